	.target	sm_103a

	.elftype	@"ET_EXEC"


//--------------------- .note.nv.tkinfo           --------------------------
	.section	.note.nv.tkinfo,"",@"SHT_NOTE"
	.sectionflags	@"SHF_NOTE_NV_TKINFO"
	.tkinfo
        /*0018*/ 	.word	0x00000002
        /*0030*/ 	.string	""
        /*0030*/ 	.string	"ptxas"
        /*0030*/ 	.string	"Cuda compilation tools, release 13.0, V13.0.88"
        /*0030*/ 	.string	"Build cuda_13.0.r13.0/compiler.36424714_0"
        /*0030*/ 	.string	"-arch sm_103a -m 64 "



//--------------------- .note.nv.cuinfo           --------------------------
	.section	.note.nv.cuinfo,"",@"SHT_NOTE"
	.sectionflags	@"SHF_NOTE_NV_CUINFO"
        /*0018*/ 	.short	0x0002
        /*001a*/ 	.short	0x0067
        /*001c*/ 	.short	0x0082
	.zero		2


//--------------------- .nv.info                  --------------------------
	.section	.nv.info,"",@"SHT_CUDA_INFO"
	.align	4


	//----- nvinfo : EIATTR_REGCOUNT
	.align		4
        /*0000*/ 	.byte	0x04, 0x2f
        /*0002*/ 	.short	(.L_12 - .L_11)
	.align		4
.L_11:
        /*0004*/ 	.word	index@(_ZN5flash25flash_bwd_dot_do_o_kernelILb1E23Flash_bwd_kernel_traitsILi32ELi128ELi128ELi8ELi4ELi4ELi4ELb0ELb0EN7cutlass10bfloat16_tE19Flash_kernel_traitsILi32ELi128ELi128ELi8ES3_EEEEvNS_16Flash_bwd_paramsE)
        /*0008*/ 	.word	0x00000020


	//----- nvinfo : EIATTR_FRAME_SIZE
	.align		4
.L_12:
        /*000c*/ 	.byte	0x04, 0x11
        /*000e*/ 	.short	(.L_14 - .L_13)
	.align		4
.L_13:
        /*0010*/ 	.word	index@(_ZN5flash25flash_bwd_dot_do_o_kernelILb1E23Flash_bwd_kernel_traitsILi32ELi128ELi128ELi8ELi4ELi4ELi4ELb0ELb0EN7cutlass10bfloat16_tE19Flash_kernel_traitsILi32ELi128ELi128ELi8ES3_EEEEvNS_16Flash_bwd_paramsE)
        /*0014*/ 	.word	0x00000000


	//----- nvinfo : EIATTR_REGCOUNT
	.align		4
.L_14:
        /*0018*/ 	.byte	0x04, 0x2f
        /*001a*/ 	.short	(.L_16 - .L_15)
	.align		4
.L_15:
        /*001c*/ 	.word	index@(_ZN5flash25flash_bwd_dot_do_o_kernelILb0E23Flash_bwd_kernel_traitsILi32ELi128ELi128ELi8ELi4ELi4ELi4ELb0ELb0EN7cutlass10bfloat16_tE19Flash_kernel_traitsILi32ELi128ELi128ELi8ES3_EEEEvNS_16Flash_bwd_paramsE)
        /*0020*/ 	.word	0x00000020


	//----- nvinfo : EIATTR_FRAME_SIZE
	.align		4
.L_16:
        /*0024*/ 	.byte	0x04, 0x11
        /*0026*/ 	.short	(.L_18 - .L_17)
	.align		4
.L_17:
        /*0028*/ 	.word	index@(_ZN5flash25flash_bwd_dot_do_o_kernelILb0E23Flash_bwd_kernel_traitsILi32ELi128ELi128ELi8ELi4ELi4ELi4ELb0ELb0EN7cutlass10bfloat16_tE19Flash_kernel_traitsILi32ELi128ELi128ELi8ES3_EEEEvNS_16Flash_bwd_paramsE)
        /*002c*/ 	.word	0x00000000


	//----- nvinfo : EIATTR_REGCOUNT
	.align		4
.L_18:
        /*0030*/ 	.byte	0x04, 0x2f
        /*0032*/ 	.short	(.L_20 - .L_19)
	.align		4
.L_19:
        /*0034*/ 	.word	index@(_ZN5flash44flash_bwd_dq_dk_dv_loop_seqk_parallel_kernelI23Flash_bwd_kernel_traitsILi32ELi128ELi128ELi8ELi4ELi4ELi4ELb0ELb0EN7cutlass10bfloat16_tE19Flash_kernel_traitsILi32ELi128ELi128ELi8ES3_EELb0ELb1ELb0ELb1ELb0ELb0ELb1EEEvNS_16Flash_bwd_paramsE)
        /*0038*/ 	.word	0x000000ff


	//----- nvinfo : EIATTR_FRAME_SIZE
	.align		4
.L_20:
        /*003c*/ 	.byte	0x04, 0x11
        /*003e*/ 	.short	(.L_22 - .L_21)
	.align		4
.L_21:
        /*0040*/ 	.word	index@(_ZN5flash44flash_bwd_dq_dk_dv_loop_seqk_parallel_kernelI23Flash_bwd_kernel_traitsILi32ELi128ELi128ELi8ELi4ELi4ELi4ELb0ELb0EN7cutlass10bfloat16_tE19Flash_kernel_traitsILi32ELi128ELi128ELi8ES3_EELb0ELb1ELb0ELb1ELb0ELb0ELb1EEEvNS_16Flash_bwd_paramsE)
        /*0044*/ 	.word	0x000000a8


	//----- nvinfo : EIATTR_REGCOUNT
	.align		4
.L_22:
        /*0048*/ 	.byte	0x04, 0x2f
        /*004a*/ 	.short	(.L_24 - .L_23)
	.align		4
.L_23:
        /*004c*/ 	.word	index@(_ZN5flash44flash_bwd_dq_dk_dv_loop_seqk_parallel_kernelI23Flash_bwd_kernel_traitsILi32ELi128ELi128ELi8ELi4ELi4ELi4ELb0ELb0EN7cutlass10bfloat16_tE19Flash_kernel_traitsILi32ELi128ELi128ELi8ES3_EELb1ELb1ELb0ELb1ELb0ELb0ELb0EEEvNS_16Flash_bwd_paramsE)
        /*0050*/ 	.word	0x000000ff


	//----- nvinfo : EIATTR_FRAME_SIZE
	.align		4
.L_24:
        /*0054*/ 	.byte	0x04, 0x11
        /*0056*/ 	.short	(.L_26 - .L_25)
	.align		4
.L_25:
        /*0058*/ 	.word	index@(_ZN5flash44flash_bwd_dq_dk_dv_loop_seqk_parallel_kernelI23Flash_bwd_kernel_traitsILi32ELi128ELi128ELi8ELi4ELi4ELi4ELb0ELb0EN7cutlass10bfloat16_tE19Flash_kernel_traitsILi32ELi128ELi128ELi8ES3_EELb1ELb1ELb0ELb1ELb0ELb0ELb0EEEvNS_16Flash_bwd_paramsE)
        /*005c*/ 	.word	0x00000000


	//----- nvinfo : EIATTR_REGCOUNT
	.align		4
.L_26:
        /*0060*/ 	.byte	0x04, 0x2f
        /*0062*/ 	.short	(.L_28 - .L_27)
	.align		4
.L_27:
        /*0064*/ 	.word	index@(_ZN5flash44flash_bwd_dq_dk_dv_loop_seqk_parallel_kernelI23Flash_bwd_kernel_traitsILi32ELi128ELi128ELi8ELi4ELi4ELi4ELb0ELb0EN7cutlass10bfloat16_tE19Flash_kernel_traitsILi32ELi128ELi128ELi8ES3_EELb0ELb1ELb0ELb0ELb0ELb1ELb1EEEvNS_16Flash_bwd_paramsE)
        /*0068*/ 	.word	0x000000ff


	//----- nvinfo : EIATTR_FRAME_SIZE
	.align		4
.L_28:
        /*006c*/ 	.byte	0x04, 0x11
        /*006e*/ 	.short	(.L_30 - .L_29)
	.align		4
.L_29:
        /*0070*/ 	.word	index@(_ZN5flash44flash_bwd_dq_dk_dv_loop_seqk_parallel_kernelI23Flash_bwd_kernel_traitsILi32ELi128ELi128ELi8ELi4ELi4ELi4ELb0ELb0EN7cutlass10bfloat16_tE19Flash_kernel_traitsILi32ELi128ELi128ELi8ES3_EELb0ELb1ELb0ELb0ELb0ELb1ELb1EEEvNS_16Flash_bwd_paramsE)
        /*0074*/ 	.word	0x00000058


	//----- nvinfo : EIATTR_REGCOUNT
	.align		4
.L_30:
        /*0078*/ 	.byte	0x04, 0x2f
        /*007a*/ 	.short	(.L_32 - .L_31)
	.align		4
.L_31:
        /*007c*/ 	.word	index@(_ZN5flash44flash_bwd_dq_dk_dv_loop_seqk_parallel_kernelI23Flash_bwd_kernel_traitsILi32ELi128ELi128ELi8ELi4ELi4ELi4ELb0ELb0EN7cutlass10bfloat16_tE19Flash_kernel_traitsILi32ELi128ELi128ELi8ES3_EELb1ELb1ELb0ELb0ELb0ELb1ELb0EEEvNS_16Flash_bwd_paramsE)
        /*0080*/ 	.word	0x000000ff


	//----- nvinfo : EIATTR_FRAME_SIZE
	.align		4
.L_32:
        /*0084*/ 	.byte	0x04, 0x11
        /*0086*/ 	.short	(.L_34 - .L_33)
	.align		4
.L_33:
        /*0088*/ 	.word	index@(_ZN5flash44flash_bwd_dq_dk_dv_loop_seqk_parallel_kernelI23Flash_bwd_kernel_traitsILi32ELi128ELi128ELi8ELi4ELi4ELi4ELb0ELb0EN7cutlass10bfloat16_tE19Flash_kernel_traitsILi32ELi128ELi128ELi8ES3_EELb1ELb1ELb0ELb0ELb0ELb1ELb0EEEvNS_16Flash_bwd_paramsE)
        /*008c*/ 	.word	0x00000000


	//----- nvinfo : EIATTR_REGCOUNT
	.align		4
.L_34:
        /*0090*/ 	.byte	0x04, 0x2f
        /*0092*/ 	.short	(.L_36 - .L_35)
	.align		4
.L_35:
        /*0094*/ 	.word	index@(_ZN5flash44flash_bwd_dq_dk_dv_loop_seqk_parallel_kernelI23Flash_bwd_kernel_traitsILi32ELi128ELi128ELi8ELi4ELi4ELi4ELb0ELb0EN7cutlass10bfloat16_tE19Flash_kernel_traitsILi32ELi128ELi128ELi8ES3_EELb0ELb1ELb0ELb0ELb1ELb1ELb1EEEvNS_16Flash_bwd_paramsE)
        /*0098*/ 	.word	0x000000ff


	//----- nvinfo : EIATTR_FRAME_SIZE
	.align		4
.L_36:
        /*009c*/ 	.byte	0x04, 0x11
        /*009e*/ 	.short	(.L_38 - .L_37)
	.align		4
.L_37:
        /*00a0*/ 	.word	index@(_ZN5flash44flash_bwd_dq_dk_dv_loop_seqk_parallel_kernelI23Flash_bwd_kernel_traitsILi32ELi128ELi128ELi8ELi4ELi4ELi4ELb0ELb0EN7cutlass10bfloat16_tE19Flash_kernel_traitsILi32ELi128ELi128ELi8ES3_EELb0ELb1ELb0ELb0ELb1ELb1ELb1EEEvNS_16Flash_bwd_paramsE)
        /*00a4*/ 	.word	0x00000060


	//----- nvinfo : EIATTR_REGCOUNT
	.align		4
.L_38:
        /*00a8*/ 	.byte	0x04, 0x2f
        /*00aa*/ 	.short	(.L_40 - .L_39)
	.align		4
.L_39:
        /*00ac*/ 	.word	index@(_ZN5flash44flash_bwd_dq_dk_dv_loop_seqk_parallel_kernelI23Flash_bwd_kernel_traitsILi32ELi128ELi128ELi8ELi4ELi4ELi4ELb0ELb0EN7cutlass10bfloat16_tE19Flash_kernel_traitsILi32ELi128ELi128ELi8ES3_EELb1ELb1ELb0ELb0ELb1ELb1ELb0EEEvNS_16Flash_bwd_paramsE)
        /*00b0*/ 	.word	0x000000ff


	//----- nvinfo : EIATTR_FRAME_SIZE
	.align		4
.L_40:
        /*00b4*/ 	.byte	0x04, 0x11
        /*00b6*/ 	.short	(.L_42 - .L_41)
	.align		4
.L_41:
        /*00b8*/ 	.word	index@(_ZN5flash44flash_bwd_dq_dk_dv_loop_seqk_parallel_kernelI23Flash_bwd_kernel_traitsILi32ELi128ELi128ELi8ELi4ELi4ELi4ELb0ELb0EN7cutlass10bfloat16_tE19Flash_kernel_traitsILi32ELi128ELi128ELi8ES3_EELb1ELb1ELb0ELb0ELb1ELb1ELb0EEEvNS_16Flash_bwd_paramsE)
        /*00bc*/ 	.word	0x00000000


	//----- nvinfo : EIATTR_REGCOUNT
	.align		4
.L_42:
        /*00c0*/ 	.byte	0x04, 0x2f
        /*00c2*/ 	.short	(.L_44 - .L_43)
	.align		4
.L_43:
        /*00c4*/ 	.word	index@(_ZN5flash44flash_bwd_dq_dk_dv_loop_seqk_parallel_kernelI23Flash_bwd_kernel_traitsILi32ELi128ELi128ELi8ELi4ELi4ELi4ELb0ELb0EN7cutlass10bfloat16_tE19Flash_kernel_traitsILi32ELi128ELi128ELi8ES3_EELb0ELb1ELb0ELb0ELb0ELb0ELb1EEEvNS_16Flash_bwd_paramsE)
        /*00c8*/ 	.word	0x000000ff


	//----- nvinfo : EIATTR_FRAME_SIZE
	.align		4
.L_44:
        /*00cc*/ 	.byte	0x04, 0x11
        /*00ce*/ 	.short	(.L_46 - .L_45)
	.align		4
.L_45:
        /*00d0*/ 	.word	index@(_ZN5flash44flash_bwd_dq_dk_dv_loop_seqk_parallel_kernelI23Flash_bwd_kernel_traitsILi32ELi128ELi128ELi8ELi4ELi4ELi4ELb0ELb0EN7cutlass10bfloat16_tE19Flash_kernel_traitsILi32ELi128ELi128ELi8ES3_EELb0ELb1ELb0ELb0ELb0ELb0ELb1EEEvNS_16Flash_bwd_paramsE)
        /*00d4*/ 	.word	0x00000060


	//----- nvinfo : EIATTR_REGCOUNT
	.align		4
.L_46:
        /*00d8*/ 	.byte	0x04, 0x2f
        /*00da*/ 	.short	(.L_48 - .L_47)
	.align		4
.L_47:
        /*00dc*/ 	.word	index@(_ZN5flash44flash_bwd_dq_dk_dv_loop_seqk_parallel_kernelI23Flash_bwd_kernel_traitsILi32ELi128ELi128ELi8ELi4ELi4ELi4ELb0ELb0EN7cutlass10bfloat16_tE19Flash_kernel_traitsILi32ELi128ELi128ELi8ES3_EELb1ELb1ELb0ELb0ELb0ELb0ELb0EEEvNS_16Flash_bwd_paramsE)
        /*00e0*/ 	.word	0x000000fe


	//----- nvinfo : EIATTR_FRAME_SIZE
	.align		4
.L_48:
        /*00e4*/ 	.byte	0x04, 0x11
        /*00e6*/ 	.short	(.L_50 - .L_49)
	.align		4
.L_49:
        /*00e8*/ 	.word	index@(_ZN5flash44flash_bwd_dq_dk_dv_loop_seqk_parallel_kernelI23Flash_bwd_kernel_traitsILi32ELi128ELi128ELi8ELi4ELi4ELi4ELb0ELb0EN7cutlass10bfloat16_tE19Flash_kernel_traitsILi32ELi128ELi128ELi8ES3_EELb1ELb1ELb0ELb0ELb0ELb0ELb0EEEvNS_16Flash_bwd_paramsE)
        /*00ec*/ 	.word	0x00000000


	//----- nvinfo : EIATTR_REGCOUNT
	.align		4
.L_50:
        /*00f0*/ 	.byte	0x04, 0x2f
        /*00f2*/ 	.short	(.L_52 - .L_51)
	.align		4
.L_51:
        /*00f4*/ 	.word	index@(_ZN5flash27flash_bwd_convert_dq_kernelI23Flash_bwd_kernel_traitsILi32ELi128ELi128ELi8ELi4ELi4ELi4ELb0ELb0EN7cutlass10bfloat16_tE19Flash_kernel_traitsILi32ELi128ELi128ELi8ES3_EEEEvNS_16Flash_bwd_paramsEi)
        /*00f8*/ 	.word	0x00000020


	//----- nvinfo : EIATTR_FRAME_SIZE
	.align		4
.L_52:
        /*00fc*/ 	.byte	0x04, 0x11
        /*00fe*/ 	.short	(.L_54 - .L_53)
	.align		4
.L_53:
        /*0100*/ 	.word	index@(_ZN5flash27flash_bwd_convert_dq_kernelI23Flash_bwd_kernel_traitsILi32ELi128ELi128ELi8ELi4ELi4ELi4ELb0ELb0EN7cutlass10bfloat16_tE19Flash_kernel_traitsILi32ELi128ELi128ELi8ES3_EEEEvNS_16Flash_bwd_paramsEi)
        /*0104*/ 	.word	0x00000000


	//----- nvinfo : EIATTR_REGCOUNT
	.align		4
.L_54:
        /*0108*/ 	.byte	0x04, 0x2f
        /*010a*/ 	.short	(.L_56 - .L_55)
	.align		4
.L_55:
        /*010c*/ 	.word	index@(_ZN5flash25flash_bwd_dot_do_o_kernelILb1E23Flash_bwd_kernel_traitsILi32ELi128ELi128ELi8ELi4ELi4ELi4ELb1ELb0EN7cutlass10bfloat16_tE19Flash_kernel_traitsILi32ELi128ELi128ELi8ES3_EEEEvNS_16Flash_bwd_paramsE)
        /*0110*/ 	.word	0x00000020


	//----- nvinfo : EIATTR_FRAME_SIZE
	.align		4
.L_56:
        /*0114*/ 	.byte	0x04, 0x11
        /*0116*/ 	.short	(.L_58 - .L_57)
	.align		4
.L_57:
        /*0118*/ 	.word	index@(_ZN5flash25flash_bwd_dot_do_o_kernelILb1E23Flash_bwd_kernel_traitsILi32ELi128ELi128ELi8ELi4ELi4ELi4ELb1ELb0EN7cutlass10bfloat16_tE19Flash_kernel_traitsILi32ELi128ELi128ELi8ES3_EEEEvNS_16Flash_bwd_paramsE)
        /*011c*/ 	.word	0x00000000


	//----- nvinfo : EIATTR_REGCOUNT
	.align		4
.L_58:
        /*0120*/ 	.byte	0x04, 0x2f
        /*0122*/ 	.short	(.L_60 - .L_59)
	.align		4
.L_59:
        /*0124*/ 	.word	index@(_ZN5flash25flash_bwd_dot_do_o_kernelILb0E23Flash_bwd_kernel_traitsILi32ELi128ELi128ELi8ELi4ELi4ELi4ELb1ELb0EN7cutlass10bfloat16_tE19Flash_kernel_traitsILi32ELi128ELi128ELi8ES3_EEEEvNS_16Flash_bwd_paramsE)
        /*0128*/ 	.word	0x00000020


	//----- nvinfo : EIATTR_FRAME_SIZE
	.align		4
.L_60:
        /*012c*/ 	.byte	0x04, 0x11
        /*012e*/ 	.short	(.L_62 - .L_61)
	.align		4
.L_61:
        /*0130*/ 	.word	index@(_ZN5flash25flash_bwd_dot_do_o_kernelILb0E23Flash_bwd_kernel_traitsILi32ELi128ELi128ELi8ELi4ELi4ELi4ELb1ELb0EN7cutlass10bfloat16_tE19Flash_kernel_traitsILi32ELi128ELi128ELi8ES3_EEEEvNS_16Flash_bwd_paramsE)
        /*0134*/ 	.word	0x00000000


	//----- nvinfo : EIATTR_REGCOUNT
	.align		4
.L_62:
        /*0138*/ 	.byte	0x04, 0x2f
        /*013a*/ 	.short	(.L_64 - .L_63)
	.align		4
.L_63:
        /*013c*/ 	.word	index@(_ZN5flash44flash_bwd_dq_dk_dv_loop_seqk_parallel_kernelI23Flash_bwd_kernel_traitsILi32ELi128ELi128ELi8ELi4ELi4ELi4ELb1ELb0EN7cutlass10bfloat16_tE19Flash_kernel_traitsILi32ELi128ELi128ELi8ES3_EELb0ELb1ELb0ELb1ELb0ELb0ELb1EEEvNS_16Flash_bwd_paramsE)
        /*0140*/ 	.word	0x000000ff


	//----- nvinfo : EIATTR_FRAME_SIZE
	.align		4
.L_64:
        /*0144*/ 	.byte	0x04, 0x11
        /*0146*/ 	.short	(.L_66 - .L_65)
	.align		4
.L_65:
        /*0148*/ 	.word	index@(_ZN5flash44flash_bwd_dq_dk_dv_loop_seqk_parallel_kernelI23Flash_bwd_kernel_traitsILi32ELi128ELi128ELi8ELi4ELi4ELi4ELb1ELb0EN7cutlass10bfloat16_tE19Flash_kernel_traitsILi32ELi128ELi128ELi8ES3_EELb0ELb1ELb0ELb1ELb0ELb0ELb1EEEvNS_16Flash_bwd_paramsE)
        /*014c*/ 	.word	0x00000108


	//----- nvinfo : EIATTR_REGCOUNT
	.align		4
.L_66:
        /*0150*/ 	.byte	0x04, 0x2f
        /*0152*/ 	.short	(.L_68 - .L_67)
	.align		4
.L_67:
        /*0154*/ 	.word	index@(_ZN5flash44flash_bwd_dq_dk_dv_loop_seqk_parallel_kernelI23Flash_bwd_kernel_traitsILi32ELi128ELi128ELi8ELi4ELi4ELi4ELb1ELb0EN7cutlass10bfloat16_tE19Flash_kernel_traitsILi32ELi128ELi128ELi8ES3_EELb1ELb1ELb0ELb1ELb0ELb0ELb0EEEvNS_16Flash_bwd_paramsE)
        /*0158*/ 	.word	0x000000ff


	//----- nvinfo : EIATTR_FRAME_SIZE
	.align		4
.L_68:
        /*015c*/ 	.byte	0x04, 0x11
        /*015e*/ 	.short	(.L_70 - .L_69)
	.align		4
.L_69:
        /*0160*/ 	.word	index@(_ZN5flash44flash_bwd_dq_dk_dv_loop_seqk_parallel_kernelI23Flash_bwd_kernel_traitsILi32ELi128ELi128ELi8ELi4ELi4ELi4ELb1ELb0EN7cutlass10bfloat16_tE19Flash_kernel_traitsILi32ELi128ELi128ELi8ES3_EELb1ELb1ELb0ELb1ELb0ELb0ELb0EEEvNS_16Flash_bwd_paramsE)
        /*0164*/ 	.word	0x00000038


	//----- nvinfo : EIATTR_REGCOUNT
	.align		4
.L_70:
        /*0168*/ 	.byte	0x04, 0x2f
        /*016a*/ 	.short	(.L_72 - .L_71)
	.align		4
.L_71:
        /*016c*/ 	.word	index@(_ZN5flash44flash_bwd_dq_dk_dv_loop_seqk_parallel_kernelI23Flash_bwd_kernel_traitsILi32ELi128ELi128ELi8ELi4ELi4ELi4ELb1ELb0EN7cutlass10bfloat16_tE19Flash_kernel_traitsILi32ELi128ELi128ELi8ES3_EELb0ELb1ELb0ELb0ELb0ELb1ELb1EEEvNS_16Flash_bwd_paramsE)
        /*0170*/ 	.word	0x000000ff


	//----- nvinfo : EIATTR_FRAME_SIZE
	.align		4
.L_72:
        /*0174*/ 	.byte	0x04, 0x11
        /*0176*/ 	.short	(.L_74 - .L_73)
	.align		4
.L_73:
        /*0178*/ 	.word	index@(_ZN5flash44flash_bwd_dq_dk_dv_loop_seqk_parallel_kernelI23Flash_bwd_kernel_traitsILi32ELi128ELi128ELi8ELi4ELi4ELi4ELb1ELb0EN7cutlass10bfloat16_tE19Flash_kernel_traitsILi32ELi128ELi128ELi8ES3_EELb0ELb1ELb0ELb0ELb0ELb1ELb1EEEvNS_16Flash_bwd_paramsE)
        /*017c*/ 	.word	0x000000d0


	//----- nvinfo : EIATTR_REGCOUNT
	.align		4
.L_74:
        /*0180*/ 	.byte	0x04, 0x2f
        /*0182*/ 	.short	(.L_76 - .L_75)
	.align		4
.L_75:
        /*0184*/ 	.word	index@(_ZN5flash44flash_bwd_dq_dk_dv_loop_seqk_parallel_kernelI23Flash_bwd_kernel_traitsILi32ELi128ELi128ELi8ELi4ELi4ELi4ELb1ELb0EN7cutlass10bfloat16_tE19Flash_kernel_traitsILi32ELi128ELi128ELi8ES3_EELb1ELb1ELb0ELb0ELb0ELb1ELb0EEEvNS_16Flash_bwd_paramsE)
        /*0188*/ 	.word	0x000000ff


	//----- nvinfo : EIATTR_FRAME_SIZE
	.align		4
.L_76:
        /*018c*/ 	.byte	0x04, 0x11
        /*018e*/ 	.short	(.L_78 - .L_77)
	.align		4
.L_77:
        /*0190*/ 	.word	index@(_ZN5flash44flash_bwd_dq_dk_dv_loop_seqk_parallel_kernelI23Flash_bwd_kernel_traitsILi32ELi128ELi128ELi8ELi4ELi4ELi4ELb1ELb0EN7cutlass10bfloat16_tE19Flash_kernel_traitsILi32ELi128ELi128ELi8ES3_EELb1ELb1ELb0ELb0ELb0ELb1ELb0EEEvNS_16Flash_bwd_paramsE)
        /*0194*/ 	.word	0x00000010


	//----- nvinfo : EIATTR_REGCOUNT
	.align		4
.L_78:
        /*0198*/ 	.byte	0x04, 0x2f
        /*019a*/ 	.short	(.L_80 - .L_79)
	.align		4
.L_79:
        /*019c*/ 	.word	index@(_ZN5flash44flash_bwd_dq_dk_dv_loop_seqk_parallel_kernelI23Flash_bwd_kernel_traitsILi32ELi128ELi128ELi8ELi4ELi4ELi4ELb1ELb0EN7cutlass10bfloat16_tE19Flash_kernel_traitsILi32ELi128ELi128ELi8ES3_EELb0ELb1ELb0ELb0ELb1ELb1ELb1EEEvNS_16Flash_bwd_paramsE)
        /*01a0*/ 	.word	0x000000ff


	//----- nvinfo : EIATTR_FRAME_SIZE
	.align		4
.L_80:
        /*01a4*/ 	.byte	0x04, 0x11
        /*01a6*/ 	.short	(.L_82 - .L_81)
	.align		4
.L_81:
        /*01a8*/ 	.word	index@(_ZN5flash44flash_bwd_dq_dk_dv_loop_seqk_parallel_kernelI23Flash_bwd_kernel_traitsILi32ELi128ELi128ELi8ELi4ELi4ELi4ELb1ELb0EN7cutlass10bfloat16_tE19Flash_kernel_traitsILi32ELi128ELi128ELi8ES3_EELb0ELb1ELb0ELb0ELb1ELb1ELb1EEEvNS_16Flash_bwd_paramsE)
        /*01ac*/ 	.word	0x000000d8


	//----- nvinfo : EIATTR_REGCOUNT
	.align		4
.L_82:
        /*01b0*/ 	.byte	0x04, 0x2f
        /*01b2*/ 	.short	(.L_84 - .L_83)
	.align		4
.L_83:
        /*01b4*/ 	.word	index@(_ZN5flash44flash_bwd_dq_dk_dv_loop_seqk_parallel_kernelI23Flash_bwd_kernel_traitsILi32ELi128ELi128ELi8ELi4ELi4ELi4ELb1ELb0EN7cutlass10bfloat16_tE19Flash_kernel_traitsILi32ELi128ELi128ELi8ES3_EELb1ELb1ELb0ELb0ELb1ELb1ELb0EEEvNS_16Flash_bwd_paramsE)
        /*01b8*/ 	.word	0x000000ff


	//----- nvinfo : EIATTR_FRAME_SIZE
	.align		4
.L_84:
        /*01bc*/ 	.byte	0x04, 0x11
        /*01be*/ 	.short	(.L_86 - .L_85)
	.align		4
.L_85:
        /*01c0*/ 	.word	index@(_ZN5flash44flash_bwd_dq_dk_dv_loop_seqk_parallel_kernelI23Flash_bwd_kernel_traitsILi32ELi128ELi128ELi8ELi4ELi4ELi4ELb1ELb0EN7cutlass10bfloat16_tE19Flash_kernel_traitsILi32ELi128ELi128ELi8ES3_EELb1ELb1ELb0ELb0ELb1ELb1ELb0EEEvNS_16Flash_bwd_paramsE)
        /*01c4*/ 	.word	0x00000000


	//----- nvinfo : EIATTR_REGCOUNT
	.align		4
.L_86:
        /*01c8*/ 	.byte	0x04, 0x2f
        /*01ca*/ 	.short	(.L_88 - .L_87)
	.align		4
.L_87:
        /*01cc*/ 	.word	index@(_ZN5flash44flash_bwd_dq_dk_dv_loop_seqk_parallel_kernelI23Flash_bwd_kernel_traitsILi32ELi128ELi128ELi8ELi4ELi4ELi4ELb1ELb0EN7cutlass10bfloat16_tE19Flash_kernel_traitsILi32ELi128ELi128ELi8ES3_EELb0ELb1ELb0ELb0ELb0ELb0ELb1EEEvNS_16Flash_bwd_paramsE)
        /*01d0*/ 	.word	0x000000ff


	//----- nvinfo : EIATTR_FRAME_SIZE
	.align		4
.L_88:
        /*01d4*/ 	.byte	0x04, 0x11
        /*01d6*/ 	.short	(.L_90 - .L_89)
	.align		4
.L_89:
        /*01d8*/ 	.word	index@(_ZN5flash44flash_bwd_dq_dk_dv_loop_seqk_parallel_kernelI23Flash_bwd_kernel_traitsILi32ELi128ELi128ELi8ELi4ELi4ELi4ELb1ELb0EN7cutlass10bfloat16_tE19Flash_kernel_traitsILi32ELi128ELi128ELi8ES3_EELb0ELb1ELb0ELb0ELb0ELb0ELb1EEEvNS_16Flash_bwd_paramsE)
        /*01dc*/ 	.word	0x000000d0


	//----- nvinfo : EIATTR_REGCOUNT
	.align		4
.L_90:
        /*01e0*/ 	.byte	0x04, 0x2f
        /*01e2*/ 	.short	(.L_92 - .L_91)
	.align		4
.L_91:
        /*01e4*/ 	.word	index@(_ZN5flash44flash_bwd_dq_dk_dv_loop_seqk_parallel_kernelI23Flash_bwd_kernel_traitsILi32ELi128ELi128ELi8ELi4ELi4ELi4ELb1ELb0EN7cutlass10bfloat16_tE19Flash_kernel_traitsILi32ELi128ELi128ELi8ES3_EELb1ELb1ELb0ELb0ELb0ELb0ELb0EEEvNS_16Flash_bwd_paramsE)
        /*01e8*/ 	.word	0x000000ff


	//----- nvinfo : EIATTR_FRAME_SIZE
	.align		4
.L_92:
        /*01ec*/ 	.byte	0x04, 0x11
        /*01ee*/ 	.short	(.L_94 - .L_93)
	.align		4
.L_93:
        /*01f0*/ 	.word	index@(_ZN5flash44flash_bwd_dq_dk_dv_loop_seqk_parallel_kernelI23Flash_bwd_kernel_traitsILi32ELi128ELi128ELi8ELi4ELi4ELi4ELb1ELb0EN7cutlass10bfloat16_tE19Flash_kernel_traitsILi32ELi128ELi128ELi8ES3_EELb1ELb1ELb0ELb0ELb0ELb0ELb0EEEvNS_16Flash_bwd_paramsE)
        /*01f4*/ 	.word	0x00000010


	//----- nvinfo : EIATTR_REGCOUNT
	.align		4
.L_94:
        /*01f8*/ 	.byte	0x04, 0x2f
        /*01fa*/ 	.short	(.L_96 - .L_95)
	.align		4
.L_95:
        /*01fc*/ 	.word	index@(_ZN5flash27flash_bwd_convert_dq_kernelI23Flash_bwd_kernel_traitsILi32ELi128ELi128ELi8ELi4ELi4ELi4ELb1ELb0EN7cutlass10bfloat16_tE19Flash_kernel_traitsILi32ELi128ELi128ELi8ES3_EEEEvNS_16Flash_bwd_paramsEi)
        /*0200*/ 	.word	0x00000020


	//----- nvinfo : EIATTR_FRAME_SIZE
	.align		4
.L_96:
        /*0204*/ 	.byte	0x04, 0x11
        /*0206*/ 	.short	(.L_98 - .L_97)
	.align		4
.L_97:
        /*0208*/ 	.word	index@(_ZN5flash27flash_bwd_convert_dq_kernelI23Flash_bwd_kernel_traitsILi32ELi128ELi128ELi8ELi4ELi4ELi4ELb1ELb0EN7cutlass10bfloat16_tE19Flash_kernel_traitsILi32ELi128ELi128ELi8ES3_EEEEvNS_16Flash_bwd_paramsEi)
        /*020c*/ 	.word	0x00000000


	//----- nvinfo : EIATTR_REGCOUNT
	.align		4
.L_98:
        /*0210*/ 	.byte	0x04, 0x2f
        /*0212*/ 	.short	(.L_100 - .L_99)
	.align		4
.L_99:
        /*0214*/ 	.word	index@(_ZN5flash44flash_bwd_dq_dk_dv_loop_seqk_parallel_kernelI23Flash_bwd_kernel_traitsILi32ELi128ELi128ELi8ELi4ELi4ELi4ELb1ELb0EN7cutlass10bfloat16_tE19Flash_kernel_traitsILi32ELi128ELi128ELi8ES3_EELb0ELb1ELb0ELb1ELb0ELb0ELb0EEEvNS_16Flash_bwd_paramsE)
        /*0218*/ 	.word	0x000000ff


	//----- nvinfo : EIATTR_FRAME_SIZE
	.align		4
.L_100:
        /*021c*/ 	.byte	0x04, 0x11
        /*021e*/ 	.short	(.L_102 - .L_101)
	.align		4
.L_101:
        /*0220*/ 	.word	index@(_ZN5flash44flash_bwd_dq_dk_dv_loop_seqk_parallel_kernelI23Flash_bwd_kernel_traitsILi32ELi128ELi128ELi8ELi4ELi4ELi4ELb1ELb0EN7cutlass10bfloat16_tE19Flash_kernel_traitsILi32ELi128ELi128ELi8ES3_EELb0ELb1ELb0ELb1ELb0ELb0ELb0EEEvNS_16Flash_bwd_paramsE)
        /*0224*/ 	.word	0x00000010


	//----- nvinfo : EIATTR_REGCOUNT
	.align		4
.L_102:
        /*0228*/ 	.byte	0x04, 0x2f
        /*022a*/ 	.short	(.L_104 - .L_103)
	.align		4
.L_103:
        /*022c*/ 	.word	index@(_ZN5flash44flash_bwd_dq_dk_dv_loop_seqk_parallel_kernelI23Flash_bwd_kernel_traitsILi32ELi128ELi128ELi8ELi4ELi4ELi4ELb1ELb0EN7cutlass10bfloat16_tE19Flash_kernel_traitsILi32ELi128ELi128ELi8ES3_EELb0ELb1ELb0ELb0ELb0ELb1ELb0EEEvNS_16Flash_bwd_paramsE)
        /*0230*/ 	.word	0x000000ff


	//----- nvinfo : EIATTR_FRAME_SIZE
	.align		4
.L_104:
        /*0234*/ 	.byte	0x04, 0x11
        /*0236*/ 	.short	(.L_106 - .L_105)
	.align		4
.L_105:
        /*0238*/ 	.word	index@(_ZN5flash44flash_bwd_dq_dk_dv_loop_seqk_parallel_kernelI23Flash_bwd_kernel_traitsILi32ELi128ELi128ELi8ELi4ELi4ELi4ELb1ELb0EN7cutlass10bfloat16_tE19Flash_kernel_traitsILi32ELi128ELi128ELi8ES3_EELb0ELb1ELb0ELb0ELb0ELb1ELb0EEEvNS_16Flash_bwd_paramsE)
        /*023c*/ 	.word	0x00000010


	//----- nvinfo : EIATTR_REGCOUNT
	.align		4
.L_106:
        /*0240*/ 	.byte	0x04, 0x2f
        /*0242*/ 	.short	(.L_108 - .L_107)
	.align		4
.L_107:
        /*0244*/ 	.word	index@(_ZN5flash44flash_bwd_dq_dk_dv_loop_seqk_parallel_kernelI23Flash_bwd_kernel_traitsILi32ELi128ELi128ELi8ELi4ELi4ELi4ELb1ELb0EN7cutlass10bfloat16_tE19Flash_kernel_traitsILi32ELi128ELi128ELi8ES3_EELb0ELb1ELb0ELb0ELb1ELb1ELb0EEEvNS_16Flash_bwd_paramsE)
        /*0248*/ 	.word	0x000000ff


	//----- nvinfo : EIATTR_FRAME_SIZE
	.align		4
.L_108:
        /*024c*/ 	.byte	0x04, 0x11
        /*024e*/ 	.short	(.L_110 - .L_109)
	.align		4
.L_109:
        /*0250*/ 	.word	index@(_ZN5flash44flash_bwd_dq_dk_dv_loop_seqk_parallel_kernelI23Flash_bwd_kernel_traitsILi32ELi128ELi128ELi8ELi4ELi4ELi4ELb1ELb0EN7cutlass10bfloat16_tE19Flash_kernel_traitsILi32ELi128ELi128ELi8ES3_EELb0ELb1ELb0ELb0ELb1ELb1ELb0EEEvNS_16Flash_bwd_paramsE)
        /*0254*/ 	.word	0x00000000


	//----- nvinfo : EIATTR_REGCOUNT
	.align		4
.L_110:
        /*0258*/ 	.byte	0x04, 0x2f
        /*025a*/ 	.short	(.L_112 - .L_111)
	.align		4
.L_111:
        /*025c*/ 	.word	index@(_ZN5flash44flash_bwd_dq_dk_dv_loop_seqk_parallel_kernelI23Flash_bwd_kernel_traitsILi32ELi128ELi128ELi8ELi4ELi4ELi4ELb1ELb0EN7cutlass10bfloat16_tE19Flash_kernel_traitsILi32ELi128ELi128ELi8ES3_EELb0ELb1ELb0ELb0ELb0ELb0ELb0EEEvNS_16Flash_bwd_paramsE)
        /*0260*/ 	.word	0x000000ff


	//----- nvinfo : EIATTR_FRAME_SIZE
	.align		4
.L_112:
        /*0264*/ 	.byte	0x04, 0x11
        /*0266*/ 	.short	(.L_114 - .L_113)
	.align		4
.L_113:
        /*0268*/ 	.word	index@(_ZN5flash44flash_bwd_dq_dk_dv_loop_seqk_parallel_kernelI23Flash_bwd_kernel_traitsILi32ELi128ELi128ELi8ELi4ELi4ELi4ELb1ELb0EN7cutlass10bfloat16_tE19Flash_kernel_traitsILi32ELi128ELi128ELi8ES3_EELb0ELb1ELb0ELb0ELb0ELb0ELb0EEEvNS_16Flash_bwd_paramsE)
        /*026c*/ 	.word	0x00000010


	//----- nvinfo : EIATTR_MIN_STACK_SIZE
	.align		4
.L_114:
        /*0270*/ 	.byte	0x04, 0x12
        /*0272*/ 	.short	(.L_116 - .L_115)
	.align		4
.L_115:
        /*0274*/ 	.word	index@(_ZN5flash44flash_bwd_dq_dk_dv_loop_seqk_parallel_kernelI23Flash_bwd_kernel_traitsILi32ELi128ELi128ELi8ELi4ELi4ELi4ELb1ELb0EN7cutlass10bfloat16_tE19Flash_kernel_traitsILi32ELi128ELi128ELi8ES3_EELb0ELb1ELb0ELb0ELb0ELb0ELb0EEEvNS_16Flash_bwd_paramsE)
        /*0278*/ 	.word	0x00000010


	//----- nvinfo : EIATTR_MIN_STACK_SIZE
	.align		4
.L_116:
        /*027c*/ 	.byte	0x04, 0x12
        /*027e*/ 	.short	(.L_118 - .L_117)
	.align		4
.L_117:
        /*0280*/ 	.word	index@(_ZN5flash44flash_bwd_dq_dk_dv_loop_seqk_parallel_kernelI23Flash_bwd_kernel_traitsILi32ELi128ELi128ELi8ELi4ELi4ELi4ELb1ELb0EN7cutlass10bfloat16_tE19Flash_kernel_traitsILi32ELi128ELi128ELi8ES3_EELb0ELb1ELb0ELb0ELb1ELb1ELb0EEEvNS_16Flash_bwd_paramsE)
        /*0284*/ 	.word	0x00000000


	//----- nvinfo : EIATTR_MIN_STACK_SIZE
	.align		4
.L_118:
        /*0288*/ 	.byte	0x04, 0x12
        /*028a*/ 	.short	(.L_120 - .L_119)
	.align		4
.L_119:
        /*028c*/ 	.word	index@(_ZN5flash44flash_bwd_dq_dk_dv_loop_seqk_parallel_kernelI23Flash_bwd_kernel_traitsILi32ELi128ELi128ELi8ELi4ELi4ELi4ELb1ELb0EN7cutlass10bfloat16_tE19Flash_kernel_traitsILi32ELi128ELi128ELi8ES3_EELb0ELb1ELb0ELb0ELb0ELb1ELb0EEEvNS_16Flash_bwd_paramsE)
        /*0290*/ 	.word	0x00000010


	//----- nvinfo : EIATTR_MIN_STACK_SIZE
	.align		4
.L_120:
        /*0294*/ 	.byte	0x04, 0x12
        /*0296*/ 	.short	(.L_122 - .L_121)
	.align		4
.L_121:
        /*0298*/ 	.word	index@(_ZN5flash44flash_bwd_dq_dk_dv_loop_seqk_parallel_kernelI23Flash_bwd_kernel_traitsILi32ELi128ELi128ELi8ELi4ELi4ELi4ELb1ELb0EN7cutlass10bfloat16_tE19Flash_kernel_traitsILi32ELi128ELi128ELi8ES3_EELb0ELb1ELb0ELb1ELb0ELb0ELb0EEEvNS_16Flash_bwd_paramsE)
        /*029c*/ 	.word	0x00000010


	//----- nvinfo : EIATTR_MIN_STACK_SIZE
	.align		4
.L_122:
        /*02a0*/ 	.byte	0x04, 0x12
        /*02a2*/ 	.short	(.L_124 - .L_123)
	.align		4
.L_123:
        /*02a4*/ 	.word	index@(_ZN5flash27flash_bwd_convert_dq_kernelI23Flash_bwd_kernel_traitsILi32ELi128ELi128ELi8ELi4ELi4ELi4ELb1ELb0EN7cutlass10bfloat16_tE19Flash_kernel_traitsILi32ELi128ELi128ELi8ES3_EEEEvNS_16Flash_bwd_paramsEi)
        /*02a8*/ 	.word	0x00000000


	//----- nvinfo : EIATTR_MIN_STACK_SIZE
	.align		4
.L_124:
        /*02ac*/ 	.byte	0x04, 0x12
        /*02ae*/ 	.short	(.L_126 - .L_125)
	.align		4
.L_125:
        /*02b0*/ 	.word	index@(_ZN5flash44flash_bwd_dq_dk_dv_loop_seqk_parallel_kernelI23Flash_bwd_kernel_traitsILi32ELi128ELi128ELi8ELi4ELi4ELi4ELb1ELb0EN7cutlass10bfloat16_tE19Flash_kernel_traitsILi32ELi128ELi128ELi8ES3_EELb1ELb1ELb0ELb0ELb0ELb0ELb0EEEvNS_16Flash_bwd_paramsE)
        /*02b4*/ 	.word	0x00000010


	//----- nvinfo : EIATTR_MIN_STACK_SIZE
	.align		4
.L_126:
        /*02b8*/ 	.byte	0x04, 0x12
        /*02ba*/ 	.short	(.L_128 - .L_127)
	.align		4
.L_127:
        /*02bc*/ 	.word	index@(_ZN5flash44flash_bwd_dq_dk_dv_loop_seqk_parallel_kernelI23Flash_bwd_kernel_traitsILi32ELi128ELi128ELi8ELi4ELi4ELi4ELb1ELb0EN7cutlass10bfloat16_tE19Flash_kernel_traitsILi32ELi128ELi128ELi8ES3_EELb0ELb1ELb0ELb0ELb0ELb0ELb1EEEvNS_16Flash_bwd_paramsE)
        /*02c0*/ 	.word	0x000000d0


	//----- nvinfo : EIATTR_MIN_STACK_SIZE
	.align		4
.L_128:
        /*02c4*/ 	.byte	0x04, 0x12
        /*02c6*/ 	.short	(.L_130 - .L_129)
	.align		4
.L_129:
        /*02c8*/ 	.word	index@(_ZN5flash44flash_bwd_dq_dk_dv_loop_seqk_parallel_kernelI23Flash_bwd_kernel_traitsILi32ELi128ELi128ELi8ELi4ELi4ELi4ELb1ELb0EN7cutlass10bfloat16_tE19Flash_kernel_traitsILi32ELi128ELi128ELi8ES3_EELb1ELb1ELb0ELb0ELb1ELb1ELb0EEEvNS_16Flash_bwd_paramsE)
        /*02cc*/ 	.word	0x00000000


	//----- nvinfo : EIATTR_MIN_STACK_SIZE
	.align		4
.L_130:
        /*02d0*/ 	.byte	0x04, 0x12
        /*02d2*/ 	.short	(.L_132 - .L_131)
	.align		4
.L_131:
        /*02d4*/ 	.word	index@(_ZN5flash44flash_bwd_dq_dk_dv_loop_seqk_parallel_kernelI23Flash_bwd_kernel_traitsILi32ELi128ELi128ELi8ELi4ELi4ELi4ELb1ELb0EN7cutlass10bfloat16_tE19Flash_kernel_traitsILi32ELi128ELi128ELi8ES3_EELb0ELb1ELb0ELb0ELb1ELb1ELb1EEEvNS_16Flash_bwd_paramsE)
        /*02d8*/ 	.word	0x000000d8


	//----- nvinfo : EIATTR_MIN_STACK_SIZE
	.align		4
.L_132:
        /*02dc*/ 	.byte	0x04, 0x12
        /*02de*/ 	.short	(.L_134 - .L_133)
	.align		4
.L_133:
        /*02e0*/ 	.word	index@(_ZN5flash44flash_bwd_dq_dk_dv_loop_seqk_parallel_kernelI23Flash_bwd_kernel_traitsILi32ELi128ELi128ELi8ELi4ELi4ELi4ELb1ELb0EN7cutlass10bfloat16_tE19Flash_kernel_traitsILi32ELi128ELi128ELi8ES3_EELb1ELb1ELb0ELb0ELb0ELb1ELb0EEEvNS_16Flash_bwd_paramsE)
        /*02e4*/ 	.word	0x00000010


	//----- nvinfo : EIATTR_MIN_STACK_SIZE
	.align		4
.L_134:
        /*02e8*/ 	.byte	0x04, 0x12
        /*02ea*/ 	.short	(.L_136 - .L_135)
	.align		4
.L_135:
        /*02ec*/ 	.word	index@(_ZN5flash44flash_bwd_dq_dk_dv_loop_seqk_parallel_kernelI23Flash_bwd_kernel_traitsILi32ELi128ELi128ELi8ELi4ELi4ELi4ELb1ELb0EN7cutlass10bfloat16_tE19Flash_kernel_traitsILi32ELi128ELi128ELi8ES3_EELb0ELb1ELb0ELb0ELb0ELb1ELb1EEEvNS_16Flash_bwd_paramsE)
        /*02f0*/ 	.word	0x000000d0


	//----- nvinfo : EIATTR_MIN_STACK_SIZE
	.align		4
.L_136:
        /*02f4*/ 	.byte	0x04, 0x12
        /*02f6*/ 	.short	(.L_138 - .L_137)
	.align		4
.L_137:
        /*02f8*/ 	.word	index@(_ZN5flash44flash_bwd_dq_dk_dv_loop_seqk_parallel_kernelI23Flash_bwd_kernel_traitsILi32ELi128ELi128ELi8ELi4ELi4ELi4ELb1ELb0EN7cutlass10bfloat16_tE19Flash_kernel_traitsILi32ELi128ELi128ELi8ES3_EELb1ELb1ELb0ELb1ELb0ELb0ELb0EEEvNS_16Flash_bwd_paramsE)
        /*02fc*/ 	.word	0x00000038


	//----- nvinfo : EIATTR_MIN_STACK_SIZE
	.align		4
.L_138:
        /*0300*/ 	.byte	0x04, 0x12
        /*0302*/ 	.short	(.L_140 - .L_139)
	.align		4
.L_139:
        /*0304*/ 	.word	index@(_ZN5flash44flash_bwd_dq_dk_dv_loop_seqk_parallel_kernelI23Flash_bwd_kernel_traitsILi32ELi128ELi128ELi8ELi4ELi4ELi4ELb1ELb0EN7cutlass10bfloat16_tE19Flash_kernel_traitsILi32ELi128ELi128ELi8ES3_EELb0ELb1ELb0ELb1ELb0ELb0ELb1EEEvNS_16Flash_bwd_paramsE)
        /*0308*/ 	.word	0x00000108


	//----- nvinfo : EIATTR_MIN_STACK_SIZE
	.align		4
.L_140:
        /*030c*/ 	.byte	0x04, 0x12
        /*030e*/ 	.short	(.L_142 - .L_141)
	.align		4
.L_141:
        /*0310*/ 	.word	index@(_ZN5flash25flash_bwd_dot_do_o_kernelILb0E23Flash_bwd_kernel_traitsILi32ELi128ELi128ELi8ELi4ELi4ELi4ELb1ELb0EN7cutlass10bfloat16_tE19Flash_kernel_traitsILi32ELi128ELi128ELi8ES3_EEEEvNS_16Flash_bwd_paramsE)
        /*0314*/ 	.word	0x00000000


	//----- nvinfo : EIATTR_MIN_STACK_SIZE
	.align		4
.L_142:
        /*0318*/ 	.byte	0x04, 0x12
        /*031a*/ 	.short	(.L_144 - .L_143)
	.align		4
.L_143:
        /*031c*/ 	.word	index@(_ZN5flash25flash_bwd_dot_do_o_kernelILb1E23Flash_bwd_kernel_traitsILi32ELi128ELi128ELi8ELi4ELi4ELi4ELb1ELb0EN7cutlass10bfloat16_tE19Flash_kernel_traitsILi32ELi128ELi128ELi8ES3_EEEEvNS_16Flash_bwd_paramsE)
        /*0320*/ 	.word	0x00000000


	//----- nvinfo : EIATTR_MIN_STACK_SIZE
	.align		4
.L_144:
        /*0324*/ 	.byte	0x04, 0x12
        /*0326*/ 	.short	(.L_146 - .L_145)
	.align		4
.L_145:
        /*0328*/ 	.word	index@(_ZN5flash27flash_bwd_convert_dq_kernelI23Flash_bwd_kernel_traitsILi32ELi128ELi128ELi8ELi4ELi4ELi4ELb0ELb0EN7cutlass10bfloat16_tE19Flash_kernel_traitsILi32ELi128ELi128ELi8ES3_EEEEvNS_16Flash_bwd_paramsEi)
        /*032c*/ 	.word	0x00000000


	//----- nvinfo : EIATTR_MIN_STACK_SIZE
	.align		4
.L_146:
        /*0330*/ 	.byte	0x04, 0x12
        /*0332*/ 	.short	(.L_148 - .L_147)
	.align		4
.L_147:
        /*0334*/ 	.word	index@(_ZN5flash44flash_bwd_dq_dk_dv_loop_seqk_parallel_kernelI23Flash_bwd_kernel_traitsILi32ELi128ELi128ELi8ELi4ELi4ELi4ELb0ELb0EN7cutlass10bfloat16_tE19Flash_kernel_traitsILi32ELi128ELi128ELi8ES3_EELb1ELb1ELb0ELb0ELb0ELb0ELb0EEEvNS_16Flash_bwd_paramsE)
        /*0338*/ 	.word	0x00000000


	//----- nvinfo : EIATTR_MIN_STACK_SIZE
	.align		4
.L_148:
        /*033c*/ 	.byte	0x04, 0x12
        /*033e*/ 	.short	(.L_150 - .L_149)
	.align		4
.L_149:
        /*0340*/ 	.word	index@(_ZN5flash44flash_bwd_dq_dk_dv_loop_seqk_parallel_kernelI23Flash_bwd_kernel_traitsILi32ELi128ELi128ELi8ELi4ELi4ELi4ELb0ELb0EN7cutlass10bfloat16_tE19Flash_kernel_traitsILi32ELi128ELi128ELi8ES3_EELb0ELb1ELb0ELb0ELb0ELb0ELb1EEEvNS_16Flash_bwd_paramsE)
        /*0344*/ 	.word	0x00000060


	//----- nvinfo : EIATTR_MIN_STACK_SIZE
	.align		4
.L_150:
        /*0348*/ 	.byte	0x04, 0x12
        /*034a*/ 	.short	(.L_152 - .L_151)
	.align		4
.L_151:
        /*034c*/ 	.word	index@(_ZN5flash44flash_bwd_dq_dk_dv_loop_seqk_parallel_kernelI23Flash_bwd_kernel_traitsILi32ELi128ELi128ELi8ELi4ELi4ELi4ELb0ELb0EN7cutlass10bfloat16_tE19Flash_kernel_traitsILi32ELi128ELi128ELi8ES3_EELb1ELb1ELb0ELb0ELb1ELb1ELb0EEEvNS_16Flash_bwd_paramsE)
        /*0350*/ 	.word	0x00000000


	//----- nvinfo : EIATTR_MIN_STACK_SIZE
	.align		4
.L_152:
        /*0354*/ 	.byte	0x04, 0x12
        /*0356*/ 	.short	(.L_154 - .L_153)
	.align		4
.L_153:
        /*0358*/ 	.word	index@(_ZN5flash44flash_bwd_dq_dk_dv_loop_seqk_parallel_kernelI23Flash_bwd_kernel_traitsILi32ELi128ELi128ELi8ELi4ELi4ELi4ELb0ELb0EN7cutlass10bfloat16_tE19Flash_kernel_traitsILi32ELi128ELi128ELi8ES3_EELb0ELb1ELb0ELb0ELb1ELb1ELb1EEEvNS_16Flash_bwd_paramsE)
        /*035c*/ 	.word	0x00000060


	//----- nvinfo : EIATTR_MIN_STACK_SIZE
	.align		4
.L_154:
        /*0360*/ 	.byte	0x04, 0x12
        /*0362*/ 	.short	(.L_156 - .L_155)
	.align		4
.L_155:
        /*0364*/ 	.word	index@(_ZN5flash44flash_bwd_dq_dk_dv_loop_seqk_parallel_kernelI23Flash_bwd_kernel_traitsILi32ELi128ELi128ELi8ELi4ELi4ELi4ELb0ELb0EN7cutlass10bfloat16_tE19Flash_kernel_traitsILi32ELi128ELi128ELi8ES3_EELb1ELb1ELb0ELb0ELb0ELb1ELb0EEEvNS_16Flash_bwd_paramsE)
        /*0368*/ 	.word	0x00000000


	//----- nvinfo : EIATTR_MIN_STACK_SIZE
	.align		4
.L_156:
        /*036c*/ 	.byte	0x04, 0x12
        /*036e*/ 	.short	(.L_158 - .L_157)
	.align		4
.L_157:
        /*0370*/ 	.word	index@(_ZN5flash44flash_bwd_dq_dk_dv_loop_seqk_parallel_kernelI23Flash_bwd_kernel_traitsILi32ELi128ELi128ELi8ELi4ELi4ELi4ELb0ELb0EN7cutlass10bfloat16_tE19Flash_kernel_traitsILi32ELi128ELi128ELi8ES3_EELb0ELb1ELb0ELb0ELb0ELb1ELb1EEEvNS_16Flash_bwd_paramsE)
        /*0374*/ 	.word	0x00000058


	//----- nvinfo : EIATTR_MIN_STACK_SIZE
	.align		4
.L_158:
        /*0378*/ 	.byte	0x04, 0x12
        /*037a*/ 	.short	(.L_160 - .L_159)
	.align		4
.L_159:
        /*037c*/ 	.word	index@(_ZN5flash44flash_bwd_dq_dk_dv_loop_seqk_parallel_kernelI23Flash_bwd_kernel_traitsILi32ELi128ELi128ELi8ELi4ELi4ELi4ELb0ELb0EN7cutlass10bfloat16_tE19Flash_kernel_traitsILi32ELi128ELi128ELi8ES3_EELb1ELb1ELb0ELb1ELb0ELb0ELb0EEEvNS_16Flash_bwd_paramsE)
        /*0380*/ 	.word	0x00000000


	//----- nvinfo : EIATTR_MIN_STACK_SIZE
	.align		4
.L_160:
        /*0384*/ 	.byte	0x04, 0x12
        /*0386*/ 	.short	(.L_162 - .L_161)
	.align		4
.L_161:
        /*0388*/ 	.word	index@(_ZN5flash44flash_bwd_dq_dk_dv_loop_seqk_parallel_kernelI23Flash_bwd_kernel_traitsILi32ELi128ELi128ELi8ELi4ELi4ELi4ELb0ELb0EN7cutlass10bfloat16_tE19Flash_kernel_traitsILi32ELi128ELi128ELi8ES3_EELb0ELb1ELb0ELb1ELb0ELb0ELb1EEEvNS_16Flash_bwd_paramsE)
        /*038c*/ 	.word	0x000000a8


	//----- nvinfo : EIATTR_MIN_STACK_SIZE
	.align		4
.L_162:
        /*0390*/ 	.byte	0x04, 0x12
        /*0392*/ 	.short	(.L_164 - .L_163)
	.align		4
.L_163:
        /*0394*/ 	.word	index@(_ZN5flash25flash_bwd_dot_do_o_kernelILb0E23Flash_bwd_kernel_traitsILi32ELi128ELi128ELi8ELi4ELi4ELi4ELb0ELb0EN7cutlass10bfloat16_tE19Flash_kernel_traitsILi32ELi128ELi128ELi8ES3_EEEEvNS_16Flash_bwd_paramsE)
        /*0398*/ 	.word	0x00000000


	//----- nvinfo : EIATTR_MIN_STACK_SIZE
	.align		4
.L_164:
        /*039c*/ 	.byte	0x04, 0x12
        /*039e*/ 	.short	(.L_166 - .L_165)
	.align		4
.L_165:
        /*03a0*/ 	.word	index@(_ZN5flash25flash_bwd_dot_do_o_kernelILb1E23Flash_bwd_kernel_traitsILi32ELi128ELi128ELi8ELi4ELi4ELi4ELb0ELb0EN7cutlass10bfloat16_tE19Flash_kernel_traitsILi32ELi128ELi128ELi8ES3_EEEEvNS_16Flash_bwd_paramsE)
        /*03a4*/ 	.word	0x00000000
.L_166:


//--------------------- .nv.compat                --------------------------
	.section	.nv.compat,"",@"SHT_CUDA_COMPAT_INFO"
	.align	4
        /*0000*/ 	.byte	0x02, 0x09, 0x01, 0x00, 0x02, 0x02, 0x01, 0x00, 0x02, 0x05, 0x05, 0x00, 0x03, 0x07, 0x01, 0x01
        /*0010*/ 	.byte	0x02, 0x03, 0x00, 0x00, 0x02, 0x06, 0x01, 0x00, 0x04, 0x0b, 0x08, 0x00, 0x00, 0x00, 0x00, 0x00
        /*0020*/ 	.byte	0x00, 0x00, 0x00, 0x00


//--------------------- .nv.info._ZN5flash44flash_bwd_dq_dk_dv_loop_seqk_parallel_kernelI23Flash_bwd_kernel_traitsILi32ELi128ELi128ELi8ELi4ELi4ELi4ELb1ELb0EN7cutlass10bfloat16_tE19Flash_kernel_traitsILi32ELi128ELi128ELi8ES3_EELb0ELb1ELb0ELb0ELb0ELb0ELb0EEEvNS_16Flash_bwd_paramsE --------------------------
	.section	.nv.info._ZN5flash44flash_bwd_dq_dk_dv_loop_seqk_parallel_kernelI23Flash_bwd_kernel_traitsILi32ELi128ELi128ELi8ELi4ELi4ELi4ELb1ELb0EN7cutlass10bfloat16_tE19Flash_kernel_traitsILi32ELi128ELi128ELi8ES3_EELb0ELb1ELb0ELb0ELb0ELb0ELb0EEEvNS_16Flash_bwd_paramsE,"",@"SHT_CUDA_INFO"
	.sectionflags	@""
	.align	4


	//----- nvinfo : EIATTR_CUDA_API_VERSION
	.align		4
        /*0000*/ 	.byte	0x04, 0x37
        /*0002*/ 	.short	(.L_168 - .L_167)
.L_167:
        /*0004*/ 	.word	0x00000082


	//----- nvinfo : EIATTR_KPARAM_INFO
	.align		4
.L_168:
        /*0008*/ 	.byte	0x04, 0x17
        /*000a*/ 	.short	(.L_170 - .L_169)
.L_169:
        /*000c*/ 	.word	0x00000000
        /*0010*/ 	.short	0x0000
        /*0012*/ 	.short	0x0000
        /*0014*/ 	.byte	0x00, 0xf0, 0x01, 0x0a


	//----- nvinfo : EIATTR_SPARSE_MMA_MASK
	.align		4
.L_170:
        /*0018*/ 	.byte	0x03, 0x50
        /*001a*/ 	.short	0x0000


	//----- nvinfo : EIATTR_MAXREG_COUNT
	.align		4
        /*001c*/ 	.byte	0x03, 0x1b
        /*001e*/ 	.short	0x00ff


	//----- nvinfo : EIATTR_NUM_BARRIERS
	.align		4
        /*0020*/ 	.byte	0x02, 0x4c
        /*0022*/ 	.byte	0x01
	.zero		1


	//----- nvinfo : EIATTR_ANNOTATIONS
	.align		4
        /*0024*/ 	.byte	0x04, 0x55
        /*0026*/ 	.short	(.L_172 - .L_171)


	//   ....[0]....
.L_171:
        /*0028*/ 	.word	0x00000001
        /*002c*/ 	.byte	0x90, 0x08, 0x00, 0x00, 0x01, 0x00, 0x00, 0x00, 0xb0, 0x08, 0x00, 0x00, 0x01, 0x00, 0x00, 0x00
        /*003c*/ 	.byte	0x70, 0x15, 0x00, 0x00, 0x01, 0x00, 0x00, 0x00, 0xd0, 0x2a, 0x00, 0x00, 0x01, 0x00, 0x00, 0x00
        /*004c*/ 	.byte	0x60, 0x2d, 0x00, 0x00, 0x01, 0x00, 0x00, 0x00, 0x00, 0x5d, 0x00, 0x00, 0x01, 0x00, 0x00, 0x00
        /*005c*/ 	.byte	0xb0, 0x69, 0x00, 0x00, 0x01, 0x00, 0x00, 0x00, 0xd0, 0x69, 0x00, 0x00


	//----- nvinfo : EIATTR_MERCURY_ISA_VERSION
	.align		4
.L_172:
        /*0068*/ 	.byte	0x03, 0x5f
        /*006a*/ 	.short	0x0101


	//----- nvinfo : EIATTR_VRC_CTA_INIT_COUNT
	.align		4
        /*006c*/ 	.byte	0x02, 0x4a
	.zero		1
	.zero		1


	//----- nvinfo : EIATTR_EXIT_INSTR_OFFSETS
	.align		4
        /*0070*/ 	.byte	0x04, 0x1c
        /*0072*/ 	.short	(.L_174 - .L_173)


	//   ....[0]....
.L_173:
        /*0074*/ 	.word	0x00000090


	//   ....[1]....
        /*0078*/ 	.word	0x00007600


	//----- nvinfo : EIATTR_CRS_STACK_SIZE
	.align		4
.L_174:
        /*007c*/ 	.byte	0x04, 0x1e
        /*007e*/ 	.short	(.L_176 - .L_175)
.L_175:
        /*0080*/ 	.word	0x00000000


	//----- nvinfo : EIATTR_CBANK_PARAM_SIZE
	.align		4
.L_176:
        /*0084*/ 	.byte	0x03, 0x19
        /*0086*/ 	.short	0x0280


	//----- nvinfo : EIATTR_PARAM_CBANK
	.align		4
        /*0088*/ 	.byte	0x04, 0x0a
        /*008a*/ 	.short	(.L_178 - .L_177)
	.align		4
.L_177:
        /*008c*/ 	.word	index@(.nv.constant0._ZN5flash44flash_bwd_dq_dk_dv_loop_seqk_parallel_kernelI23Flash_bwd_kernel_traitsILi32ELi128ELi128ELi8ELi4ELi4ELi4ELb1ELb0EN7cutlass10bfloat16_tE19Flash_kernel_traitsILi32ELi128ELi128ELi8ES3_EELb0ELb1ELb0ELb0ELb0ELb0ELb0EEEvNS_16Flash_bwd_paramsE)
        /*0090*/ 	.short	0x0380
        /*0092*/ 	.short	0x0280


	//----- nvinfo : EIATTR_SW_WAR
	.align		4
.L_178:
        /*0094*/ 	.byte	0x04, 0x36
        /*0096*/ 	.short	(.L_180 - .L_179)
.L_179:
        /*0098*/ 	.word	0x00000008
.L_180:


//--------------------- .nv.info._ZN5flash44flash_bwd_dq_dk_dv_loop_seqk_parallel_kernelI23Flash_bwd_kernel_traitsILi32ELi128ELi128ELi8ELi4ELi4ELi4ELb1ELb0EN7cutlass10bfloat16_tE19Flash_kernel_traitsILi32ELi128ELi128ELi8ES3_EELb0ELb1ELb0ELb0ELb1ELb1ELb0EEEvNS_16Flash_bwd_paramsE --------------------------
	.section	.nv.info._ZN5flash44flash_bwd_dq_dk_dv_loop_seqk_parallel_kernelI23Flash_bwd_kernel_traitsILi32ELi128ELi128ELi8ELi4ELi4ELi4ELb1ELb0EN7cutlass10bfloat16_tE19Flash_kernel_traitsILi32ELi128ELi128ELi8ES3_EELb0ELb1ELb0ELb0ELb1ELb1ELb0EEEvNS_16Flash_bwd_paramsE,"",@"SHT_CUDA_INFO"
	.sectionflags	@""
	.align	4


	//----- nvinfo : EIATTR_CUDA_API_VERSION
	.align		4
        /*0000*/ 	.byte	0x04, 0x37
        /*0002*/ 	.short	(.L_182 - .L_181)
.L_181:
        /*0004*/ 	.word	0x00000082


	//----- nvinfo : EIATTR_KPARAM_INFO
	.align		4
.L_182:
        /*0008*/ 	.byte	0x04, 0x17
        /*000a*/ 	.short	(.L_184 - .L_183)
.L_183:
        /*000c*/ 	.word	0x00000000
        /*0010*/ 	.short	0x0000
        /*0012*/ 	.short	0x0000
        /*0014*/ 	.byte	0x00, 0xf0, 0x01, 0x0a


	//----- nvinfo : EIATTR_SPARSE_MMA_MASK
	.align		4
.L_184:
        /*0018*/ 	.byte	0x03, 0x50
        /*001a*/ 	.short	0x0000


	//----- nvinfo : EIATTR_MAXREG_COUNT
	.align		4
        /*001c*/ 	.byte	0x03, 0x1b
        /*001e*/ 	.short	0x00ff


	//----- nvinfo : EIATTR_NUM_BARRIERS
	.align		4
        /*0020*/ 	.byte	0x02, 0x4c
        /*0022*/ 	.byte	0x01
	.zero		1


	//----- nvinfo : EIATTR_MERCURY_ISA_VERSION
	.align		4
        /*0024*/ 	.byte	0x03, 0x5f
        /*0026*/ 	.short	0x0101


	//----- nvinfo : EIATTR_VRC_CTA_INIT_COUNT
	.align		4
        /*0028*/ 	.byte	0x02, 0x4a
	.zero		1
	.zero		1


	//----- nvinfo : EIATTR_EXIT_INSTR_OFFSETS
	.align		4
        /*002c*/ 	.byte	0x04, 0x1c
        /*002e*/ 	.short	(.L_186 - .L_185)


	//   ....[0]....
.L_185:
        /*0030*/ 	.word	0x00000080


	//   ....[1]....
        /*0034*/ 	.word	0x00005da0


	//----- nvinfo : EIATTR_CBANK_PARAM_SIZE
	.align		4
.L_186:
        /*0038*/ 	.byte	0x03, 0x19
        /*003a*/ 	.short	0x0280


	//----- nvinfo : EIATTR_PARAM_CBANK
	.align		4
        /*003c*/ 	.byte	0x04, 0x0a
        /*003e*/ 	.short	(.L_188 - .L_187)
	.align		4
.L_187:
        /*0040*/ 	.word	index@(.nv.constant0._ZN5flash44flash_bwd_dq_dk_dv_loop_seqk_parallel_kernelI23Flash_bwd_kernel_traitsILi32ELi128ELi128ELi8ELi4ELi4ELi4ELb1ELb0EN7cutlass10bfloat16_tE19Flash_kernel_traitsILi32ELi128ELi128ELi8ES3_EELb0ELb1ELb0ELb0ELb1ELb1ELb0EEEvNS_16Flash_bwd_paramsE)
        /*0044*/ 	.short	0x0380
        /*0046*/ 	.short	0x0280


	//----- nvinfo : EIATTR_SW_WAR
	.align		4
.L_188:
        /*0048*/ 	.byte	0x04, 0x36
        /*004a*/ 	.short	(.L_190 - .L_189)
.L_189:
        /*004c*/ 	.word	0x00000008
.L_190:


//--------------------- .nv.info._ZN5flash44flash_bwd_dq_dk_dv_loop_seqk_parallel_kernelI23Flash_bwd_kernel_traitsILi32ELi128ELi128ELi8ELi4ELi4ELi4ELb1ELb0EN7cutlass10bfloat16_tE19Flash_kernel_traitsILi32ELi128ELi128ELi8ES3_EELb0ELb1ELb0ELb0ELb0ELb1ELb0EEEvNS_16Flash_bwd_paramsE --------------------------
	.section	.nv.info._ZN5flash44flash_bwd_dq_dk_dv_loop_seqk_parallel_kernelI23Flash_bwd_kernel_traitsILi32ELi128ELi128ELi8ELi4ELi4ELi4ELb1ELb0EN7cutlass10bfloat16_tE19Flash_kernel_traitsILi32ELi128ELi128ELi8ES3_EELb0ELb1ELb0ELb0ELb0ELb1ELb0EEEvNS_16Flash_bwd_paramsE,"",@"SHT_CUDA_INFO"
	.sectionflags	@""
	.align	4


	//----- nvinfo : EIATTR_CUDA_API_VERSION
	.align		4
        /*0000*/ 	.byte	0x04, 0x37
        /*0002*/ 	.short	(.L_192 - .L_191)
.L_191:
        /*0004*/ 	.word	0x00000082


	//----- nvinfo : EIATTR_KPARAM_INFO
	.align		4
.L_192:
        /*0008*/ 	.byte	0x04, 0x17
        /*000a*/ 	.short	(.L_194 - .L_193)
.L_193:
        /*000c*/ 	.word	0x00000000
        /*0010*/ 	.short	0x0000
        /*0012*/ 	.short	0x0000
        /*0014*/ 	.byte	0x00, 0xf0, 0x01, 0x0a


	//----- nvinfo : EIATTR_SPARSE_MMA_MASK
	.align		4
.L_194:
        /*0018*/ 	.byte	0x03, 0x50
        /*001a*/ 	.short	0x0000


	//----- nvinfo : EIATTR_MAXREG_COUNT
	.align		4
        /*001c*/ 	.byte	0x03, 0x1b
        /*001e*/ 	.short	0x00ff


	//----- nvinfo : EIATTR_NUM_BARRIERS
	.align		4
        /*0020*/ 	.byte	0x02, 0x4c
        /*0022*/ 	.byte	0x01
	.zero		1


	//----- nvinfo : EIATTR_ANNOTATIONS
	.align		4
        /*0024*/ 	.byte	0x04, 0x55
        /*0026*/ 	.short	(.L_196 - .L_195)


	//   ....[0]....
.L_195:
        /*0028*/ 	.word	0x00000001
        /*002c*/ 	.byte	0xc0, 0x08, 0x00, 0x00, 0x01, 0x00, 0x00, 0x00, 0xe0, 0x08, 0x00, 0x00, 0x01, 0x00, 0x00, 0x00
        /*003c*/ 	.byte	0xf0, 0x14, 0x00, 0x00, 0x01, 0x00, 0x00, 0x00, 0xd0, 0x26, 0x00, 0x00, 0x01, 0x00, 0x00, 0x00
        /*004c*/ 	.byte	0xd0, 0x27, 0x00, 0x00, 0x01, 0x00, 0x00, 0x00, 0x80, 0x56, 0x00, 0x00, 0x01, 0x00, 0x00, 0x00
        /*005c*/ 	.byte	0xa0, 0x62, 0x00, 0x00, 0x01, 0x00, 0x00, 0x00, 0xc0, 0x62, 0x00, 0x00


	//----- nvinfo : EIATTR_MERCURY_ISA_VERSION
	.align		4
.L_196:
        /*0068*/ 	.byte	0x03, 0x5f
        /*006a*/ 	.short	0x0101


	//----- nvinfo : EIATTR_VRC_CTA_INIT_COUNT
	.align		4
        /*006c*/ 	.byte	0x02, 0x4a
	.zero		1
	.zero		1


	//----- nvinfo : EIATTR_EXIT_INSTR_OFFSETS
	.align		4
        /*0070*/ 	.byte	0x04, 0x1c
        /*0072*/ 	.short	(.L_198 - .L_197)


	//   ....[0]....
.L_197:
        /*0074*/ 	.word	0x00000090


	//   ....[1]....
        /*0078*/ 	.word	0x00006ec0


	//----- nvinfo : EIATTR_CRS_STACK_SIZE
	.align		4
.L_198:
        /*007c*/ 	.byte	0x04, 0x1e
        /*007e*/ 	.short	(.L_200 - .L_199)
.L_199:
        /*0080*/ 	.word	0x00000000


	//----- nvinfo : EIATTR_CBANK_PARAM_SIZE
	.align		4
.L_200:
        /*0084*/ 	.byte	0x03, 0x19
        /*0086*/ 	.short	0x0280


	//----- nvinfo : EIATTR_PARAM_CBANK
	.align		4
        /*0088*/ 	.byte	0x04, 0x0a
        /*008a*/ 	.short	(.L_202 - .L_201)
	.align		4
.L_201:
        /*008c*/ 	.word	index@(.nv.constant0._ZN5flash44flash_bwd_dq_dk_dv_loop_seqk_parallel_kernelI23Flash_bwd_kernel_traitsILi32ELi128ELi128ELi8ELi4ELi4ELi4ELb1ELb0EN7cutlass10bfloat16_tE19Flash_kernel_traitsILi32ELi128ELi128ELi8ES3_EELb0ELb1ELb0ELb0ELb0ELb1ELb0EEEvNS_16Flash_bwd_paramsE)
        /*0090*/ 	.short	0x0380
        /*0092*/ 	.short	0x0280


	//----- nvinfo : EIATTR_SW_WAR
	.align		4
.L_202:
        /*0094*/ 	.byte	0x04, 0x36
        /*0096*/ 	.short	(.L_204 - .L_203)
.L_203:
        /*0098*/ 	.word	0x00000008
.L_204:


//--------------------- .nv.info._ZN5flash44flash_bwd_dq_dk_dv_loop_seqk_parallel_kernelI23Flash_bwd_kernel_traitsILi32ELi128ELi128ELi8ELi4ELi4ELi4ELb1ELb0EN7cutlass10bfloat16_tE19Flash_kernel_traitsILi32ELi128ELi128ELi8ES3_EELb0ELb1ELb0ELb1ELb0ELb0ELb0EEEvNS_16Flash_bwd_paramsE --------------------------
	.section	.nv.info._ZN5flash44flash_bwd_dq_dk_dv_loop_seqk_parallel_kernelI23Flash_bwd_kernel_traitsILi32ELi128ELi128ELi8ELi4ELi4ELi4ELb1ELb0EN7cutlass10bfloat16_tE19Flash_kernel_traitsILi32ELi128ELi128ELi8ES3_EELb0ELb1ELb0ELb1ELb0ELb0ELb0EEEvNS_16Flash_bwd_paramsE,"",@"SHT_CUDA_INFO"
	.sectionflags	@""
	.align	4


	//----- nvinfo : EIATTR_CUDA_API_VERSION
	.align		4
        /*0000*/ 	.byte	0x04, 0x37
        /*0002*/ 	.short	(.L_206 - .L_205)
.L_205:
        /*0004*/ 	.word	0x00000082


	//----- nvinfo : EIATTR_KPARAM_INFO
	.align		4
.L_206:
        /*0008*/ 	.byte	0x04, 0x17
        /*000a*/ 	.short	(.L_208 - .L_207)
.L_207:
        /*000c*/ 	.word	0x00000000
        /*0010*/ 	.short	0x0000
        /*0012*/ 	.short	0x0000
        /*0014*/ 	.byte	0x00, 0xf0, 0x01, 0x0a


	//----- nvinfo : EIATTR_SPARSE_MMA_MASK
	.align		4
.L_208:
        /*0018*/ 	.byte	0x03, 0x50
        /*001a*/ 	.short	0x0000


	//----- nvinfo : EIATTR_MAXREG_COUNT
	.align		4
        /*001c*/ 	.byte	0x03, 0x1b
        /*001e*/ 	.short	0x00ff


	//----- nvinfo : EIATTR_NUM_BARRIERS
	.align		4
        /*0020*/ 	.byte	0x02, 0x4c
        /*0022*/ 	.byte	0x01
	.zero		1


	//----- nvinfo : EIATTR_ANNOTATIONS
	.align		4
        /*0024*/ 	.byte	0x04, 0x55
        /*0026*/ 	.short	(.L_210 - .L_209)


	//   ....[0]....
.L_209:
        /*0028*/ 	.word	0x00000001
        /*002c*/ 	.byte	0x40, 0x12, 0x00, 0x00, 0x01, 0x00, 0x00, 0x00, 0x50, 0x25, 0x00, 0x00, 0x01, 0x00, 0x00, 0x00
        /*003c*/ 	.byte	0x60, 0x25, 0x00, 0x00, 0x01, 0x00, 0x00, 0x00, 0xd0, 0x32, 0x00, 0x00, 0x01, 0x00, 0x00, 0x00
        /*004c*/ 	.byte	0xb0, 0x33, 0x00, 0x00, 0x01, 0x00, 0x00, 0x00, 0xf0, 0x33, 0x00, 0x00, 0x01, 0x00, 0x00, 0x00
        /*005c*/ 	.byte	0x80, 0x40, 0x00, 0x00, 0x01, 0x00, 0x00, 0x00, 0x00, 0x6b, 0x00, 0x00, 0x01, 0x00, 0x00, 0x00
        /*006c*/ 	.byte	0x40, 0x6b, 0x00, 0x00, 0x01, 0x00, 0x00, 0x00, 0x80, 0x6b, 0x00, 0x00, 0x01, 0x00, 0x00, 0x00
        /*007c*/ 	.byte	0xa0, 0x71, 0x00, 0x00, 0x01, 0x00, 0x00, 0x00, 0xd0, 0x76, 0x00, 0x00, 0x01, 0x00, 0x00, 0x00
        /*008c*/ 	.byte	0x00, 0x77, 0x00, 0x00


	//----- nvinfo : EIATTR_MERCURY_ISA_VERSION
	.align		4
.L_210:
        /*0090*/ 	.byte	0x03, 0x5f
        /*0092*/ 	.short	0x0101


	//----- nvinfo : EIATTR_VRC_CTA_INIT_COUNT
	.align		4
        /*0094*/ 	.byte	0x02, 0x4a
	.zero		1
	.zero		1


	//----- nvinfo : EIATTR_EXIT_INSTR_OFFSETS
	.align		4
        /*0098*/ 	.byte	0x04, 0x1c
        /*009a*/ 	.short	(.L_212 - .L_211)


	//   ....[0]....
.L_211:
        /*009c*/ 	.word	0x00000090


	//   ....[1]....
        /*00a0*/ 	.word	0x00008370


	//----- nvinfo : EIATTR_CRS_STACK_SIZE
	.align		4
.L_212:
        /*00a4*/ 	.byte	0x04, 0x1e
        /*00a6*/ 	.short	(.L_214 - .L_213)
.L_213:
        /*00a8*/ 	.word	0x00000000


	//----- nvinfo : EIATTR_CBANK_PARAM_SIZE
	.align		4
.L_214:
        /*00ac*/ 	.byte	0x03, 0x19
        /*00ae*/ 	.short	0x0280


	//----- nvinfo : EIATTR_PARAM_CBANK
	.align		4
        /*00b0*/ 	.byte	0x04, 0x0a
        /*00b2*/ 	.short	(.L_216 - .L_215)
	.align		4
.L_215:
        /*00b4*/ 	.word	index@(.nv.constant0._ZN5flash44flash_bwd_dq_dk_dv_loop_seqk_parallel_kernelI23Flash_bwd_kernel_traitsILi32ELi128ELi128ELi8ELi4ELi4ELi4ELb1ELb0EN7cutlass10bfloat16_tE19Flash_kernel_traitsILi32ELi128ELi128ELi8ES3_EELb0ELb1ELb0ELb1ELb0ELb0ELb0EEEvNS_16Flash_bwd_paramsE)
        /*00b8*/ 	.short	0x0380
        /*00ba*/ 	.short	0x0280


	//----- nvinfo : EIATTR_SW_WAR
	.align		4
.L_216:
        /*00bc*/ 	.byte	0x04, 0x36
        /*00be*/ 	.short	(.L_218 - .L_217)
.L_217:
        /*00c0*/ 	.word	0x00000008
.L_218:


//--------------------- .nv.info._ZN5flash27flash_bwd_convert_dq_kernelI23Flash_bwd_kernel_traitsILi32ELi128ELi128ELi8ELi4ELi4ELi4ELb1ELb0EN7cutlass10bfloat16_tE19Flash_kernel_traitsILi32ELi128ELi128ELi8ES3_EEEEvNS_16Flash_bwd_paramsEi --------------------------
	.section	.nv.info._ZN5flash27flash_bwd_convert_dq_kernelI23Flash_bwd_kernel_traitsILi32ELi128ELi128ELi8ELi4ELi4ELi4ELb1ELb0EN7cutlass10bfloat16_tE19Flash_kernel_traitsILi32ELi128ELi128ELi8ES3_EEEEvNS_16Flash_bwd_paramsEi,"",@"SHT_CUDA_INFO"
	.sectionflags	@""
	.align	4


	//----- nvinfo : EIATTR_CUDA_API_VERSION
	.align		4
        /*0000*/ 	.byte	0x04, 0x37
        /*0002*/ 	.short	(.L_220 - .L_219)
.L_219:
        /*0004*/ 	.word	0x00000082


	//----- nvinfo : EIATTR_KPARAM_INFO
	.align		4
.L_220:
        /*0008*/ 	.byte	0x04, 0x17
        /*000a*/ 	.short	(.L_222 - .L_221)
.L_221:
        /*000c*/ 	.word	0x00000000
        /*0010*/ 	.short	0x0001
        /*0012*/ 	.short	0x0280
        /*0014*/ 	.byte	0x00, 0xf0, 0x11, 0x00


	//----- nvinfo : EIATTR_KPARAM_INFO
	.align		4
.L_222:
        /*0018*/ 	.byte	0x04, 0x17
        /*001a*/ 	.short	(.L_224 - .L_223)
.L_223:
        /*001c*/ 	.word	0x00000000
        /*0020*/ 	.short	0x0000
        /*0022*/ 	.short	0x0000
        /*0024*/ 	.byte	0x00, 0xf0, 0x01, 0x0a


	//----- nvinfo : EIATTR_SPARSE_MMA_MASK
	.align		4
.L_224:
        /*0028*/ 	.byte	0x03, 0x50
        /*002a*/ 	.short	0x0000


	//----- nvinfo : EIATTR_MAXREG_COUNT
	.align		4
        /*002c*/ 	.byte	0x03, 0x1b
        /*002e*/ 	.short	0x00ff


	//----- nvinfo : EIATTR_NUM_BARRIERS
	.align		4
        /*0030*/ 	.byte	0x02, 0x4c
        /*0032*/ 	.byte	0x01
	.zero		1


	//----- nvinfo : EIATTR_MERCURY_ISA_VERSION
	.align		4
        /*0034*/ 	.byte	0x03, 0x5f
        /*0036*/ 	.short	0x0101


	//----- nvinfo : EIATTR_VRC_CTA_INIT_COUNT
	.align		4
        /*0038*/ 	.byte	0x02, 0x4a
	.zero		1
	.zero		1


	//----- nvinfo : EIATTR_EXIT_INSTR_OFFSETS
	.align		4
        /*003c*/ 	.byte	0x04, 0x1c
        /*003e*/ 	.short	(.L_226 - .L_225)


	//   ....[0]....
.L_225:
        /*0040*/ 	.word	0x00000190


	//   ....[1]....
        /*0044*/ 	.word	0x00001680


	//   ....[2]....
        /*0048*/ 	.word	0x00001750


	//----- nvinfo : EIATTR_CRS_STACK_SIZE
	.align		4
.L_226:
        /*004c*/ 	.byte	0x04, 0x1e
        /*004e*/ 	.short	(.L_228 - .L_227)
.L_227:
        /*0050*/ 	.word	0x00000000


	//----- nvinfo : EIATTR_CBANK_PARAM_SIZE
	.align		4
.L_228:
        /*0054*/ 	.byte	0x03, 0x19
        /*0056*/ 	.short	0x0284


	//----- nvinfo : EIATTR_PARAM_CBANK
	.align		4
        /*0058*/ 	.byte	0x04, 0x0a
        /*005a*/ 	.short	(.L_230 - .L_229)
	.align		4
.L_229:
        /*005c*/ 	.word	index@(.nv.constant0._ZN5flash27flash_bwd_convert_dq_kernelI23Flash_bwd_kernel_traitsILi32ELi128ELi128ELi8ELi4ELi4ELi4ELb1ELb0EN7cutlass10bfloat16_tE19Flash_kernel_traitsILi32ELi128ELi128ELi8ES3_EEEEvNS_16Flash_bwd_paramsEi)
        /*0060*/ 	.short	0x0380
        /*0062*/ 	.short	0x0284


	//----- nvinfo : EIATTR_SW_WAR
	.align		4
.L_230:
        /*0064*/ 	.byte	0x04, 0x36
        /*0066*/ 	.short	(.L_232 - .L_231)
.L_231:
        /*0068*/ 	.word	0x00000008
.L_232:


//--------------------- .nv.info._ZN5flash44flash_bwd_dq_dk_dv_loop_seqk_parallel_kernelI23Flash_bwd_kernel_traitsILi32ELi128ELi128ELi8ELi4ELi4ELi4ELb1ELb0EN7cutlass10bfloat16_tE19Flash_kernel_traitsILi32ELi128ELi128ELi8ES3_EELb1ELb1ELb0ELb0ELb0ELb0ELb0EEEvNS_16Flash_bwd_paramsE --------------------------
	.section	.nv.info._ZN5flash44flash_bwd_dq_dk_dv_loop_seqk_parallel_kernelI23Flash_bwd_kernel_traitsILi32ELi128ELi128ELi8ELi4ELi4ELi4ELb1ELb0EN7cutlass10bfloat16_tE19Flash_kernel_traitsILi32ELi128ELi128ELi8ES3_EELb1ELb1ELb0ELb0ELb0ELb0ELb0EEEvNS_16Flash_bwd_paramsE,"",@"SHT_CUDA_INFO"
	.sectionflags	@""
	.align	4


	//----- nvinfo : EIATTR_CUDA_API_VERSION
	.align		4
        /*0000*/ 	.byte	0x04, 0x37
        /*0002*/ 	.short	(.L_234 - .L_233)
.L_233:
        /*0004*/ 	.word	0x00000082


	//----- nvinfo : EIATTR_KPARAM_INFO
	.align		4
.L_234:
        /*0008*/ 	.byte	0x04, 0x17
        /*000a*/ 	.short	(.L_236 - .L_235)
.L_235:
        /*000c*/ 	.word	0x00000000
        /*0010*/ 	.short	0x0000
        /*0012*/ 	.short	0x0000
        /*0014*/ 	.byte	0x00, 0xf0, 0x01, 0x0a


	//----- nvinfo : EIATTR_SPARSE_MMA_MASK
	.align		4
.L_236:
        /*0018*/ 	.byte	0x03, 0x50
        /*001a*/ 	.short	0x0000


	//----- nvinfo : EIATTR_MAXREG_COUNT
	.align		4
        /*001c*/ 	.byte	0x03, 0x1b
        /*001e*/ 	.short	0x00ff


	//----- nvinfo : EIATTR_NUM_BARRIERS
	.align		4
        /*0020*/ 	.byte	0x02, 0x4c
        /*0022*/ 	.byte	0x01
	.zero		1


	//----- nvinfo : EIATTR_ANNOTATIONS
	.align		4
        /*0024*/ 	.byte	0x04, 0x55
        /*0026*/ 	.short	(.L_238 - .L_237)


	//   ....[0]....
.L_237:
        /*0028*/ 	.word	0x00000001
        /*002c*/ 	.byte	0xb0, 0x05, 0x00, 0x00, 0x01, 0x00, 0x00, 0x00, 0xd0, 0x05, 0x00, 0x00, 0x01, 0x00, 0x00, 0x00
        /*003c*/ 	.byte	0xc0, 0x2d, 0x00, 0x00, 0x01, 0x00, 0x00, 0x00, 0xd0, 0x2d, 0x00, 0x00, 0x01, 0x00, 0x00, 0x00
        /*004c*/ 	.byte	0x30, 0x2f, 0x00, 0x00, 0x01, 0x00, 0x00, 0x00, 0x70, 0x2f, 0x00, 0x00, 0x01, 0x00, 0x00, 0x00
        /*005c*/ 	.byte	0xd0, 0x89, 0x00, 0x00, 0x01, 0x00, 0x00, 0x00, 0xe0, 0x89, 0x00, 0x00


	//----- nvinfo : EIATTR_MERCURY_ISA_VERSION
	.align		4
.L_238:
        /*0068*/ 	.byte	0x03, 0x5f
        /*006a*/ 	.short	0x0101


	//----- nvinfo : EIATTR_VRC_CTA_INIT_COUNT
	.align		4
        /*006c*/ 	.byte	0x02, 0x4a
	.zero		1
	.zero		1


	//----- nvinfo : EIATTR_EXIT_INSTR_OFFSETS
	.align		4
        /*0070*/ 	.byte	0x04, 0x1c
        /*0072*/ 	.short	(.L_240 - .L_239)


	//   ....[0]....
.L_239:
        /*0074*/ 	.word	0x00000090


	//   ....[1]....
        /*0078*/ 	.word	0x000096c0


	//----- nvinfo : EIATTR_CRS_STACK_SIZE
	.align		4
.L_240:
        /*007c*/ 	.byte	0x04, 0x1e
        /*007e*/ 	.short	(.L_242 - .L_241)
.L_241:
        /*0080*/ 	.word	0x00000000


	//----- nvinfo : EIATTR_CBANK_PARAM_SIZE
	.align		4
.L_242:
        /*0084*/ 	.byte	0x03, 0x19
        /*0086*/ 	.short	0x0280


	//----- nvinfo : EIATTR_PARAM_CBANK
	.align		4
        /*0088*/ 	.byte	0x04, 0x0a
        /*008a*/ 	.short	(.L_244 - .L_243)
	.align		4
.L_243:
        /*008c*/ 	.word	index@(.nv.constant0._ZN5flash44flash_bwd_dq_dk_dv_loop_seqk_parallel_kernelI23Flash_bwd_kernel_traitsILi32ELi128ELi128ELi8ELi4ELi4ELi4ELb1ELb0EN7cutlass10bfloat16_tE19Flash_kernel_traitsILi32ELi128ELi128ELi8ES3_EELb1ELb1ELb0ELb0ELb0ELb0ELb0EEEvNS_16Flash_bwd_paramsE)
        /*0090*/ 	.short	0x0380
        /*0092*/ 	.short	0x0280


	//----- nvinfo : EIATTR_SW_WAR
	.align		4
.L_244:
        /*0094*/ 	.byte	0x04, 0x36
        /*0096*/ 	.short	(.L_246 - .L_245)
.L_245:
        /*0098*/ 	.word	0x00000008
.L_246:


//--------------------- .nv.info._ZN5flash44flash_bwd_dq_dk_dv_loop_seqk_parallel_kernelI23Flash_bwd_kernel_traitsILi32ELi128ELi128ELi8ELi4ELi4ELi4ELb1ELb0EN7cutlass10bfloat16_tE19Flash_kernel_traitsILi32ELi128ELi128ELi8ES3_EELb0ELb1ELb0ELb0ELb0ELb0ELb1EEEvNS_16Flash_bwd_paramsE --------------------------
	.section	.nv.info._ZN5flash44flash_bwd_dq_dk_dv_loop_seqk_parallel_kernelI23Flash_bwd_kernel_traitsILi32ELi128ELi128ELi8ELi4ELi4ELi4ELb1ELb0EN7cutlass10bfloat16_tE19Flash_kernel_traitsILi32ELi128ELi128ELi8ES3_EELb0ELb1ELb0ELb0ELb0ELb0ELb1EEEvNS_16Flash_bwd_paramsE,"",@"SHT_CUDA_INFO"
	.sectionflags	@""
	.align	4


	//----- nvinfo : EIATTR_CUDA_API_VERSION
	.align		4
        /*0000*/ 	.byte	0x04, 0x37
        /*0002*/ 	.short	(.L_248 - .L_247)
.L_247:
        /*0004*/ 	.word	0x00000082


	//----- nvinfo : EIATTR_KPARAM_INFO
	.align		4
.L_248:
        /*0008*/ 	.byte	0x04, 0x17
        /*000a*/ 	.short	(.L_250 - .L_249)
.L_249:
        /*000c*/ 	.word	0x00000000
        /*0010*/ 	.short	0x0000
        /*0012*/ 	.short	0x0000
        /*0014*/ 	.byte	0x00, 0xf0, 0x01, 0x0a


	//----- nvinfo : EIATTR_SPARSE_MMA_MASK
	.align		4
.L_250:
        /*0018*/ 	.byte	0x03, 0x50
        /*001a*/ 	.short	0x0000


	//----- nvinfo : EIATTR_MAXREG_COUNT
	.align		4
        /*001c*/ 	.byte	0x03, 0x1b
        /*001e*/ 	.short	0x00ff


	//----- nvinfo : EIATTR_NUM_BARRIERS
	.align		4
        /*0020*/ 	.byte	0x02, 0x4c
        /*0022*/ 	.byte	0x01
	.zero		1


	//----- nvinfo : EIATTR_ANNOTATIONS
	.align		4
        /*0024*/ 	.byte	0x04, 0x55
        /*0026*/ 	.short	(.L_252 - .L_251)


	//   ....[0]....
.L_251:
        /*0028*/ 	.word	0x00000001
        /*002c*/ 	.byte	0xe0, 0x13, 0x00, 0x00, 0x01, 0x00, 0x00, 0x00, 0x60, 0x14, 0x00, 0x00, 0x01, 0x00, 0x00, 0x00
        /* <DEDUP_REMOVED lines=58> */
        /*03dc*/ 	.byte	0x00, 0x8d, 0x00, 0x00


	//----- nvinfo : EIATTR_MERCURY_ISA_VERSION
	.align		4
.L_252:
        /*03e0*/ 	.byte	0x03, 0x5f
        /*03e2*/ 	.short	0x0101


	//----- nvinfo : EIATTR_VRC_CTA_INIT_COUNT
	.align		4
        /*03e4*/ 	.byte	0x02, 0x4a
	.zero		1
	.zero		1


	//----- nvinfo : EIATTR_EXIT_INSTR_OFFSETS
	.align		4
        /*03e8*/ 	.byte	0x04, 0x1c
        /*03ea*/ 	.short	(.L_254 - .L_253)


	//   ....[0]....
.L_253:
        /*03ec*/ 	.word	0x00000090


	//   ....[1]....
        /*03f0*/ 	.word	0x000099a0


	//----- nvinfo : EIATTR_CRS_STACK_SIZE
	.align		4
.L_254:
        /*03f4*/ 	.byte	0x04, 0x1e
        /*03f6*/ 	.short	(.L_256 - .L_255)
.L_255:
        /*03f8*/ 	.word	0x00000000


	//----- nvinfo : EIATTR_CBANK_PARAM_SIZE
	.align		4
.L_256:
        /*03fc*/ 	.byte	0x03, 0x19
        /*03fe*/ 	.short	0x0280


	//----- nvinfo : EIATTR_PARAM_CBANK
	.align		4
        /*0400*/ 	.byte	0x04, 0x0a
        /*0402*/ 	.short	(.L_258 - .L_257)
	.align		4
.L_257:
        /*0404*/ 	.word	index@(.nv.constant0._ZN5flash44flash_bwd_dq_dk_dv_loop_seqk_parallel_kernelI23Flash_bwd_kernel_traitsILi32ELi128ELi128ELi8ELi4ELi4ELi4ELb1ELb0EN7cutlass10bfloat16_tE19Flash_kernel_traitsILi32ELi128ELi128ELi8ES3_EELb0ELb1ELb0ELb0ELb0ELb0ELb1EEEvNS_16Flash_bwd_paramsE)
        /*0408*/ 	.short	0x0380
        /*040a*/ 	.short	0x0280


	//----- nvinfo : EIATTR_SW_WAR
	.align		4
.L_258:
        /*040c*/ 	.byte	0x04, 0x36
        /*040e*/ 	.short	(.L_260 - .L_259)
.L_259:
        /*0410*/ 	.word	0x00000008
.L_260:


//--------------------- .nv.info._ZN5flash44flash_bwd_dq_dk_dv_loop_seqk_parallel_kernelI23Flash_bwd_kernel_traitsILi32ELi128ELi128ELi8ELi4ELi4ELi4ELb1ELb0EN7cutlass10bfloat16_tE19Flash_kernel_traitsILi32ELi128ELi128ELi8ES3_EELb1ELb1ELb0ELb0ELb1ELb1ELb0EEEvNS_16Flash_bwd_paramsE --------------------------
	.section	.nv.info._ZN5flash44flash_bwd_dq_dk_dv_loop_seqk_parallel_kernelI23Flash_bwd_kernel_traitsILi32ELi128ELi128ELi8ELi4ELi4ELi4ELb1ELb0EN7cutlass10bfloat16_tE19Flash_kernel_traitsILi32ELi128ELi128ELi8ES3_EELb1ELb1ELb0ELb0ELb1ELb1ELb0EEEvNS_16Flash_bwd_paramsE,"",@"SHT_CUDA_INFO"
	.sectionflags	@""
	.align	4


	//----- nvinfo : EIATTR_CUDA_API_VERSION
	.align		4
        /*0000*/ 	.byte	0x04, 0x37
        /*0002*/ 	.short	(.L_262 - .L_261)
.L_261:
        /*0004*/ 	.word	0x00000082


	//----- nvinfo : EIATTR_KPARAM_INFO
	.align		4
.L_262:
        /*0008*/ 	.byte	0x04, 0x17
        /*000a*/ 	.short	(.L_264 - .L_263)
.L_263:
        /*000c*/ 	.word	0x00000000
        /*0010*/ 	.short	0x0000
        /*0012*/ 	.short	0x0000
        /*0014*/ 	.byte	0x00, 0xf0, 0x01, 0x0a


	//----- nvinfo : EIATTR_SPARSE_MMA_MASK
	.align		4
.L_264:
        /*0018*/ 	.byte	0x03, 0x50
        /*001a*/ 	.short	0x0000


	//----- nvinfo : EIATTR_MAXREG_COUNT
	.align		4
        /*001c*/ 	.byte	0x03, 0x1b
        /*001e*/ 	.short	0x00ff


	//----- nvinfo : EIATTR_NUM_BARRIERS
	.align		4
        /*0020*/ 	.byte	0x02, 0x4c
        /*0022*/ 	.byte	0x01
	.zero		1


	//----- nvinfo : EIATTR_MERCURY_ISA_VERSION
	.align		4
        /*0024*/ 	.byte	0x03, 0x5f
        /*0026*/ 	.short	0x0101


	//----- nvinfo : EIATTR_VRC_CTA_INIT_COUNT
	.align		4
        /*0028*/ 	.byte	0x02, 0x4a
	.zero		1
	.zero		1


	//----- nvinfo : EIATTR_EXIT_INSTR_OFFSETS
	.align		4
        /*002c*/ 	.byte	0x04, 0x1c
        /*002e*/ 	.short	(.L_266 - .L_265)


	//   ....[0]....
.L_265:
        /*0030*/ 	.word	0x00000080


	//   ....[1]....
        /*0034*/ 	.word	0x00007d30


	//----- nvinfo : EIATTR_CBANK_PARAM_SIZE
	.align		4
.L_266:
        /*0038*/ 	.byte	0x03, 0x19
        /*003a*/ 	.short	0x0280


	//----- nvinfo : EIATTR_PARAM_CBANK
	.align		4
        /*003c*/ 	.byte	0x04, 0x0a
        /*003e*/ 	.short	(.L_268 - .L_267)
	.align		4
.L_267:
        /*0040*/ 	.word	index@(.nv.constant0._ZN5flash44flash_bwd_dq_dk_dv_loop_seqk_parallel_kernelI23Flash_bwd_kernel_traitsILi32ELi128ELi128ELi8ELi4ELi4ELi4ELb1ELb0EN7cutlass10bfloat16_tE19Flash_kernel_traitsILi32ELi128ELi128ELi8ES3_EELb1ELb1ELb0ELb0ELb1ELb1ELb0EEEvNS_16Flash_bwd_paramsE)
        /*0044*/ 	.short	0x0380
        /*0046*/ 	.short	0x0280


	//----- nvinfo : EIATTR_SW_WAR
	.align		4
.L_268:
        /*0048*/ 	.byte	0x04, 0x36
        /*004a*/ 	.short	(.L_270 - .L_269)
.L_269:
        /*004c*/ 	.word	0x00000008
.L_270:


//--------------------- .nv.info._ZN5flash44flash_bwd_dq_dk_dv_loop_seqk_parallel_kernelI23Flash_bwd_kernel_traitsILi32ELi128ELi128ELi8ELi4ELi4ELi4ELb1ELb0EN7cutlass10bfloat16_tE19Flash_kernel_traitsILi32ELi128ELi128ELi8ES3_EELb0ELb1ELb0ELb0ELb1ELb1ELb1EEEvNS_16Flash_bwd_paramsE --------------------------
	.section	.nv.info._ZN5flash44flash_bwd_dq_dk_dv_loop_seqk_parallel_kernelI23Flash_bwd_kernel_traitsILi32ELi128ELi128ELi8ELi4ELi4ELi4ELb1ELb0EN7cutlass10bfloat16_tE19Flash_kernel_traitsILi32ELi128ELi128ELi8ES3_EELb0ELb1ELb0ELb0ELb1ELb1ELb1EEEvNS_16Flash_bwd_paramsE,"",@"SHT_CUDA_INFO"
	.sectionflags	@""
	.align	4


	//----- nvinfo : EIATTR_CUDA_API_VERSION
	.align		4
        /*0000*/ 	.byte	0x04, 0x37
        /*0002*/ 	.short	(.L_272 - .L_271)
.L_271:
        /*0004*/ 	.word	0x00000082


	//----- nvinfo : EIATTR_KPARAM_INFO
	.align		4
.L_272:
        /*0008*/ 	.byte	0x04, 0x17
        /*000a*/ 	.short	(.L_274 - .L_273)
.L_273:
        /*000c*/ 	.word	0x00000000
        /*0010*/ 	.short	0x0000
        /*0012*/ 	.short	0x0000
        /*0014*/ 	.byte	0x00, 0xf0, 0x01, 0x0a


	//----- nvinfo : EIATTR_SPARSE_MMA_MASK
	.align		4
.L_274:
        /*0018*/ 	.byte	0x03, 0x50
        /*001a*/ 	.short	0x0000


	//----- nvinfo : EIATTR_MAXREG_COUNT
	.align		4
        /*001c*/ 	.byte	0x03, 0x1b
        /*001e*/ 	.short	0x00ff


	//----- nvinfo : EIATTR_NUM_BARRIERS
	.align		4
        /*0020*/ 	.byte	0x02, 0x4c
        /*0022*/ 	.byte	0x01
	.zero		1


	//----- nvinfo : EIATTR_ANNOTATIONS
	.align		4
        /*0024*/ 	.byte	0x04, 0x55
        /*0026*/ 	.short	(.L_276 - .L_275)


	//   ....[0]....
.L_275:
        /* <DEDUP_REMOVED lines=60> */
        /*03dc*/ 	.byte	0x90, 0x77, 0x00, 0x00, 0x01, 0x00, 0x00, 0x00, 0xa0, 0x77, 0x00, 0x00


	//----- nvinfo : EIATTR_MERCURY_ISA_VERSION
	.align		4
.L_276:
        /*03e8*/ 	.byte	0x03, 0x5f
        /*03ea*/ 	.short	0x0101


	//----- nvinfo : EIATTR_VRC_CTA_INIT_COUNT
	.align		4
        /*03ec*/ 	.byte	0x02, 0x4a
	.zero		1
	.zero		1


	//----- nvinfo : EIATTR_EXIT_INSTR_OFFSETS
	.align		4
        /*03f0*/ 	.byte	0x04, 0x1c
        /*03f2*/ 	.short	(.L_278 - .L_277)


	//   ....[0]....
.L_277:
        /*03f4*/ 	.word	0x00000090


	//   ....[1]....
        /*03f8*/ 	.word	0x000080b0


	//----- nvinfo : EIATTR_CBANK_PARAM_SIZE
	.align		4
.L_278:
        /*03fc*/ 	.byte	0x03, 0x19
        /*03fe*/ 	.short	0x0280


	//----- nvinfo : EIATTR_PARAM_CBANK
	.align		4
        /*0400*/ 	.byte	0x04, 0x0a
        /*0402*/ 	.short	(.L_280 - .L_279)
	.align		4
.L_279:
        /*0404*/ 	.word	index@(.nv.constant0._ZN5flash44flash_bwd_dq_dk_dv_loop_seqk_parallel_kernelI23Flash_bwd_kernel_traitsILi32ELi128ELi128ELi8ELi4ELi4ELi4ELb1ELb0EN7cutlass10bfloat16_tE19Flash_kernel_traitsILi32ELi128ELi128ELi8ES3_EELb0ELb1ELb0ELb0ELb1ELb1ELb1EEEvNS_16Flash_bwd_paramsE)
        /*0408*/ 	.short	0x0380
        /*040a*/ 	.short	0x0280


	//----- nvinfo : EIATTR_SW_WAR
	.align		4
.L_280:
        /*040c*/ 	.byte	0x04, 0x36
        /*040e*/ 	.short	(.L_282 - .L_281)
.L_281:
        /*0410*/ 	.word	0x00000008
.L_282:


//--------------------- .nv.info._ZN5flash44flash_bwd_dq_dk_dv_loop_seqk_parallel_kernelI23Flash_bwd_kernel_traitsILi32ELi128ELi128ELi8ELi4ELi4ELi4ELb1ELb0EN7cutlass10bfloat16_tE19Flash_kernel_traitsILi32ELi128ELi128ELi8ES3_EELb1ELb1ELb0ELb0ELb0ELb1ELb0EEEvNS_16Flash_bwd_paramsE --------------------------
	.section	.nv.info._ZN5flash44flash_bwd_dq_dk_dv_loop_seqk_parallel_kernelI23Flash_bwd_kernel_traitsILi32ELi128ELi128ELi8ELi4ELi4ELi4ELb1ELb0EN7cutlass10bfloat16_tE19Flash_kernel_traitsILi32ELi128ELi128ELi8ES3_EELb1ELb1ELb0ELb0ELb0ELb1ELb0EEEvNS_16Flash_bwd_paramsE,"",@"SHT_CUDA_INFO"
	.sectionflags	@""
	.align	4


	//----- nvinfo : EIATTR_CUDA_API_VERSION
	.align		4
        /*0000*/ 	.byte	0x04, 0x37
        /*0002*/ 	.short	(.L_284 - .L_283)
.L_283:
        /*0004*/ 	.word	0x00000082


	//----- nvinfo : EIATTR_KPARAM_INFO
	.align		4
.L_284:
        /*0008*/ 	.byte	0x04, 0x17
        /*000a*/ 	.short	(.L_286 - .L_285)
.L_285:
        /*000c*/ 	.word	0x00000000
        /*0010*/ 	.short	0x0000
        /*0012*/ 	.short	0x0000
        /*0014*/ 	.byte	0x00, 0xf0, 0x01, 0x0a


	//----- nvinfo : EIATTR_SPARSE_MMA_MASK
	.align		4
.L_286:
        /*0018*/ 	.byte	0x03, 0x50
        /*001a*/ 	.short	0x0000


	//----- nvinfo : EIATTR_MAXREG_COUNT
	.align		4
        /*001c*/ 	.byte	0x03, 0x1b
        /*001e*/ 	.short	0x00ff


	//----- nvinfo : EIATTR_NUM_BARRIERS
	.align		4
        /*0020*/ 	.byte	0x02, 0x4c
        /*0022*/ 	.byte	0x01
	.zero		1


	//----- nvinfo : EIATTR_ANNOTATIONS
	.align		4
        /*0024*/ 	.byte	0x04, 0x55
        /*0026*/ 	.short	(.L_288 - .L_287)


	//   ....[0]....
.L_287:
        /*0028*/ 	.word	0x00000001
        /*002c*/ 	.byte	0x60, 0x06, 0x00, 0x00, 0x01, 0x00, 0x00, 0x00, 0x80, 0x06, 0x00, 0x00, 0x01, 0x00, 0x00, 0x00
        /*003c*/ 	.byte	0x00, 0x29, 0x00, 0x00, 0x01, 0x00, 0x00, 0x00, 0x70, 0x2a, 0x00, 0x00, 0x01, 0x00, 0x00, 0x00
        /*004c*/ 	.byte	0x50, 0x83, 0x00, 0x00, 0x01, 0x00, 0x00, 0x00, 0x70, 0x83, 0x00, 0x00


	//----- nvinfo : EIATTR_MERCURY_ISA_VERSION
	.align		4
.L_288:
        /*0058*/ 	.byte	0x03, 0x5f
        /*005a*/ 	.short	0x0101


	//----- nvinfo : EIATTR_VRC_CTA_INIT_COUNT
	.align		4
        /*005c*/ 	.byte	0x02, 0x4a
	.zero		1
	.zero		1


	//----- nvinfo : EIATTR_EXIT_INSTR_OFFSETS
	.align		4
        /*0060*/ 	.byte	0x04, 0x1c
        /*0062*/ 	.short	(.L_290 - .L_289)


	//   ....[0]....
.L_289:
        /*0064*/ 	.word	0x00000090


	//   ....[1]....
        /*0068*/ 	.word	0x00009090


	//----- nvinfo : EIATTR_CRS_STACK_SIZE
	.align		4
.L_290:
        /*006c*/ 	.byte	0x04, 0x1e
        /*006e*/ 	.short	(.L_292 - .L_291)
.L_291:
        /*0070*/ 	.word	0x00000000


	//----- nvinfo : EIATTR_CBANK_PARAM_SIZE
	.align		4
.L_292:
        /*0074*/ 	.byte	0x03, 0x19
        /*0076*/ 	.short	0x0280


	//----- nvinfo : EIATTR_PARAM_CBANK
	.align		4
        /*0078*/ 	.byte	0x04, 0x0a
        /*007a*/ 	.short	(.L_294 - .L_293)
	.align		4
.L_293:
        /*007c*/ 	.word	index@(.nv.constant0._ZN5flash44flash_bwd_dq_dk_dv_loop_seqk_parallel_kernelI23Flash_bwd_kernel_traitsILi32ELi128ELi128ELi8ELi4ELi4ELi4ELb1ELb0EN7cutlass10bfloat16_tE19Flash_kernel_traitsILi32ELi128ELi128ELi8ES3_EELb1ELb1ELb0ELb0ELb0ELb1ELb0EEEvNS_16Flash_bwd_paramsE)
        /*0080*/ 	.short	0x0380
        /*0082*/ 	.short	0x0280


	//----- nvinfo : EIATTR_SW_WAR
	.align		4
.L_294:
        /*0084*/ 	.byte	0x04, 0x36
        /*0086*/ 	.short	(.L_296 - .L_295)
.L_295:
        /*0088*/ 	.word	0x00000008
.L_296:


//--------------------- .nv.info._ZN5flash44flash_bwd_dq_dk_dv_loop_seqk_parallel_kernelI23Flash_bwd_kernel_traitsILi32ELi128ELi128ELi8ELi4ELi4ELi4ELb1ELb0EN7cutlass10bfloat16_tE19Flash_kernel_traitsILi32ELi128ELi128ELi8ES3_EELb0ELb1ELb0ELb0ELb0ELb1ELb1EEEvNS_16Flash_bwd_paramsE --------------------------
	.section	.nv.info._ZN5flash44flash_bwd_dq_dk_dv_loop_seqk_parallel_kernelI23Flash_bwd_kernel_traitsILi32ELi128ELi128ELi8ELi4ELi4ELi4ELb1ELb0EN7cutlass10bfloat16_tE19Flash_kernel_traitsILi32ELi128ELi128ELi8ES3_EELb0ELb1ELb0ELb0ELb0ELb1ELb1EEEvNS_16Flash_bwd_paramsE,"",@"SHT_CUDA_INFO"
	.sectionflags	@""
	.align	4


	//----- nvinfo : EIATTR_CUDA_API_VERSION
	.align		4
        /*0000*/ 	.byte	0x04, 0x37
        /*0002*/ 	.short	(.L_298 - .L_297)
.L_297:
        /*0004*/ 	.word	0x00000082


	//----- nvinfo : EIATTR_KPARAM_INFO
	.align		4
.L_298:
        /*0008*/ 	.byte	0x04, 0x17
        /*000a*/ 	.short	(.L_300 - .L_299)
.L_299:
        /*000c*/ 	.word	0x00000000
        /*0010*/ 	.short	0x0000
        /*0012*/ 	.short	0x0000
        /*0014*/ 	.byte	0x00, 0xf0, 0x01, 0x0a


	//----- nvinfo : EIATTR_SPARSE_MMA_MASK
	.align		4
.L_300:
        /*0018*/ 	.byte	0x03, 0x50
        /*001a*/ 	.short	0x0000


	//----- nvinfo : EIATTR_MAXREG_COUNT
	.align		4
        /*001c*/ 	.byte	0x03, 0x1b
        /*001e*/ 	.short	0x00ff


	//----- nvinfo : EIATTR_NUM_BARRIERS
	.align		4
        /*0020*/ 	.byte	0x02, 0x4c
        /*0022*/ 	.byte	0x01
	.zero		1


	//----- nvinfo : EIATTR_ANNOTATIONS
	.align		4
        /*0024*/ 	.byte	0x04, 0x55
        /*0026*/ 	.short	(.L_302 - .L_301)


	//   ....[0]....
.L_301:
        /* <DEDUP_REMOVED lines=59> */


	//----- nvinfo : EIATTR_MERCURY_ISA_VERSION
	.align		4
.L_302:
        /*03c8*/ 	.byte	0x03, 0x5f
        /*03ca*/ 	.short	0x0101


	//----- nvinfo : EIATTR_VRC_CTA_INIT_COUNT
	.align		4
        /*03cc*/ 	.byte	0x02, 0x4a
	.zero		1
	.zero		1


	//----- nvinfo : EIATTR_EXIT_INSTR_OFFSETS
	.align		4
        /*03d0*/ 	.byte	0x04, 0x1c
        /*03d2*/ 	.short	(.L_304 - .L_303)


	//   ....[0]....
.L_303:
        /*03d4*/ 	.word	0x00000090


	//   ....[1]....
        /*03d8*/ 	.word	0x00009350


	//----- nvinfo : EIATTR_CRS_STACK_SIZE
	.align		4
.L_304:
        /*03dc*/ 	.byte	0x04, 0x1e
        /*03de*/ 	.short	(.L_306 - .L_305)
.L_305:
        /*03e0*/ 	.word	0x00000000


	//----- nvinfo : EIATTR_CBANK_PARAM_SIZE
	.align		4
.L_306:
        /*03e4*/ 	.byte	0x03, 0x19
        /*03e6*/ 	.short	0x0280


	//----- nvinfo : EIATTR_PARAM_CBANK
	.align		4
        /*03e8*/ 	.byte	0x04, 0x0a
        /*03ea*/ 	.short	(.L_308 - .L_307)
	.align		4
.L_307:
        /*03ec*/ 	.word	index@(.nv.constant0._ZN5flash44flash_bwd_dq_dk_dv_loop_seqk_parallel_kernelI23Flash_bwd_kernel_traitsILi32ELi128ELi128ELi8ELi4ELi4ELi4ELb1ELb0EN7cutlass10bfloat16_tE19Flash_kernel_traitsILi32ELi128ELi128ELi8ES3_EELb0ELb1ELb0ELb0ELb0ELb1ELb1EEEvNS_16Flash_bwd_paramsE)
        /*03f0*/ 	.short	0x0380
        /*03f2*/ 	.short	0x0280


	//----- nvinfo : EIATTR_SW_WAR
	.align		4
.L_308:
        /*03f4*/ 	.byte	0x04, 0x36
        /*03f6*/ 	.short	(.L_310 - .L_309)
.L_309:
        /*03f8*/ 	.word	0x00000008
.L_310:


//--------------------- .nv.info._ZN5flash44flash_bwd_dq_dk_dv_loop_seqk_parallel_kernelI23Flash_bwd_kernel_traitsILi32ELi128ELi128ELi8ELi4ELi4ELi4ELb1ELb0EN7cutlass10bfloat16_tE19Flash_kernel_traitsILi32ELi128ELi128ELi8ES3_EELb1ELb1ELb0ELb1ELb0ELb0ELb0EEEvNS_16Flash_bwd_paramsE --------------------------
	.section	.nv.info._ZN5flash44flash_bwd_dq_dk_dv_loop_seqk_parallel_kernelI23Flash_bwd_kernel_traitsILi32ELi128ELi128ELi8ELi4ELi4ELi4ELb1ELb0EN7cutlass10bfloat16_tE19Flash_kernel_traitsILi32ELi128ELi128ELi8ES3_EELb1ELb1ELb0ELb1ELb0ELb0ELb0EEEvNS_16Flash_bwd_paramsE,"",@"SHT_CUDA_INFO"
	.sectionflags	@""
	.align	4


	//----- nvinfo : EIATTR_CUDA_API_VERSION
	.align		4
        /*0000*/ 	.byte	0x04, 0x37
        /*0002*/ 	.short	(.L_312 - .L_311)
.L_311:
        /*0004*/ 	.word	0x00000082


	//----- nvinfo : EIATTR_KPARAM_INFO
	.align		4
.L_312:
        /*0008*/ 	.byte	0x04, 0x17
        /*000a*/ 	.short	(.L_314 - .L_313)
.L_313:
        /*000c*/ 	.word	0x00000000
        /*0010*/ 	.short	0x0000
        /*0012*/ 	.short	0x0000
        /*0014*/ 	.byte	0x00, 0xf0, 0x01, 0x0a


	//----- nvinfo : EIATTR_SPARSE_MMA_MASK
	.align		4
.L_314:
        /*0018*/ 	.byte	0x03, 0x50
        /*001a*/ 	.short	0x0000


	//----- nvinfo : EIATTR_MAXREG_COUNT
	.align		4
        /*001c*/ 	.byte	0x03, 0x1b
        /*001e*/ 	.short	0x00ff


	//----- nvinfo : EIATTR_NUM_BARRIERS
	.align		4
        /*0020*/ 	.byte	0x02, 0x4c
        /*0022*/ 	.byte	0x01
	.zero		1


	//----- nvinfo : EIATTR_ANNOTATIONS
	.align		4
        /*0024*/ 	.byte	0x04, 0x55
        /*0026*/ 	.short	(.L_316 - .L_315)


	//   ....[0]....
.L_315:
        /* <DEDUP_REMOVED lines=17> */


	//----- nvinfo : EIATTR_MERCURY_ISA_VERSION
	.align		4
.L_316:
        /*0128*/ 	.byte	0x03, 0x5f
        /*012a*/ 	.short	0x0101


	//----- nvinfo : EIATTR_VRC_CTA_INIT_COUNT
	.align		4
        /*012c*/ 	.byte	0x02, 0x4a
	.zero		1
	.zero		1


	//----- nvinfo : EIATTR_EXIT_INSTR_OFFSETS
	.align		4
        /*0130*/ 	.byte	0x04, 0x1c
        /*0132*/ 	.short	(.L_318 - .L_317)


	//   ....[0]....
.L_317:
        /*0134*/ 	.word	0x00000090


	//   ....[1]....
        /*0138*/ 	.word	0x0000a2c0


	//----- nvinfo : EIATTR_CRS_STACK_SIZE
	.align		4
.L_318:
        /*013c*/ 	.byte	0x04, 0x1e
        /*013e*/ 	.short	(.L_320 - .L_319)
.L_319:
        /*0140*/ 	.word	0x00000000


	//----- nvinfo : EIATTR_CBANK_PARAM_SIZE
	.align		4
.L_320:
        /*0144*/ 	.byte	0x03, 0x19
        /*0146*/ 	.short	0x0280


	//----- nvinfo : EIATTR_PARAM_CBANK
	.align		4
        /*0148*/ 	.byte	0x04, 0x0a
        /*014a*/ 	.short	(.L_322 - .L_321)
	.align		4
.L_321:
        /*014c*/ 	.word	index@(.nv.constant0._ZN5flash44flash_bwd_dq_dk_dv_loop_seqk_parallel_kernelI23Flash_bwd_kernel_traitsILi32ELi128ELi128ELi8ELi4ELi4ELi4ELb1ELb0EN7cutlass10bfloat16_tE19Flash_kernel_traitsILi32ELi128ELi128ELi8ES3_EELb1ELb1ELb0ELb1ELb0ELb0ELb0EEEvNS_16Flash_bwd_paramsE)
        /*0150*/ 	.short	0x0380
        /*0152*/ 	.short	0x0280


	//----- nvinfo : EIATTR_SW_WAR
	.align		4
.L_322:
        /*0154*/ 	.byte	0x04, 0x36
        /*0156*/ 	.short	(.L_324 - .L_323)
.L_323:
        /*0158*/ 	.word	0x00000008
.L_324:


//--------------------- .nv.info._ZN5flash44flash_bwd_dq_dk_dv_loop_seqk_parallel_kernelI23Flash_bwd_kernel_traitsILi32ELi128ELi128ELi8ELi4ELi4ELi4ELb1ELb0EN7cutlass10bfloat16_tE19Flash_kernel_traitsILi32ELi128ELi128ELi8ES3_EELb0ELb1ELb0ELb1ELb0ELb0ELb1EEEvNS_16Flash_bwd_paramsE --------------------------
	.section	.nv.info._ZN5flash44flash_bwd_dq_dk_dv_loop_seqk_parallel_kernelI23Flash_bwd_kernel_traitsILi32ELi128ELi128ELi8ELi4ELi4ELi4ELb1ELb0EN7cutlass10bfloat16_tE19Flash_kernel_traitsILi32ELi128ELi128ELi8ES3_EELb0ELb1ELb0ELb1ELb0ELb0ELb1EEEvNS_16Flash_bwd_paramsE,"",@"SHT_CUDA_INFO"
	.sectionflags	@""
	.align	4


	//----- nvinfo : EIATTR_CUDA_API_VERSION
	.align		4
        /*0000*/ 	.byte	0x04, 0x37
        /*0002*/ 	.short	(.L_326 - .L_325)
.L_325:
        /*0004*/ 	.word	0x00000082


	//----- nvinfo : EIATTR_KPARAM_INFO
	.align		4
.L_326:
        /*0008*/ 	.byte	0x04, 0x17
        /*000a*/ 	.short	(.L_328 - .L_327)
.L_327:
        /*000c*/ 	.word	0x00000000
        /*0010*/ 	.short	0x0000
        /*0012*/ 	.short	0x0000
        /*0014*/ 	.byte	0x00, 0xf0, 0x01, 0x0a


	//----- nvinfo : EIATTR_SPARSE_MMA_MASK
	.align		4
.L_328:
        /*0018*/ 	.byte	0x03, 0x50
        /*001a*/ 	.short	0x0000


	//----- nvinfo : EIATTR_MAXREG_COUNT
	.align		4
        /*001c*/ 	.byte	0x03, 0x1b
        /*001e*/ 	.short	0x00ff


	//----- nvinfo : EIATTR_NUM_BARRIERS
	.align		4
        /*0020*/ 	.byte	0x02, 0x4c
        /*0022*/ 	.byte	0x01
	.zero		1


	//----- nvinfo : EIATTR_ANNOTATIONS
	.align		4
        /*0024*/ 	.byte	0x04, 0x55
        /*0026*/ 	.short	(.L_330 - .L_329)


	//   ....[0]....
.L_329:
        /* <DEDUP_REMOVED lines=74> */


	//----- nvinfo : EIATTR_MERCURY_ISA_VERSION
	.align		4
.L_330:
        /*04b8*/ 	.byte	0x03, 0x5f
        /*04ba*/ 	.short	0x0101


	//----- nvinfo : EIATTR_VRC_CTA_INIT_COUNT
	.align		4
        /*04bc*/ 	.byte	0x02, 0x4a
	.zero		1
	.zero		1


	//----- nvinfo : EIATTR_EXIT_INSTR_OFFSETS
	.align		4
        /*04c0*/ 	.byte	0x04, 0x1c
        /*04c2*/ 	.short	(.L_332 - .L_331)


	//   ....[0]....
.L_331:
        /*04c4*/ 	.word	0x00000090


	//   ....[1]....
        /*04c8*/ 	.word	0x0000a010


	//----- nvinfo : EIATTR_CRS_STACK_SIZE
	.align		4
.L_332:
        /*04cc*/ 	.byte	0x04, 0x1e
        /*04ce*/ 	.short	(.L_334 - .L_333)
.L_333:
        /*04d0*/ 	.word	0x00000000


	//----- nvinfo : EIATTR_CBANK_PARAM_SIZE
	.align		4
.L_334:
        /*04d4*/ 	.byte	0x03, 0x19
        /*04d6*/ 	.short	0x0280


	//----- nvinfo : EIATTR_PARAM_CBANK
	.align		4
        /*04d8*/ 	.byte	0x04, 0x0a
        /*04da*/ 	.short	(.L_336 - .L_335)
	.align		4
.L_335:
        /*04dc*/ 	.word	index@(.nv.constant0._ZN5flash44flash_bwd_dq_dk_dv_loop_seqk_parallel_kernelI23Flash_bwd_kernel_traitsILi32ELi128ELi128ELi8ELi4ELi4ELi4ELb1ELb0EN7cutlass10bfloat16_tE19Flash_kernel_traitsILi32ELi128ELi128ELi8ES3_EELb0ELb1ELb0ELb1ELb0ELb0ELb1EEEvNS_16Flash_bwd_paramsE)
        /*04e0*/ 	.short	0x0380
        /*04e2*/ 	.short	0x0280


	//----- nvinfo : EIATTR_SW_WAR
	.align		4
.L_336:
        /*04e4*/ 	.byte	0x04, 0x36
        /*04e6*/ 	.short	(.L_338 - .L_337)
.L_337:
        /*04e8*/ 	.word	0x00000008
.L_338:


//--------------------- .nv.info._ZN5flash25flash_bwd_dot_do_o_kernelILb0E23Flash_bwd_kernel_traitsILi32ELi128ELi128ELi8ELi4ELi4ELi4ELb1ELb0EN7cutlass10bfloat16_tE19Flash_kernel_traitsILi32ELi128ELi128ELi8ES3_EEEEvNS_16Flash_bwd_paramsE --------------------------
	.section	.nv.info._ZN5flash25flash_bwd_dot_do_o_kernelILb0E23Flash_bwd_kernel_traitsILi32ELi128ELi128ELi8ELi4ELi4ELi4ELb1ELb0EN7cutlass10bfloat16_tE19Flash_kernel_traitsILi32ELi128ELi128ELi8ES3_EEEEvNS_16Flash_bwd_paramsE,"",@"SHT_CUDA_INFO"
	.sectionflags	@""
	.align	4


	//----- nvinfo : EIATTR_CUDA_API_VERSION
	.align		4
        /*0000*/ 	.byte	0x04, 0x37
        /*0002*/ 	.short	(.L_340 - .L_339)
.L_339:
        /*0004*/ 	.word	0x00000082


	//----- nvinfo : EIATTR_KPARAM_INFO
	.align		4
.L_340:
        /*0008*/ 	.byte	0x04, 0x17
        /*000a*/ 	.short	(.L_342 - .L_341)
.L_341:
        /*000c*/ 	.word	0x00000000
        /*0010*/ 	.short	0x0000
        /*0012*/ 	.short	0x0000
        /*0014*/ 	.byte	0x00, 0xf0, 0x01, 0x0a


	//----- nvinfo : EIATTR_SPARSE_MMA_MASK
	.align		4
.L_342:
        /*0018*/ 	.byte	0x03, 0x50
        /*001a*/ 	.short	0x0000


	//----- nvinfo : EIATTR_MAXREG_COUNT
	.align		4
        /*001c*/ 	.byte	0x03, 0x1b
        /*001e*/ 	.short	0x00ff


	//----- nvinfo : EIATTR_MERCURY_ISA_VERSION
	.align		4
        /*0020*/ 	.byte	0x03, 0x5f
        /*0022*/ 	.short	0x0101


	//----- nvinfo : EIATTR_COOP_GROUP_MASK_REGIDS
	.align		4
        /*0024*/ 	.byte	0x04, 0x29
        /*0026*/ 	.short	(.L_344 - .L_343)


	//   ....[0]....
.L_343:
        /*0028*/ 	.word	0xffffffff


	//   ....[1]....
        /*002c*/ 	.word	0xffffffff


	//   ....[2]....
        /*0030*/ 	.word	0xffffffff


	//   ....[3]....
        /*0034*/ 	.word	0xffffffff


	//----- nvinfo : EIATTR_COOP_GROUP_INSTR_OFFSETS
	.align		4
.L_344:
        /*0038*/ 	.byte	0x04, 0x28
        /*003a*/ 	.short	(.L_346 - .L_345)


	//   ....[0]....
.L_345:
        /*003c*/ 	.word	0x00000b20


	//   ....[1]....
        /*0040*/ 	.word	0x00000b40


	//   ....[2]....
        /*0044*/ 	.word	0x00000b60


	//   ....[3]....
        /*0048*/ 	.word	0x00000b80


	//----- nvinfo : EIATTR_VRC_CTA_INIT_COUNT
	.align		4
.L_346:
        /*004c*/ 	.byte	0x02, 0x4a
	.zero		1
	.zero		1


	//----- nvinfo : EIATTR_EXIT_INSTR_OFFSETS
	.align		4
        /*0050*/ 	.byte	0x04, 0x1c
        /*0052*/ 	.short	(.L_348 - .L_347)


	//   ....[0]....
.L_347:
        /*0054*/ 	.word	0x00000140


	//   ....[1]....
        /*0058*/ 	.word	0x00000c20


	//   ....[2]....
        /*005c*/ 	.word	0x00000c40


	//----- nvinfo : EIATTR_CBANK_PARAM_SIZE
	.align		4
.L_348:
        /*0060*/ 	.byte	0x03, 0x19
        /*0062*/ 	.short	0x0280


	//----- nvinfo : EIATTR_PARAM_CBANK
	.align		4
        /*0064*/ 	.byte	0x04, 0x0a
        /*0066*/ 	.short	(.L_350 - .L_349)
	.align		4
.L_349:
        /*0068*/ 	.word	index@(.nv.constant0._ZN5flash25flash_bwd_dot_do_o_kernelILb0E23Flash_bwd_kernel_traitsILi32ELi128ELi128ELi8ELi4ELi4ELi4ELb1ELb0EN7cutlass10bfloat16_tE19Flash_kernel_traitsILi32ELi128ELi128ELi8ES3_EEEEvNS_16Flash_bwd_paramsE)
        /*006c*/ 	.short	0x0380
        /*006e*/ 	.short	0x0280


	//----- nvinfo : EIATTR_SW_WAR
	.align		4
.L_350:
        /*0070*/ 	.byte	0x04, 0x36
        /*0072*/ 	.short	(.L_352 - .L_351)
.L_351:
        /*0074*/ 	.word	0x00000008
.L_352:


//--------------------- .nv.info._ZN5flash25flash_bwd_dot_do_o_kernelILb1E23Flash_bwd_kernel_traitsILi32ELi128ELi128ELi8ELi4ELi4ELi4ELb1ELb0EN7cutlass10bfloat16_tE19Flash_kernel_traitsILi32ELi128ELi128ELi8ES3_EEEEvNS_16Flash_bwd_paramsE --------------------------
	.section	.nv.info._ZN5flash25flash_bwd_dot_do_o_kernelILb1E23Flash_bwd_kernel_traitsILi32ELi128ELi128ELi8ELi4ELi4ELi4ELb1ELb0EN7cutlass10bfloat16_tE19Flash_kernel_traitsILi32ELi128ELi128ELi8ES3_EEEEvNS_16Flash_bwd_paramsE,"",@"SHT_CUDA_INFO"
	.sectionflags	@""
	.align	4


	//----- nvinfo : EIATTR_CUDA_API_VERSION
	.align		4
        /*0000*/ 	.byte	0x04, 0x37
        /*0002*/ 	.short	(.L_354 - .L_353)
.L_353:
        /*0004*/ 	.word	0x00000082


	//----- nvinfo : EIATTR_KPARAM_INFO
	.align		4
.L_354:
        /*0008*/ 	.byte	0x04, 0x17
        /*000a*/ 	.short	(.L_356 - .L_355)
.L_355:
        /*000c*/ 	.word	0x00000000
        /*0010*/ 	.short	0x0000
        /*0012*/ 	.short	0x0000
        /*0014*/ 	.byte	0x00, 0xf0, 0x01, 0x0a


	//----- nvinfo : EIATTR_SPARSE_MMA_MASK
	.align		4
.L_356:
        /*0018*/ 	.byte	0x03, 0x50
        /*001a*/ 	.short	0x0000


	//----- nvinfo : EIATTR_MAXREG_COUNT
	.align		4
        /*001c*/ 	.byte	0x03, 0x1b
        /*001e*/ 	.short	0x00ff


	//----- nvinfo : EIATTR_MERCURY_ISA_VERSION
	.align		4
        /*0020*/ 	.byte	0x03, 0x5f
        /*0022*/ 	.short	0x0101


	//----- nvinfo : EIATTR_COOP_GROUP_MASK_REGIDS
	.align		4
        /*0024*/ 	.byte	0x04, 0x29
        /*0026*/ 	.short	(.L_358 - .L_357)


	//   ....[0]....
.L_357:
        /*0028*/ 	.word	0xffffffff


	//   ....[1]....
        /*002c*/ 	.word	0xffffffff


	//   ....[2]....
        /*0030*/ 	.word	0xffffffff


	//   ....[3]....
        /*0034*/ 	.word	0xffffffff


	//----- nvinfo : EIATTR_COOP_GROUP_INSTR_OFFSETS
	.align		4
.L_358:
        /*0038*/ 	.byte	0x04, 0x28
        /*003a*/ 	.short	(.L_360 - .L_359)


	//   ....[0]....
.L_359:
        /*003c*/ 	.word	0x00000cf0


	//   ....[1]....
        /*0040*/ 	.word	0x00000d10


	//   ....[2]....
        /*0044*/ 	.word	0x00000e10


	//   ....[3]....
        /*0048*/ 	.word	0x00000e40


	//----- nvinfo : EIATTR_VRC_CTA_INIT_COUNT
	.align		4
.L_360:
        /*004c*/ 	.byte	0x02, 0x4a
	.zero		1
	.zero		1


	//----- nvinfo : EIATTR_EXIT_INSTR_OFFSETS
	.align		4
        /*0050*/ 	.byte	0x04, 0x1c
        /*0052*/ 	.short	(.L_362 - .L_361)


	//   ....[0]....
.L_361:
        /*0054*/ 	.word	0x00000140


	//   ....[1]....
        /*0058*/ 	.word	0x00000f70


	//----- nvinfo : EIATTR_CBANK_PARAM_SIZE
	.align		4
.L_362:
        /*005c*/ 	.byte	0x03, 0x19
        /*005e*/ 	.short	0x0280


	//----- nvinfo : EIATTR_PARAM_CBANK
	.align		4
        /*0060*/ 	.byte	0x04, 0x0a
        /*0062*/ 	.short	(.L_364 - .L_363)
	.align		4
.L_363:
        /*0064*/ 	.word	index@(.nv.constant0._ZN5flash25flash_bwd_dot_do_o_kernelILb1E23Flash_bwd_kernel_traitsILi32ELi128ELi128ELi8ELi4ELi4ELi4ELb1ELb0EN7cutlass10bfloat16_tE19Flash_kernel_traitsILi32ELi128ELi128ELi8ES3_EEEEvNS_16Flash_bwd_paramsE)
        /*0068*/ 	.short	0x0380
        /*006a*/ 	.short	0x0280


	//----- nvinfo : EIATTR_SW_WAR
	.align		4
.L_364:
        /*006c*/ 	.byte	0x04, 0x36
        /*006e*/ 	.short	(.L_366 - .L_365)
.L_365:
        /*0070*/ 	.word	0x00000008
.L_366:


//--------------------- .nv.info._ZN5flash27flash_bwd_convert_dq_kernelI23Flash_bwd_kernel_traitsILi32ELi128ELi128ELi8ELi4ELi4ELi4ELb0ELb0EN7cutlass10bfloat16_tE19Flash_kernel_traitsILi32ELi128ELi128ELi8ES3_EEEEvNS_16Flash_bwd_paramsEi --------------------------
	.section	.nv.info._ZN5flash27flash_bwd_convert_dq_kernelI23Flash_bwd_kernel_traitsILi32ELi128ELi128ELi8ELi4ELi4ELi4ELb0ELb0EN7cutlass10bfloat16_tE19Flash_kernel_traitsILi32ELi128ELi128ELi8ES3_EEEEvNS_16Flash_bwd_paramsEi,"",@"SHT_CUDA_INFO"
	.sectionflags	@""
	.align	4


	//----- nvinfo : EIATTR_CUDA_API_VERSION
	.align		4
        /*0000*/ 	.byte	0x04, 0x37
        /*0002*/ 	.short	(.L_368 - .L_367)
.L_367:
        /*0004*/ 	.word	0x00000082


	//----- nvinfo : EIATTR_KPARAM_INFO
	.align		4
.L_368:
        /*0008*/ 	.byte	0x04, 0x17
        /*000a*/ 	.short	(.L_370 - .L_369)
.L_369:
        /*000c*/ 	.word	0x00000000
        /*0010*/ 	.short	0x0001
        /*0012*/ 	.short	0x0280
        /*0014*/ 	.byte	0x00, 0xf0, 0x11, 0x00


	//----- nvinfo : EIATTR_KPARAM_INFO
	.align		4
.L_370:
        /*0018*/ 	.byte	0x04, 0x17
        /*001a*/ 	.short	(.L_372 - .L_371)
.L_371:
        /*001c*/ 	.word	0x00000000
        /*0020*/ 	.short	0x0000
        /*0022*/ 	.short	0x0000
        /*0024*/ 	.byte	0x00, 0xf0, 0x01, 0x0a


	//----- nvinfo : EIATTR_SPARSE_MMA_MASK
	.align		4
.L_372:
        /*0028*/ 	.byte	0x03, 0x50
        /*002a*/ 	.short	0x0000


	//----- nvinfo : EIATTR_MAXREG_COUNT
	.align		4
        /*002c*/ 	.byte	0x03, 0x1b
        /*002e*/ 	.short	0x00ff


	//----- nvinfo : EIATTR_NUM_BARRIERS
	.align		4
        /*0030*/ 	.byte	0x02, 0x4c
        /*0032*/ 	.byte	0x01
	.zero		1


	//----- nvinfo : EIATTR_MERCURY_ISA_VERSION
	.align		4
        /*0034*/ 	.byte	0x03, 0x5f
        /*0036*/ 	.short	0x0101


	//----- nvinfo : EIATTR_VRC_CTA_INIT_COUNT
	.align		4
        /*0038*/ 	.byte	0x02, 0x4a
	.zero		1
	.zero		1


	//----- nvinfo : EIATTR_EXIT_INSTR_OFFSETS
	.align		4
        /*003c*/ 	.byte	0x04, 0x1c
        /*003e*/ 	.short	(.L_374 - .L_373)


	//   ....[0]....
.L_373:
        /*0040*/ 	.word	0x00000190


	//   ....[1]....
        /*0044*/ 	.word	0x00001680


	//   ....[2]....
        /*0048*/ 	.word	0x00001750


	//----- nvinfo : EIATTR_CRS_STACK_SIZE
	.align		4
.L_374:
        /*004c*/ 	.byte	0x04, 0x1e
        /*004e*/ 	.short	(.L_376 - .L_375)
.L_375:
        /*0050*/ 	.word	0x00000000


	//----- nvinfo : EIATTR_CBANK_PARAM_SIZE
	.align		4
.L_376:
        /*0054*/ 	.byte	0x03, 0x19
        /*0056*/ 	.short	0x0284


	//----- nvinfo : EIATTR_PARAM_CBANK
	.align		4
        /*0058*/ 	.byte	0x04, 0x0a
        /*005a*/ 	.short	(.L_378 - .L_377)
	.align		4
.L_377:
        /*005c*/ 	.word	index@(.nv.constant0._ZN5flash27flash_bwd_convert_dq_kernelI23Flash_bwd_kernel_traitsILi32ELi128ELi128ELi8ELi4ELi4ELi4ELb0ELb0EN7cutlass10bfloat16_tE19Flash_kernel_traitsILi32ELi128ELi128ELi8ES3_EEEEvNS_16Flash_bwd_paramsEi)
        /*0060*/ 	.short	0x0380
        /*0062*/ 	.short	0x0284


	//----- nvinfo : EIATTR_SW_WAR
	.align		4
.L_378:
        /*0064*/ 	.byte	0x04, 0x36
        /*0066*/ 	.short	(.L_380 - .L_379)
.L_379:
        /*0068*/ 	.word	0x00000008
.L_380:


//--------------------- .nv.info._ZN5flash44flash_bwd_dq_dk_dv_loop_seqk_parallel_kernelI23Flash_bwd_kernel_traitsILi32ELi128ELi128ELi8ELi4ELi4ELi4ELb0ELb0EN7cutlass10bfloat16_tE19Flash_kernel_traitsILi32ELi128ELi128ELi8ES3_EELb1ELb1ELb0ELb0ELb0ELb0ELb0EEEvNS_16Flash_bwd_paramsE --------------------------
	.section	.nv.info._ZN5flash44flash_bwd_dq_dk_dv_loop_seqk_parallel_kernelI23Flash_bwd_kernel_traitsILi32ELi128ELi128ELi8ELi4ELi4ELi4ELb0ELb0EN7cutlass10bfloat16_tE19Flash_kernel_traitsILi32ELi128ELi128ELi8ES3_EELb1ELb1ELb0ELb0ELb0ELb0ELb0EEEvNS_16Flash_bwd_paramsE,"",@"SHT_CUDA_INFO"
	.sectionflags	@""
	.align	4


	//----- nvinfo : EIATTR_CUDA_API_VERSION
	.align		4
        /*0000*/ 	.byte	0x04, 0x37
        /*0002*/ 	.short	(.L_382 - .L_381)
.L_381:
        /*0004*/ 	.word	0x00000082


	//----- nvinfo : EIATTR_KPARAM_INFO
	.align		4
.L_382:
        /*0008*/ 	.byte	0x04, 0x17
        /*000a*/ 	.short	(.L_384 - .L_383)
.L_383:
        /*000c*/ 	.word	0x00000000
        /*0010*/ 	.short	0x0000
        /*0012*/ 	.short	0x0000
        /*0014*/ 	.byte	0x00, 0xf0, 0x01, 0x0a


	//----- nvinfo : EIATTR_SPARSE_MMA_MASK
	.align		4
.L_384:
        /*0018*/ 	.byte	0x03, 0x50
        /*001a*/ 	.short	0x0000


	//----- nvinfo : EIATTR_MAXREG_COUNT
	.align		4
        /*001c*/ 	.byte	0x03, 0x1b
        /*001e*/ 	.short	0x00ff


	//----- nvinfo : EIATTR_NUM_BARRIERS
	.align		4
        /*0020*/ 	.byte	0x02, 0x4c
        /*0022*/ 	.byte	0x01
	.zero		1


	//----- nvinfo : EIATTR_MERCURY_ISA_VERSION
	.align		4
        /*0024*/ 	.byte	0x03, 0x5f
        /*0026*/ 	.short	0x0101


	//----- nvinfo : EIATTR_VRC_CTA_INIT_COUNT
	.align		4
        /*0028*/ 	.byte	0x02, 0x4a
	.zero		1
	.zero		1


	//----- nvinfo : EIATTR_EXIT_INSTR_OFFSETS
	.align		4
        /*002c*/ 	.byte	0x04, 0x1c
        /*002e*/ 	.short	(.L_386 - .L_385)


	//   ....[0]....
.L_385:
        /*0030*/ 	.word	0x00000080


	//   ....[1]....
        /*0034*/ 	.word	0x000091f0


	//----- nvinfo : EIATTR_CRS_STACK_SIZE
	.align		4
.L_386:
        /*0038*/ 	.byte	0x04, 0x1e
        /*003a*/ 	.short	(.L_388 - .L_387)
.L_387:
        /*003c*/ 	.word	0x00000000


	//----- nvinfo : EIATTR_CBANK_PARAM_SIZE
	.align		4
.L_388:
        /*0040*/ 	.byte	0x03, 0x19
        /*0042*/ 	.short	0x0280


	//----- nvinfo : EIATTR_PARAM_CBANK
	.align		4
        /*0044*/ 	.byte	0x04, 0x0a
        /*0046*/ 	.short	(.L_390 - .L_389)
	.align		4
.L_389:
        /*0048*/ 	.word	index@(.nv.constant0._ZN5flash44flash_bwd_dq_dk_dv_loop_seqk_parallel_kernelI23Flash_bwd_kernel_traitsILi32ELi128ELi128ELi8ELi4ELi4ELi4ELb0ELb0EN7cutlass10bfloat16_tE19Flash_kernel_traitsILi32ELi128ELi128ELi8ES3_EELb1ELb1ELb0ELb0ELb0ELb0ELb0EEEvNS_16Flash_bwd_paramsE)
        /*004c*/ 	.short	0x0380
        /*004e*/ 	.short	0x0280


	//----- nvinfo : EIATTR_SW_WAR
	.align		4
.L_390:
        /*0050*/ 	.byte	0x04, 0x36
        /*0052*/ 	.short	(.L_392 - .L_391)
.L_391:
        /*0054*/ 	.word	0x00000008
.L_392:


//--------------------- .nv.info._ZN5flash44flash_bwd_dq_dk_dv_loop_seqk_parallel_kernelI23Flash_bwd_kernel_traitsILi32ELi128ELi128ELi8ELi4ELi4ELi4ELb0ELb0EN7cutlass10bfloat16_tE19Flash_kernel_traitsILi32ELi128ELi128ELi8ES3_EELb0ELb1ELb0ELb0ELb0ELb0ELb1EEEvNS_16Flash_bwd_paramsE --------------------------
	.section	.nv.info._ZN5flash44flash_bwd_dq_dk_dv_loop_seqk_parallel_kernelI23Flash_bwd_kernel_traitsILi32ELi128ELi128ELi8ELi4ELi4ELi4ELb0ELb0EN7cutlass10bfloat16_tE19Flash_kernel_traitsILi32ELi128ELi128ELi8ES3_EELb0ELb1ELb0ELb0ELb0ELb0ELb1EEEvNS_16Flash_bwd_paramsE,"",@"SHT_CUDA_INFO"
	.sectionflags	@""
	.align	4


	//----- nvinfo : EIATTR_CUDA_API_VERSION
	.align		4
        /*0000*/ 	.byte	0x04, 0x37
        /*0002*/ 	.short	(.L_394 - .L_393)
.L_393:
        /*0004*/ 	.word	0x00000082


	//----- nvinfo : EIATTR_KPARAM_INFO
	.align		4
.L_394:
        /*0008*/ 	.byte	0x04, 0x17
        /*000a*/ 	.short	(.L_396 - .L_395)
.L_395:
        /*000c*/ 	.word	0x00000000
        /*0010*/ 	.short	0x0000
        /*0012*/ 	.short	0x0000
        /*0014*/ 	.byte	0x00, 0xf0, 0x01, 0x0a


	//----- nvinfo : EIATTR_SPARSE_MMA_MASK
	.align		4
.L_396:
        /*0018*/ 	.byte	0x03, 0x50
        /*001a*/ 	.short	0x0000


	//----- nvinfo : EIATTR_MAXREG_COUNT
	.align		4
        /*001c*/ 	.byte	0x03, 0x1b
        /*001e*/ 	.short	0x00ff


	//----- nvinfo : EIATTR_NUM_BARRIERS
	.align		4
        /*0020*/ 	.byte	0x02, 0x4c
        /*0022*/ 	.byte	0x01
	.zero		1


	//----- nvinfo : EIATTR_ANNOTATIONS
	.align		4
        /*0024*/ 	.byte	0x04, 0x55
        /*0026*/ 	.short	(.L_398 - .L_397)


	//   ....[0]....
.L_397:
        /* <DEDUP_REMOVED lines=32> */


	//----- nvinfo : EIATTR_MERCURY_ISA_VERSION
	.align		4
.L_398:
        /*0210*/ 	.byte	0x03, 0x5f
        /*0212*/ 	.short	0x0101


	//----- nvinfo : EIATTR_VRC_CTA_INIT_COUNT
	.align		4
        /*0214*/ 	.byte	0x02, 0x4a
	.zero		1
	.zero		1


	//----- nvinfo : EIATTR_EXIT_INSTR_OFFSETS
	.align		4
        /*0218*/ 	.byte	0x04, 0x1c
        /*021a*/ 	.short	(.L_400 - .L_399)


	//   ....[0]....
.L_399:
        /*021c*/ 	.word	0x00000090


	//   ....[1]....
        /*0220*/ 	.word	0x00009650


	//----- nvinfo : EIATTR_CRS_STACK_SIZE
	.align		4
.L_400:
        /*0224*/ 	.byte	0x04, 0x1e
        /*0226*/ 	.short	(.L_402 - .L_401)
.L_401:
        /*0228*/ 	.word	0x00000000


	//----- nvinfo : EIATTR_CBANK_PARAM_SIZE
	.align		4
.L_402:
        /*022c*/ 	.byte	0x03, 0x19
        /*022e*/ 	.short	0x0280


	//----- nvinfo : EIATTR_PARAM_CBANK
	.align		4
        /*0230*/ 	.byte	0x04, 0x0a
        /*0232*/ 	.short	(.L_404 - .L_403)
	.align		4
.L_403:
        /*0234*/ 	.word	index@(.nv.constant0._ZN5flash44flash_bwd_dq_dk_dv_loop_seqk_parallel_kernelI23Flash_bwd_kernel_traitsILi32ELi128ELi128ELi8ELi4ELi4ELi4ELb0ELb0EN7cutlass10bfloat16_tE19Flash_kernel_traitsILi32ELi128ELi128ELi8ES3_EELb0ELb1ELb0ELb0ELb0ELb0ELb1EEEvNS_16Flash_bwd_paramsE)
        /*0238*/ 	.short	0x0380
        /*023a*/ 	.short	0x0280


	//----- nvinfo : EIATTR_SW_WAR
	.align		4
.L_404:
        /*023c*/ 	.byte	0x04, 0x36
        /*023e*/ 	.short	(.L_406 - .L_405)
.L_405:
        /*0240*/ 	.word	0x00000008
.L_406:


//--------------------- .nv.info._ZN5flash44flash_bwd_dq_dk_dv_loop_seqk_parallel_kernelI23Flash_bwd_kernel_traitsILi32ELi128ELi128ELi8ELi4ELi4ELi4ELb0ELb0EN7cutlass10bfloat16_tE19Flash_kernel_traitsILi32ELi128ELi128ELi8ES3_EELb1ELb1ELb0ELb0ELb1ELb1ELb0EEEvNS_16Flash_bwd_paramsE --------------------------
	.section	.nv.info._ZN5flash44flash_bwd_dq_dk_dv_loop_seqk_parallel_kernelI23Flash_bwd_kernel_traitsILi32ELi128ELi128ELi8ELi4ELi4ELi4ELb0ELb0EN7cutlass10bfloat16_tE19Flash_kernel_traitsILi32ELi128ELi128ELi8ES3_EELb1ELb1ELb0ELb0ELb1ELb1ELb0EEEvNS_16Flash_bwd_paramsE,"",@"SHT_CUDA_INFO"
	.sectionflags	@""
	.align	4


	//----- nvinfo : EIATTR_CUDA_API_VERSION
	.align		4
        /*0000*/ 	.byte	0x04, 0x37
        /*0002*/ 	.short	(.L_408 - .L_407)
.L_407:
        /*0004*/ 	.word	0x00000082


	//----- nvinfo : EIATTR_KPARAM_INFO
	.align		4
.L_408:
        /*0008*/ 	.byte	0x04, 0x17
        /*000a*/ 	.short	(.L_410 - .L_409)
.L_409:
        /*000c*/ 	.word	0x00000000
        /*0010*/ 	.short	0x0000
        /*0012*/ 	.short	0x0000
        /*0014*/ 	.byte	0x00, 0xf0, 0x01, 0x0a


	//----- nvinfo : EIATTR_SPARSE_MMA_MASK
	.align		4
.L_410:
        /*0018*/ 	.byte	0x03, 0x50
        /*001a*/ 	.short	0x0000


	//----- nvinfo : EIATTR_MAXREG_COUNT
	.align		4
        /*001c*/ 	.byte	0x03, 0x1b
        /*001e*/ 	.short	0x00ff


	//----- nvinfo : EIATTR_NUM_BARRIERS
	.align		4
        /*0020*/ 	.byte	0x02, 0x4c
        /*0022*/ 	.byte	0x01
	.zero		1


	//----- nvinfo : EIATTR_MERCURY_ISA_VERSION
	.align		4
        /*0024*/ 	.byte	0x03, 0x5f
        /*0026*/ 	.short	0x0101


	//----- nvinfo : EIATTR_VRC_CTA_INIT_COUNT
	.align		4
        /*0028*/ 	.byte	0x02, 0x4a
	.zero		1
	.zero		1


	//----- nvinfo : EIATTR_EXIT_INSTR_OFFSETS
	.align		4
        /*002c*/ 	.byte	0x04, 0x1c
        /*002e*/ 	.short	(.L_412 - .L_411)


	//   ....[0]....
.L_411:
        /*0030*/ 	.word	0x00000080


	//   ....[1]....
        /*0034*/ 	.word	0x00007b80


	//----- nvinfo : EIATTR_CBANK_PARAM_SIZE
	.align		4
.L_412:
        /*0038*/ 	.byte	0x03, 0x19
        /*003a*/ 	.short	0x0280


	//----- nvinfo : EIATTR_PARAM_CBANK
	.align		4
        /*003c*/ 	.byte	0x04, 0x0a
        /*003e*/ 	.short	(.L_414 - .L_413)
	.align		4
.L_413:
        /*0040*/ 	.word	index@(.nv.constant0._ZN5flash44flash_bwd_dq_dk_dv_loop_seqk_parallel_kernelI23Flash_bwd_kernel_traitsILi32ELi128ELi128ELi8ELi4ELi4ELi4ELb0ELb0EN7cutlass10bfloat16_tE19Flash_kernel_traitsILi32ELi128ELi128ELi8ES3_EELb1ELb1ELb0ELb0ELb1ELb1ELb0EEEvNS_16Flash_bwd_paramsE)
        /*0044*/ 	.short	0x0380
        /*0046*/ 	.short	0x0280


	//----- nvinfo : EIATTR_SW_WAR
	.align		4
.L_414:
        /*0048*/ 	.byte	0x04, 0x36
        /*004a*/ 	.short	(.L_416 - .L_415)
.L_415:
        /*004c*/ 	.word	0x00000008
.L_416:


//--------------------- .nv.info._ZN5flash44flash_bwd_dq_dk_dv_loop_seqk_parallel_kernelI23Flash_bwd_kernel_traitsILi32ELi128ELi128ELi8ELi4ELi4ELi4ELb0ELb0EN7cutlass10bfloat16_tE19Flash_kernel_traitsILi32ELi128ELi128ELi8ES3_EELb0ELb1ELb0ELb0ELb1ELb1ELb1EEEvNS_16Flash_bwd_paramsE --------------------------
	.section	.nv.info._ZN5flash44flash_bwd_dq_dk_dv_loop_seqk_parallel_kernelI23Flash_bwd_kernel_traitsILi32ELi128ELi128ELi8ELi4ELi4ELi4ELb0ELb0EN7cutlass10bfloat16_tE19Flash_kernel_traitsILi32ELi128ELi128ELi8ES3_EELb0ELb1ELb0ELb0ELb1ELb1ELb1EEEvNS_16Flash_bwd_paramsE,"",@"SHT_CUDA_INFO"
	.sectionflags	@""
	.align	4


	//----- nvinfo : EIATTR_CUDA_API_VERSION
	.align		4
        /*0000*/ 	.byte	0x04, 0x37
        /*0002*/ 	.short	(.L_418 - .L_417)
.L_417:
        /*0004*/ 	.word	0x00000082


	//----- nvinfo : EIATTR_KPARAM_INFO
	.align		4
.L_418:
        /*0008*/ 	.byte	0x04, 0x17
        /*000a*/ 	.short	(.L_420 - .L_419)
.L_419:
        /*000c*/ 	.word	0x00000000
        /*0010*/ 	.short	0x0000
        /*0012*/ 	.short	0x0000
        /*0014*/ 	.byte	0x00, 0xf0, 0x01, 0x0a


	//----- nvinfo : EIATTR_SPARSE_MMA_MASK
	.align		4
.L_420:
        /*0018*/ 	.byte	0x03, 0x50
        /*001a*/ 	.short	0x0000


	//----- nvinfo : EIATTR_MAXREG_COUNT
	.align		4
        /*001c*/ 	.byte	0x03, 0x1b
        /*001e*/ 	.short	0x00ff


	//----- nvinfo : EIATTR_NUM_BARRIERS
	.align		4
        /*0020*/ 	.byte	0x02, 0x4c
        /*0022*/ 	.byte	0x01
	.zero		1


	//----- nvinfo : EIATTR_ANNOTATIONS
	.align		4
        /*0024*/ 	.byte	0x04, 0x55
        /*0026*/ 	.short	(.L_422 - .L_421)


	//   ....[0]....
.L_421:
        /* <DEDUP_REMOVED lines=33> */


	//----- nvinfo : EIATTR_MERCURY_ISA_VERSION
	.align		4
.L_422:
        /*0220*/ 	.byte	0x03, 0x5f
        /*0222*/ 	.short	0x0101


	//----- nvinfo : EIATTR_VRC_CTA_INIT_COUNT
	.align		4
        /*0224*/ 	.byte	0x02, 0x4a
	.zero		1
	.zero		1


	//----- nvinfo : EIATTR_EXIT_INSTR_OFFSETS
	.align		4
        /*0228*/ 	.byte	0x04, 0x1c
        /*022a*/ 	.short	(.L_424 - .L_423)


	//   ....[0]....
.L_423:
        /*022c*/ 	.word	0x00000090


	//   ....[1]....
        /*0230*/ 	.word	0x00007d60


	//----- nvinfo : EIATTR_CBANK_PARAM_SIZE
	.align		4
.L_424:
        /*0234*/ 	.byte	0x03, 0x19
        /*0236*/ 	.short	0x0280


	//----- nvinfo : EIATTR_PARAM_CBANK
	.align		4
        /*0238*/ 	.byte	0x04, 0x0a
        /*023a*/ 	.short	(.L_426 - .L_425)
	.align		4
.L_425:
        /*023c*/ 	.word	index@(.nv.constant0._ZN5flash44flash_bwd_dq_dk_dv_loop_seqk_parallel_kernelI23Flash_bwd_kernel_traitsILi32ELi128ELi128ELi8ELi4ELi4ELi4ELb0ELb0EN7cutlass10bfloat16_tE19Flash_kernel_traitsILi32ELi128ELi128ELi8ES3_EELb0ELb1ELb0ELb0ELb1ELb1ELb1EEEvNS_16Flash_bwd_paramsE)
        /*0240*/ 	.short	0x0380
        /*0242*/ 	.short	0x0280


	//----- nvinfo : EIATTR_SW_WAR
	.align		4
.L_426:
        /*0244*/ 	.byte	0x04, 0x36
        /*0246*/ 	.short	(.L_428 - .L_427)
.L_427:
        /*0248*/ 	.word	0x00000008
.L_428:


//--------------------- .nv.info._ZN5flash44flash_bwd_dq_dk_dv_loop_seqk_parallel_kernelI23Flash_bwd_kernel_traitsILi32ELi128ELi128ELi8ELi4ELi4ELi4ELb0ELb0EN7cutlass10bfloat16_tE19Flash_kernel_traitsILi32ELi128ELi128ELi8ES3_EELb1ELb1ELb0ELb0ELb0ELb1ELb0EEEvNS_16Flash_bwd_paramsE --------------------------
	.section	.nv.info._ZN5flash44flash_bwd_dq_dk_dv_loop_seqk_parallel_kernelI23Flash_bwd_kernel_traitsILi32ELi128ELi128ELi8ELi4ELi4ELi4ELb0ELb0EN7cutlass10bfloat16_tE19Flash_kernel_traitsILi32ELi128ELi128ELi8ES3_EELb1ELb1ELb0ELb0ELb0ELb1ELb0EEEvNS_16Flash_bwd_paramsE,"",@"SHT_CUDA_INFO"
	.sectionflags	@""
	.align	4


	//----- nvinfo : EIATTR_CUDA_API_VERSION
	.align		4
        /*0000*/ 	.byte	0x04, 0x37
        /*0002*/ 	.short	(.L_430 - .L_429)
.L_429:
        /*0004*/ 	.word	0x00000082


	//----- nvinfo : EIATTR_KPARAM_INFO
	.align		4
.L_430:
        /*0008*/ 	.byte	0x04, 0x17
        /*000a*/ 	.short	(.L_432 - .L_431)
.L_431:
        /*000c*/ 	.word	0x00000000
        /*0010*/ 	.short	0x0000
        /*0012*/ 	.short	0x0000
        /*0014*/ 	.byte	0x00, 0xf0, 0x01, 0x0a


	//----- nvinfo : EIATTR_SPARSE_MMA_MASK
	.align		4
.L_432:
        /*0018*/ 	.byte	0x03, 0x50
        /*001a*/ 	.short	0x0000


	//----- nvinfo : EIATTR_MAXREG_COUNT
	.align		4
        /*001c*/ 	.byte	0x03, 0x1b
        /*001e*/ 	.short	0x00ff


	//----- nvinfo : EIATTR_NUM_BARRIERS
	.align		4
        /*0020*/ 	.byte	0x02, 0x4c
        /*0022*/ 	.byte	0x01
	.zero		1


	//----- nvinfo : EIATTR_MERCURY_ISA_VERSION
	.align		4
        /*0024*/ 	.byte	0x03, 0x5f
        /*0026*/ 	.short	0x0101


	//----- nvinfo : EIATTR_VRC_CTA_INIT_COUNT
	.align		4
        /*0028*/ 	.byte	0x02, 0x4a
	.zero		1
	.zero		1


	//----- nvinfo : EIATTR_EXIT_INSTR_OFFSETS
	.align		4
        /*002c*/ 	.byte	0x04, 0x1c
        /*002e*/ 	.short	(.L_434 - .L_433)


	//   ....[0]....
.L_433:
        /*0030*/ 	.word	0x00000080


	//   ....[1]....
        /*0034*/ 	.word	0x00008b90


	//----- nvinfo : EIATTR_CRS_STACK_SIZE
	.align		4
.L_434:
        /*0038*/ 	.byte	0x04, 0x1e
        /*003a*/ 	.short	(.L_436 - .L_435)
.L_435:
        /*003c*/ 	.word	0x00000000


	//----- nvinfo : EIATTR_CBANK_PARAM_SIZE
	.align		4
.L_436:
        /*0040*/ 	.byte	0x03, 0x19
        /*0042*/ 	.short	0x0280


	//----- nvinfo : EIATTR_PARAM_CBANK
	.align		4
        /*0044*/ 	.byte	0x04, 0x0a
        /*0046*/ 	.short	(.L_438 - .L_437)
	.align		4
.L_437:
        /*0048*/ 	.word	index@(.nv.constant0._ZN5flash44flash_bwd_dq_dk_dv_loop_seqk_parallel_kernelI23Flash_bwd_kernel_traitsILi32ELi128ELi128ELi8ELi4ELi4ELi4ELb0ELb0EN7cutlass10bfloat16_tE19Flash_kernel_traitsILi32ELi128ELi128ELi8ES3_EELb1ELb1ELb0ELb0ELb0ELb1ELb0EEEvNS_16Flash_bwd_paramsE)
        /*004c*/ 	.short	0x0380
        /*004e*/ 	.short	0x0280


	//----- nvinfo : EIATTR_SW_WAR
	.align		4
.L_438:
        /*0050*/ 	.byte	0x04, 0x36
        /*0052*/ 	.short	(.L_440 - .L_439)
.L_439:
        /*0054*/ 	.word	0x00000008
.L_440:


//--------------------- .nv.info._ZN5flash44flash_bwd_dq_dk_dv_loop_seqk_parallel_kernelI23Flash_bwd_kernel_traitsILi32ELi128ELi128ELi8ELi4ELi4ELi4ELb0ELb0EN7cutlass10bfloat16_tE19Flash_kernel_traitsILi32ELi128ELi128ELi8ES3_EELb0ELb1ELb0ELb0ELb0ELb1ELb1EEEvNS_16Flash_bwd_paramsE --------------------------
	.section	.nv.info._ZN5flash44flash_bwd_dq_dk_dv_loop_seqk_parallel_kernelI23Flash_bwd_kernel_traitsILi32ELi128ELi128ELi8ELi4ELi4ELi4ELb0ELb0EN7cutlass10bfloat16_tE19Flash_kernel_traitsILi32ELi128ELi128ELi8ES3_EELb0ELb1ELb0ELb0ELb0ELb1ELb1EEEvNS_16Flash_bwd_paramsE,"",@"SHT_CUDA_INFO"
	.sectionflags	@""
	.align	4


	//----- nvinfo : EIATTR_CUDA_API_VERSION
	.align		4
        /*0000*/ 	.byte	0x04, 0x37
        /*0002*/ 	.short	(.L_442 - .L_441)
.L_441:
        /*0004*/ 	.word	0x00000082


	//----- nvinfo : EIATTR_KPARAM_INFO
	.align		4
.L_442:
        /*0008*/ 	.byte	0x04, 0x17
        /*000a*/ 	.short	(.L_444 - .L_443)
.L_443:
        /*000c*/ 	.word	0x00000000
        /*0010*/ 	.short	0x0000
        /*0012*/ 	.short	0x0000
        /*0014*/ 	.byte	0x00, 0xf0, 0x01, 0x0a


	//----- nvinfo : EIATTR_SPARSE_MMA_MASK
	.align		4
.L_444:
        /*0018*/ 	.byte	0x03, 0x50
        /*001a*/ 	.short	0x0000


	//----- nvinfo : EIATTR_MAXREG_COUNT
	.align		4
        /*001c*/ 	.byte	0x03, 0x1b
        /*001e*/ 	.short	0x00ff


	//----- nvinfo : EIATTR_NUM_BARRIERS
	.align		4
        /*0020*/ 	.byte	0x02, 0x4c
        /*0022*/ 	.byte	0x01
	.zero		1


	//----- nvinfo : EIATTR_ANNOTATIONS
	.align		4
        /*0024*/ 	.byte	0x04, 0x55
        /*0026*/ 	.short	(.L_446 - .L_445)


	//   ....[0]....
.L_445:
        /* <DEDUP_REMOVED lines=30> */


	//----- nvinfo : EIATTR_MERCURY_ISA_VERSION
	.align		4
.L_446:
        /*01f0*/ 	.byte	0x03, 0x5f
        /*01f2*/ 	.short	0x0101


	//----- nvinfo : EIATTR_VRC_CTA_INIT_COUNT
	.align		4
        /*01f4*/ 	.byte	0x02, 0x4a
	.zero		1
	.zero		1


	//----- nvinfo : EIATTR_EXIT_INSTR_OFFSETS
	.align		4
        /*01f8*/ 	.byte	0x04, 0x1c
        /*01fa*/ 	.short	(.L_448 - .L_447)


	//   ....[0]....
.L_447:
        /*01fc*/ 	.word	0x00000090


	//   ....[1]....
        /*0200*/ 	.word	0x00009040


	//----- nvinfo : EIATTR_CRS_STACK_SIZE
	.align		4
.L_448:
        /*0204*/ 	.byte	0x04, 0x1e
        /*0206*/ 	.short	(.L_450 - .L_449)
.L_449:
        /*0208*/ 	.word	0x00000000


	//----- nvinfo : EIATTR_CBANK_PARAM_SIZE
	.align		4
.L_450:
        /*020c*/ 	.byte	0x03, 0x19
        /*020e*/ 	.short	0x0280


	//----- nvinfo : EIATTR_PARAM_CBANK
	.align		4
        /*0210*/ 	.byte	0x04, 0x0a
        /*0212*/ 	.short	(.L_452 - .L_451)
	.align		4
.L_451:
        /*0214*/ 	.word	index@(.nv.constant0._ZN5flash44flash_bwd_dq_dk_dv_loop_seqk_parallel_kernelI23Flash_bwd_kernel_traitsILi32ELi128ELi128ELi8ELi4ELi4ELi4ELb0ELb0EN7cutlass10bfloat16_tE19Flash_kernel_traitsILi32ELi128ELi128ELi8ES3_EELb0ELb1ELb0ELb0ELb0ELb1ELb1EEEvNS_16Flash_bwd_paramsE)
        /*0218*/ 	.short	0x0380
        /*021a*/ 	.short	0x0280


	//----- nvinfo : EIATTR_SW_WAR
	.align		4
.L_452:
        /*021c*/ 	.byte	0x04, 0x36
        /*021e*/ 	.short	(.L_454 - .L_453)
.L_453:
        /*0220*/ 	.word	0x00000008
.L_454:


//--------------------- .nv.info._ZN5flash44flash_bwd_dq_dk_dv_loop_seqk_parallel_kernelI23Flash_bwd_kernel_traitsILi32ELi128ELi128ELi8ELi4ELi4ELi4ELb0ELb0EN7cutlass10bfloat16_tE19Flash_kernel_traitsILi32ELi128ELi128ELi8ES3_EELb1ELb1ELb0ELb1ELb0ELb0ELb0EEEvNS_16Flash_bwd_paramsE --------------------------
	.section	.nv.info._ZN5flash44flash_bwd_dq_dk_dv_loop_seqk_parallel_kernelI23Flash_bwd_kernel_traitsILi32ELi128ELi128ELi8ELi4ELi4ELi4ELb0ELb0EN7cutlass10bfloat16_tE19Flash_kernel_traitsILi32ELi128ELi128ELi8ES3_EELb1ELb1ELb0ELb1ELb0ELb0ELb0EEEvNS_16Flash_bwd_paramsE,"",@"SHT_CUDA_INFO"
	.sectionflags	@""
	.align	4


	//----- nvinfo : EIATTR_CUDA_API_VERSION
	.align		4
        /*0000*/ 	.byte	0x04, 0x37
        /*0002*/ 	.short	(.L_456 - .L_455)
.L_455:
        /*0004*/ 	.word	0x00000082


	//----- nvinfo : EIATTR_KPARAM_INFO
	.align		4
.L_456:
        /*0008*/ 	.byte	0x04, 0x17
        /*000a*/ 	.short	(.L_458 - .L_457)
.L_457:
        /*000c*/ 	.word	0x00000000
        /*0010*/ 	.short	0x0000
        /*0012*/ 	.short	0x0000
        /*0014*/ 	.byte	0x00, 0xf0, 0x01, 0x0a


	//----- nvinfo : EIATTR_SPARSE_MMA_MASK
	.align		4
.L_458:
        /*0018*/ 	.byte	0x03, 0x50
        /*001a*/ 	.short	0x0000


	//----- nvinfo : EIATTR_MAXREG_COUNT
	.align		4
        /*001c*/ 	.byte	0x03, 0x1b
        /*001e*/ 	.short	0x00ff


	//----- nvinfo : EIATTR_NUM_BARRIERS
	.align		4
        /*0020*/ 	.byte	0x02, 0x4c
        /*0022*/ 	.byte	0x01
	.zero		1


	//----- nvinfo : EIATTR_MERCURY_ISA_VERSION
	.align		4
        /*0024*/ 	.byte	0x03, 0x5f
        /*0026*/ 	.short	0x0101


	//----- nvinfo : EIATTR_VRC_CTA_INIT_COUNT
	.align		4
        /*0028*/ 	.byte	0x02, 0x4a
	.zero		1
	.zero		1


	//----- nvinfo : EIATTR_EXIT_INSTR_OFFSETS
	.align		4
        /*002c*/ 	.byte	0x04, 0x1c
        /*002e*/ 	.short	(.L_460 - .L_459)


	//   ....[0]....
.L_459:
        /*0030*/ 	.word	0x00000080


	//   ....[1]....
        /*0034*/ 	.word	0x00009ce0


	//----- nvinfo : EIATTR_CRS_STACK_SIZE
	.align		4
.L_460:
        /*0038*/ 	.byte	0x04, 0x1e
        /*003a*/ 	.short	(.L_462 - .L_461)
.L_461:
        /*003c*/ 	.word	0x00000000


	//----- nvinfo : EIATTR_CBANK_PARAM_SIZE
	.align		4
.L_462:
        /*0040*/ 	.byte	0x03, 0x19
        /*0042*/ 	.short	0x0280


	//----- nvinfo : EIATTR_PARAM_CBANK
	.align		4
        /*0044*/ 	.byte	0x04, 0x0a
        /*0046*/ 	.short	(.L_464 - .L_463)
	.align		4
.L_463:
        /*0048*/ 	.word	index@(.nv.constant0._ZN5flash44flash_bwd_dq_dk_dv_loop_seqk_parallel_kernelI23Flash_bwd_kernel_traitsILi32ELi128ELi128ELi8ELi4ELi4ELi4ELb0ELb0EN7cutlass10bfloat16_tE19Flash_kernel_traitsILi32ELi128ELi128ELi8ES3_EELb1ELb1ELb0ELb1ELb0ELb0ELb0EEEvNS_16Flash_bwd_paramsE)
        /*004c*/ 	.short	0x0380
        /*004e*/ 	.short	0x0280


	//----- nvinfo : EIATTR_SW_WAR
	.align		4
.L_464:
        /*0050*/ 	.byte	0x04, 0x36
        /*0052*/ 	.short	(.L_466 - .L_465)
.L_465:
        /*0054*/ 	.word	0x00000008
.L_466:


//--------------------- .nv.info._ZN5flash44flash_bwd_dq_dk_dv_loop_seqk_parallel_kernelI23Flash_bwd_kernel_traitsILi32ELi128ELi128ELi8ELi4ELi4ELi4ELb0ELb0EN7cutlass10bfloat16_tE19Flash_kernel_traitsILi32ELi128ELi128ELi8ES3_EELb0ELb1ELb0ELb1ELb0ELb0ELb1EEEvNS_16Flash_bwd_paramsE --------------------------
	.section	.nv.info._ZN5flash44flash_bwd_dq_dk_dv_loop_seqk_parallel_kernelI23Flash_bwd_kernel_traitsILi32ELi128ELi128ELi8ELi4ELi4ELi4ELb0ELb0EN7cutlass10bfloat16_tE19Flash_kernel_traitsILi32ELi128ELi128ELi8ES3_EELb0ELb1ELb0ELb1ELb0ELb0ELb1EEEvNS_16Flash_bwd_paramsE,"",@"SHT_CUDA_INFO"
	.sectionflags	@""
	.align	4


	//----- nvinfo : EIATTR_CUDA_API_VERSION
	.align		4
        /*0000*/ 	.byte	0x04, 0x37
        /*0002*/ 	.short	(.L_468 - .L_467)
.L_467:
        /*0004*/ 	.word	0x00000082


	//----- nvinfo : EIATTR_KPARAM_INFO
	.align		4
.L_468:
        /*0008*/ 	.byte	0x04, 0x17
        /*000a*/ 	.short	(.L_470 - .L_469)
.L_469:
        /*000c*/ 	.word	0x00000000
        /*0010*/ 	.short	0x0000
        /*0012*/ 	.short	0x0000
        /*0014*/ 	.byte	0x00, 0xf0, 0x01, 0x0a


	//----- nvinfo : EIATTR_SPARSE_MMA_MASK
	.align		4
.L_470:
        /*0018*/ 	.byte	0x03, 0x50
        /*001a*/ 	.short	0x0000


	//----- nvinfo : EIATTR_MAXREG_COUNT
	.align		4
        /*001c*/ 	.byte	0x03, 0x1b
        /*001e*/ 	.short	0x00ff


	//----- nvinfo : EIATTR_NUM_BARRIERS
	.align		4
        /*0020*/ 	.byte	0x02, 0x4c
        /*0022*/ 	.byte	0x01
	.zero		1


	//----- nvinfo : EIATTR_ANNOTATIONS
	.align		4
        /*0024*/ 	.byte	0x04, 0x55
        /*0026*/ 	.short	(.L_472 - .L_471)


	//   ....[0]....
.L_471:
        /* <DEDUP_REMOVED lines=49> */


	//----- nvinfo : EIATTR_MERCURY_ISA_VERSION
	.align		4
.L_472:
        /*0320*/ 	.byte	0x03, 0x5f
        /*0322*/ 	.short	0x0101


	//----- nvinfo : EIATTR_VRC_CTA_INIT_COUNT
	.align		4
        /*0324*/ 	.byte	0x02, 0x4a
	.zero		1
	.zero		1


	//----- nvinfo : EIATTR_EXIT_INSTR_OFFSETS
	.align		4
        /*0328*/ 	.byte	0x04, 0x1c
        /*032a*/ 	.short	(.L_474 - .L_473)


	//   ....[0]....
.L_473:
        /*032c*/ 	.word	0x00000090


	//   ....[1]....
        /*0330*/ 	.word	0x00009c70


	//----- nvinfo : EIATTR_CRS_STACK_SIZE
	.align		4
.L_474:
        /*0334*/ 	.byte	0x04, 0x1e
        /*0336*/ 	.short	(.L_476 - .L_475)
.L_475:
        /*0338*/ 	.word	0x00000000


	//----- nvinfo : EIATTR_CBANK_PARAM_SIZE
	.align		4
.L_476:
        /*033c*/ 	.byte	0x03, 0x19
        /*033e*/ 	.short	0x0280


	//----- nvinfo : EIATTR_PARAM_CBANK
	.align		4
        /*0340*/ 	.byte	0x04, 0x0a
        /*0342*/ 	.short	(.L_478 - .L_477)
	.align		4
.L_477:
        /*0344*/ 	.word	index@(.nv.constant0._ZN5flash44flash_bwd_dq_dk_dv_loop_seqk_parallel_kernelI23Flash_bwd_kernel_traitsILi32ELi128ELi128ELi8ELi4ELi4ELi4ELb0ELb0EN7cutlass10bfloat16_tE19Flash_kernel_traitsILi32ELi128ELi128ELi8ES3_EELb0ELb1ELb0ELb1ELb0ELb0ELb1EEEvNS_16Flash_bwd_paramsE)
        /*0348*/ 	.short	0x0380
        /*034a*/ 	.short	0x0280


	//----- nvinfo : EIATTR_SW_WAR
	.align		4
.L_478:
        /*034c*/ 	.byte	0x04, 0x36
        /*034e*/ 	.short	(.L_480 - .L_479)
.L_479:
        /*0350*/ 	.word	0x00000008
.L_480:


//--------------------- .nv.info._ZN5flash25flash_bwd_dot_do_o_kernelILb0E23Flash_bwd_kernel_traitsILi32ELi128ELi128ELi8ELi4ELi4ELi4ELb0ELb0EN7cutlass10bfloat16_tE19Flash_kernel_traitsILi32ELi128ELi128ELi8ES3_EEEEvNS_16Flash_bwd_paramsE --------------------------
	.section	.nv.info._ZN5flash25flash_bwd_dot_do_o_kernelILb0E23Flash_bwd_kernel_traitsILi32ELi128ELi128ELi8ELi4ELi4ELi4ELb0ELb0EN7cutlass10bfloat16_tE19Flash_kernel_traitsILi32ELi128ELi128ELi8ES3_EEEEvNS_16Flash_bwd_paramsE,"",@"SHT_CUDA_INFO"
	.sectionflags	@""
	.align	4


	//----- nvinfo : EIATTR_CUDA_API_VERSION
	.align		4
        /*0000*/ 	.byte	0x04, 0x37
        /*0002*/ 	.short	(.L_482 - .L_481)
.L_481:
        /*0004*/ 	.word	0x00000082


	//----- nvinfo : EIATTR_KPARAM_INFO
	.align		4
.L_482:
        /*0008*/ 	.byte	0x04, 0x17
        /*000a*/ 	.short	(.L_484 - .L_483)
.L_483:
        /*000c*/ 	.word	0x00000000
        /*0010*/ 	.short	0x0000
        /*0012*/ 	.short	0x0000
        /*0014*/ 	.byte	0x00, 0xf0, 0x01, 0x0a


	//----- nvinfo : EIATTR_SPARSE_MMA_MASK
	.align		4
.L_484:
        /*0018*/ 	.byte	0x03, 0x50
        /*001a*/ 	.short	0x0000


	//----- nvinfo : EIATTR_MAXREG_COUNT
	.align		4
        /*001c*/ 	.byte	0x03, 0x1b
        /*001e*/ 	.short	0x00ff


	//----- nvinfo : EIATTR_MERCURY_ISA_VERSION
	.align		4
        /*0020*/ 	.byte	0x03, 0x5f
        /*0022*/ 	.short	0x0101


	//----- nvinfo : EIATTR_COOP_GROUP_MASK_REGIDS
	.align		4
        /*0024*/ 	.byte	0x04, 0x29
        /*0026*/ 	.short	(.L_486 - .L_485)


	//   ....[0]....
.L_485:
        /*0028*/ 	.word	0xffffffff


	//   ....[1]....
        /*002c*/ 	.word	0xffffffff


	//   ....[2]....
        /*0030*/ 	.word	0xffffffff


	//   ....[3]....
        /*0034*/ 	.word	0xffffffff


	//----- nvinfo : EIATTR_COOP_GROUP_INSTR_OFFSETS
	.align		4
.L_486:
        /*0038*/ 	.byte	0x04, 0x28
        /*003a*/ 	.short	(.L_488 - .L_487)


	//   ....[0]....
.L_487:
        /*003c*/ 	.word	0x00000b20


	//   ....[1]....
        /*0040*/ 	.word	0x00000b40


	//   ....[2]....
        /*0044*/ 	.word	0x00000b60


	//   ....[3]....
        /*0048*/ 	.word	0x00000b80


	//----- nvinfo : EIATTR_VRC_CTA_INIT_COUNT
	.align		4
.L_488:
        /*004c*/ 	.byte	0x02, 0x4a
	.zero		1
	.zero		1


	//----- nvinfo : EIATTR_EXIT_INSTR_OFFSETS
	.align		4
        /*0050*/ 	.byte	0x04, 0x1c
        /*0052*/ 	.short	(.L_490 - .L_489)


	//   ....[0]....
.L_489:
        /*0054*/ 	.word	0x00000140


	//   ....[1]....
        /*0058*/ 	.word	0x00000c20


	//   ....[2]....
        /*005c*/ 	.word	0x00000c40


	//----- nvinfo : EIATTR_CBANK_PARAM_SIZE
	.align		4
.L_490:
        /*0060*/ 	.byte	0x03, 0x19
        /*0062*/ 	.short	0x0280


	//----- nvinfo : EIATTR_PARAM_CBANK
	.align		4
        /*0064*/ 	.byte	0x04, 0x0a
        /*0066*/ 	.short	(.L_492 - .L_491)
	.align		4
.L_491:
        /*0068*/ 	.word	index@(.nv.constant0._ZN5flash25flash_bwd_dot_do_o_kernelILb0E23Flash_bwd_kernel_traitsILi32ELi128ELi128ELi8ELi4ELi4ELi4ELb0ELb0EN7cutlass10bfloat16_tE19Flash_kernel_traitsILi32ELi128ELi128ELi8ES3_EEEEvNS_16Flash_bwd_paramsE)
        /*006c*/ 	.short	0x0380
        /*006e*/ 	.short	0x0280


	//----- nvinfo : EIATTR_SW_WAR
	.align		4
.L_492:
        /*0070*/ 	.byte	0x04, 0x36
        /*0072*/ 	.short	(.L_494 - .L_493)
.L_493:
        /*0074*/ 	.word	0x00000008
.L_494:


//--------------------- .nv.info._ZN5flash25flash_bwd_dot_do_o_kernelILb1E23Flash_bwd_kernel_traitsILi32ELi128ELi128ELi8ELi4ELi4ELi4ELb0ELb0EN7cutlass10bfloat16_tE19Flash_kernel_traitsILi32ELi128ELi128ELi8ES3_EEEEvNS_16Flash_bwd_paramsE --------------------------
	.section	.nv.info._ZN5flash25flash_bwd_dot_do_o_kernelILb1E23Flash_bwd_kernel_traitsILi32ELi128ELi128ELi8ELi4ELi4ELi4ELb0ELb0EN7cutlass10bfloat16_tE19Flash_kernel_traitsILi32ELi128ELi128ELi8ES3_EEEEvNS_16Flash_bwd_paramsE,"",@"SHT_CUDA_INFO"
	.sectionflags	@""
	.align	4


	//----- nvinfo : EIATTR_CUDA_API_VERSION
	.align		4
        /*0000*/ 	.byte	0x04, 0x37
        /*0002*/ 	.short	(.L_496 - .L_495)
.L_495:
        /*0004*/ 	.word	0x00000082


	//----- nvinfo : EIATTR_KPARAM_INFO
	.align		4
.L_496:
        /*0008*/ 	.byte	0x04, 0x17
        /*000a*/ 	.short	(.L_498 - .L_497)
.L_497:
        /*000c*/ 	.word	0x00000000
        /*0010*/ 	.short	0x0000
        /*0012*/ 	.short	0x0000
        /*0014*/ 	.byte	0x00, 0xf0, 0x01, 0x0a


	//----- nvinfo : EIATTR_SPARSE_MMA_MASK
	.align		4
.L_498:
        /*0018*/ 	.byte	0x03, 0x50
        /*001a*/ 	.short	0x0000


	//----- nvinfo : EIATTR_MAXREG_COUNT
	.align		4
        /*001c*/ 	.byte	0x03, 0x1b
        /*001e*/ 	.short	0x00ff


	//----- nvinfo : EIATTR_MERCURY_ISA_VERSION
	.align		4
        /*0020*/ 	.byte	0x03, 0x5f
        /*0022*/ 	.short	0x0101


	//----- nvinfo : EIATTR_COOP_GROUP_MASK_REGIDS
	.align		4
        /*0024*/ 	.byte	0x04, 0x29
        /*0026*/ 	.short	(.L_500 - .L_499)


	//   ....[0]....
.L_499:
        /*0028*/ 	.word	0xffffffff


	//   ....[1]....
        /*002c*/ 	.word	0xffffffff


	//   ....[2]....
        /*0030*/ 	.word	0xffffffff


	//   ....[3]....
        /*0034*/ 	.word	0xffffffff


	//----- nvinfo : EIATTR_COOP_GROUP_INSTR_OFFSETS
	.align		4
.L_500:
        /*0038*/ 	.byte	0x04, 0x28
        /*003a*/ 	.short	(.L_502 - .L_501)


	//   ....[0]....
.L_501:
        /*003c*/ 	.word	0x00000cf0


	//   ....[1]....
        /*0040*/ 	.word	0x00000d10


	//   ....[2]....
        /*0044*/ 	.word	0x00000e10


	//   ....[3]....
        /*0048*/ 	.word	0x00000e40


	//----- nvinfo : EIATTR_VRC_CTA_INIT_COUNT
	.align		4
.L_502:
        /*004c*/ 	.byte	0x02, 0x4a
	.zero		1
	.zero		1


	//----- nvinfo : EIATTR_EXIT_INSTR_OFFSETS
	.align		4
        /*0050*/ 	.byte	0x04, 0x1c
        /*0052*/ 	.short	(.L_504 - .L_503)


	//   ....[0]....
.L_503:
        /*0054*/ 	.word	0x00000140


	//   ....[1]....
        /*0058*/ 	.word	0x00000f70


	//----- nvinfo : EIATTR_CBANK_PARAM_SIZE
	.align		4
.L_504:
        /*005c*/ 	.byte	0x03, 0x19
        /*005e*/ 	.short	0x0280


	//----- nvinfo : EIATTR_PARAM_CBANK
	.align		4
        /*0060*/ 	.byte	0x04, 0x0a
        /*0062*/ 	.short	(.L_506 - .L_505)
	.align		4
.L_505:
        /*0064*/ 	.word	index@(.nv.constant0._ZN5flash25flash_bwd_dot_do_o_kernelILb1E23Flash_bwd_kernel_traitsILi32ELi128ELi128ELi8ELi4ELi4ELi4ELb0ELb0EN7cutlass10bfloat16_tE19Flash_kernel_traitsILi32ELi128ELi128ELi8ES3_EEEEvNS_16Flash_bwd_paramsE)
        /*0068*/ 	.short	0x0380
        /*006a*/ 	.short	0x0280


	//----- nvinfo : EIATTR_SW_WAR
	.align		4
.L_506:
        /*006c*/ 	.byte	0x04, 0x36
        /*006e*/ 	.short	(.L_508 - .L_507)
.L_507:
        /*0070*/ 	.word	0x00000008
.L_508:


//--------------------- .nv.callgraph             --------------------------
	.section	.nv.callgraph,"",@"SHT_CUDA_CALLGRAPH"
	.align	4
	.sectionentsize	8
	.align		4
        /*0000*/ 	.word	0x00000000
	.align		4
        /*0004*/ 	.word	0xffffffff
	.align		4
        /*0008*/ 	.word	0x00000000
	.align		4
        /*000c*/ 	.word	0xfffffffe
	.align		4
        /*0010*/ 	.word	0x00000000
	.align		4
        /*0014*/ 	.word	0xfffffffd
	.align		4
        /*0018*/ 	.word	0x00000000
	.align		4
        /*001c*/ 	.word	0xfffffffc


//--------------------- .nv.constant4             --------------------------
	.section	.nv.constant4,"a",@progbits
	.align	8
	.align		8
.nv.constant4:
        /*0000*/ 	.dword	_ZN72_INTERNAL_2fda2f0d_36_flash_bwd_hdim32_bf16_causal_sm80_cu_a6473388_26714cuda3std3__45__cpo5beginE
	.align		8
        /*0008*/ 	.dword	_ZN72_INTERNAL_2fda2f0d_36_flash_bwd_hdim32_bf16_causal_sm80_cu_a6473388_26714cuda3std3__45__cpo3endE
	.align		8
        /*0010*/ 	.dword	_ZN72_INTERNAL_2fda2f0d_36_flash_bwd_hdim32_bf16_causal_sm80_cu_a6473388_26714cuda3std3__45__cpo6cbeginE
	.align		8
        /*0018*/ 	.dword	_ZN72_INTERNAL_2fda2f0d_36_flash_bwd_hdim32_bf16_causal_sm80_cu_a6473388_26714cuda3std3__45__cpo4cendE
	.align		8
        /*0020*/ 	.dword	_ZN72_INTERNAL_2fda2f0d_36_flash_bwd_hdim32_bf16_causal_sm80_cu_a6473388_26714cuda3std3__474_GLOBAL__N__2fda2f0d_36_flash_bwd_hdim32_bf16_causal_sm80_cu_a6473388_26716ignoreE
	.align		8
        /*0028*/ 	.dword	_ZN72_INTERNAL_2fda2f0d_36_flash_bwd_hdim32_bf16_causal_sm80_cu_a6473388_26714cuda3std3__419piecewise_constructE
	.align		8
        /*0030*/ 	.dword	_ZN72_INTERNAL_2fda2f0d_36_flash_bwd_hdim32_bf16_causal_sm80_cu_a6473388_26714cuda3std3__48in_placeE
	.align		8
        /*0038*/ 	.dword	_ZN72_INTERNAL_2fda2f0d_36_flash_bwd_hdim32_bf16_causal_sm80_cu_a6473388_26714cuda3std6ranges3__45__cpo4swapE
	.align		8
        /*0040*/ 	.dword	_ZN72_INTERNAL_2fda2f0d_36_flash_bwd_hdim32_bf16_causal_sm80_cu_a6473388_26714cuda3std6ranges3__45__cpo9iter_moveE
	.align		8
        /*0048*/ 	.dword	_ZN72_INTERNAL_2fda2f0d_36_flash_bwd_hdim32_bf16_causal_sm80_cu_a6473388_26714cute7productE
	.align		8
        /*0050*/ 	.dword	_ZN72_INTERNAL_2fda2f0d_36_flash_bwd_hdim32_bf16_causal_sm80_cu_a6473388_26714cute1_E


//--------------------- .text._ZN5flash44flash_bwd_dq_dk_dv_loop_seqk_parallel_kernelI23Flash_bwd_kernel_traitsILi32ELi128ELi128ELi8ELi4ELi4ELi4ELb1ELb0EN7cutlass10bfloat16_tE19Flash_kernel_traitsILi32ELi128ELi128ELi8ES3_EELb0ELb1ELb0ELb0ELb0ELb0ELb0EEEvNS_16Flash_bwd_paramsE --------------------------
	.section	.text._ZN5flash44flash_bwd_dq_dk_dv_loop_seqk_parallel_kernelI23Flash_bwd_kernel_traitsILi32ELi128ELi128ELi8ELi4ELi4ELi4ELb1ELb0EN7cutlass10bfloat16_tE19Flash_kernel_traitsILi32ELi128ELi128ELi8ES3_EELb0ELb1ELb0ELb0ELb0ELb0ELb0EEEvNS_16Flash_bwd_paramsE,"ax",@progbits
	.align	128
        .global         _ZN5flash44flash_bwd_dq_dk_dv_loop_seqk_parallel_kernelI23Flash_bwd_kernel_traitsILi32ELi128ELi128ELi8ELi4ELi4ELi4ELb1ELb0EN7cutlass10bfloat16_tE19Flash_kernel_traitsILi32ELi128ELi128ELi8ES3_EELb0ELb1ELb0ELb0ELb0ELb0ELb0EEEvNS_16Flash_bwd_paramsE
        .type           _ZN5flash44flash_bwd_dq_dk_dv_loop_seqk_parallel_kernelI23Flash_bwd_kernel_traitsILi32ELi128ELi128ELi8ELi4ELi4ELi4ELb1ELb0EN7cutlass10bfloat16_tE19Flash_kernel_traitsILi32ELi128ELi128ELi8ES3_EELb0ELb1ELb0ELb0ELb0ELb0ELb0EEEvNS_16Flash_bwd_paramsE,@function
        .size           _ZN5flash44flash_bwd_dq_dk_dv_loop_seqk_parallel_kernelI23Flash_bwd_kernel_traitsILi32ELi128ELi128ELi8ELi4ELi4ELi4ELb1ELb0EN7cutlass10bfloat16_tE19Flash_kernel_traitsILi32ELi128ELi128ELi8ES3_EELb0ELb1ELb0ELb0ELb0ELb0ELb0EEEvNS_16Flash_bwd_paramsE,(.L_x_812 - _ZN5flash44flash_bwd_dq_dk_dv_loop_seqk_parallel_kernelI23Flash_bwd_kernel_traitsILi32ELi128ELi128ELi8ELi4ELi4ELi4ELb1ELb0EN7cutlass10bfloat16_tE19Flash_kernel_traitsILi32ELi128ELi128ELi8ES3_EELb0ELb1ELb0ELb0ELb0ELb0ELb0EEEvNS_16Flash_bwd_paramsE)
        .other          _ZN5flash44flash_bwd_dq_dk_dv_loop_seqk_parallel_kernelI23Flash_bwd_kernel_traitsILi32ELi128ELi128ELi8ELi4ELi4ELi4ELb1ELb0EN7cutlass10bfloat16_tE19Flash_kernel_traitsILi32ELi128ELi128ELi8ES3_EELb0ELb1ELb0ELb0ELb0ELb0ELb0EEEvNS_16Flash_bwd_paramsE,@"STO_CUDA_ENTRY STV_DEFAULT"
_ZN5flash44flash_bwd_dq_dk_dv_loop_seqk_parallel_kernelI23Flash_bwd_kernel_traitsILi32ELi128ELi128ELi8ELi4ELi4ELi4ELb1ELb0EN7cutlass10bfloat16_tE19Flash_kernel_traitsILi32ELi128ELi128ELi8ES3_EELb0ELb1ELb0ELb0ELb0ELb0ELb0EEEvNS_16Flash_bwd_paramsE:
.text._ZN5flash44flash_bwd_dq_dk_dv_loop_seqk_parallel_kernelI23Flash_bwd_kernel_traitsILi32ELi128ELi128ELi8ELi4ELi4ELi4ELb1ELb0EN7cutlass10bfloat16_tE19Flash_kernel_traitsILi32ELi128ELi128ELi8ES3_EELb0ELb1ELb0ELb0ELb0ELb0ELb0EEEvNS_16Flash_bwd_paramsE:
[----:B------:R-:W1:Y:S08]  /*0000*/  LDC R1, c[0x0][0x37c] ;  /* 0x0000df00ff017b82 */ /* 0x000e700000000800 */
[----:B------:R-:W2:Y:S01]  /*0010*/  LDC R0, c[0x0][0x438] ;  /* 0x00010e00ff007b82 */ /* 0x000ea20000000800 */
[----:B-1----:R-:W-:-:S07]  /*0020*/  VIADD R1, R1, 0xfffffff0 ;  /* 0xfffffff001017836 */ /* 0x002fce0000000000 */
[----:B------:R-:W1:Y:S01]  /*0030*/  S2UR UR6, SR_CTAID.X ;  /* 0x00000000000679c3 */ /* 0x000e620000002500 */
[----:B--2---:R-:W-:-:S05]  /*0040*/  VIADD R0, R0, 0x7f ;  /* 0x0000007f00007836 */ /* 0x004fca0000000000 */
[----:B------:R-:W-:-:S04]  /*0050*/  SHF.R.S32.HI R2, RZ, 0x1f, R0 ;  /* 0x0000001fff027819 */ /* 0x000fc80000011400 */
[----:B------:R-:W-:-:S04]  /*0060*/  LEA.HI R0, R2, R0, RZ, 0x7 ;  /* 0x0000000002007211 */ /* 0x000fc800078f38ff */
[----:B------:R-:W-:-:S04]  /*0070*/  SHF.R.S32.HI R0, RZ, 0x7, R0 ;  /* 0x00000007ff007819 */ /* 0x000fc80000011400 */
[----:B-1----:R-:W-:-:S13]  /*0080*/  ISETP.LE.AND P0, PT, R0, UR6, PT ;  /* 0x0000000600007c0c */ /* 0x002fda000bf03270 */
[----:B------:R-:W-:Y:S05]  /*0090*/  @P0 EXIT ;  /* 0x000000000000094d */ /* 0x000fea0003800000 */
[----:B------:R-:W1:Y:S01]  /*00a0*/  S2R R151, SR_TID.X ;  /* 0x0000000000977919 */ /* 0x000e620000002100 */
[----:B------:R-:W2:Y:S01]  /*00b0*/  S2UR UR5, SR_CgaCtaId ;  /* 0x00000000000579c3 */ /* 0x000ea20000008800 */
[----:B------:R-:W-:Y:S01]  /*00c0*/  UMOV UR4, 0x400 ;  /* 0x0000040000047882 */ /* 0x000fe20000000000 */
[----:B------:R-:W3:Y:S01]  /*00d0*/  LDCU UR10, c[0x0][0x438] ;  /* 0x00008700ff0a77ac */ /* 0x000ee20008000800 */
[----:B------:R-:W-:Y:S02]  /*00e0*/  IMAD.MOV.U32 R196, RZ, RZ, 0x20 ;  /* 0x00000020ffc47424 */ /* 0x000fe400078e00ff */
[----:B------:R-:W-:Y:S01]  /*00f0*/  IMAD.U32 R252, RZ, RZ, UR6 ;  /* 0x00000006fffc7e24 */ /* 0x000fe2000f8e00ff */
[----:B------:R-:W-:Y:S01]  /*0100*/  UMOV UR11, 0x400 ;  /* 0x00000400000b7882 */ /* 0x000fe20000000000 */
[----:B------:R-:W4:Y:S01]  /*0110*/  LDCU.64 UR20, c[0x0][0x358] ;  /* 0x00006b00ff1477ac */ /* 0x000f220008000a00 */
[----:B------:R-:W5:Y:S01]  /*0120*/  S2UR UR22, SR_CgaCtaId ;  /* 0x00000000001679c3 */ /* 0x000f620000008800 */
[----:B------:R-:W1:Y:S01]  /*0130*/  LDCU.64 UR8, c[0x0][0x460] ;  /* 0x00008c00ff0877ac */ /* 0x000e620008000a00 */
[----:B------:R-:W1:Y:S06]  /*0140*/  LDCU.64 UR6, c[0x0][0x470] ;  /* 0x00008e00ff0677ac */ /* 0x000e6c0008000a00 */
[----:B------:R-:W3:Y:S01]  /*0150*/  S2UR UR25, SR_CTAID.X ;  /* 0x00000000001979c3 */ /* 0x000ee20000002500 */
[----:B------:R-:W-:Y:S01]  /*0160*/  UMOV UR26, URZ ;  /* 0x000000ff001a7c82 */ /* 0x000fe20008000000 */
[----:B--2---:R-:W-:-:S06]  /*0170*/  ULEA UR5, UR5, UR4, 0x18 ;  /* 0x0000000405057291 */ /* 0x004fcc000f8ec0ff */
[----:B------:R-:W2:Y:S01]  /*0180*/  S2UR UR24, SR_CTAID.Y ;  /* 0x00000000001879c3 */ /* 0x000ea20000002600 */
[----:B------:R-:W-:Y:S02]  /*0190*/  UIADD3 UR4, UPT, UPT, UR5, 0x8000, URZ ;  /* 0x0000800005047890 */ /* 0x000fe4000fffe0ff */
[----:B------:R-:W-:Y:S01]  /*01a0*/  UIADD3 UR12, UPT, UPT, UR5, 0x10000, URZ ;  /* 0x00010000050c7890 */ /* 0x000fe2000fffe0ff */
[----:B-1----:R-:W-:Y:S01]  /*01b0*/  SHF.R.U32.HI R2, RZ, 0x4, R151 ;  /* 0x00000004ff027819 */ /* 0x002fe20000011697 */
[C---:B------:R-:W-:Y:S01]  /*01c0*/  IMAD.SHL.U32 R10, R151.reuse, 0x20, RZ ;  /* 0x00000020970a7824 */ /* 0x040fe200078e00ff */
[C---:B------:R-:W-:Y:S01]  /*01d0*/  LOP3.LUT P0, R0, R151.reuse, 0x10, RZ, 0xc0, !PT ;  /* 0x0000001097007812 */ /* 0x040fe2000780c0ff */
[C---:B------:R-:W-:Y:S01]  /*01e0*/  IMAD.SHL.U32 R3, R151.reuse, 0x10, RZ ;  /* 0x0000001097037824 */ /* 0x040fe200078e00ff */
[----:B------:R-:W-:Y:S01]  /*01f0*/  LOP3.LUT R2, R2, 0x8, RZ, 0xc0, !PT ;  /* 0x0000000802027812 */ /* 0x000fe200078ec0ff */
[C---:B------:R-:W-:Y:S01]  /*0200*/  IMAD.SHL.U32 R5, R151.reuse, 0x2, RZ ;  /* 0x0000000297057824 */ /* 0x040fe200078e00ff */
[----:B------:R-:W-:Y:S01]  /*0210*/  LOP3.LUT R7, R10, 0x120, RZ, 0xc0, !PT ;  /* 0x000001200a077812 */ /* 0x000fe200078ec0ff */
[C---:B------:R-:W-:Y:S01]  /*0220*/  IMAD.SHL.U32 R11, R151.reuse, 0x40, RZ ;  /* 0x00000040970b7824 */ /* 0x040fe200078e00ff */
[----:B------:R-:W-:Y:S01]  /*0230*/  LOP3.LUT R2, R2, R0, RZ, 0xfc, !PT ;  /* 0x0000000002027212 */ /* 0x000fe200078efcff */
[C---:B------:R-:W-:Y:S01]  /*0240*/  IMAD.SHL.U32 R12, R151.reuse, 0x8, RZ ;  /* 0x00000008970c7824 */ /* 0x040fe200078e00ff */
[----:B------:R-:W-:Y:S01]  /*0250*/  LOP3.LUT R0, R10, 0x20, RZ, 0xc0, !PT ;  /* 0x000000200a007812 */ /* 0x000fe200078ec0ff */
[----:B------:R-:W-:Y:S01]  /*0260*/  IMAD.SHL.U32 R9, R151, 0x4, RZ ;  /* 0x0000000497097824 */ /* 0x000fe200078e00ff */
[----:B------:R-:W-:Y:S01]  /*0270*/  LOP3.LUT R4, R3, 0x1c0, RZ, 0xc0, !PT ;  /* 0x000001c003047812 */ /* 0x000fe200078ec0ff */
[----:B------:R-:W1:Y:S01]  /*0280*/  S2UR UR23, SR_CTAID.Z ;  /* 0x00000000001779c3 */ /* 0x000e620000002700 */
[----:B------:R-:W-:Y:S01]  /*0290*/  LOP3.LUT R0, R0, 0x3800, R3, 0xf8, !PT ;  /* 0x0000380000007812 */ /* 0x000fe200078ef803 */
[----:B-----5:R-:W-:Y:S01]  /*02a0*/  ULEA UR22, UR22, UR11, 0x18 ;  /* 0x0000000b16167291 */ /* 0x020fe2000f8ec0ff */
[----:B------:R-:W-:-:S02]  /*02b0*/  LOP3.LUT R14, R11, 0x1c0, RZ, 0xc0, !PT ;  /* 0x000001c00b0e7812 */ /* 0x000fc400078ec0ff */
[----:B------:R-:W-:Y:S02]  /*02c0*/  LOP3.LUT R6, R0, 0x100, R3, 0xf8, !PT ;  /* 0x0000010000067812 */ /* 0x000fe400078ef803 */
[----:B------:R-:W-:Y:S02]  /*02d0*/  LOP3.LUT R0, R5, 0xe006, R11, 0xc8, !PT ;  /* 0x0000e00605007812 */ /* 0x000fe400078ec80b */
[----:B------:R-:W-:Y:S02]  /*02e0*/  LOP3.LUT R7, R7, 0x600, R3, 0xf8, !PT ;  /* 0x0000060007077812 */ /* 0x000fe400078ef803 */
[----:B------:R-:W-:Y:S02]  /*02f0*/  LOP3.LUT R4, R4, 0x38, R5, 0xf8, !PT ;  /* 0x0000003804047812 */ /* 0x000fe400078ef805 */
[----:B------:R-:W-:Y:S02]  /*0300*/  LOP3.LUT R3, R0, 0xc00, R10, 0xf8, !PT ;  /* 0x00000c0000037812 */ /* 0x000fe400078ef80a */
[----:B------:R-:W-:-:S02]  /*0310*/  SHF.R.U32.HI R13, RZ, 0x1, R151 ;  /* 0x00000001ff0d7819 */ /* 0x000fc40000011697 */
[----:B------:R-:W-:Y:S02]  /*0320*/  LOP3.LUT R0, R14, 0x38, R12, 0xf8, !PT ;  /* 0x000000380e007812 */ /* 0x000fe400078ef80c */
[----:B------:R-:W-:Y:S02]  /*0330*/  LOP3.LUT R150, R11, 0x200, RZ, 0xc0, !PT ;  /* 0x000002000b967812 */ /* 0x000fe400078ec0ff */
[----:B------:R-:W-:Y:S02]  /*0340*/  LOP3.LUT R197, R3, R4, RZ, 0xfc, !PT ;  /* 0x0000000403c57212 */ /* 0x000fe400078efcff */
[----:B------:R-:W-:Y:S02]  /*0350*/  LOP3.LUT R3, R0, 0x8, R13, 0x78, !PT ;  /* 0x0000000800037812 */ /* 0x000fe400078e780d */
[----:B------:R-:W-:Y:S02]  /*0360*/  LOP3.LUT R150, R150, 0xc00, R10, 0xf8, !PT ;  /* 0x00000c0096967812 */ /* 0x000fe400078ef80a */
[----:B------:R-:W-:-:S02]  /*0370*/  LOP3.LUT P3, RZ, R151, 0x2, RZ, 0xc0, !PT ;  /* 0x0000000297ff7812 */ /* 0x000fc4000786c0ff */
[----:B------:R-:W-:Y:S02]  /*0380*/  SHF.R.U32.HI R248, RZ, 0x2, R151 ;  /* 0x00000002fff87819 */ /* 0x000fe40000011697 */
[----:B------:R-:W-:Y:S02]  /*0390*/  LOP3.LUT R5, R13, 0x30, RZ, 0xc0, !PT ;  /* 0x000000300d057812 */ /* 0x000fe400078ec0ff */
[----:B------:R-:W-:Y:S02]  /*03a0*/  LOP3.LUT R9, R9, 0x18, RZ, 0xc0, !PT ;  /* 0x0000001809097812 */ /* 0x000fe400078ec0ff */
[----:B------:R-:W-:Y:S02]  /*03b0*/  LOP3.LUT R150, R150, R3, RZ, 0xfc, !PT ;  /* 0x0000000396967212 */ /* 0x000fe400078efcff */
[----:B------:R-:W-:Y:S02]  /*03c0*/  LOP3.LUT R8, R12, 0xd8, RZ, 0xc0, !PT ;  /* 0x000000d80c087812 */ /* 0x000fe400078ec0ff */
[----:B------:R-:W-:-:S02]  /*03d0*/  LOP3.LUT R248, R5, 0x7, R248, 0xf8, !PT ;  /* 0x0000000705f87812 */ /* 0x000fc400078ef8f8 */
[----:B------:R-:W-:Y:S02]  /*03e0*/  LOP3.LUT P2, RZ, R151, 0x4, RZ, 0xc0, !PT ;  /* 0x0000000497ff7812 */ /* 0x000fe4000784c0ff */
[--C-:B------:R-:W-:Y:S02]  /*03f0*/  LOP3.LUT R155, R9, 0xc0, R10.reuse, 0xf8, !PT ;  /* 0x000000c0099b7812 */ /* 0x100fe400078ef80a */
[----:B------:R-:W-:Y:S02]  /*0400*/  LOP3.LUT R5, R5, 0x8, R151, 0xf8, !PT ;  /* 0x0000000805057812 */ /* 0x000fe400078ef897 */
[----:B------:R-:W-:Y:S02]  /*0410*/  LOP3.LUT R2, R2, 0xc0, R10, 0xf8, !PT ;  /* 0x000000c002027812 */ /* 0x000fe400078ef80a */
[----:B------:R-:W-:Y:S02]  /*0420*/  LEA R150, R150, UR4, 0x1 ;  /* 0x0000000496967c11 */ /* 0x000fe4000f8e08ff */
[----:B------:R-:W-:-:S02]  /*0430*/  LOP3.LUT P1, RZ, R151, 0x8, RZ, 0xc0, !PT ;  /* 0x0000000897ff7812 */ /* 0x000fc4000782c0ff */
[--C-:B------:R-:W-:Y:S01]  /*0440*/  LOP3.LUT R8, R8, 0x18, R151.reuse, 0x78, !PT ;  /* 0x0000001808087812 */ /* 0x100fe200078e7897 */
[C---:B------:R-:W-:Y:S01]  /*0450*/  VIADD R153, R150.reuse, 0x20 ;  /* 0x0000002096997836 */ /* 0x040fe20000000000 */
[----:B------:R-:W-:Y:S01]  /*0460*/  LEA R197, R197, UR12, 0x1 ;  /* 0x0000000cc5c57c11 */ /* 0x000fe2000f8e08ff */
[----:B------:R-:W-:Y:S01]  /*0470*/  @P3 VIADD R153, R150, 0xffffffe0 ;  /* 0xffffffe096993836 */ /* 0x000fe20000000000 */
[----:B------:R-:W-:Y:S02]  /*0480*/  LOP3.LUT R151, R155, 0x8, R151, 0x78, !PT ;  /* 0x000000089b977812 */ /* 0x000fe400078e7897 */
[----:B------:R-:W-:Y:S01]  /*0490*/  LOP3.LUT R0, R5, 0x1c0, R11, 0xf8, !PT ;  /* 0x000001c005007812 */ /* 0x000fe200078ef80b */
[----:B------:R-:W-:Y:S01]  /*04a0*/  VIADD R200, R197, 0x40 ;  /* 0x00000040c5c87836 */ /* 0x000fe20000000000 */
[----:B------:R-:W-:Y:S01]  /*04b0*/  LOP3.LUT R155, R155, 0x8, R13, 0x78, !PT ;  /* 0x000000089b9b7812 */ /* 0x000fe200078e780d */
[----:B------:R-:W-:Y:S01]  /*04c0*/  @P0 VIADD R200, R197, 0xffffffc0 ;  /* 0xffffffc0c5c80836 */ /* 0x000fe20000000000 */
[----:B------:R-:W-:Y:S01]  /*04d0*/  LOP3.LUT R4, R2, R9, RZ, 0x3c, !PT ;  /* 0x0000000902047212 */ /* 0x000fe200078e3cff */
[C---:B------:R-:W-:Y:S01]  /*04e0*/  VIADD R154, R153.reuse, 0x40 ;  /* 0x00000040999a7836 */ /* 0x040fe20000000000 */
[----:B------:R-:W-:Y:S01]  /*04f0*/  SEL R196, R196, 0xffffffe0, !P1 ;  /* 0xffffffe0c4c47807 */ /* 0x000fe20004800000 */
[----:B------:R-:W-:Y:S01]  /*0500*/  @P2 VIADD R154, R153, 0xffffffc0 ;  /* 0xffffffc0999a2836 */ /* 0x000fe20000000000 */
[----:B------:R-:W-:-:S02]  /*0510*/  LOP3.LUT R0, R0, 0x38, R12, 0x78, !PT ;  /* 0x0000003800007812 */ /* 0x000fc400078e780c */
[----:B------:R-:W-:Y:S01]  /*0520*/  LOP3.LUT R2, R11, 0x400, RZ, 0xc0, !PT ;  /* 0x000004000b027812 */ /* 0x000fe200078ec0ff */
[----:B------:R-:W-:Y:S01]  /*0530*/  IMAD.IADD R198, R197, 0x1, R196 ;  /* 0x00000001c5c67824 */ /* 0x000fe200078e02c4 */
[----:B------:R-:W-:Y:S01]  /*0540*/  LOP3.LUT R155, R7, R155, RZ, 0xfc, !PT ;  /* 0x0000009b079b7212 */ /* 0x000fe200078efcff */
[----:B------:R-:W-:Y:S01]  /*0550*/  IMAD.IADD R196, R196, 0x1, R200 ;  /* 0x00000001c4c47824 */ /* 0x000fe200078e02c8 */
[----:B------:R-:W-:Y:S01]  /*0560*/  LOP3.LUT R8, R8, 0x1f20, R12, 0xf8, !PT ;  /* 0x00001f2008087812 */ /* 0x000fe200078ef80c */
[----:B------:R-:W-:Y:S01]  /*0570*/  IMAD R0, R0, 0x2, R2 ;  /* 0x0000000200007824 */ /* 0x000fe200078e0202 */
[----:B------:R-:W-:Y:S01]  /*0580*/  LOP3.LUT R3, R4, 0x120, R10, 0xf8, !PT ;  /* 0x0000012004037812 */ /* 0x000fe200078ef80a */
[----:B---3--:R-:W-:Y:S01]  /*0590*/  IMAD.U32 R10, RZ, RZ, UR10 ;  /* 0x0000000aff0a7e24 */ /* 0x008fe2000f8e00ff */
[----:B------:R-:W-:Y:S02]  /*05a0*/  LOP3.LUT R151, R6, R151, RZ, 0xfc, !PT ;  /* 0x0000009706977212 */ /* 0x000fe400078efcff */
[----:B------:R-:W-:-:S02]  /*05b0*/  LEA R218, R8, UR5, 0x1 ;  /* 0x0000000508da7c11 */ /* 0x000fc4000f8e08ff */
[----:B------:R-:W-:Y:S02]  /*05c0*/  LEA R155, R155, UR5, 0x1 ;  /* 0x000000059b9b7c11 */ /* 0x000fe4000f8e08ff */
[----:B------:R-:W-:Y:S02]  /*05d0*/  LEA R3, R3, UR5, 0x1 ;  /* 0x0000000503037c11 */ /* 0x000fe4000f8e08ff */
[----:B------:R-:W-:Y:S01]  /*05e0*/  LEA R151, R151, UR4, 0x1 ;  /* 0x0000000497977c11 */ /* 0x000fe2000f8e08ff */
[----:B-12-4-:R-:W-:-:S06]  /*05f0*/  UMOV UR4, URZ ;  /* 0x000000ff00047c82 */ /* 0x016fcc0008000000 */
.L_x_55:
[----:B----4-:R-:W1:Y:S01]  /*0600*/  S2R R38, SR_CTAID.Y ;  /* 0x0000000000267919 */ /* 0x010e620000002600 */
[----:B------:R-:W2:Y:S01]  /*0610*/  LDCU.64 UR10, c[0x0][0x478] ;  /* 0x00008f00ff0a77ac */ /* 0x000ea20008000a00 */
[----:B---3--:R-:W3:Y:S01]  /*0620*/  LDC.U8 R16, c[0x0][0x532] ;  /* 0x00014c80ff107b82 */ /* 0x008ee20000000000 */
[----:B------:R-:W-:Y:S01]  /*0630*/  ISETP.NE.U32.AND P0, PT, RZ, UR6, PT ;  /* 0x00000006ff007c0c */ /* 0x000fe2000bf05070 */
[----:B------:R-:W-:Y:S01]  /*0640*/  IMAD.MOV.U32 R45, RZ, RZ, RZ ;  /* 0x000000ffff2d7224 */ /* 0x000fe200078e00ff */
[----:B------:R-:W-:Y:S02]  /*0650*/  ISETP.NE.U32.AND P5, PT, RZ, UR8, PT ;  /* 0x00000008ff007c0c */ /* 0x000fe4000bfa5070 */
[----:B------:R-:W-:-:S03]  /*0660*/  ISETP.NE.AND.EX P0, PT, RZ, UR7, PT, P0 ;  /* 0x00000007ff007c0c */ /* 0x000fc6000bf05300 */
[----:B------:R-:W4:Y:S01]  /*0670*/  LDC.64 R8, c[0x0][0x468] ;  /* 0x00011a00ff087b82 */ /* 0x000f220000000a00 */
[----:B------:R-:W-:Y:S01]  /*0680*/  IMAD.MOV.U32 R46, RZ, RZ, -0x1 ;  /* 0xffffffffff2e7424 */ /* 0x000fe200078e00ff */
[----:B------:R-:W-:-:S06]  /*0690*/  ISETP.NE.AND.EX P5, PT, RZ, UR9, PT, P5 ;  /* 0x00000009ff007c0c */ /* 0x000fcc000bfa5350 */
[----:B------:R-:W4:Y:S01]  /*06a0*/  LDC.64 R12, c[0x0][0x460] ;  /* 0x00011800ff0c7b82 */ /* 0x000f220000000a00 */
[----:B--2---:R-:W-:-:S04]  /*06b0*/  ISETP.NE.U32.AND P2, PT, RZ, UR10, PT ;  /* 0x0000000aff007c0c */ /* 0x004fc8000bf45070 */
[----:B------:R-:W-:Y:S01]  /*06c0*/  ISETP.NE.AND.EX P2, PT, RZ, UR11, PT, P2 ;  /* 0x0000000bff007c0c */ /* 0x000fe2000bf45320 */
[----:B-1----:R-:W-:Y:S01]  /*06d0*/  IMAD.SHL.U32 R14, R38, 0x4, RZ ;  /* 0x00000004260e7824 */ /* 0x002fe200078e00ff */
[----:B------:R-:W-:-:S04]  /*06e0*/  SHF.R.U32.HI R15, RZ, 0x1e, R38 ;  /* 0x0000001eff0f7819 */ /* 0x000fc80000011626 */
[----:B------:R-:W-:-:S07]  /*06f0*/  @P0 IADD3 R6, P1, PT, R14, UR6, RZ ;  /* 0x000000060e060c10 */ /* 0x000fce000ff3e0ff */
[----:B------:R-:W-:Y:S02]  /*0700*/  @P2 IADD3 R4, P3, PT, R14, UR10, RZ ;  /* 0x0000000a0e042c10 */ /* 0x000fe4000ff7e0ff */
[C---:B------:R-:W-:Y:S02]  /*0710*/  @P0 IADD3.X R7, PT, PT, R15.reuse, UR7, RZ, P1, !PT ;  /* 0x000000070f070c10 */ /* 0x040fe40008ffe4ff */
[----:B---3--:R-:W-:Y:S02]  /*0720*/  ISETP.NE.AND P4, PT, R16, RZ, PT ;  /* 0x000000ff1000720c */ /* 0x008fe40003f85270 */
[----:B----4-:R-:W-:Y:S01]  /*0730*/  ISETP.EQ.U32.AND P1, PT, R8, RZ, PT ;  /* 0x000000ff0800720c */ /* 0x010fe20003f22070 */
[----:B------:R1:W2:Y:S01]  /*0740*/  @P0 LDG.E R45, desc[UR20][R6.64] ;  /* 0x00000014062d0981 */ /* 0x0002a2000c1e1900 */
[----:B------:R-:W-:Y:S02]  /*0750*/  @P2 IADD3.X R5, PT, PT, R15, UR11, RZ, P3, !PT ;  /* 0x0000000b0f052c10 */ /* 0x000fe40009ffe4ff */
[----:B------:R-:W-:-:S02]  /*0760*/  ISETP.EQ.OR.EX P1, PT, R9, RZ, !P4, P1 ;  /* 0x000000ff0900720c */ /* 0x000fc40006722710 */
[----:B------:R-:W-:Y:S01]  /*0770*/  ISETP.NE.U32.AND P3, PT, RZ, UR8, PT ;  /* 0x00000008ff007c0c */ /* 0x000fe2000bf65070 */
[----:B------:R3:W4:Y:S03]  /*0780*/  @P2 LDG.E R11, desc[UR20][R4.64] ;  /* 0x00000014040b2981 */ /* 0x000726000c1e1900 */
[----:B------:R-:W-:Y:S01]  /*0790*/  ISETP.NE.AND.EX P3, PT, RZ, UR9, PT, P3 ;  /* 0x00000009ff007c0c */ /* 0x000fe2000bf65330 */
[----:B------:R-:W-:Y:S02]  /*07a0*/  IMAD.MOV.U32 R2, RZ, RZ, -0x1 ;  /* 0xffffffffff027424 */ /* 0x000fe400078e00ff */
[----:B------:R-:W-:-:S05]  /*07b0*/  IMAD.WIDE.U32 R12, R38, 0x4, R12 ;  /* 0x00000004260c7825 */ /* 0x000fca00078e000c */
[----:B------:R-:W5:Y:S01]  /*07c0*/  @P5 LDG.E R2, desc[UR20][R12.64] ;  /* 0x000000140c025981 */ /* 0x000f62000c1e1900 */
[----:B-1----:R-:W1:Y:S01]  /*07d0*/  @!P2 LDC.64 R6, c[0x0][0x488] ;  /* 0x00012200ff06ab82 */ /* 0x002e620000000a00 */
[----:B---3--:R-:W-:-:S05]  /*07e0*/  IADD3 R4, P0, PT, R14, R8, RZ ;  /* 0x000000080e047210 */ /* 0x008fca0007f1e0ff */
[----:B------:R-:W-:-:S05]  /*07f0*/  IMAD.X R5, R15, 0x1, R9, P0 ;  /* 0x000000010f057824 */ /* 0x000fca00000e0609 */
[----:B------:R-:W3:Y:S04]  /*0800*/  @!P1 LDG.E R46, desc[UR20][R4.64] ;  /* 0x00000014042e9981 */ /* 0x000ee8000c1e1900 */
[----:B------:R1:W5:Y:S01]  /*0810*/  @P3 LDG.E R12, desc[UR20][R12.64+0x4] ;  /* 0x000004140c0c3981 */ /* 0x000362000c1e1900 */
[----:B------:R-:W2:Y:S01]  /*0820*/  @!P3 LDC R185, c[0x0][0x434] ;  /* 0x00010d00ffb9bb82 */ /* 0x000ea20000000800 */
[----:B------:R-:W-:-:S04]  /*0830*/  ISETP.NE.U32.AND P1, PT, R8, RZ, PT ;  /* 0x000000ff0800720c */ /* 0x000fc80003f25070 */
[----:B------:R-:W-:Y:S02]  /*0840*/  ISETP.NE.AND.EX P1, PT, R9, RZ, PT, P1 ;  /* 0x000000ff0900720c */ /* 0x000fe40003f25310 */
[----:B-1----:R-:W-:Y:S01]  /*0850*/  @!P2 ISETP.NE.U32.AND P0, PT, R6, RZ, PT ;  /* 0x000000ff0600a20c */ /* 0x002fe20003f05070 */
[----:B------:R-:W1:Y:S03]  /*0860*/  @!P2 LDC R13, c[0x0][0x43c] ;  /* 0x00010f00ff0dab82 */ /* 0x000e660000000800 */
[----:B------:R-:W-:-:S04]  /*0870*/  @!P2 ISETP.NE.AND.EX P0, PT, R7, RZ, PT, P0 ;  /* 0x000000ff0700a20c */ /* 0x000fc80003f05300 */
[----:B-1----:R-:W-:Y:S01]  /*0880*/  @!P2 SEL R6, R13, RZ, P0 ;  /* 0x000000ff0d06a207 */ /* 0x002fe20000000000 */
[----:B--2---:R1:W-:Y:S01]  /*0890*/  STL [R1], R45 ;  /* 0x0000002d01007387 */ /* 0x0043e20000100800 */
[----:B----4-:R-:W-:-:S03]  /*08a0*/  @P2 IMAD.IADD R202, R11, 0x1, -R45 ;  /* 0x000000010bca2824 */ /* 0x010fc600078e0a2d */
[----:B---3--:R1:W-:Y:S01]  /*08b0*/  STL [R1+0xc], R46 ;  /* 0x00000c2e01007387 */ /* 0x0083e20000100800 */
[----:B------:R-:W-:Y:S05]  /*08c0*/  @!P1 BRA `(.L_x_0) ;  /* 0x00000000000c9947 */ /* 0x000fea0003800000 */
[----:B------:R-:W2:Y:S02]  /*08d0*/  @P4 LDG.E R10, desc[UR20][R4.64+0x4] ;  /* 0x00000414040a4981 */ /* 0x000ea4000c1e1900 */
[----:B--2---:R-:W-:-:S06]  /*08e0*/  @P4 IADD3 R10, PT, PT, R10, -R46, RZ ;  /* 0x8000002e0a0a4210 */ /* 0x004fcc0007ffe0ff */
[----:B------:R2:W5:Y:S02]  /*08f0*/  @!P4 LDG.E R10, desc[UR20][R4.64] ;  /* 0x00000014040ac981 */ /* 0x000564000c1e1900 */
.L_x_0:
[----:B------:R-:W-:Y:S01]  /*0900*/  IMAD.SHL.U32 R19, R252, 0x80, RZ ;  /* 0x00000080fc137824 */ /* 0x000fe200078e00ff */
[----:B-----5:R-:W-:Y:S01]  /*0910*/  @!P2 IADD3 R202, PT, PT, R6, R10, -R45 ;  /* 0x0000000a06caa210 */ /* 0x020fe20007ffe82d */
[----:B------:R-:W-:-:S03]  /*0920*/  @P3 IMAD.IADD R185, R12, 0x1, -R2 ;  /* 0x000000010cb93824 */ /* 0x000fc600078e0a02 */
[----:B------:R-:W-:-:S13]  /*0930*/  ISETP.GT.AND P0, PT, R202, R19, PT ;  /* 0x00000013ca00720c */ /* 0x000fda0003f04270 */
[----:B------:R-:W-:Y:S05]  /*0940*/  @!P0 BRA `(.L_x_1) ;  /* 0x0000006c00048947 */ /* 0x000fea0003800000 */
[----:B------:R-:W-:Y:S01]  /*0950*/  ISETP.NE.AND P3, PT, R2, -0x1, PT ;  /* 0xffffffff0200780c */ /* 0x000fe20003f65270 */
[----:B--2---:R-:W-:Y:S01]  /*0960*/  VIADD R4, R185, 0x7f ;  /* 0x0000007fb9047836 */ /* 0x004fe20000000000 */
[----:B------:R-:W-:-:S04]  /*0970*/  ISETP.NE.AND P2, PT, R46, -0x1, PT ;  /* 0xffffffff2e00780c */ /* 0x000fc80003f45270 */
[----:B------:R-:W-:-:S04]  /*0980*/  SHF.R.S32.HI R5, RZ, 0x1f, R4 ;  /* 0x0000001fff057819 */ /* 0x000fc80000011404 */
[----:B------:R-:W-:-:S03]  /*0990*/  LEA.HI R5, R5, R4, RZ, 0x7 ;  /* 0x0000000405057211 */ /* 0x000fc600078f38ff */
[----:B------:R-:W2:Y:S01]  /*09a0*/  @!P3 LDC.64 R8, c[0x0][0x398] ;  /* 0x0000e600ff08bb82 */ /* 0x000ea20000000a00 */
[----:B------:R-:W-:-:S04]  /*09b0*/  SHF.R.S32.HI R206, RZ, 0x7, R5 ;  /* 0x00000007ffce7819 */ /* 0x000fc80000011405 */
[----:B------:R-:W-:-:S03]  /*09c0*/  SHF.L.U32 R247, R206, 0x7, RZ ;  /* 0x00000007cef77819 */ /* 0x000fc600000006ff */
[----:B------:R-:W3:Y:S01]  /*09d0*/  @P3 LDC.64 R10, c[0x0][0x3b0] ;  /* 0x0000ec00ff0a3b82 */ /* 0x000ee20000000a00 */
[----:B------:R-:W-:-:S04]  /*09e0*/  IADD3 R18, PT, PT, R247, -0x80, RZ ;  /* 0xffffff80f7127810 */ /* 0x000fc80007ffe0ff */
[----:B------:R-:W-:Y:S01]  /*09f0*/  SHF.R.S32.HI R21, RZ, 0x1f, R18 ;  /* 0x0000001fff157819 */ /* 0x000fe20000011412 */
[----:B--2---:R-:W-:-:S04]  /*0a00*/  @!P3 IMAD.WIDE.U32 R6, R38, R8, RZ ;  /* 0x000000082606b225 */ /* 0x004fc800078e00ff */
[----:B------:R-:W-:Y:S02]  /*0a10*/  @!P3 IMAD R31, R38, R9, R7 ;  /* 0x00000009261fb224 */ /* 0x000fe400078e0207 */
[----:B------:R-:W-:Y:S02]  /*0a20*/  @!P3 IMAD.MOV.U32 R30, RZ, RZ, R6 ;  /* 0x000000ffff1eb224 */ /* 0x000fe400078e0006 */
[----:B---3--:R-:W-:-:S04]  /*0a30*/  @P3 IMAD.WIDE.U32 R4, R2, R10, RZ ;  /* 0x0000000a02043225 */ /* 0x008fc800078e00ff */
[----:B------:R-:W-:Y:S02]  /*0a40*/  @P3 IMAD R31, R2, R11, R5 ;  /* 0x0000000b021f3224 */ /* 0x000fe400078e0205 */
[----:B------:R-:W-:Y:S01]  /*0a50*/  @P3 IMAD.MOV.U32 R30, RZ, RZ, R4 ;  /* 0x000000ffff1e3224 */ /* 0x000fe200078e0004 */
[----:B------:R-:W-:Y:S06]  /*0a60*/  @P2 BRA `(.L_x_2) ;  /* 0x00000000002c2947 */ /* 0x000fec0003800000 */
[----:B------:R-:W2:Y:S01]  /*0a70*/  LDCU.64 UR18, c[0x0][0x3b8] ;  /* 0x00007700ff1277ac */ /* 0x000ea20008000a00 */
[----:B------:R-:W-:Y:S01]  /*0a80*/  SHF.R.S32.HI R4, RZ, 0x1f, R45 ;  /* 0x0000001fff047819 */ /* 0x000fe2000001142d */
[----:B------:R-:W3:Y:S04]  /*0a90*/  LDCU.64 UR10, c[0x0][0x3a0] ;  /* 0x00007400ff0a77ac */ /* 0x000ee80008000a00 */
[----:B--2---:R-:W-:Y:S02]  /*0aa0*/  IMAD R6, R4, UR18, RZ ;  /* 0x0000001204067c24 */ /* 0x004fe4000f8e02ff */
[----:B------:R-:W-:-:S04]  /*0ab0*/  IMAD.WIDE.U32 R4, R45, UR18, RZ ;  /* 0x000000122d047c25 */ /* 0x000fc8000f8e00ff */
[----:B------:R-:W-:-:S05]  /*0ac0*/  IMAD R6, R45, UR19, R6 ;  /* 0x000000132d067c24 */ /* 0x000fca000f8e0206 */
[----:B------:R-:W-:-:S03]  /*0ad0*/  IADD3 R5, PT, PT, R5, R6, RZ ;  /* 0x0000000605057210 */ /* 0x000fc60007ffe0ff */
[----:B---3--:R-:W-:-:S04]  /*0ae0*/  IMAD.WIDE.U32 R4, R38, UR10, R4 ;  /* 0x0000000a26047c25 */ /* 0x008fc8000f8e0004 */
[----:B------:R-:W-:Y:S01]  /*0af0*/  IMAD R37, R38, UR11, R5 ;  /* 0x0000000b26257c24 */ /* 0x000fe2000f8e0205 */
[----:B------:R-:W-:Y:S01]  /*0b00*/  MOV R36, R4 ;  /* 0x0000000400247202 */ /* 0x000fe20000000f00 */
[----:B------:R-:W-:Y:S06]  /*0b10*/  BRA `(.L_x_3) ;  /* 0x0000000000187947 */ /* 0x000fec0003800000 */
.L_x_2:
[----:B------:R-:W2:Y:S01]  /*0b20*/  LDCU.64 UR18, c[0x0][0x3b8] ;  /* 0x00007700ff1277ac */ /* 0x000ea20008000a00 */
[----:B------:R-:W-:-:S05]  /*0b30*/  IADD3 R4, PT, PT, R45, R46, RZ ;  /* 0x0000002e2d047210 */ /* 0x000fca0007ffe0ff */
[C---:B--2---:R-:W-:Y:S02]  /*0b40*/  IMAD R6, R4.reuse, UR19, RZ ;  /* 0x0000001304067c24 */ /* 0x044fe4000f8e02ff */
[----:B------:R-:W-:-:S05]  /*0b50*/  IMAD.WIDE.U32 R4, R4, UR18, RZ ;  /* 0x0000001204047c25 */ /* 0x000fca000f8e00ff */
[----:B------:R-:W-:Y:S02]  /*0b60*/  IADD3 R37, PT, PT, R5, R6, RZ ;  /* 0x0000000605257210 */ /* 0x000fe40007ffe0ff */
[----:B------:R-:W-:-:S07]  /*0b70*/  MOV R36, R4 ;  /* 0x0000000400247202 */ /* 0x000fce0000000f00 */
.L_x_3:
[----:B------:R-:W2:Y:S01]  /*0b80*/  LDC R8, c[0x0][0x3e8] ;  /* 0x0000fa00ff087b82 */ /* 0x000ea20000000800 */
[----:B------:R-:W3:Y:S01]  /*0b90*/  S2R R39, SR_CTAID.Z ;  /* 0x0000000000277919 */ /* 0x000ee20000002700 */
[----:B------:R-:W-:Y:S02]  /*0ba0*/  SHF.R.S32.HI R33, RZ, 0x1f, R19 ;  /* 0x0000001fff217819 */ /* 0x000fe40000011413 */
[----:B--2---:R-:W-:-:S04]  /*0bb0*/  IABS R7, R8 ;  /* 0x0000000800077213 */ /* 0x004fc80000000000 */
[----:B------:R-:W2:Y:S01]  /*0bc0*/  I2F.RP R4, R7 ;  /* 0x0000000700047306 */ /* 0x000ea20000209400 */
[----:B---3--:R-:W-:-:S07]  /*0bd0*/  IABS R9, R39 ;  /* 0x0000002700097213 */ /* 0x008fce0000000000 */
[----:B--2---:R-:W2:Y:S02]  /*0be0*/  MUFU.RCP R4, R4 ;  /* 0x0000000400047308 */ /* 0x004ea40000001000 */
[----:B--2---:R-:W-:-:S06]  /*0bf0*/  VIADD R4, R4, 0xffffffe ;  /* 0x0ffffffe04047836 */ /* 0x004fcc0000000000 */
[----:B------:R-:W2:Y:S02]  /*0c00*/  F2I.FTZ.U32.TRUNC.NTZ R5, R4 ;  /* 0x0000000400057305 */ /* 0x000ea4000021f000 */
[----:B--2---:R-:W-:-:S04]  /*0c10*/  IMAD.MOV R4, RZ, RZ, -R5 ;  /* 0x000000ffff047224 */ /* 0x004fc800078e0a05 */
[----:B------:R-:W-:Y:S02]  /*0c20*/  IMAD R6, R4, R7, RZ ;  /* 0x0000000704067224 */ /* 0x000fe400078e02ff */
[----:B------:R-:W-:-:S04]  /*0c30*/  IMAD.MOV.U32 R4, RZ, RZ, RZ ;  /* 0x000000ffff047224 */ /* 0x000fc800078e00ff */
[----:B------:R-:W-:Y:S01]  /*0c40*/  IMAD.HI.U32 R4, R5, R6, R4 ;  /* 0x0000000605047227 */ /* 0x000fe200078e0004 */
[----:B------:R-:W-:-:S05]  /*0c50*/  MOV R6, R9 ;  /* 0x0000000900067202 */ /* 0x000fca0000000f00 */
[----:B------:R-:W-:-:S04]  /*0c60*/  IMAD.HI.U32 R4, R4, R6, RZ ;  /* 0x0000000604047227 */ /* 0x000fc800078e00ff */
[----:B------:R-:W-:-:S04]  /*0c70*/  IMAD.MOV R5, RZ, RZ, -R4 ;  /* 0x000000ffff057224 */ /* 0x000fc800078e0a04 */
[----:B------:R-:W-:-:S05]  /*0c80*/  IMAD R5, R7, R5, R6 ;  /* 0x0000000507057224 */ /* 0x000fca00078e0206 */
[----:B------:R-:W-:-:S13]  /*0c90*/  ISETP.GT.U32.AND P1, PT, R7, R5, PT ;  /* 0x000000050700720c */ /* 0x000fda0003f24070 */
[----:B------:R-:W-:Y:S01]  /*0ca0*/  @!P1 IMAD.IADD R5, R5, 0x1, -R7 ;  /* 0x0000000105059824 */ /* 0x000fe200078e0a07 */
[----:B------:R-:W-:Y:S02]  /*0cb0*/  @!P1 IADD3 R4, PT, PT, R4, 0x1, RZ ;  /* 0x0000000104049810 */ /* 0x000fe40007ffe0ff */
[----:B------:R-:W-:Y:S02]  /*0cc0*/  ISETP.NE.AND P1, PT, R8, RZ, PT ;  /* 0x000000ff0800720c */ /* 0x000fe40003f25270 */
[----:B------:R-:W-:Y:S02]  /*0cd0*/  ISETP.GE.U32.AND P4, PT, R5, R7, PT ;  /* 0x000000070500720c */ /* 0x000fe40003f86070 */
[----:B------:R-:W-:-:S04]  /*0ce0*/  LOP3.LUT R5, R39, R8, RZ, 0x3c, !PT ;  /* 0x0000000827057212 */ /* 0x000fc800078e3cff */
[----:B------:R-:W-:-:S07]  /*0cf0*/  ISETP.GE.AND P0, PT, R5, RZ, PT ;  /* 0x000000ff0500720c */ /* 0x000fce0003f06270 */
[----:B------:R-:W-:-:S04]  /*0d00*/  @P4 VIADD R4, R4, 0x1 ;  /* 0x0000000104044836 */ /* 0x000fc80000000000 */
[----:B------:R-:W-:-:S05]  /*0d10*/  IMAD.MOV.U32 R20, RZ, RZ, R4 ;  /* 0x000000ffff147224 */ /* 0x000fca00078e0004 */
[----:B------:R-:W-:Y:S02]  /*0d20*/  @!P0 IADD3 R20, PT, PT, -R20, RZ, RZ ;  /* 0x000000ff14148210 */ /* 0x000fe40007ffe1ff */
[----:B------:R-:W-:-:S04]  /*0d30*/  @!P1 LOP3.LUT R20, RZ, R8, RZ, 0x33, !PT ;  /* 0x00000008ff149212 */ /* 0x000fc800078e33ff */
[----:B------:R-:W-:Y:S01]  /*0d40*/  SHF.R.S32.HI R35, RZ, 0x1f, R20 ;  /* 0x0000001fff237819 */ /* 0x000fe20000011414 */
        /* <DEDUP_REMOVED lines=12> */
.L_x_4:
[----:B------:R-:W2:Y:S01]  /*0e10*/  LDCU.64 UR16, c[0x0][0x3c0] ;  /* 0x00007800ff1077ac */ /* 0x000ea20008000a00 */
[----:B------:R-:W-:-:S05]  /*0e20*/  IADD3 R4, PT, PT, R45, R46, RZ ;  /* 0x0000002e2d047210 */ /* 0x000fca0007ffe0ff */
[C---:B--2---:R-:W-:Y:S02]  /*0e30*/  IMAD R6, R4.reuse, UR17, RZ ;  /* 0x0000001104067c24 */ /* 0x044fe4000f8e02ff */
[----:B------:R-:W-:-:S05]  /*0e40*/  IMAD.WIDE.U32 R4, R4, UR16, RZ ;  /* 0x0000001004047c25 */ /* 0x000fca000f8e00ff */
[----:B------:R-:W-:Y:S02]  /*0e50*/  IADD3 R34, PT, PT, R5, R6, RZ ;  /* 0x0000000605227210 */ /* 0x000fe40007ffe0ff */
[----:B------:R-:W-:-:S07]  /*0e60*/  MOV R32, R4 ;  /* 0x0000000400207202 */ /* 0x000fce0000000f00 */
.L_x_5:
[----:B------:R-:W2:Y:S01]  /*0e70*/  @!P3 LDC.64 R4, c[0x0][0x588] ;  /* 0x00016200ff04bb82 */ /* 0x000ea20000000a00 */
[----:B------:R-:W3:Y:S07]  /*0e80*/  LDCU UR12, c[0x0][0x44c] ;  /* 0x00008980ff0c77ac */ /* 0x000eee0008000800 */
[----:B------:R-:W4:Y:S08]  /*0e90*/  @P3 LDC.64 R8, c[0x0][0x590] ;  /* 0x00016400ff083b82 */ /* 0x000f300000000a00 */
[----:B------:R-:W3:Y:S01]  /*0ea0*/  LDC R13, c[0x0][0x3e0] ;  /* 0x0000f800ff0d7b82 */ /* 0x000ee20000000800 */
[----:B--2---:R-:W-:-:S04]  /*0eb0*/  @!P3 IMAD.WIDE.U32 R6, R38, R4, RZ ;  /* 0x000000042606b225 */ /* 0x004fc800078e00ff */
[----:B------:R-:W-:Y:S01]  /*0ec0*/  @!P3 IMAD R26, R38, R5, R7 ;  /* 0x00000005261ab224 */ /* 0x000fe200078e0207 */
[----:B------:R-:W-:Y:S01]  /*0ed0*/  @!P3 MOV R12, R6 ;  /* 0x00000006000cb202 */ /* 0x000fe20000000f00 */
[----:B----4-:R-:W-:-:S04]  /*0ee0*/  @P3 IMAD.WIDE.U32 R4, R2, R8, RZ ;  /* 0x0000000802043225 */ /* 0x010fc800078e00ff */
[----:B------:R-:W-:Y:S01]  /*0ef0*/  @P3 IMAD R26, R2, R9, R5 ;  /* 0x00000009021a3224 */ /* 0x000fe200078e0205 */
[----:B------:R-:W-:Y:S01]  /*0f00*/  @P3 MOV R12, R4 ;  /* 0x00000004000c3202 */ /* 0x000fe20000000f00 */
[----:B---3--:R-:W-:Y:S01]  /*0f10*/  IMAD.WIDE R10, R13, UR12, RZ ;  /* 0x0000000c0d0a7c25 */ /* 0x008fe2000f8e02ff */
[----:B------:R-:W-:Y:S06]  /*0f20*/  @P3 BRA `(.L_x_6) ;  /* 0x0000000000443947 */ /* 0x000fec0003800000 */
[----:B------:R-:W2:Y:S01]  /*0f30*/  LDCU UR10, c[0x0][0x444] ;  /* 0x00008880ff0a77ac */ /* 0x000ea20008000800 */
[----:B------:R-:W-:Y:S01]  /*0f40*/  SHF.R.S32.HI R7, RZ, 0x1f, R13 ;  /* 0x0000001fff077819 */ /* 0x000fe2000001140d */
[----:B--2---:R-:W-:Y:S01]  /*0f50*/  USHF.R.S32.HI UR11, URZ, 0x1f, UR10 ;  /* 0x0000001fff0b7899 */ /* 0x004fe2000801140a */
[----:B------:R-:W-:Y:S01]  /*0f60*/  IMAD.WIDE.U32 R8, R38, UR10, RZ ;  /* 0x0000000a26087c25 */ /* 0x000fe2000f8e00ff */
[----:B------:R-:W-:-:S04]  /*0f70*/  USHF.R.S32.HI UR10, URZ, 0x1f, UR12 ;  /* 0x0000001fff0a7899 */ /* 0x000fc8000801140c */
[----:B------:R-:W-:-:S05]  /*0f80*/  IMAD R4, R38, UR11, RZ ;  /* 0x0000000b26047c24 */ /* 0x000fca000f8e02ff */
[----:B------:R-:W-:-:S05]  /*0f90*/  IADD3 R4, PT, PT, R9, R4, RZ ;  /* 0x0000000409047210 */ /* 0x000fca0007ffe0ff */
[-C--:B------:R-:W-:Y:S02]  /*0fa0*/  IMAD R6, R4, R13.reuse, RZ ;  /* 0x0000000d04067224 */ /* 0x080fe400078e02ff */
[----:B------:R-:W-:-:S04]  /*0fb0*/  IMAD.WIDE.U32 R4, R8, R13, RZ ;  /* 0x0000000d08047225 */ /* 0x000fc800078e00ff */
[----:B------:R-:W-:-:S05]  /*0fc0*/  IMAD R6, R7, R8, R6 ;  /* 0x0000000807067224 */ /* 0x000fca00078e0206 */
[----:B------:R-:W-:-:S05]  /*0fd0*/  IADD3 R6, PT, PT, R5, R6, RZ ;  /* 0x0000000605067210 */ /* 0x000fca0007ffe0ff */
[----:B------:R-:W-:Y:S02]  /*0fe0*/  IMAD R5, R6, UR12, RZ ;  /* 0x0000000c06057c24 */ /* 0x000fe4000f8e02ff */
[----:B------:R-:W-:-:S04]  /*0ff0*/  IMAD.WIDE.U32 R6, R4, UR12, RZ ;  /* 0x0000000c04067c25 */ /* 0x000fc8000f8e00ff */
[----:B------:R-:W-:Y:S01]  /*1000*/  IMAD R4, R4, UR10, R5 ;  /* 0x0000000a04047c24 */ /* 0x000fe2000f8e0205 */
[----:B------:R-:W-:-:S04]  /*1010*/  MOV R8, R6 ;  /* 0x0000000600087202 */ /* 0x000fc80000000f00 */
[----:B------:R-:W-:Y:S01]  /*1020*/  IADD3 R9, PT, PT, R7, R4, RZ ;  /* 0x0000000407097210 */ /* 0x000fe20007ffe0ff */
[----:B------:R-:W-:Y:S06]  /*1030*/  BRA `(.L_x_7) ;  /* 0x0000000000107947 */ /* 0x000fec0003800000 */
.L_x_6:
[-C--:B------:R-:W-:Y:S02]  /*1040*/  IMAD R6, R11, R2.reuse, RZ ;  /* 0x000000020b067224 */ /* 0x080fe400078e02ff */
[----:B------:R-:W-:-:S05]  /*1050*/  IMAD.WIDE.U32 R4, R10, R2, RZ ;  /* 0x000000020a047225 */ /* 0x000fca00078e00ff */
[----:B------:R-:W-:Y:S02]  /*1060*/  IADD3 R9, PT, PT, R5, R6, RZ ;  /* 0x0000000605097210 */ /* 0x000fe40007ffe0ff */
[----:B------:R-:W-:-:S07]  /*1070*/  MOV R8, R4 ;  /* 0x0000000400087202 */ /* 0x000fce0000000f00 */
.L_x_7:
[----:B------:R-:W2:Y:S01]  /*1080*/  LDCU.U8 UR10, c[0x0][0x548] ;  /* 0x0000a900ff0a77ac */ /* 0x000ea20008000000 */
[----:B------:R-:W-:Y:S01]  /*1090*/  SHF.L.U32 R14, R38, 0x7, RZ ;  /* 0x00000007260e7819 */ /* 0x000fe200000006ff */
[----:B------:R-:W-:Y:S01]  /*10a0*/  IMAD R23, R39, UR12, RZ ;  /* 0x0000000c27177c24 */ /* 0x000fe2000f8e02ff */
[----:B------:R-:W3:Y:S02]  /*10b0*/  LDCU.U8 UR11, c[0x0][0x5f0] ;  /* 0x0000be00ff0b77ac */ /* 0x000ee40008000000 */
[----:B------:R-:W-:-:S04]  /*10c0*/  SEL R6, R14, RZ, P5 ;  /* 0x000000ff0e067207 */ /* 0x000fc80002800000 */
[----:B------:R-:W-:-:S04]  /*10d0*/  IADD3 R6, P0, PT, R18, R6, RZ ;  /* 0x0000000612067210 */ /* 0x000fc80007f1e0ff */
[----:B------:R-:W-:Y:S01]  /*10e0*/  IADD3.X R4, PT, PT, RZ, R21, RZ, P0, !PT ;  /* 0x00000015ff047210 */ /* 0x000fe200007fe4ff */
[----:B--2---:R-:W-:-:S04]  /*10f0*/  UISETP.NE.AND UP0, UPT, UR10, URZ, UPT ;  /* 0x000000ff0a00728c */ /* 0x004fc8000bf05270 */
[-C--:B------:R-:W-:Y:S02]  /*1100*/  IMAD R7, R4, R10.reuse, RZ ;  /* 0x0000000a04077224 */ /* 0x080fe400078e02ff */
[----:B------:R-:W-:-:S04]  /*1110*/  IMAD.WIDE.U32 R4, R6, R10, RZ ;  /* 0x0000000a06047225 */ /* 0x000fc800078e00ff */
[----:B------:R-:W-:-:S05]  /*1120*/  IMAD R6, R11, R6, R7 ;  /* 0x000000060b067224 */ /* 0x000fca00078e0207 */
[----:B------:R-:W-:Y:S01]  /*1130*/  IADD3 R10, PT, PT, R5, R6, RZ ;  /* 0x00000006050a7210 */ /* 0x000fe20007ffe0ff */
[----:B---3--:R-:W-:Y:S06]  /*1140*/  BRA.U !UP0, `(.L_x_8) ;  /* 0x00000001081c7547 */ /* 0x008fec000b800000 */
[----:B------:R-:W2:Y:S01]  /*1150*/  LDC R6, c[0x0][0x434] ;  /* 0x00010d00ff067b82 */ /* 0x000ea20000000800 */
[----:B------:R-:W-:-:S07]  /*1160*/  ISETP.NE.AND P0, PT, R2, -0x1, PT ;  /* 0xffffffff0200780c */ /* 0x000fce0003f05270 */
[----:B------:R-:W3:Y:S01]  /*1170*/  LDC R27, c[0x0][0x454] ;  /* 0x00011500ff1b7b82 */ /* 0x000ee20000000800 */
[----:B--2---:R-:W-:-:S05]  /*1180*/  IMAD R6, R38, R6, RZ ;  /* 0x0000000626067224 */ /* 0x004fca00078e02ff */
[----:B------:R-:W-:-:S05]  /*1190*/  SEL R6, R6, R2, !P0 ;  /* 0x0000000206067207 */ /* 0x000fca0004000000 */
[----:B---3--:R-:W-:Y:S01]  /*11a0*/  IMAD R27, R39, R27, R6 ;  /* 0x0000001b271b7224 */ /* 0x008fe200078e0206 */
[----:B------:R-:W-:Y:S05]  /*11b0*/  BRA `(.L_x_9) ;  /* 0x00000000000c7947 */ /* 0x000fea0003800000 */
.L_x_8:
[----:B------:R-:W2:Y:S01]  /*11c0*/  LDC R27, c[0x0][0x434] ;  /* 0x00010d00ff1b7b82 */ /* 0x000ea20000000800 */
[----:B------:R-:W-:-:S04]  /*11d0*/  IMAD R6, R38, R13, R39 ;  /* 0x0000000d26067224 */ /* 0x000fc800078e0227 */
[----:B--2---:R-:W-:-:S03]  /*11e0*/  IMAD R27, R6, R27, RZ ;  /* 0x0000001b061b7224 */ /* 0x004fc600078e02ff */
.L_x_9:
[----:B------:R-:W-:Y:S01]  /*11f0*/  IADD3 R25, PT, PT, R206, -0x1, RZ ;  /* 0xffffffffce197810 */ /* 0x000fe20007ffe0ff */
[----:B------:R-:W-:Y:S05]  /*1200*/  BRA.U !UP0, `(.L_x_10) ;  /* 0x0000000108247547 */ /* 0x000fea000b800000 */
[----:B------:R-:W2:Y:S01]  /*1210*/  LDC R6, c[0x0][0x444] ;  /* 0x00011100ff067b82 */ /* 0x000ea20000000800 */
[----:B------:R-:W-:-:S07]  /*1220*/  ISETP.NE.AND P0, PT, R2, -0x1, PT ;  /* 0xffffffff0200780c */ /* 0x000fce0003f05270 */
[----:B------:R-:W3:Y:S08]  /*1230*/  LDC R11, c[0x0][0x430] ;  /* 0x00010c00ff0b7b82 */ /* 0x000ef00000000800 */
[----:B------:R-:W3:Y:S01]  /*1240*/  LDC R7, c[0x0][0x454] ;  /* 0x00011500ff077b82 */ /* 0x000ee20000000800 */
[----:B--2---:R-:W-:-:S05]  /*1250*/  @!P0 IMAD R2, R38, R6, RZ ;  /* 0x0000000626028224 */ /* 0x004fca00078e02ff */
[----:B------:R-:W-:Y:S02]  /*1260*/  IADD3 R2, PT, PT, R14, R2, RZ ;  /* 0x000000020e027210 */ /* 0x000fe40007ffe0ff */
[----:B---3--:R-:W-:-:S05]  /*1270*/  LEA R6, R11, R7, 0x7 ;  /* 0x000000070b067211 */ /* 0x008fca00078e38ff */
[----:B------:R-:W-:Y:S01]  /*1280*/  IMAD R24, R6, R39, R2 ;  /* 0x0000002706187224 */ /* 0x000fe200078e0202 */
[----:B------:R-:W-:Y:S06]  /*1290*/  BRA `(.L_x_11) ;  /* 0x00000000000c7947 */ /* 0x000fec0003800000 */
.L_x_10:
[----:B------:R-:W2:Y:S01]  /*12a0*/  LDC R24, c[0x0][0x444] ;  /* 0x00011100ff187b82 */ /* 0x000ea20000000800 */
[----:B------:R-:W-:-:S04]  /*12b0*/  IMAD R2, R38, R13, R39 ;  /* 0x0000000d26027224 */ /* 0x000fc800078e0227 */
[----:B--2---:R-:W-:-:S07]  /*12c0*/  IMAD R24, R2, R24, RZ ;  /* 0x0000001802187224 */ /* 0x004fce00078e02ff */
.L_x_11:
[----:B------:R-:W2:Y:S01]  /*12d0*/  S2R R40, SR_TID.X ;  /* 0x0000000000287919 */ /* 0x000ea20000002100 */
[----:B------:R-:W3:Y:S01]  /*12e0*/  LDC.64 R6, c[0x0][0x5f8] ;  /* 0x00017e00ff067b82 */ /* 0x000ee20000000a00 */
[--C-:B------:R-:W-:Y:S01]  /*12f0*/  IADD3 R8, P1, P0, R4, R8, R23.reuse ;  /* 0x0000000804087210 */ /* 0x100fe2000783e017 */
[----:B------:R-:W-:Y:S01]  /*1300*/  IMAD R251, R13, UR12, RZ ;  /* 0x0000000c0dfb7c24 */ /* 0x000fe2000f8e02ff */
[----:B------:R-:W4:Y:S01]  /*1310*/  S2R R41, SR_TID.X ;  /* 0x0000000000297919 */ /* 0x000f220000002100 */
[----:B------:R-:W-:Y:S01]  /*1320*/  SHF.R.S32.HI R23, RZ, 0x1f, R23 ;  /* 0x0000001fff177819 */ /* 0x000fe20000011417 */
[----:B------:R-:W5:Y:S01]  /*1330*/  LDCU.64 UR12, c[0x0][0x3c8] ;  /* 0x00007900ff0c77ac */ /* 0x000f620008000a00 */
[----:B------:R-:W-:Y:S01]  /*1340*/  ISETP.NE.AND P4, PT, RZ, UR11, PT ;  /* 0x0000000bff007c0c */ /* 0x000fe2000bf85270 */
[----:B------:R-:W-:Y:S01]  /*1350*/  BSSY.RECONVERGENT B1, `(.L_x_1) ;  /* 0x0000620000017945 */ /* 0x000fe20003800200 */
[----:B------:R-:W1:Y:S01]  /*1360*/  LDC.64 R16, c[0x0][0x3b0] ;  /* 0x0000ec00ff107b82 */ /* 0x000e620000000a00 */
[----:B------:R-:W-:Y:S01]  /*1370*/  IADD3.X R23, PT, PT, R10, R9, R23, P1, P0 ;  /* 0x000000090a177210 */ /* 0x000fe20000fe0417 */
[----:B------:R-:W5:Y:S01]  /*1380*/  LDCU.64 UR10, c[0x0][0x570] ;  /* 0x0000ae00ff0a77ac */ /* 0x000f620008000a00 */
[----:B------:R-:W5:Y:S05]  /*1390*/  LDCU.64 UR14, c[0x0][0x380] ;  /* 0x00007000ff0e77ac */ /* 0x000f6a0008000a00 */
[----:B------:R-:W5:Y:S01]  /*13a0*/  LDC.64 R14, c[0x0][0x590] ;  /* 0x00016400ff0e7b82 */ /* 0x000f620000000a00 */
[----:B---3--:R-:W-:-:S07]  /*13b0*/  IMAD.WIDE.U32 R4, R6, UR25, RZ ;  /* 0x0000001906047c25 */ /* 0x008fce000f8e00ff */
[----:B------:R-:W3:Y:S01]  /*13c0*/  LDC R42, c[0x0][0x508] ;  /* 0x00014200ff2a7b82 */ /* 0x000ee20000000800 */
[----:B------:R-:W-:Y:S02]  /*13d0*/  IMAD R13, R7, UR25, R5 ;  /* 0x00000019070d7c24 */ /* 0x000fe4000f8e0205 */
[----:B------:R-:W-:Y:S01]  /*13e0*/  IMAD.MOV.U32 R5, RZ, RZ, RZ ;  /* 0x000000ffff057224 */ /* 0x000fe200078e00ff */
[----:B--2---:R-:W-:Y:S02]  /*13f0*/  SHF.R.U32.HI R11, RZ, 0x5, R40 ;  /* 0x00000005ff0b7819 */ /* 0x004fe40000011628 */
[----:B------:R-:W-:Y:S02]  /*1400*/  LOP3.LUT R2, R40, 0x1f, RZ, 0xc0, !PT ;  /* 0x0000001f28027812 */ /* 0x000fe400078ec0ff */
[----:B------:R-:W2:Y:S01]  /*1410*/  LDC.64 R28, c[0x0][0x598] ;  /* 0x00016600ff1c7b82 */ /* 0x000ea20000000a00 */
[----:B----4-:R-:W-:Y:S02]  /*1420*/  IMAD.SHL.U32 R43, R41, 0x8, RZ ;  /* 0x00000008292b7824 */ /* 0x010fe400078e00ff */
[C---:B------:R-:W-:Y:S01]  /*1430*/  IMAD R10, R251.reuse, R11, R2 ;  /* 0x0000000bfb0a7224 */ /* 0x040fe200078e0202 */
[----:B------:R-:W-:Y:S01]  /*1440*/  SEL R2, R4, RZ, P4 ;  /* 0x000000ff04027207 */ /* 0x000fe20002000000 */
[----:B------:R-:W-:Y:S01]  /*1450*/  IMAD.SHL.U32 R11, R251, 0x80, RZ ;  /* 0x00000080fb0b7824 */ /* 0x000fe200078e00ff */
[----:B------:R-:W-:-:S02]  /*1460*/  LOP3.LUT R4, R43, 0x18, RZ, 0xc0, !PT ;  /* 0x000000182b047812 */ /* 0x000fc400078ec0ff */
[----:B------:R-:W4:Y:S01]  /*1470*/  LDC.64 R216, c[0x0][0x420] ;  /* 0x00010800ffd87b82 */ /* 0x000f220000000a00 */
[----:B------:R-:W-:Y:S01]  /*1480*/  IADD3 R22, P1, P0, R10, R8, R2 ;  /* 0x000000080a167210 */ /* 0x000fe2000783e002 */
[C---:B-1----:R-:W-:Y:S01]  /*1490*/  IMAD R2, R21.reuse, R16, RZ ;  /* 0x0000001015027224 */ /* 0x042fe200078e02ff */
[----:B------:R-:W-:Y:S01]  /*14a0*/  IADD3 R6, P3, PT, R4, R12, RZ ;  /* 0x0000000c04067210 */ /* 0x000fe20007f7e0ff */
[----:B------:R-:W-:Y:S01]  /*14b0*/  IMAD.WIDE.U32 R8, R18, R16, R4 ;  /* 0x0000001012087225 */ /* 0x000fe200078e0004 */
[----:B------:R-:W-:Y:S02]  /*14c0*/  SHF.R.S32.HI R10, RZ, 0x1f, R10 ;  /* 0x0000001fff0a7819 */ /* 0x000fe4000001140a */
[----:B-----5:R-:W-:Y:S01]  /*14d0*/  SHF.L.U64.HI R44, R14, 0x6, R15 ;  /* 0x000000060e2c7819 */ /* 0x020fe2000001020f */
[----:B------:R-:W-:Y:S02]  /*14e0*/  IMAD R12, R21, R14, RZ ;  /* 0x0000000e150c7224 */ /* 0x000fe400078e02ff */
[----:B------:R-:W-:Y:S01]  /*14f0*/  IMAD R21, R18, R17, R2 ;  /* 0x0000001112157224 */ /* 0x000fe200078e0202 */
[----:B------:R-:W-:Y:S01]  /*1500*/  SEL R2, R13, RZ, P4 ;  /* 0x000000ff0d027207 */ /* 0x000fe20002000000 */
[----:B------:R-:W-:Y:S01]  /*1510*/  IMAD.X R7, RZ, RZ, R26, P3 ;  /* 0x000000ffff077224 */ /* 0x000fe200018e061a */
[----:B------:R-:W-:Y:S01]  /*1520*/  IADD3 R8, P3, PT, R30, R8, RZ ;  /* 0x000000081e087210 */ /* 0x000fe20007f7e0ff */
[----:B------:R-:W-:Y:S01]  /*1530*/  IMAD R12, R18, R15, R12 ;  /* 0x0000000f120c7224 */ /* 0x000fe200078e020c */
[----:B------:R-:W-:Y:S01]  /*1540*/  IADD3.X R2, PT, PT, R10, R23, R2, P1, P0 ;  /* 0x000000170a027210 */ /* 0x000fe20000fe0402 */
[----:B------:R-:W-:Y:S01]  /*1550*/  IMAD.WIDE.U32 R6, R18, R14, R6 ;  /* 0x0000000e12067225 */ /* 0x000fe200078e0006 */
[----:B------:R-:W-:Y:S01]  /*1560*/  IADD3.X R9, PT, PT, R31, R9, R21, P3, !PT ;  /* 0x000000091f097210 */ /* 0x000fe20001ffe415 */
[----:B------:R1:W-:Y:S01]  /*1570*/  STL [R1+0x8], R44 ;  /* 0x0000082c01007387 */ /* 0x0003e20000100800 */
[----:B------:R-:W-:Y:S01]  /*1580*/  IADD3 R10, P0, PT, R11, R22, RZ ;  /* 0x000000160b0a7210 */ /* 0x000fe20007f1e0ff */
[----:B------:R-:W-:Y:S01]  /*1590*/  IMAD.IADD R22, R19, 0x1, R185 ;  /* 0x0000000113167824 */ /* 0x000fe200078e02b9 */
[----:B------:R-:W-:Y:S01]  /*15a0*/  SHF.R.U32.HI R23, RZ, 0x2, R41 ;  /* 0x00000002ff177819 */ /* 0x000fe20000011629 */
[----:B------:R-:W-:Y:S01]  /*15b0*/  IMAD.WIDE.U32 R8, R39, UR12, R8 ;  /* 0x0000000c27087c25 */ /* 0x000fe2000f8e0008 */
[----:B------:R-:W-:-:S02]  /*15c0*/  LEA.HI.X.SX32 R11, R11, R2, 0x1, P0 ;  /* 0x000000020b0b7211 */ /* 0x000fc400000f0eff */
[----:B------:R-:W-:Y:S01]  /*15d0*/  LEA R204, P0, R10, UR10, 0x2 ;  /* 0x0000000a0acc7c11 */ /* 0x000fe2000f8010ff */
[----:B------:R-:W-:Y:S01]  /*15e0*/  IMAD R9, R39, UR13, R9 ;  /* 0x0000000d27097c24 */ /* 0x000fe2000f8e0209 */
[----:B---3--:R-:W-:Y:S01]  /*15f0*/  IADD3 R2, PT, PT, R22, -R42, -R202 ;  /* 0x8000002a16027210 */ /* 0x008fe20007ffe8ca */
[----:B------:R-:W-:Y:S01]  /*1600*/  IMAD.IADD R7, R7, 0x1, R12 ;  /* 0x0000000107077824 */ /* 0x000fe200078e020c */
[----:B------:R-:W-:Y:S01]  /*1610*/  LEA.HI.X R205, R10, UR11, R11, 0x2, P0 ;  /* 0x0000000b0acd7c11 */ /* 0x000fe200080f140b */
[----:B------:R-:W-:Y:S01]  /*1620*/  IMAD.WIDE.U32 R8, R23, R16, R8 ;  /* 0x0000001017087225 */ /* 0x000fe200078e0008 */
[----:B------:R-:W-:Y:S01]  /*1630*/  SHF.R.S32.HI R10, RZ, 0x1f, R2 ;  /* 0x0000001fff0a7819 */ /* 0x000fe20000011402 */
[----:B------:R-:W3:Y:S01]  /*1640*/  LDC.64 R12, c[0x0][0x5e8] ;  /* 0x00017a00ff0c7b82 */ /* 0x000ee20000000a00 */
[----:B------:R-:W5:Y:S01]  /*1650*/  LDCU.64 UR12, c[0x0][0x550] ;  /* 0x0000aa00ff0c77ac */ /* 0x000f620008000a00 */
[----:B--2---:R-:W-:Y:S01]  /*1660*/  IMAD.WIDE.U32 R6, R39, R28, R6 ;  /* 0x0000001c27067225 */ /* 0x004fe200078e0006 */
[----:B------:R-:W-:-:S02]  /*1670*/  LEA.HI R10, R10, R2, RZ, 0x7 ;  /* 0x000000020a0a7211 */ /* 0x000fc400078f38ff */
[----:B------:R-:W-:Y:S01]  /*1680*/  LEA R226, P1, R8, UR14, 0x1 ;  /* 0x0000000e08e27c11 */ /* 0x000fe2000f8208ff */
[----:B------:R-:W-:Y:S01]  /*1690*/  IMAD R2, R23, R17, R9 ;  /* 0x0000001117027224 */ /* 0x000fe200078e0209 */
[----:B------:R-:W-:Y:S01]  /*16a0*/  SHF.L.U64.HI R17, R16, 0x6, R17 ;  /* 0x0000000610117819 */ /* 0x000fe20000010211 */
[----:B------:R-:W-:Y:S02]  /*16b0*/  IMAD R7, R39, R29, R7 ;  /* 0x0000001d27077224 */ /* 0x000fe400078e0207 */
[----:B------:R-:W-:Y:S01]  /*16c0*/  IMAD R11, R25, 0x80, R24 ;  /* 0x00000080190b7824 */ /* 0x000fe200078e0218 */
[----:B------:R-:W-:Y:S01]  /*16d0*/  LEA.HI.X R224, R8, UR15, R2, 0x1, P1 ;  /* 0x0000000f08e07c11 */ /* 0x000fe200088f0c02 */
[C---:B------:R-:W-:Y:S01]  /*16e0*/  IMAD.WIDE.U32 R6, R23.reuse, R14, R6 ;  /* 0x0000000e17067225 */ /* 0x040fe200078e0006 */
[----:B------:R-:W-:Y:S02]  /*16f0*/  SHF.R.S32.HI R2, RZ, 0x7, R10 ;  /* 0x00000007ff027819 */ /* 0x000fe4000001140a */
[----:B------:R-:W-:Y:S01]  /*1700*/  LEA.HI R24, R40, 0x40, RZ, 0x1e ;  /* 0x0000004028187811 */ /* 0x000fe200078ff0ff */
[----:B------:R-:W-:Y:S01]  /*1710*/  IMAD R9, R23, R15, R7 ;  /* 0x0000000f17097224 */ /* 0x000fe200078e0207 */
[----:B------:R-:W-:Y:S01]  /*1720*/  VIMNMX R250, PT, PT, RZ, R2, !PT ;  /* 0x00000002fffa7248 */ /* 0x000fe20007fe0100 */
[----:B------:R-:W-:Y:S01]  /*1730*/  IMAD R7, R25, 0x80, R27 ;  /* 0x0000008019077824 */ /* 0x000fe200078e021b */
[----:B-----5:R-:W-:Y:S01]  /*1740*/  LEA R225, P0, R6, UR12, 0x1 ;  /* 0x0000000c06e17c11 */ /* 0x020fe2000f8008ff */
[----:B------:R-:W-:Y:S01]  /*1750*/  IMAD.SHL.U32 R16, R16, 0x40, RZ ;  /* 0x0000004010107824 */ /* 0x000fe200078e00ff */
[----:B------:R-:W-:Y:S01]  /*1760*/  ISETP.GT.AND P1, PT, R206, R250, PT ;  /* 0x000000face00720c */ /* 0x000fe20003f24270 */
[----:B----4-:R-:W-:Y:S01]  /*1770*/  IMAD.WIDE R216, R7, 0x4, R216 ;  /* 0x0000000407d87825 */ /* 0x010fe200078e02d8 */
[----:B------:R-:W-:-:S02]  /*1780*/  LEA.HI.X R223, R6, UR13, R9, 0x1, P0 ;  /* 0x0000000d06df7c11 */ /* 0x000fc400080f0c09 */
[----:B------:R-:W-:Y:S01]  /*1790*/  IADD3 R18, P0, PT, R23, 0x40, RZ ;  /* 0x0000004017127810 */ /* 0x000fe20007f1e0ff */
[----:B---3--:R-:W-:-:S04]  /*17a0*/  IMAD.WIDE R12, R11, 0x4, R12 ;  /* 0x000000040b0c7825 */ /* 0x008fc800078e020c */
[----:B------:R-:W-:Y:S02]  /*17b0*/  IMAD.MOV.U32 R245, RZ, RZ, R12 ;  /* 0x000000fffff57224 */ /* 0x000fe400078e000c */
[----:B------:R-:W-:Y:S02]  /*17c0*/  IMAD.MOV.U32 R244, RZ, RZ, R13 ;  /* 0x000000fffff47224 */ /* 0x000fe400078e000d */
[----:B------:R-:W-:Y:S02]  /*17d0*/  IMAD.SHL.U32 R249, R14, 0x40, RZ ;  /* 0x000000400ef97824 */ /* 0x000fe400078e00ff */
[----:B------:R-:W-:Y:S01]  /*17e0*/  IMAD.X R21, RZ, RZ, RZ, P0 ;  /* 0x000000ffff157224 */ /* 0x000fe200000e06ff */
[----:B-1----:R-:W-:Y:S06]  /*17f0*/  @P1 BRA `(.L_x_12) ;  /* 0x0000000400781947 */ /* 0x002fec0003800000 */
[----:B------:R-:W-:Y:S05]  /*1800*/  @P2 BRA `(.L_x_13) ;  /* 0x00000000002c2947 */ /* 0x000fea0003800000 */
[----:B------:R-:W1:Y:S01]  /*1810*/  LDCU.64 UR14, c[0x0][0x5c0] ;  /* 0x0000b800ff0e77ac */ /* 0x000e620008000a00 */
[----:B------:R-:W-:Y:S01]  /*1820*/  SHF.R.S32.HI R2, RZ, 0x1f, R45 ;  /* 0x0000001fff027819 */ /* 0x000fe2000001142d */
[----:B------:R-:W2:Y:S04]  /*1830*/  LDCU.64 UR10, c[0x0][0x5a8] ;  /* 0x0000b500ff0a77ac */ /* 0x000ea80008000a00 */
[----:B-1----:R-:W-:Y:S02]  /*1840*/  IMAD R2, R2, UR14, RZ ;  /* 0x0000000e02027c24 */ /* 0x002fe4000f8e02ff */
[----:B------:R-:W-:-:S04]  /*1850*/  IMAD.WIDE.U32 R6, R45, UR14, RZ ;  /* 0x0000000e2d067c25 */ /* 0x000fc8000f8e00ff */
[----:B------:R-:W-:-:S05]  /*1860*/  IMAD R2, R45, UR15, R2 ;  /* 0x0000000f2d027c24 */ /* 0x000fca000f8e0202 */
[----:B------:R-:W-:-:S03]  /*1870*/  IADD3 R7, PT, PT, R7, R2, RZ ;  /* 0x0000000207077210 */ /* 0x000fc60007ffe0ff */
[----:B--2---:R-:W-:-:S04]  /*1880*/  IMAD.WIDE.U32 R6, R38, UR10, R6 ;  /* 0x0000000a26067c25 */ /* 0x004fc8000f8e0006 */
[----:B------:R-:W-:Y:S01]  /*1890*/  IMAD R9, R38, UR11, R7 ;  /* 0x0000000b26097c24 */ /* 0x000fe2000f8e0207 */
[----:B------:R-:W-:Y:S01]  /*18a0*/  MOV R8, R6 ;  /* 0x0000000600087202 */ /* 0x000fe20000000f00 */
[----:B------:R-:W-:Y:S05]  /*18b0*/  BRA `(.L_x_14) ;  /* 0x0000000000187947 */ /* 0x000fea0003800000 */
.L_x_13:
[----:B------:R-:W1:Y:S01]  /*18c0*/  LDCU.64 UR14, c[0x0][0x5c0] ;  /* 0x0000b800ff0e77ac */ /* 0x000e620008000a00 */
[----:B------:R-:W-:-:S05]  /*18d0*/  IADD3 R6, PT, PT, R45, R46, RZ ;  /* 0x0000002e2d067210 */ /* 0x000fca0007ffe0ff */
[C---:B-1----:R-:W-:Y:S02]  /*18e0*/  IMAD R2, R6.reuse, UR15, RZ ;  /* 0x0000000f06027c24 */ /* 0x042fe4000f8e02ff */
[----:B------:R-:W-:-:S05]  /*18f0*/  IMAD.WIDE.U32 R6, R6, UR14, RZ ;  /* 0x0000000e06067c25 */ /* 0x000fca000f8e00ff */
[----:B------:R-:W-:Y:S02]  /*1900*/  IADD3 R9, PT, PT, R7, R2, RZ ;  /* 0x0000000207097210 */ /* 0x000fe40007ffe0ff */
[----:B------:R-:W-:Y:S02]  /*1910*/  MOV R8, R6 ;  /* 0x0000000600087202 */ /* 0x000fe40000000f00 */
.L_x_14:
        /* <DEDUP_REMOVED lines=11> */
[----:B------:R-:W-:Y:S06]  /*19d0*/  BRA `(.L_x_16) ;  /* 0x0000000000187947 */ /* 0x000fec0003800000 */
.L_x_15:
[----:B------:R-:W1:Y:S01]  /*19e0*/  LDCU.64 UR12, c[0x0][0x5c8] ;  /* 0x0000b900ff0c77ac */ /* 0x000e620008000a00 */
[----:B------:R-:W-:-:S05]  /*19f0*/  IADD3 R6, PT, PT, R45, R46, RZ ;  /* 0x0000002e2d067210 */ /* 0x000fca0007ffe0ff */
[C---:B-1----:R-:W-:Y:S02]  /*1a00*/  IMAD R2, R6.reuse, UR13, RZ ;  /* 0x0000000d06027c24 */ /* 0x042fe4000f8e02ff */
[----:B------:R-:W-:-:S05]  /*1a10*/  IMAD.WIDE.U32 R6, R6, UR12, RZ ;  /* 0x0000000c06067c25 */ /* 0x000fca000f8e00ff */
[----:B------:R-:W-:Y:S02]  /*1a20*/  IADD3 R17, PT, PT, R7, R2, RZ ;  /* 0x0000000207117210 */ /* 0x000fe40007ffe0ff */
[----:B------:R-:W-:-:S07]  /*1a30*/  MOV R16, R6 ;  /* 0x0000000600107202 */ /* 0x000fce0000000f00 */
.L_x_16:
[----:B------:R-:W1:Y:S01]  /*1a40*/  LDCU UR10, c[0x0][0x440] ;  /* 0x00008800ff0a77ac */ /* 0x000e620008000800 */
[----:B------:R-:W-:Y:S01]  /*1a50*/  IADD3 R13, PT, PT, -R19, R202, RZ ;  /* 0x000000ca130d7210 */ /* 0x000fe20007ffe1ff */
[----:B------:R-:W-:Y:S01]  /*1a60*/  IMAD R2, R33, UR14, RZ ;  /* 0x0000000e21027c24 */ /* 0x000fe2000f8e02ff */
[----:B------:R-:W-:Y:S01]  /*1a70*/  BSSY.RECONVERGENT B0, `(.L_x_17) ;  /* 0x000001c000007945 */ /* 0x000fe20003800200 */
[----:B------:R-:W-:-:S04]  /*1a80*/  IMAD.WIDE.U32 R6, R19, UR14, R4 ;  /* 0x0000000e13067c25 */ /* 0x000fc8000f8e0004 */
[----:B------:R-:W-:Y:S01]  /*1a90*/  IMAD R2, R19, UR15, R2 ;  /* 0x0000000f13027c24 */ /* 0x000fe2000f8e0202 */
[----:B------:R-:W-:-:S04]  /*1aa0*/  IADD3 R8, P2, PT, R8, R6, RZ ;  /* 0x0000000608087210 */ /* 0x000fc80007f5e0ff */
[----:B------:R-:W-:Y:S02]  /*1ab0*/  IADD3.X R9, PT, PT, R9, R7, R2, P2, !PT ;  /* 0x0000000709097210 */ /* 0x000fe400017fe402 */
[----:B-1----:R-:W-:Y:S01]  /*1ac0*/  ISETP.GE.AND P0, PT, R4, UR10, PT ;  /* 0x0000000a04007c0c */ /* 0x002fe2000bf06270 */
[----:B------:R-:W1:Y:S03]  /*1ad0*/  LDCU.64 UR10, c[0x0][0x5d8] ;  /* 0x0000bb00ff0a77ac */ /* 0x000e660008000a00 */
[-C--:B------:R-:W-:Y:S02]  /*1ae0*/  ISETP.GE.OR P1, PT, R23, R13.reuse, P0 ;  /* 0x0000000d1700720c */ /* 0x080fe40000726670 */
[----:B------:R-:W-:-:S11]  /*1af0*/  ISETP.GE.OR P0, PT, R24, R13, P0 ;  /* 0x0000000d1800720c */ /* 0x000fd60000706670 */
[----:B------:R-:W2:Y:S01]  /*1b00*/  @!P1 LDC.64 R14, c[0x0][0x560] ;  /* 0x00015800ff0e9b82 */ /* 0x000ea20000000a00 */
[----:B-1----:R-:W-:-:S04]  /*1b10*/  IMAD.WIDE.U32 R8, R39, UR10, R8 ;  /* 0x0000000a27087c25 */ /* 0x002fc8000f8e0008 */
[----:B------:R-:W-:Y:S01]  /*1b20*/  IMAD R7, R39, UR11, R9 ;  /* 0x0000000b27077c24 */ /* 0x000fe2000f8e0209 */
[----:B------:R-:W-:-:S05]  /*1b30*/  @!P1 MOV R6, R8 ;  /* 0x0000000800069202 */ /* 0x000fca0000000f00 */
[----:B------:R-:W-:-:S04]  /*1b40*/  @!P1 IMAD.WIDE.U32 R10, R23, UR14, R6 ;  /* 0x0000000e170a9c25 */ /* 0x000fc8000f8e0006 */
[----:B------:R-:W-:Y:S01]  /*1b50*/  @!P1 IMAD R2, R23, UR15, R11 ;  /* 0x0000000f17029c24 */ /* 0x000fe2000f8e020b */
[----:B--2---:R-:W-:-:S04]  /*1b60*/  @!P1 LEA R12, P2, R10, R14, 0x1 ;  /* 0x0000000e0a0c9211 */ /* 0x004fc800078408ff */
[----:B------:R-:W-:-:S05]  /*1b70*/  @!P1 LEA.HI.X R13, R10, R15, R2, 0x1, P2 ;  /* 0x0000000f0a0d9211 */ /* 0x000fca00010f0c02 */
[----:B------:R1:W-:Y:S01]  /*1b80*/  @!P1 STG.E.128 desc[UR20][R12.64], RZ ;  /* 0x000000ff0c009986 */ /* 0x0003e2000c101d14 */
[----:B------:R-:W-:Y:S05]  /*1b90*/  @P0 BRA `(.L_x_18) ;  /* 0x0000000000240947 */ /* 0x000fea0003800000 */
[----:B------:R-:W2:Y:S01]  /*1ba0*/  LDCU.64 UR10, c[0x0][0x560] ;  /* 0x0000ac00ff0a77ac */ /* 0x000ea20008000a00 */
[----:B------:R-:W-:Y:S01]  /*1bb0*/  MOV R6, R8 ;  /* 0x0000000800067202 */ /* 0x000fe20000000f00 */
[----:B------:R-:W-:-:S04]  /*1bc0*/  IMAD R2, R21, UR14, RZ ;  /* 0x0000000e15027c24 */ /* 0x000fc8000f8e02ff */
[----:B------:R-:W-:-:S04]  /*1bd0*/  IMAD.WIDE.U32 R6, R18, UR14, R6 ;  /* 0x0000000e12067c25 */ /* 0x000fc8000f8e0006 */
[----:B------:R-:W-:-:S05]  /*1be0*/  IMAD R2, R18, UR15, R2 ;  /* 0x0000000f12027c24 */ /* 0x000fca000f8e0202 */
[----:B------:R-:W-:Y:S02]  /*1bf0*/  IADD3 R2, PT, PT, R7, R2, RZ ;  /* 0x0000000207027210 */ /* 0x000fe40007ffe0ff */
[----:B--2---:R-:W-:-:S04]  /*1c00*/  LEA R8, P2, R6, UR10, 0x1 ;  /* 0x0000000a06087c11 */ /* 0x004fc8000f8408ff */
[----:B------:R-:W-:-:S05]  /*1c10*/  LEA.HI.X R9, R6, UR11, R2, 0x1, P2 ;  /* 0x0000000b06097c11 */ /* 0x000fca00090f0c02 */
[----:B------:R2:W-:Y:S04]  /*1c20*/  STG.E.128 desc[UR20][R8.64], RZ ;  /* 0x000000ff08007986 */ /* 0x0005e8000c101d14 */
.L_x_18:
[----:B------:R-:W-:Y:S05]  /*1c30*/  BSYNC.RECONVERGENT B0 ;  /* 0x0000000000007941 */ /* 0x000fea0003800200 */
.L_x_17:
[----:B------:R-:W3:Y:S01]  /*1c40*/  LDCU.64 UR10, c[0x0][0x5e0] ;  /* 0x0000bc00ff0a77ac */ /* 0x000ee20008000a00 */
[----:B------:R-:W-:Y:S01]  /*1c50*/  IMAD.WIDE.U32 R4, R19, UR12, R4 ;  /* 0x0000000c13047c25 */ /* 0x000fe2000f8e0004 */
[----:B------:R-:W4:Y:S03]  /*1c60*/  @!P1 LDC.64 R10, c[0x0][0x568] ;  /* 0x00015a00ff0a9b82 */ /* 0x000f260000000a00 */
[----:B------:R-:W-:Y:S01]  /*1c70*/  IMAD R2, R33, UR12, RZ ;  /* 0x0000000c21027c24 */ /* 0x000fe2000f8e02ff */
[----:B------:R-:W-:-:S03]  /*1c80*/  IADD3 R6, P2, PT, R16, R4, RZ ;  /* 0x0000000410067210 */ /* 0x000fc60007f5e0ff */
[----:B------:R-:W-:-:S05]  /*1c90*/  IMAD R2, R19, UR13, R2 ;  /* 0x0000000d13027c24 */ /* 0x000fca000f8e0202 */
[----:B------:R-:W-:-:S03]  /*1ca0*/  IADD3.X R7, PT, PT, R17, R5, R2, P2, !PT ;  /* 0x0000000511077210 */ /* 0x000fc600017fe402 */
[----:B---3--:R-:W-:-:S04]  /*1cb0*/  IMAD.WIDE.U32 R6, R39, UR10, R6 ;  /* 0x0000000a27067c25 */ /* 0x008fc8000f8e0006 */
[----:B------:R-:W-:Y:S01]  /*1cc0*/  IMAD R5, R39, UR11, R7 ;  /* 0x0000000b27057c24 */ /* 0x000fe2000f8e0207 */
[----:B------:R-:W-:-:S05]  /*1cd0*/  @!P1 MOV R4, R6 ;  /* 0x0000000600049202 */ /* 0x000fca0000000f00 */
[----:B--2---:R-:W-:-:S04]  /*1ce0*/  @!P1 IMAD.WIDE.U32 R8, R23, UR12, R4 ;  /* 0x0000000c17089c25 */ /* 0x004fc8000f8e0004 */
[----:B------:R-:W-:Y:S01]  /*1cf0*/  @!P1 IMAD R2, R23, UR13, R9 ;  /* 0x0000000d17029c24 */ /* 0x000fe2000f8e0209 */
[----:B----4-:R-:W-:-:S04]  /*1d00*/  @!P1 LEA R10, P2, R8, R10, 0x1 ;  /* 0x0000000a080a9211 */ /* 0x010fc800078408ff */
[----:B------:R-:W-:-:S05]  /*1d10*/  @!P1 LEA.HI.X R11, R8, R11, R2, 0x1, P2 ;  /* 0x0000000b080b9211 */ /* 0x000fca00010f0c02 */
[----:B------:R2:W-:Y:S01]  /*1d20*/  @!P1 STG.E.128 desc[UR20][R10.64], RZ ;  /* 0x000000ff0a009986 */ /* 0x0005e2000c101d14 */
[----:B------:R-:W-:Y:S05]  /*1d30*/  @P0 BRA `(.L_x_19) ;  /* 0x0000005800040947 */ /* 0x000fea0003800000 */
[----:B------:R-:W3:Y:S01]  /*1d40*/  LDCU.64 UR10, c[0x0][0x568] ;  /* 0x0000ad00ff0a77ac */ /* 0x000ee20008000a00 */
[----:B------:R-:W-:Y:S01]  /*1d50*/  MOV R4, R6 ;  /* 0x0000000600047202 */ /* 0x000fe20000000f00 */
[----:B------:R-:W-:-:S04]  /*1d60*/  IMAD R2, R21, UR12, RZ ;  /* 0x0000000c15027c24 */ /* 0x000fc8000f8e02ff */
[----:B------:R-:W-:-:S04]  /*1d70*/  IMAD.WIDE.U32 R4, R18, UR12, R4 ;  /* 0x0000000c12047c25 */ /* 0x000fc8000f8e0004 */
[----:B------:R-:W-:-:S05]  /*1d80*/  IMAD R2, R18, UR13, R2 ;  /* 0x0000000d12027c24 */ /* 0x000fca000f8e0202 */
[----:B------:R-:W-:Y:S02]  /*1d90*/  IADD3 R2, PT, PT, R5, R2, RZ ;  /* 0x0000000205027210 */ /* 0x000fe40007ffe0ff */
[----:B---3--:R-:W-:-:S04]  /*1da0*/  LEA R6, P0, R4, UR10, 0x1 ;  /* 0x0000000a04067c11 */ /* 0x008fc8000f8008ff */
[----:B------:R-:W-:-:S05]  /*1db0*/  LEA.HI.X R7, R4, UR11, R2, 0x1, P0 ;  /* 0x0000000b04077c11 */ /* 0x000fca00080f0c02 */
[----:B------:R3:W-:Y:S01]  /*1dc0*/  STG.E.128 desc[UR20][R6.64], RZ ;  /* 0x000000ff06007986 */ /* 0x0007e2000c101d14 */
[----:B------:R-:W-:Y:S05]  /*1dd0*/  BRA `(.L_x_19) ;  /* 0x0000005400dc7947 */ /* 0x000fea0003800000 */
.L_x_12:
[----:B------:R-:W1:Y:S01]  /*1de0*/  LDCU.64 UR10, c[0x0][0x3d8] ;  /* 0x00007b00ff0a77ac */ /* 0x000e620008000a00 */
[----:B------:R-:W-:Y:S01]  /*1df0*/  IMAD R2, R33, UR16, RZ ;  /* 0x0000001021027c24 */ /* 0x000fe2000f8e02ff */
[C---:B------:R-:W-:Y:S01]  /*1e00*/  IADD3 R12, PT, PT, -R19.reuse, R202, RZ ;  /* 0x000000ca130c7210 */ /* 0x040fe20007ffe1ff */
[----:B------:R-:W-:Y:S01]  /*1e10*/  IMAD.WIDE.U32 R6, R19, UR16, R4 ;  /* 0x0000001013067c25 */ /* 0x000fe2000f8e0004 */
[----:B------:R-:W-:Y:S01]  /*1e20*/  LOP3.LUT R8, R25, 0x80000001, RZ, 0xc0, !PT ;  /* 0x8000000119087812 */ /* 0x000fe200078ec0ff */
[----:B------:R-:W-:Y:S01]  /*1e30*/  BSSY.RECONVERGENT B0, `(.L_x_20) ;  /* 0x000001f000007945 */ /* 0x000fe20003800200 */
[----:B------:R-:W-:Y:S01]  /*1e40*/  @P4 BAR.SYNC.DEFER_BLOCKING 0x0 ;  /* 0x0000000000004b1d */ /* 0x000fe20000010000 */
[----:B------:R-:W-:Y:S01]  /*1e50*/  IMAD R2, R19, UR17, R2 ;  /* 0x0000001113027c24 */ /* 0x000fe2000f8e0202 */
[----:B------:R-:W-:Y:S02]  /*1e60*/  ISETP.GE.AND P6, PT, R23, R12, PT ;  /* 0x0000000c1700720c */ /* 0x000fe40003fc6270 */
[----:B------:R-:W-:-:S04]  /*1e70*/  IADD3 R6, P0, PT, R32, R6, RZ ;  /* 0x0000000620067210 */ /* 0x000fc80007f1e0ff */
[----:B------:R-:W-:Y:S02]  /*1e80*/  IADD3.X R7, PT, PT, R34, R7, R2, P0, !PT ;  /* 0x0000000722077210 */ /* 0x000fe400007fe402 */
[----:B------:R-:W-:Y:S01]  /*1e90*/  ISETP.NE.AND P0, PT, R8, 0x1, PT ;  /* 0x000000010800780c */ /* 0x000fe20003f05270 */
[----:B-1----:R-:W-:Y:S02]  /*1ea0*/  IMAD R2, R35, UR10, RZ ;  /* 0x0000000a23027c24 */ /* 0x002fe4000f8e02ff */
[----:B------:R-:W-:Y:S01]  /*1eb0*/  IMAD.WIDE.U32 R6, R20, UR10, R6 ;  /* 0x0000000a14067c25 */ /* 0x000fe2000f8e0006 */
[----:B------:R-:W-:-:S03]  /*1ec0*/  SEL R148, RZ, 0x2000, P0 ;  /* 0x00002000ff947807 */ /* 0x000fc60000000000 */
[----:B------:R-:W-:-:S05]  /*1ed0*/  IMAD R2, R20, UR11, R2 ;  /* 0x0000000b14027c24 */ /* 0x000fca000f8e0202 */
[----:B------:R-:W-:Y:S01]  /*1ee0*/  IADD3 R2, PT, PT, R7, R2, RZ ;  /* 0x0000000207027210 */ /* 0x000fe20007ffe0ff */
[----:B------:R-:W-:Y:S06]  /*1ef0*/  @P6 BRA `(.L_x_21) ;  /* 0x0000000000446947 */ /* 0x000fec0003800000 */
[----:B------:R-:W1:Y:S02]  /*1f00*/  LDCU UR10, c[0x0][0x440] ;  /* 0x00008800ff0a77ac */ /* 0x000e640008000800 */
[----:B-1----:R-:W-:-:S13]  /*1f10*/  ISETP.GE.AND P0, PT, R4, UR10, PT ;  /* 0x0000000a04007c0c */ /* 0x002fda000bf06270 */
[----:B------:R-:W-:Y:S05]  /*1f20*/  @P0 BRA `(.L_x_22) ;  /* 0x0000000000300947 */ /* 0x000fea0003800000 */
[----:B------:R-:W1:Y:S01]  /*1f30*/  LDCU.64 UR10, c[0x0][0x390] ;  /* 0x00007200ff0a77ac */ /* 0x000e620008000a00 */
[----:B------:R-:W-:Y:S02]  /*1f40*/  MOV R8, R6 ;  /* 0x0000000600087202 */ /* 0x000fe40000000f00 */
[----:B------:R-:W-:-:S03]  /*1f50*/  MOV R9, R2 ;  /* 0x0000000200097202 */ /* 0x000fc60000000f00 */
[----:B------:R-:W-:-:S04]  /*1f60*/  IMAD.WIDE.U32 R8, R23, UR16, R8 ;  /* 0x0000001017087c25 */ /* 0x000fc8000f8e0008 */
[----:B------:R-:W-:Y:S01]  /*1f70*/  IMAD R9, R23, UR17, R9 ;  /* 0x0000001117097c24 */ /* 0x000fe2000f8e0209 */
[----:B-1----:R-:W-:-:S04]  /*1f80*/  LEA R10, P0, R8, UR10, 0x1 ;  /* 0x0000000a080a7c11 */ /* 0x002fc8000f8008ff */
[----:B------:R-:W-:-:S05]  /*1f90*/  LEA.HI.X R11, R8, UR11, R9, 0x1, P0 ;  /* 0x0000000b080b7c11 */ /* 0x000fca00080f0c09 */
[----:B------:R-:W-:Y:S01]  /*1fa0*/  @!PT LDS RZ, [RZ] ;  /* 0x00000000fffff984 */ /* 0x000fe20000000800 */
[----:B------:R-:W-:Y:S01]  /*1fb0*/  @!PT LDS RZ, [RZ] ;  /* 0x00000000fffff984 */ /* 0x000fe20000000800 */
[----:B------:R-:W-:Y:S01]  /*1fc0*/  @!PT LDS RZ, [RZ] ;  /* 0x00000000fffff984 */ /* 0x000fe20000000800 */
[----:B------:R1:W-:Y:S01]  /*1fd0*/  LDGSTS.E.BYPASS.LTC128B.128 [R218+0x8000], desc[UR20][R10.64] ;  /* 0x080000000ada7fae */ /* 0x0003e2000b981a14 */
[----:B------:R-:W-:Y:S05]  /*1fe0*/  BRA `(.L_x_23) ;  /* 0x00000000000c7947 */ /* 0x000fea0003800000 */
.L_x_22:
[----:B------:R2:W-:Y:S01]  /*1ff0*/  STS.128 [R218+0x8000], RZ ;  /* 0x008000ffda007388 */ /* 0x0005e20000000c00 */
[----:B------:R-:W-:Y:S05]  /*2000*/  BRA `(.L_x_23) ;  /* 0x0000000000047947 */ /* 0x000fea0003800000 */
.L_x_21:
[----:B------:R3:W-:Y:S02]  /*2010*/  STS.128 [R218+0x8000], RZ ;  /* 0x008000ffda007388 */ /* 0x0007e40000000c00 */
.L_x_23:
[----:B------:R-:W-:Y:S05]  /*2020*/  BSYNC.RECONVERGENT B0 ;  /* 0x0000000000007941 */ /* 0x000fea0003800200 */
.L_x_20:
[----:B------:R-:W-:Y:S01]  /*2030*/  ISETP.GE.AND P1, PT, R24, R12, PT ;  /* 0x0000000c1800720c */ /* 0x000fe20003f26270 */
[----:B------:R-:W-:-:S12]  /*2040*/  BSSY.RECONVERGENT B0, `(.L_x_24) ;  /* 0x0000014000007945 */ /* 0x000fd80003800200 */
[----:B------:R4:W-:Y:S01]  /*2050*/  @P1 STS.128 [R218+0x9000], RZ ;  /* 0x009000ffda001388 */ /* 0x0009e20000000c00 */
[----:B------:R-:W-:Y:S05]  /*2060*/  @P1 BRA `(.L_x_25) ;  /* 0x0000000000441947 */ /* 0x000fea0003800000 */
[----:B------:R-:W5:Y:S02]  /*2070*/  LDCU UR10, c[0x0][0x440] ;  /* 0x00008800ff0a77ac */ /* 0x000f640008000800 */
[----:B-----5:R-:W-:-:S13]  /*2080*/  ISETP.GE.AND P0, PT, R4, UR10, PT ;  /* 0x0000000a04007c0c */ /* 0x020fda000bf06270 */
[----:B------:R1:W-:Y:S01]  /*2090*/  @P0 STS.128 [R218+0x9000], RZ ;  /* 0x009000ffda000388 */ /* 0x0003e20000000c00 */
[----:B------:R-:W-:Y:S05]  /*20a0*/  @P0 BRA `(.L_x_25) ;  /* 0x0000000000340947 */ /* 0x000fea0003800000 */
[----:B------:R-:W5:Y:S01]  /*20b0*/  LDCU.64 UR10, c[0x0][0x390] ;  /* 0x00007200ff0a77ac */ /* 0x000f620008000a00 */
[----:B------:R-:W-:Y:S01]  /*20c0*/  MOV R8, R6 ;  /* 0x0000000600087202 */ /* 0x000fe20000000f00 */
[----:B------:R-:W-:Y:S01]  /*20d0*/  IMAD R7, R21, UR16, RZ ;  /* 0x0000001015077c24 */ /* 0x000fe2000f8e02ff */
[----:B------:R-:W-:-:S03]  /*20e0*/  MOV R9, R2 ;  /* 0x0000000200097202 */ /* 0x000fc60000000f00 */
[C---:B------:R-:W-:Y:S02]  /*20f0*/  IMAD R2, R18.reuse, UR17, R7 ;  /* 0x0000001112027c24 */ /* 0x040fe4000f8e0207 */
[----:B------:R-:W-:-:S05]  /*2100*/  IMAD.WIDE.U32 R8, R18, UR16, R8 ;  /* 0x0000001012087c25 */ /* 0x000fca000f8e0008 */
[----:B------:R-:W-:Y:S02]  /*2110*/  IADD3 R2, PT, PT, R9, R2, RZ ;  /* 0x0000000209027210 */ /* 0x000fe40007ffe0ff */
[----:B-----5:R-:W-:-:S04]  /*2120*/  LEA R6, P0, R8, UR10, 0x1 ;  /* 0x0000000a08067c11 */ /* 0x020fc8000f8008ff */
[----:B------:R-:W-:-:S05]  /*2130*/  LEA.HI.X R7, R8, UR11, R2, 0x1, P0 ;  /* 0x0000000b08077c11 */ /* 0x000fca00080f0c02 */
[----:B------:R-:W-:Y:S01]  /*2140*/  @!PT LDS RZ, [RZ] ;  /* 0x00000000fffff984 */ /* 0x000fe20000000800 */
[----:B------:R-:W-:Y:S01]  /*2150*/  @!PT LDS RZ, [RZ] ;  /* 0x00000000fffff984 */ /* 0x000fe20000000800 */
[----:B------:R-:W-:Y:S01]  /*2160*/  @!PT LDS RZ, [RZ] ;  /* 0x00000000fffff984 */ /* 0x000fe20000000800 */
[----:B------:R1:W-:Y:S04]  /*2170*/  LDGSTS.E.BYPASS.LTC128B.128 [R218+0x9000], desc[UR20][R6.64] ;  /* 0x0900000006da7fae */ /* 0x0003e8000b981a14 */
.L_x_25:
[----:B------:R-:W-:Y:S05]  /*2180*/  BSYNC.RECONVERGENT B0 ;  /* 0x0000000000007941 */ /* 0x000fea0003800200 */
.L_x_24:
[----:B------:R-:W-:Y:S01]  /*2190*/  IMAD R2, R25, -0x80, R185 ;  /* 0xffffff8019027824 */ /* 0x000fe200078e02b9 */
[----:B------:R-:W0:Y:S01]  /*21a0*/  LDGDEPBAR ;  /* 0x00000000000079af */ /* 0x000e220000000000 */
[----:B------:R-:W-:Y:S03]  /*21b0*/  BSSY.RECONVERGENT B0, `(.L_x_26) ;  /* 0x0000010000007945 */ /* 0x000fe60003800200 */
[----:B------:R-:W-:-:S13]  /*21c0*/  ISETP.GE.AND P2, PT, R23, R2, PT ;  /* 0x000000021700720c */ /* 0x000fda0003f46270 */
[----:B------:R-:W-:Y:S05]  /*21d0*/  @P2 BRA `(.L_x_27) ;  /* 0x0000000000302947 */ /* 0x000fea0003800000 */
[----:B------:R-:W5:Y:S02]  /*21e0*/  LDCU UR10, c[0x0][0x440] ;  /* 0x00008800ff0a77ac */ /* 0x000f640008000800 */
[----:B-----5:R-:W-:-:S13]  /*21f0*/  ISETP.GE.AND P0, PT, R4, UR10, PT ;  /* 0x0000000a04007c0c */ /* 0x020fda000bf06270 */
[----:B------:R-:W-:Y:S05]  /*2200*/  @P0 BRA `(.L_x_28) ;  /* 0x00000000001c0947 */ /* 0x000fea0003800000 */
[----:B-1----:R-:W-:Y:S02]  /*2210*/  MOV R6, R225 ;  /* 0x000000e100067202 */ /* 0x002fe40000000f00 */
[----:B------:R-:W-:-:S05]  /*2220*/  MOV R7, R223 ;  /* 0x000000df00077202 */ /* 0x000fca0000000f00 */
[----:B------:R-:W-:Y:S01]  /*2230*/  @!PT LDS RZ, [RZ] ;  /* 0x00000000fffff984 */ /* 0x000fe20000000800 */
[----:B------:R-:W-:Y:S01]  /*2240*/  @!PT LDS RZ, [RZ] ;  /* 0x00000000fffff984 */ /* 0x000fe20000000800 */
[----:B------:R-:W-:Y:S01]  /*2250*/  @!PT LDS RZ, [RZ] ;  /* 0x00000000fffff984 */ /* 0x000fe20000000800 */
[----:B------:R1:W-:Y:S01]  /*2260*/  LDGSTS.E.BYPASS.LTC128B.128 [R218+0x4000], desc[UR20][R6.64] ;  /* 0x0400000006da7fae */ /* 0x0003e2000b981a14 */
[----:B------:R-:W-:Y:S05]  /*2270*/  BRA `(.L_x_29) ;  /* 0x00000000000c7947 */ /* 0x000fea0003800000 */
.L_x_28:
[----:B------:R1:W-:Y:S01]  /*2280*/  STS.128 [R218+0x4000], RZ ;  /* 0x004000ffda007388 */ /* 0x0003e20000000c00 */
[----:B------:R-:W-:Y:S05]  /*2290*/  BRA `(.L_x_29) ;  /* 0x0000000000047947 */ /* 0x000fea0003800000 */
.L_x_27:
[----:B------:R1:W-:Y:S02]  /*22a0*/  STS.128 [R218+0x4000], RZ ;  /* 0x004000ffda007388 */ /* 0x0003e40000000c00 */
.L_x_29:
[----:B------:R-:W-:Y:S05]  /*22b0*/  BSYNC.RECONVERGENT B0 ;  /* 0x0000000000007941 */ /* 0x000fea0003800200 */
.L_x_26:
        /* <DEDUP_REMOVED lines=8> */
[----:B-1----:R-:W-:-:S04]  /*2340*/  LEA R6, P0, R249, R225, 0x1 ;  /* 0x000000e1f9067211 */ /* 0x002fc800078008ff */
[----:B------:R-:W-:-:S05]  /*2350*/  LEA.HI.X R7, R249, R223, R44, 0x1, P0 ;  /* 0x000000dff9077211 */ /* 0x000fca00000f0c2c */
[----:B------:R-:W-:Y:S01]  /*2360*/  @!PT LDS RZ, [RZ] ;  /* 0x00000000fffff984 */ /* 0x000fe20000000800 */
[----:B------:R-:W-:Y:S01]  /*2370*/  @!PT LDS RZ, [RZ] ;  /* 0x00000000fffff984 */ /* 0x000fe20000000800 */
[----:B------:R-:W-:Y:S01]  /*2380*/  @!PT LDS RZ, [RZ] ;  /* 0x00000000fffff984 */ /* 0x000fe20000000800 */
[----:B------:R1:W-:Y:S04]  /*2390*/  LDGSTS.E.BYPASS.LTC128B.128 [R218+0x5000], desc[UR20][R6.64] ;  /* 0x0500000006da7fae */ /* 0x0003e8000b981a14 */
.L_x_31:
[----:B------:R-:W-:Y:S05]  /*23a0*/  BSYNC.RECONVERGENT B0 ;  /* 0x0000000000007941 */ /* 0x000fea0003800200 */
.L_x_30:
[----:B------:R-:W-:Y:S01]  /*23b0*/  BSSY.RECONVERGENT B0, `(.L_x_32) ;  /* 0x0000010000007945 */ /* 0x000fe20003800200 */
[----:B------:R-:W-:-:S03]  /*23c0*/  IADD3 R203, PT, PT, R218, R148, RZ ;  /* 0x00000094dacb7210 */ /* 0x000fc60007ffe0ff */
        /* <DEDUP_REMOVED lines=9> */
[----:B------:R1:W-:Y:S01]  /*2460*/  LDGSTS.E.BYPASS.LTC128B.128 [R203], desc[UR20][R6.64] ;  /* 0x0000000006cb7fae */ /* 0x0003e2000b981a14 */
[----:B------:R-:W-:Y:S05]  /*2470*/  BRA `(.L_x_35) ;  /* 0x00000000000c7947 */ /* 0x000fea0003800000 */
.L_x_34:
[----:B------:R1:W-:Y:S01]  /*2480*/  STS.128 [R203], RZ ;  /* 0x000000ffcb007388 */ /* 0x0003e20000000c00 */
[----:B------:R-:W-:Y:S05]  /*2490*/  BRA `(.L_x_35) ;  /* 0x0000000000047947 */ /* 0x000fea0003800000 */
.L_x_33:
[----:B------:R1:W-:Y:S02]  /*24a0*/  STS.128 [R203], RZ ;  /* 0x000000ffcb007388 */ /* 0x0003e40000000c00 */
.L_x_35:
[----:B------:R-:W-:Y:S05]  /*24b0*/  BSYNC.RECONVERGENT B0 ;  /* 0x0000000000007941 */ /* 0x000fea0003800200 */
.L_x_32:
[C---:B------:R-:W-:Y:S01]  /*24c0*/  VIADD R8, R248.reuse, 0x8 ;  /* 0x00000008f8087836 */ /* 0x040fe20000000000 */
[C---:B-1----:R-:W-:Y:S01]  /*24d0*/  LOP3.LUT R7, R248.reuse, 0x40, RZ, 0xfc, !PT ;  /* 0x00000040f8077812 */ /* 0x042fe200078efcff */
[C---:B------:R-:W-:Y:S01]  /*24e0*/  VIADD R6, R248.reuse, 0x48 ;  /* 0x00000048f8067836 */ /* 0x040fe20000000000 */
[-C--:B------:R-:W-:Y:S01]  /*24f0*/  ISETP.GE.AND P4, PT, R248, R2.reuse, PT ;  /* 0x00000002f800720c */ /* 0x080fe20003f86270 */
[----:B------:R-:W-:Y:S01]  /*2500*/  IMAD.MOV.U32 R242, RZ, RZ, 0x7f800000 ;  /* 0x7f800000fff27424 */ /* 0x000fe200078e00ff */
[-C--:B------:R-:W-:Y:S01]  /*2510*/  ISETP.GE.AND P3, PT, R8, R2.reuse, PT ;  /* 0x000000020800720c */ /* 0x080fe20003f66270 */
[----:B------:R-:W-:Y:S01]  /*2520*/  IMAD.MOV.U32 R240, RZ, RZ, 0x7f800000 ;  /* 0x7f800000fff07424 */ /* 0x000fe200078e00ff */
[-C--:B------:R-:W-:Y:S02]  /*2530*/  ISETP.GE.AND P2, PT, R7, R2.reuse, PT ;  /* 0x000000020700720c */ /* 0x080fe40003f46270 */
[----:B------:R-:W-:Y:S01]  /*2540*/  ISETP.GE.AND P0, PT, R6, R2, PT ;  /* 0x000000020600720c */ /* 0x000fe20003f06270 */
[----:B------:R-:W-:Y:S01]  /*2550*/  IMAD.WIDE.U32 R6, R248, 0x4, R216 ;  /* 0x00000004f8067825 */ /* 0x000fe200078e00d8 */
[----:B------:R-:W-:-:S02]  /*2560*/  MOV R241, 0x7f800000 ;  /* 0x7f80000000f17802 */ /* 0x000fc40000000f00 */
[----:B------:R-:W-:-:S03]  /*2570*/  MOV R239, 0x7f800000 ;  /* 0x7f80000000ef7802 */ /* 0x000fc60000000f00 */
[----:B------:R1:W5:Y:S04]  /*2580*/  @!P4 LDG.E R242, desc[UR20][R6.64] ;  /* 0x0000001406f2c981 */ /* 0x000368000c1e1900 */
[----:B------:R1:W5:Y:S04]  /*2590*/  @!P3 LDG.E R241, desc[UR20][R6.64+0x20] ;  /* 0x0000201406f1b981 */ /* 0x000368000c1e1900 */
[----:B------:R1:W5:Y:S04]  /*25a0*/  @!P2 LDG.E R240, desc[UR20][R6.64+0x100] ;  /* 0x0001001406f0a981 */ /* 0x000368000c1e1900 */
[----:B------:R1:W5:Y:S01]  /*25b0*/  @!P0 LDG.E R239, desc[UR20][R6.64+0x120] ;  /* 0x0001201406ef8981 */ /* 0x000362000c1e1900 */
[----:B------:R-:W-:Y:S03]  /*25c0*/  BSSY.RECONVERGENT B0, `(.L_x_36) ;  /* 0x000000d000007945 */ /* 0x000fe60003800200 */
[----:B------:R1:W-:Y:S01]  /*25d0*/  @P5 STS.128 [R203+0x1000], RZ ;  /* 0x001000ffcb005388 */ /* 0x0003e20000000c00 */
[----:B------:R-:W-:Y:S05]  /*25e0*/  @P5 BRA `(.L_x_37) ;  /* 0x0000000000285947 */ /* 0x000fea0003800000 */
[----:B------:R-:W2:Y:S02]  /*25f0*/  LDCU UR10, c[0x0][0x440] ;  /* 0x00008800ff0a77ac */ /* 0x000ea40008000800 */
[----:B--2---:R-:W-:-:S13]  /*2600*/  ISETP.GE.AND P0, PT, R4, UR10, PT ;  /* 0x0000000a04007c0c */ /* 0x004fda000bf06270 */
        /* <DEDUP_REMOVED lines=8> */
.L_x_37:
[----:B------:R-:W-:Y:S05]  /*2690*/  BSYNC.RECONVERGENT B0 ;  /* 0x0000000000007941 */ /* 0x000fea0003800200 */
.L_x_36:
[----:B------:R-:W3:Y:S01]  /*26a0*/  LDCU.64 UR10, c[0x0][0x3d0] ;  /* 0x00007a00ff0a77ac */ /* 0x000ee20008000a00 */
[----:B-1----:R-:W-:Y:S01]  /*26b0*/  IMAD.WIDE.U32 R6, R19, UR18, R4 ;  /* 0x0000001213067c25 */ /* 0x002fe2000f8e0004 */
[----:B------:R-:W-:Y:S03]  /*26c0*/  BSSY.RECONVERGENT B0, `(.L_x_38) ;  /* 0x000001c000007945 */ /* 0x000fe60003800200 */
[----:B------:R-:W-:Y:S01]  /*26d0*/  IMAD R2, R33, UR18, RZ ;  /* 0x0000001221027c24 */ /* 0x000fe2000f8e02ff */
[----:B------:R-:W-:-:S03]  /*26e0*/  IADD3 R6, P0, PT, R36, R6, RZ ;  /* 0x0000000624067210 */ /* 0x000fc60007f1e0ff */
[----:B------:R-:W-:-:S05]  /*26f0*/  IMAD R2, R19, UR19, R2 ;  /* 0x0000001313027c24 */ /* 0x000fca000f8e0202 */
[----:B------:R-:W-:Y:S01]  /*2700*/  IADD3.X R7, PT, PT, R37, R7, R2, P0, !PT ;  /* 0x0000000725077210 */ /* 0x000fe200007fe402 */
[----:B---3--:R-:W-:Y:S02]  /*2710*/  IMAD R2, R35, UR10, RZ ;  /* 0x0000000a23027c24 */ /* 0x008fe4000f8e02ff */
[----:B------:R-:W-:-:S04]  /*2720*/  IMAD.WIDE.U32 R6, R20, UR10, R6 ;  /* 0x0000000a14067c25 */ /* 0x000fc8000f8e0006 */
        /* <DEDUP_REMOVED lines=18> */
.L_x_40:
[----:B------:R1:W-:Y:S01]  /*2850*/  STS.128 [R218+0x6000], RZ ;  /* 0x006000ffda007388 */ /* 0x0003e20000000c00 */
[----:B------:R-:W-:Y:S05]  /*2860*/  BRA `(.L_x_41) ;  /* 0x0000000000047947 */ /* 0x000fea0003800000 */
.L_x_39:
[----:B------:R1:W-:Y:S02]  /*2870*/  STS.128 [R218+0x6000], RZ ;  /* 0x006000ffda007388 */ /* 0x0003e40000000c00 */
.L_x_41:
[----:B------:R-:W-:Y:S05]  /*2880*/  BSYNC.RECONVERGENT B0 ;  /* 0x0000000000007941 */ /* 0x000fea0003800200 */
.L_x_38:
[----:B------:R1:W-:Y:S01]  /*2890*/  @P1 STS.128 [R218+0x7000], RZ ;  /* 0x007000ffda001388 */ /* 0x0003e20000000c00 */
[----:B------:R-:W-:Y:S01]  /*28a0*/  IADD3 R8, PT, PT, R247, R248, R202 ;  /* 0x000000f8f7087210 */ /* 0x000fe20007ffe0ca */
[----:B------:R-:W1:Y:S01]  /*28b0*/  LDCU UR12, c[0x0][0x440] ;  /* 0x00008800ff0c77ac */ /* 0x000e620008000800 */
[----:B------:R-:W-:Y:S01]  /*28c0*/  BSSY.RECONVERGENT B0, `(.L_x_42) ;  /* 0x0000016000007945 */ /* 0x000fe20003800200 */
[----:B------:R-:W-:Y:S01]  /*28d0*/  LOP3.LUT P0, RZ, R40, 0x4, RZ, 0xc0, !PT ;  /* 0x0000000428ff7812 */ /* 0x000fe2000780c0ff */
[----:B------:R-:W1:Y:S01]  /*28e0*/  LDCU UR13, c[0x0][0x3e0] ;  /* 0x00007c00ff0d77ac */ /* 0x000e620008000800 */
[----:B------:R-:W-:Y:S01]  /*28f0*/  IADD3 R185, PT, PT, R8, -0x3f, -R185 ;  /* 0xffffffc108b97810 */ /* 0x000fe20007ffe8b9 */
[----:B------:R-:W1:Y:S01]  /*2900*/  LDCU UR14, c[0x0][0x45c] ;  /* 0x00008b80ff0e77ac */ /* 0x000e620008000800 */
[----:B------:R-:W-:Y:S08]  /*2910*/  @P1 BRA `(.L_x_43) ;  /* 0x0000000000401947 */ /* 0x000ff00003800000 */
[----:B------:R-:W2:Y:S02]  /*2920*/  LDCU UR10, c[0x0][0x440] ;  /* 0x00008800ff0a77ac */ /* 0x000ea40008000800 */
[----:B--2---:R-:W-:-:S13]  /*2930*/  ISETP.GE.AND P1, PT, R4, UR10, PT ;  /* 0x0000000a04007c0c */ /* 0x004fda000bf26270 */
[----:B------:R2:W-:Y:S01]  /*2940*/  @P1 STS.128 [R218+0x7000], RZ ;  /* 0x007000ffda001388 */ /* 0x0005e20000000c00 */
[----:B------:R-:W-:Y:S05]  /*2950*/  @P1 BRA `(.L_x_43) ;  /* 0x0000000000301947 */ /* 0x000fea0003800000 */
[----:B------:R-:W1:Y:S01]  /*2960*/  LDCU.64 UR10, c[0x0][0x388] ;  /* 0x00007100ff0a77ac */ /* 0x000e620008000a00 */
[----:B------:R-:W-:Y:S01]  /*2970*/  MOV R7, R2 ;  /* 0x0000000200077202 */ /* 0x000fe20000000f00 */
[----:B------:R-:W-:Y:S02]  /*2980*/  IMAD R4, R21, UR18, RZ ;  /* 0x0000001215047c24 */ /* 0x000fe4000f8e02ff */
[----:B------:R-:W-:-:S04]  /*2990*/  IMAD.WIDE.U32 R6, R18, UR18, R6 ;  /* 0x0000001212067c25 */ /* 0x000fc8000f8e0006 */
[----:B------:R-:W-:-:S05]  /*29a0*/  IMAD R2, R18, UR19, R4 ;  /* 0x0000001312027c24 */ /* 0x000fca000f8e0204 */
[----:B------:R-:W-:Y:S02]  /*29b0*/  IADD3 R2, PT, PT, R7, R2, RZ ;  /* 0x0000000207027210 */ /* 0x000fe40007ffe0ff */
[----:B-1----:R-:W-:-:S04]  /*29c0*/  LEA R4, P1, R6, UR10, 0x1 ;  /* 0x0000000a06047c11 */ /* 0x002fc8000f8208ff */
[----:B------:R-:W-:-:S05]  /*29d0*/  LEA.HI.X R5, R6, UR11, R2, 0x1, P1 ;  /* 0x0000000b06057c11 */ /* 0x000fca00088f0c02 */
[----:B------:R-:W-:Y:S01]  /*29e0*/  @!PT LDS RZ, [RZ] ;  /* 0x00000000fffff984 */ /* 0x000fe20000000800 */
[----:B------:R-:W-:Y:S01]  /*29f0*/  @!PT LDS RZ, [RZ] ;  /* 0x00000000fffff984 */ /* 0x000fe20000000800 */
[----:B------:R-:W-:Y:S01]  /*2a00*/  @!PT LDS RZ, [RZ] ;  /* 0x00000000fffff984 */ /* 0x000fe20000000800 */
[----:B------:R1:W-:Y:S04]  /*2a10*/  LDGSTS.E.BYPASS.LTC128B.128 [R218+0x7000], desc[UR20][R4.64] ;  /* 0x0700000004da7fae */ /* 0x0003e8000b981a14 */
.L_x_43:
[----:B-1----:R-:W-:Y:S05]  /*2a20*/  BSYNC.RECONVERGENT B0 ;  /* 0x0000000000007941 */ /* 0x002fea0003800200 */
.L_x_42:
[----:B------:R-:W0:Y:S01]  /*2a30*/  LDGDEPBAR ;  /* 0x00000000000079af */ /* 0x000e220000000000 */
[C---:B------:R-:W-:Y:S01]  /*2a40*/  VIADD R144, R151.reuse, 0x20 ;  /* 0x0000002097907836 */ /* 0x040fe20000000000 */
[----:B------:R-:W1:Y:S01]  /*2a50*/  LDC R246, c[0x0][0x44c] ;  /* 0x00011300fff67b82 */ /* 0x000e620000000800 */
[----:B------:R-:W-:Y:S01]  /*2a60*/  @P0 VIADD R144, R151, 0xffffffe0 ;  /* 0xffffffe097900836 */ /* 0x000fe20000000000 */
[----:B------:R-:W3:Y:S01]  /*2a70*/  S2R R4, SR_TID.X ;  /* 0x0000000000047919 */ /* 0x000ee20000002100 */
[----:B------:R-:W-:Y:S01]  /*2a80*/  IADD3 R2, PT, PT, R22, 0x80, -R202 ;  /* 0x0000008016027810 */ /* 0x000fe20007ffe8ca */
[----:B------:R-:W4:Y:S01]  /*2a90*/  LDCU UR10, c[0x0][0x590] ;  /* 0x0000b200ff0a77ac */ /* 0x000f220008000800 */
[----:B------:R-:W-:Y:S01]  /*2aa0*/  IMAD.MOV.U32 R156, RZ, RZ, 0x20 ;  /* 0x00000020ff9c7424 */ /* 0x000fe200078e00ff */
[----:B------:R-:W-:Y:S01]  /*2ab0*/  LOP3.LUT R243, R43, 0x18, RZ, 0xc0, !PT ;  /* 0x000000182bf37812 */ /* 0x000fe200078ec0ff */
[--C-:B------:R-:W-:Y:S01]  /*2ac0*/  IMAD.IADD R149, R155, 0x1, R148.reuse ;  /* 0x000000019b957824 */ /* 0x100fe200078e0294 */
[----:B------:R2:W-:Y:S01]  /*2ad0*/  STL [R1+0x4], R2 ;  /* 0x0000040201007387 */ /* 0x0005e20000100800 */
[----:B------:R-:W-:Y:S01]  /*2ae0*/  VIADD R5, R150, 0x40 ;  /* 0x0000004096057836 */ /* 0x000fe20000000000 */
[----:B------:R-:W-:Y:S01]  /*2af0*/  SEL R156, R156, 0xffffffe0, !P0 ;  /* 0xffffffe09c9c7807 */ /* 0x000fe20004000000 */
[----:B------:R-:W-:Y:S01]  /*2b00*/  IMAD.SHL.U32 R251, R251, 0x8, RZ ;  /* 0x00000008fbfb7824 */ /* 0x000fe200078e00ff */
[----:B------:R-:W-:Y:S01]  /*2b10*/  CS2R R94, SRZ ;  /* 0x00000000005e7805 */ /* 0x000fe2000001ff00 */
[----:B------:R-:W-:Y:S01]  /*2b20*/  IMAD.IADD R148, R3, 0x1, R148 ;  /* 0x0000000103947824 */ /* 0x000fe200078e0294 */
[----:B------:R-:W-:Y:S01]  /*2b30*/  CS2R R92, SRZ ;  /* 0x00000000005c7805 */ /* 0x000fe2000001ff00 */
[----:B------:R-:W-:Y:S01]  /*2b40*/  IMAD.MOV.U32 R222, RZ, RZ, R203 ;  /* 0x000000ffffde7224 */ /* 0x000fe200078e00cb */
[----:B------:R-:W-:Y:S01]  /*2b50*/  CS2R R98, SRZ ;  /* 0x0000000000627805 */ /* 0x000fe2000001ff00 */
[----:B------:R-:W-:Y:S01]  /*2b60*/  VIADD R5, R155, 0x4000 ;  /* 0x000040009b057836 */ /* 0x000fe20000000000 */
[----:B------:R-:W-:-:S02]  /*2b70*/  CS2R R96, SRZ ;  /* 0x0000000000607805 */ /* 0x000fc4000001ff00 */
[----:B------:R-:W-:Y:S02]  /*2b80*/  CS2R R90, SRZ ;  /* 0x00000000005a7805 */ /* 0x000fe4000001ff00 */
[----:B------:R-:W-:Y:S02]  /*2b90*/  CS2R R88, SRZ ;  /* 0x0000000000587805 */ /* 0x000fe4000001ff00 */
[----:B------:R-:W-:Y:S01]  /*2ba0*/  CS2R R86, SRZ ;  /* 0x0000000000567805 */ /* 0x000fe2000001ff00 */
[----:B------:R-:W-:-:S04]  /*2bb0*/  DEPBAR.LE SB0, 0x1 ;  /* 0x000080400000791a */ /* 0x000fc80000000000 */
[----:B------:R-:W-:Y:S01]  /*2bc0*/  BAR.SYNC.DEFER_BLOCKING 0x0 ;  /* 0x0000000000007b1d */ /* 0x000fe20000010000 */
[----:B------:R-:W-:Y:S02]  /*2bd0*/  CS2R R84, SRZ ;  /* 0x0000000000547805 */ /* 0x000fe4000001ff00 */
[----:B------:R-:W-:Y:S02]  /*2be0*/  CS2R R78, SRZ ;  /* 0x00000000004e7805 */ /* 0x000fe4000001ff00 */
[----:B------:R-:W-:Y:S02]  /*2bf0*/  CS2R R76, SRZ ;  /* 0x00000000004c7805 */ /* 0x000fe4000001ff00 */
[----:B------:R-:W-:Y:S02]  /*2c00*/  CS2R R82, SRZ ;  /* 0x0000000000527805 */ /* 0x000fe4000001ff00 */
[----:B------:R-:W-:Y:S02]  /*2c10*/  CS2R R80, SRZ ;  /* 0x0000000000507805 */ /* 0x000fe4000001ff00 */
[----:B------:R-:W-:Y:S01]  /*2c20*/  CS2R R74, SRZ ;  /* 0x00000000004a7805 */ /* 0x000fe2000001ff00 */
[----:B--2---:R-:W-:Y:S01]  /*2c30*/  IMAD.MOV.U32 R2, RZ, RZ, 0x10 ;  /* 0x00000010ff027424 */ /* 0x004fe200078e00ff */
[----:B---3--:R-:W-:-:S02]  /*2c40*/  LOP3.LUT P1, RZ, R4, 0x4, RZ, 0xc0, !PT ;  /* 0x0000000404ff7812 */ /* 0x008fc4000782c0ff */
[----:B------:R-:W-:Y:S02]  /*2c50*/  CS2R R72, SRZ ;  /* 0x0000000000487805 */ /* 0x000fe4000001ff00 */
[----:B------:R-:W-:Y:S02]  /*2c60*/  CS2R R70, SRZ ;  /* 0x0000000000467805 */ /* 0x000fe4000001ff00 */
[----:B------:R-:W-:Y:S02]  /*2c70*/  CS2R R68, SRZ ;  /* 0x0000000000447805 */ /* 0x000fe4000001ff00 */
[----:B------:R-:W-:Y:S01]  /*2c80*/  SEL R2, R2, 0xfffffff0, !P1 ;  /* 0xfffffff002027807 */ /* 0x000fe20004800000 */
[----:B------:R-:W-:Y:S01]  /*2c90*/  IMAD.IADD R152, R151, 0x1, R156 ;  /* 0x0000000197987824 */ /* 0x000fe200078e029c */
[----:B----4-:R-:W-:-:S03]  /*2ca0*/  USHF.L.U32 UR10, UR10, 0x7, URZ ;  /* 0x000000070a0a7899 */ /* 0x010fc600080006ff */
[--C-:B------:R-:W-:Y:S02]  /*2cb0*/  IMAD.IADD R221, R197, 0x1, R2.reuse ;  /* 0x00000001c5dd7824 */ /* 0x100fe400078e0202 */
[--C-:B------:R-:W-:Y:S02]  /*2cc0*/  IMAD.IADD R220, R198, 0x1, R2.reuse ;  /* 0x00000001c6dc7824 */ /* 0x100fe400078e0202 */
[----:B------:R-:W-:Y:S01]  /*2cd0*/  IMAD.IADD R219, R196, 0x1, R2 ;  /* 0x00000001c4db7824 */ /* 0x000fe200078e0202 */
[----:B------:R2:W3:Y:S04]  /*2ce0*/  LDSM.16.M88.4 R132, [R144] ;  /* 0x000000009084783b */ /* 0x0004e80000000200 */
[----:B------:R2:W4:Y:S04]  /*2cf0*/  LDSM.16.M88.4 R136, [R144+0x400] ;  /* 0x000400009088783b */ /* 0x0005280000000200 */
[----:B------:R2:W1:Y:S04]  /*2d00*/  LDSM.16.M88.4 R140, [R144+0x800] ;  /* 0x00080000908c783b */ /* 0x0004680000000200 */
[----:B------:R-:W1:Y:S04]  /*2d10*/  LDSM.16.M88.4 R144, [R144+0xc00] ;  /* 0x000c00009090783b */ /* 0x000e680000000200 */
[----:B------:R2:W1:Y:S04]  /*2d20*/  LDSM.16.M88.4 R116, [R151] ;  /* 0x000000009774783b */ /* 0x0004680000000200 */
[----:B------:R2:W1:Y:S04]  /*2d30*/  LDSM.16.M88.4 R120, [R151+0x400] ;  /* 0x000400009778783b */ /* 0x0004680000000200 */
[----:B------:R2:W1:Y:S04]  /*2d40*/  LDSM.16.M88.4 R124, [R151+0x800] ;  /* 0x00080000977c783b */ /* 0x0004680000000200 */
[----:B------:R2:W1:Y:S02]  /*2d50*/  LDSM.16.M88.4 R128, [R151+0xc00] ;  /* 0x000c00009780783b */ /* 0x0004640000000200 */
.L_x_46:
[----:B------:R-:W3:Y:S01]  /*2d60*/  LDL R157, [R1+0x4] ;  /* 0x00000400019d7983 */ /* 0x000ee20000100800 */
[----:B------:R-:W-:Y:S02]  /*2d70*/  IMAD.IADD R112, R149, 0x1, R156 ;  /* 0x0000000195707824 */ /* 0x000fe400078e029c */
[----:B-----5:R-:W-:Y:S01]  /*2d80*/  FMUL.FTZ R161, R239, 1.4426950216293334961 ;  /* 0x3fb8aa3befa17820 */ /* 0x020fe20000410000 */
[----:B------:R-:W-:Y:S01]  /*2d90*/  VIADD R247, R247, 0xffffff80 ;  /* 0xffffff80f7f77836 */ /* 0x000fe20000000000 */
[----:B------:R-:W0:Y:S01]  /*2da0*/  LDGDEPBAR ;  /* 0x00000000000079af */ /* 0x000e220000000000 */
[----:B------:R-:W-:Y:S02]  /*2db0*/  IMAD.SHL.U32 R2, R252, 0x80, RZ ;  /* 0x00000080fc027824 */ /* 0x000fe400078e00ff */
[----:B------:R-:W-:Y:S01]  /*2dc0*/  FMUL.FTZ R164, R242, 1.4426950216293334961 ;  /* 0x3fb8aa3bf2a47820 */ /* 0x000fe20000410000 */
[C---:B------:R-:W-:Y:S01]  /*2dd0*/  FMUL.FTZ R163, R241.reuse, 1.4426950216293334961 ;  /* 0x3fb8aa3bf1a37820 */ /* 0x040fe20000410000 */
[----:B------:R-:W-:Y:S01]  /*2de0*/  FMUL.FTZ R162, R240, 1.4426950216293334961 ;  /* 0x3fb8aa3bf0a27820 */ /* 0x000fe20000410000 */
[----:B------:R-:W-:Y:S01]  /*2df0*/  VIADD R2, R2, 0x80 ;  /* 0x0000008002027836 */ /* 0x000fe20000000000 */
[----:B------:R-:W-:Y:S01]  /*2e00*/  FSETP.NEU.FTZ.AND P4, PT, R242, -INF , PT ;  /* 0xff800000f200780b */ /* 0x000fe20003f9d000 */
[----:B------:R-:W-:Y:S01]  /*2e10*/  VIADD R206, R206, 0xffffffff ;  /* 0xffffffffcece7836 */ /* 0x000fe20000000000 */
[----:B------:R-:W-:Y:S02]  /*2e20*/  FSETP.NEU.FTZ.AND P3, PT, R241, -INF , PT ;  /* 0xff800000f100780b */ /* 0x000fe40003f7d000 */
[----:B------:R-:W-:Y:S02]  /*2e30*/  FSETP.NEU.FTZ.AND P2, PT, R240, -INF , PT ;  /* 0xff800000f000780b */ /* 0x000fe40003f5d000 */
[----:B------:R-:W-:Y:S02]  /*2e40*/  FSEL R164, R164, RZ, P4 ;  /* 0x000000ffa4a47208 */ /* 0x000fe40002000000 */
[----:B------:R-:W-:Y:S02]  /*2e50*/  FSEL R163, R163, RZ, P3 ;  /* 0x000000ffa3a37208 */ /* 0x000fe40001800000 */
[----:B------:R-:W-:Y:S02]  /*2e60*/  FSEL R162, R162, RZ, P2 ;  /* 0x000000ffa2a27208 */ /* 0x000fe40001000000 */
[----:B---3--:R-:W-:Y:S01]  /*2e70*/  ISETP.GE.AND P6, PT, R247, R157, PT ;  /* 0x0000009df700720c */ /* 0x008fe20003fc6270 */
[----:B------:R-:W-:Y:S04]  /*2e80*/  DEPBAR.LE SB0, 0x0 ;  /* 0x000080000000791a */ /* 0x000fe80000000000 */
[----:B------:R-:W-:Y:S01]  /*2e90*/  BAR.SYNC.DEFER_BLOCKING 0x0 ;  /* 0x0000000000007b1d */ /* 0x000fe20000010000 */
[-C--:B------:R-:W-:Y:S11]  /*2ea0*/  ISETP.LT.AND P6, PT, R2, R202.reuse, P6 ;  /* 0x000000ca0200720c */ /* 0x080ff600037c1270 */
[----:B------:R-:W-:Y:S02]  /*2eb0*/  @!UPT UIADD3 URZ, UPT, UPT, URZ, URZ, URZ ;  /* 0x000000fffffff290 */ /* 0x000fe4000fffe0ff */
[C-C-:B------:R-:W-:Y:S02]  /*2ec0*/  @!P6 VIADDMNMX R160, R185.reuse, 0xffffffc0, R202.reuse, PT ;  /* 0xffffffc0b9a0e846 */ /* 0x140fe400038001ca */
[C---:B------:R-:W-:Y:S02]  /*2ed0*/  @!P6 VIADDMNMX R159, R185.reuse, 0xffffffc8, R202, PT ;  /* 0xffffffc8b99fe846 */ /* 0x040fe400038001ca */
[----:B------:R-:W-:Y:S01]  /*2ee0*/  @!P6 VIMNMX R158, PT, PT, R185, R202, PT ;  /* 0x000000cab99ee248 */ /* 0x000fe20003fe0100 */
[----:B------:R-:W-:Y:S08]  /*2ef0*/  LDSM.16.M88.4 R64, [R149] ;  /* 0x000000009540783b */ /* 0x000ff00000000200 */
[----:B------:R-:W3:Y:S08]  /*2f00*/  LDSM.16.M88.4 R16, [R151+-0x2000] ;  /* 0xffe000009710783b */ /* 0x000ef00000000200 */
[----:B------:R-:W4:Y:S08]  /*2f10*/  LDSM.16.M88.4 R60, [R149+0x1000] ;  /* 0x00100000953c783b */ /* 0x000f300000000200 */
[----:B------:R-:W2:Y:S08]  /*2f20*/  LDSM.16.M88.4 R32, [R151+-0x1c00] ;  /* 0xffe400009720783b */ /* 0x000eb00000000200 */
[----:B------:R-:W1:Y:S08]  /*2f30*/  LDSM.16.M88.4 R48, [R151+-0x1800] ;  /* 0xffe800009730783b */ /* 0x000e700000000200 */
[----:B------:R-:W1:Y:S01]  /*2f40*/  LDSM.16.M88.4 R100, [R151+-0x1400] ;  /* 0xffec00009764783b */ /* 0x000e620000000200 */
[-C--:B---3--:R-:W-:Y:S07]  /*2f50*/  HMMA.16816.F32.BF16 R4, R64, R16.reuse, RZ ;  /* 0x000000104004723c */ /* 0x088fee00000418ff */
[----:B------:R-:W-:Y:S01]  /*2f60*/  LDSM.16.M88.4 R104, [R112] ;  /* 0x000000007068783b */ /* 0x000fe20000000200 */
[C---:B----4-:R-:W-:Y:S07]  /*2f70*/  HMMA.16816.F32.BF16 R8, R60.reuse, R16, RZ ;  /* 0x000000103c08723c */ /* 0x050fee00000418ff */
[----:B------:R-:W3:Y:S01]  /*2f80*/  LDSM.16.M88.4 R108, [R152+-0x2000] ;  /* 0xffe00000986c783b */ /* 0x000ee20000000200 */
[-C--:B------:R-:W-:Y:S07]  /*2f90*/  HMMA.16816.F32.BF16 R12, R60, R18.reuse, RZ ;  /* 0x000000123c0c723c */ /* 0x080fee00000418ff */
[----:B------:R-:W4:Y:S01]  /*2fa0*/  LDSM.16.M88.4 R112, [R112+0x1000] ;  /* 0x001000007070783b */ /* 0x000f220000000200 */
[C---:B------:R-:W-:Y:S01]  /*2fb0*/  HMMA.16816.F32.BF16 R16, R64.reuse, R18, RZ ;  /* 0x000000124010723c */ /* 0x040fe200000418ff */
[----:B------:R-:W1:Y:S07]  /*2fc0*/  S2R R157, SR_TID.X ;  /* 0x00000000009d7919 */ /* 0x000e6e0000002100 */
[-C--:B--2---:R-:W-:Y:S08]  /*2fd0*/  HMMA.16816.F32.BF16 R20, R64, R32.reuse, RZ ;  /* 0x000000204014723c */ /* 0x084ff000000418ff */
[C---:B------:R-:W-:Y:S08]  /*2fe0*/  HMMA.16816.F32.BF16 R24, R60.reuse, R32, RZ ;  /* 0x000000203c18723c */ /* 0x040ff000000418ff */
[-C--:B------:R-:W-:Y:S08]  /*2ff0*/  HMMA.16816.F32.BF16 R28, R60, R34.reuse, RZ ;  /* 0x000000223c1c723c */ /* 0x080ff000000418ff */
[C---:B------:R-:W-:Y:S02]  /*3000*/  HMMA.16816.F32.BF16 R32, R64.reuse, R34, RZ ;  /* 0x000000224020723c */ /* 0x040fe400000418ff */
[----:B-1----:R-:W-:Y:S05]  /*3010*/  @!P6 IMAD.SHL.U32 R2, R157, 0x2, RZ ;  /* 0x000000029d02e824 */ /* 0x002fea00078e00ff */
[----:B------:R-:W-:Y:S01]  /*3020*/  @!P6 LOP3.LUT R2, R2, 0x6, RZ, 0xc0, !PT ;  /* 0x000000060202e812 */ /* 0x000fe200078ec0ff */
[-C--:B------:R-:W-:Y:S08]  /*3030*/  HMMA.16816.F32.BF16 R36, R64, R48.reuse, RZ ;  /* 0x000000304024723c */ /* 0x080ff000000418ff */
[C---:B------:R-:W-:Y:S08]  /*3040*/  HMMA.16816.F32.BF16 R40, R60.reuse, R48, RZ ;  /* 0x000000303c28723c */ /* 0x040ff000000418ff */
[-C--:B------:R-:W-:Y:S08]  /*3050*/  HMMA.16816.F32.BF16 R44, R60, R50.reuse, RZ ;  /* 0x000000323c2c723c */ /* 0x080ff000000418ff */
[C---:B------:R-:W-:Y:S08]  /*3060*/  HMMA.16816.F32.BF16 R48, R64.reuse, R50, RZ ;  /* 0x000000324030723c */ /* 0x040ff000000418ff */
[-C--:B------:R-:W-:Y:S08]  /*3070*/  HMMA.16816.F32.BF16 R52, R64, R100.reuse, RZ ;  /* 0x000000644034723c */ /* 0x080ff000000418ff */
[C---:B------:R-:W-:Y:S02]  /*3080*/  HMMA.16816.F32.BF16 R56, R60.reuse, R100, RZ ;  /* 0x000000643c38723c */ /* 0x040fe400000418ff */
[----:B------:R-:W-:Y:S02]  /*3090*/  IMAD.MOV.U32 R100, RZ, RZ, R245 ;  /* 0x000000ffff647224 */ /* 0x000fe400078e00f5 */
[----:B------:R-:W-:Y:S03]  /*30a0*/  IMAD.MOV.U32 R101, RZ, RZ, R244 ;  /* 0x000000ffff657224 */ /* 0x000fe600078e00f4 */
[C---:B------:R-:W-:Y:S01]  /*30b0*/  LEA R100, P0, R248.reuse, R100, 0x2 ;  /* 0x00000064f8647211 */ /* 0x040fe200078010ff */
[-C--:B------:R-:W-:Y:S03]  /*30c0*/  HMMA.16816.F32.BF16 R60, R60, R102.reuse, RZ ;  /* 0x000000663c3c723c */ /* 0x080fe600000418ff */
[----:B------:R-:W-:Y:S02]  /*30d0*/  LEA.HI.X R101, R248, R101, RZ, 0x2, P0 ;  /* 0x00000065f8657211 */ /* 0x000fe400000f14ff */
[----:B------:R-:W-:Y:S03]  /*30e0*/  FSETP.NEU.FTZ.AND P0, PT, R239, -INF , PT ;  /* 0xff800000ef00780b */ /* 0x000fe60003f1d000 */
[----:B------:R-:W-:Y:S01]  /*30f0*/  HMMA.16816.F32.BF16 R64, R64, R102, RZ ;  /* 0x000000664040723c */ /* 0x000fe200000418ff */
[----:B------:R-:W2:Y:S01]  /*3100*/  LDG.E R166, desc[UR20][R100.64] ;  /* 0x0000001464a67981 */ /* 0x000ea2000c1e1900 */
[----:B------:R-:W-:Y:S02]  /*3110*/  @!P6 SHF.R.U32.HI R102, RZ, 0x1, R157 ;  /* 0x00000001ff66e819 */ /* 0x000fe4000001169d */
[----:B------:R-:W-:Y:S01]  /*3120*/  FSEL R161, R161, RZ, P0 ;  /* 0x000000ffa1a17208 */ /* 0x000fe20000000000 */
[----:B------:R-:W2:Y:S01]  /*3130*/  LDG.E R165, desc[UR20][R100.64+0x20] ;  /* 0x0000201464a57981 */ /* 0x000ea2000c1e1900 */
[----:B------:R-:W-:Y:S02]  /*3140*/  @!P6 LOP3.LUT R2, R2, 0x1c0, R102, 0xf8, !PT ;  /* 0x000001c00202e812 */ /* 0x000fe400078ef866 */
[-C--:B---3--:R-:W-:Y:S01]  /*3150*/  HMMA.16816.F32.BF16 R4, R104, R108.reuse, R4 ;  /* 0x0000006c6804723c */ /* 0x088fe20000041804 */
[----:B------:R-:W5:Y:S04]  /*3160*/  LDG.E R168, desc[UR20][R100.64+0x100] ;  /* 0x0001001464a87981 */ /* 0x000f68000c1e1900 */
[----:B------:R1:W5:Y:S01]  /*3170*/  LDG.E R167, desc[UR20][R100.64+0x120] ;  /* 0x0001201464a77981 */ /* 0x000362000c1e1900 */
[----:B------:R-:W-:Y:S01]  /*3180*/  @!P6 IMAD R2, R252, 0x80, R2 ;  /* 0x00000080fc02e824 */ /* 0x000fe200078e0202 */
[----:B------:R-:W-:Y:S01]  /*3190*/  @!P6 VIADDMNMX R157, R185, 0x8, R202, PT ;  /* 0x00000008b99de846 */ /* 0x000fe200038001ca */
[C---:B----4-:R-:W-:Y:S04]  /*31a0*/  HMMA.16816.F32.BF16 R8, R112.reuse, R108, R8 ;  /* 0x0000006c7008723c */ /* 0x050fe80000041808 */
[C---:B------:R-:W-:Y:S01]  /*31b0*/  @!P6 VIADD R109, R2.reuse, 0x9 ;  /* 0x00000009026de836 */ /* 0x040fe20000000000 */
[CC--:B------:R-:W-:Y:S01]  /*31c0*/  @!P6 ISETP.GE.AND P0, PT, R2.reuse, R160.reuse, PT ;  /* 0x000000a00200e20c */ /* 0x0c0fe20003f06270 */
[----:B------:R-:W-:Y:S02]  /*31d0*/  @!P6 VIADD R108, R2, 0x1 ;  /* 0x00000001026ce836 */ /* 0x000fe40000000000 */
[-C--:B------:R-:W-:Y:S03]  /*31e0*/  HMMA.16816.F32.BF16 R12, R112, R110.reuse, R12 ;  /* 0x0000006e700c723c */ /* 0x080fe6000004180c */
[----:B------:R-:W-:Y:S02]  /*31f0*/  @!P6 FSEL R4, R4, -INF , !P0 ;  /* 0xff8000000404e808 */ /* 0x000fe40004000000 */
[C---:B------:R-:W-:Y:S02]  /*3200*/  @!P6 ISETP.GE.AND P5, PT, R108.reuse, R159, PT ;  /* 0x0000009f6c00e20c */ /* 0x040fe40003fa6270 */
[----:B------:R-:W-:Y:S01]  /*3210*/  @!P6 ISETP.GE.AND P3, PT, R108, R157, PT ;  /* 0x0000009d6c00e20c */ /* 0x000fe20003f66270 */
[C---:B------:R-:W-:Y:S04]  /*3220*/  HMMA.16816.F32.BF16 R16, R104.reuse, R110, R16 ;  /* 0x0000006e6810723c */ /* 0x040fe80000041810 */
[----:B------:R-:W-:Y:S01]  /*3230*/  @!P6 ISETP.GE.AND P0, PT, R2, R159, PT ;  /* 0x0000009f0200e20c */ /* 0x000fe20003f06270 */
[----:B-1----:R-:W1:Y:S01]  /*3240*/  LDSM.16.M88.4 R100, [R152+-0x1c00] ;  /* 0xffe400009864783b */ /* 0x002e620000000200 */
[C---:B------:R-:W-:Y:S02]  /*3250*/  @!P6 ISETP.GE.AND P4, PT, R108.reuse, R160, PT ;  /* 0x000000a06c00e20c */ /* 0x040fe40003f86270 */
[-C--:B------:R-:W-:Y:S01]  /*3260*/  @!P6 ISETP.GE.AND P2, PT, R108, R158.reuse, PT ;  /* 0x0000009e6c00e20c */ /* 0x080fe20003f46270 */
[----:B------:R-:W-:Y:S01]  /*3270*/  @!P6 VIADD R108, R2, 0x8 ;  /* 0x00000008026ce836 */ /* 0x000fe20000000000 */
[----:B------:R-:W-:Y:S02]  /*3280*/  @!P6 FSEL R5, R5, -INF , !P4 ;  /* 0xff8000000505e808 */ /* 0x000fe40006000000 */
[----:B------:R-:W-:Y:S02]  /*3290*/  @!P6 FSEL R6, R6, -INF , !P0 ;  /* 0xff8000000606e808 */ /* 0x000fe40004000000 */
[----:B------:R-:W-:Y:S01]  /*32a0*/  @!P6 FSEL R7, R7, -INF , !P5 ;  /* 0xff8000000707e808 */ /* 0x000fe20006800000 */
[----:B------:R-:W-:Y:S01]  /*32b0*/  FFMA.FTZ R5, R5, UR14, -R164 ;  /* 0x0000000e05057c23 */ /* 0x000fe200080108a4 */
[----:B------:R-:W-:Y:S01]  /*32c0*/  @!P6 FSEL R11, R11, -INF , !P3 ;  /* 0xff8000000b0be808 */ /* 0x000fe20005800000 */
[--C-:B------:R-:W-:Y:S01]  /*32d0*/  FFMA.FTZ R6, R6, UR14, -R163.reuse ;  /* 0x0000000e06067c23 */ /* 0x100fe200080108a3 */
[CC--:B------:R-:W-:Y:S01]  /*32e0*/  @!P6 ISETP.GE.AND P4, PT, R2.reuse, R158.reuse, PT ;  /* 0x0000009e0200e20c */ /* 0x0c0fe20003f86270 */
[----:B------:R-:W-:Y:S01]  /*32f0*/  FFMA.FTZ R7, R7, UR14, -R163 ;  /* 0x0000000e07077c23 */ /* 0x000fe200080108a3 */
[-C--:B------:R-:W-:Y:S01]  /*3300*/  @!P6 ISETP.GE.AND P0, PT, R2, R157.reuse, PT ;  /* 0x0000009d0200e20c */ /* 0x080fe20003f06270 */
[----:B------:R-:W-:Y:S01]  /*3310*/  MUFU.EX2 R233, R5 ;  /* 0x0000000500e97308 */ /* 0x000fe20000000800 */
[-C--:B------:R-:W-:Y:S01]  /*3320*/  @!P6 ISETP.GE.AND P3, PT, R109, R158.reuse, PT ;  /* 0x0000009e6d00e20c */ /* 0x080fe20003f66270 */
[--C-:B------:R-:W-:Y:S01]  /*3330*/  FFMA.FTZ R11, R11, UR14, -R161.reuse ;  /* 0x0000000e0b0b7c23 */ /* 0x100fe200080108a1 */
[----:B------:R-:W-:Y:S07]  /*3340*/  @!P6 ISETP.GE.AND P5, PT, R108, R158, PT ;  /* 0x0000009e6c00e20c */ /* 0x000fee0003fa6270 */
[----:B------:R-:W-:Y:S01]  /*3350*/  MUFU.EX2 R238, R6 ;  /* 0x0000000600ee7308 */ /* 0x000fe20000000800 */
[----:B------:R-:W-:Y:S02]  /*3360*/  @!P6 FSEL R8, R8, -INF , !P4 ;  /* 0xff8000000808e808 */ /* 0x000fe40006000000 */
[----:B------:R-:W-:Y:S07]  /*3370*/  @!P6 FSEL R9, R9, -INF , !P2 ;  /* 0xff8000000909e808 */ /* 0x000fee0005000000 */
[----:B------:R-:W3:Y:S01]  /*3380*/  MUFU.EX2 R237, R7 ;  /* 0x0000000700ed7308 */ /* 0x000ee20000000800 */
[----:B------:R-:W-:Y:S01]  /*3390*/  @!P6 FSEL R10, R10, -INF , !P0 ;  /* 0xff8000000a0ae808 */ /* 0x000fe20004000000 */
[--C-:B------:R-:W-:Y:S01]  /*33a0*/  FFMA.FTZ R8, R8, UR14, -R162.reuse ;  /* 0x0000000e08087c23 */ /* 0x100fe200080108a2 */
[C---:B------:R-:W-:Y:S01]  /*33b0*/  @!P6 ISETP.GE.AND P4, PT, R108.reuse, R157, PT ;  /* 0x0000009d6c00e20c */ /* 0x040fe20003f86270 */
[--C-:B------:R-:W-:Y:S01]  /*33c0*/  FFMA.FTZ R9, R9, UR14, -R162.reuse ;  /* 0x0000000e09097c23 */ /* 0x100fe200080108a2 */
[CC--:B------:R-:W-:Y:S05]  /*33d0*/  @!P6 ISETP.GE.AND P2, PT, R108.reuse, R160.reuse, PT ;  /* 0x000000a06c00e20c */ /* 0x0c0fea0003f46270 */
[----:B------:R4:W-:Y:S01]  /*33e0*/  MUFU.EX2 R193, R8 ;  /* 0x0000000800c17308 */ /* 0x0009e20000000800 */
[----:B------:R-:W-:Y:S01]  /*33f0*/  @!P6 ISETP.GE.AND P0, PT, R108, R159, PT ;  /* 0x0000009f6c00e20c */ /* 0x000fe20003f06270 */
[----:B------:R-:W-:Y:S01]  /*3400*/  @!P6 VIADD R108, R2, 0x10 ;  /* 0x00000010026ce836 */ /* 0x000fe20000000000 */
[----:B------:R-:W-:Y:S01]  /*3410*/  @!P6 FSEL R12, R12, -INF , !P5 ;  /* 0xff8000000c0ce808 */ /* 0x000fe20006800000 */
[----:B------:R-:W-:Y:S01]  /*3420*/  FFMA.FTZ R10, R10, UR14, -R161 ;  /* 0x0000000e0a0a7c23 */ /* 0x000fe200080108a1 */
[----:B------:R-:W-:Y:S05]  /*3430*/  @!P6 FSEL R13, R13, -INF , !P3 ;  /* 0xff8000000d0de808 */ /* 0x000fea0005800000 */
[----:B------:R-:W-:Y:S01]  /*3440*/  MUFU.EX2 R192, R9 ;  /* 0x0000000900c07308 */ /* 0x000fe20000000800 */
[C---:B------:R-:W-:Y:S01]  /*3450*/  @!P6 ISETP.GE.AND P5, PT, R109.reuse, R157, PT ;  /* 0x0000009d6d00e20c */ /* 0x040fe20003fa6270 */
[--C-:B------:R-:W-:Y:S01]  /*3460*/  FFMA.FTZ R12, R12, UR14, -R162.reuse ;  /* 0x0000000e0c0c7c23 */ /* 0x100fe200080108a2 */
[-C--:B------:R-:W-:Y:S01]  /*3470*/  @!P6 ISETP.GE.AND P3, PT, R109, R160.reuse, PT ;  /* 0x000000a06d00e20c */ /* 0x080fe20003f66270 */
[-C--:B-1----:R-:W-:Y:S06]  /*3480*/  HMMA.16816.F32.BF16 R20, R104, R100.reuse, R20 ;  /* 0x000000646814723c */ /* 0x082fec0000041814 */
[----:B------:R-:W-:Y:S01]  /*3490*/  MUFU.EX2 R201, R10 ;  /* 0x0000000a00c97308 */ /* 0x000fe20000000800 */
[----:B------:R-:W-:Y:S01]  /*34a0*/  @!P6 FSEL R14, R14, -INF , !P4 ;  /* 0xff8000000e0ee808 */ /* 0x000fe20006000000 */
[----:B------:R-:W-:Y:S01]  /*34b0*/  FFMA.FTZ R13, R13, UR14, -R162 ;  /* 0x0000000e0d0d7c23 */ /* 0x000fe200080108a2 */
[----:B------:R-:W-:Y:S07]  /*34c0*/  @!P6 FSEL R15, R15, -INF , !P5 ;  /* 0xff8000000f0fe808 */ /* 0x000fee0006800000 */
[----:B------:R-:W-:Y:S01]  /*34d0*/  MUFU.EX2 R199, R11 ;  /* 0x0000000b00c77308 */ /* 0x000fe20000000800 */
[----:B------:R-:W-:Y:S01]  /*34e0*/  @!P6 FSEL R16, R16, -INF , !P2 ;  /* 0xff8000001010e808 */ /* 0x000fe20005000000 */
[C---:B------:R-:W-:Y:S08]  /*34f0*/  HMMA.16816.F32.BF16 R24, R112.reuse, R100, R24 ;  /* 0x000000647018723c */ /* 0x040ff00000041818 */
[----:B------:R-:W-:Y:S01]  /*3500*/  MUFU.EX2 R191, R12 ;  /* 0x0000000c00bf7308 */ /* 0x000fe20000000800 */
[----:B------:R-:W-:Y:S01]  /*3510*/  @!P6 FSEL R17, R17, -INF , !P3 ;  /* 0xff8000001111e808 */ /* 0x000fe20005800000 */
[----:B------:R-:W-:Y:S01]  /*3520*/  @!P6 VIADD R100, R2, 0x11 ;  /* 0x000000110264e836 */ /* 0x000fe20000000000 */
[----:B------:R-:W-:Y:S01]  /*3530*/  @!P6 FSEL R18, R18, -INF , !P0 ;  /* 0xff8000001212e808 */ /* 0x000fe20004000000 */
[--C-:B------:R-:W-:Y:S01]  /*3540*/  FFMA.FTZ R16, R16, UR14, -R164.reuse ;  /* 0x0000000e10107c23 */ /* 0x100fe200080108a4 */
[-C--:B------:R-:W-:Y:S05]  /*3550*/  HMMA.16816.F32.BF16 R28, R112, R102.reuse, R28 ;  /* 0x00000066701c723c */ /* 0x080fea000004181c */
[----:B------:R-:W-:Y:S01]  /*3560*/  MUFU.EX2 R189, R13 ;  /* 0x0000000d00bd7308 */ /* 0x000fe20000000800 */
[-C--:B------:R-:W-:Y:S01]  /*3570*/  @!P6 ISETP.GE.AND P4, PT, R109, R159.reuse, PT ;  /* 0x0000009f6d00e20c */ /* 0x080fe20003f86270 */
[--C-:B------:R-:W-:Y:S01]  /*3580*/  FFMA.FTZ R17, R17, UR14, -R164.reuse ;  /* 0x0000000e11117c23 */ /* 0x100fe200080108a4 */
[----:B------:R-:W-:Y:S01]  /*3590*/  @!P6 ISETP.GE.AND P5, PT, R108, R160, PT ;  /* 0x000000a06c00e20c */ /* 0x000fe20003fa6270 */
[----:B------:R-:W-:Y:S01]  /*35a0*/  FFMA.FTZ R18, R18, UR14, -R163 ;  /* 0x0000000e12127c23 */ /* 0x000fe200080108a3 */
[C---:B------:R-:W-:Y:S01]  /*35b0*/  @!P6 ISETP.GE.AND P2, PT, R108.reuse, R159, PT ;  /* 0x0000009f6c00e20c */ /* 0x040fe20003f46270 */
[C---:B------:R-:W-:Y:S04]  /*35c0*/  HMMA.16816.F32.BF16 R32, R104.reuse, R102, R32 ;  /* 0x000000666820723c */ /* 0x040fe80000041820 */
[----:B------:R-:W-:Y:S01]  /*35d0*/  MUFU.EX2 R230, R16 ;  /* 0x0000001000e67308 */ /* 0x000fe20000000800 */
[----:B------:R-:W-:Y:S01]  /*35e0*/  @!P6 ISETP.GE.AND P3, PT, R108, R158, PT ;  /* 0x0000009e6c00e20c */ /* 0x000fe20003f66270 */
[----:B------:R-:W-:Y:S01]  /*35f0*/  @!P6 VIADD R101, R2, 0x18 ;  /* 0x000000180265e836 */ /* 0x000fe20000000000 */
[----:B------:R-:W-:Y:S01]  /*3600*/  @!P6 ISETP.GE.AND P0, PT, R108, R157, PT ;  /* 0x0000009d6c00e20c */ /* 0x000fe20003f06270 */
[----:B----4-:R-:W-:Y:S01]  /*3610*/  @!P6 VIADD R8, R2, 0x28 ;  /* 0x000000280208e836 */ /* 0x010fe20000000000 */
[----:B------:R-:W1:Y:S01]  /*3620*/  LDSM.16.M88.4 R108, [R152+-0x1800] ;  /* 0xffe80000986c783b */ /* 0x000e620000000200 */
[----:B------:R-:W-:Y:S01]  /*3630*/  @!P6 FSEL R19, R19, -INF , !P4 ;  /* 0xff8000001313e808 */ /* 0x000fe20006000000 */
[--C-:B------:R-:W-:Y:S01]  /*3640*/  FFMA.FTZ R14, R14, UR14, -R161.reuse ;  /* 0x0000000e0e0e7c23 */ /* 0x100fe200080108a1 */
[----:B------:R-:W-:Y:S01]  /*3650*/  @!P6 ISETP.GE.AND P4, PT, R100, R160, PT ;  /* 0x000000a06400e20c */ /* 0x000fe20003f86270 */
[----:B------:R-:W-:Y:S01]  /*3660*/  FFMA.FTZ R15, R15, UR14, -R161 ;  /* 0x0000000e0f0f7c23 */ /* 0x000fe200080108a1 */
[----:B------:R-:W-:Y:S01]  /*3670*/  @!P6 FSEL R20, R20, -INF , !P5 ;  /* 0xff8000001414e808 */ /* 0x000fe20006800000 */
[--C-:B------:R-:W-:Y:S01]  /*3680*/  FFMA.FTZ R19, R19, UR14, -R163.reuse ;  /* 0x0000000e13137c23 */ /* 0x100fe200080108a3 */
[----:B------:R-:W-:Y:S01]  /*3690*/  @!P6 FSEL R21, R21, -INF , !P4 ;  /* 0xff8000001515e808 */ /* 0x000fe20006000000 */
[----:B------:R-:W-:Y:S01]  /*36a0*/  MUFU.EX2 R229, R17 ;  /* 0x0000001100e57308 */ /* 0x000fe20000000800 */
[----:B------:R-:W-:Y:S01]  /*36b0*/  @!P6 FSEL R22, R22, -INF , !P2 ;  /* 0xff8000001616e808 */ /* 0x000fe20005000000 */
[--C-:B------:R-:W-:Y:S01]  /*36c0*/  FFMA.FTZ R20, R20, UR14, -R164.reuse ;  /* 0x0000000e14147c23 */ /* 0x100fe200080108a4 */
[C---:B------:R-:W-:Y:S01]  /*36d0*/  @!P6 ISETP.GE.AND P5, PT, R100.reuse, R159, PT ;  /* 0x0000009f6400e20c */ /* 0x040fe20003fa6270 */
[--C-:B------:R-:W-:Y:S01]  /*36e0*/  FFMA.FTZ R21, R21, UR14, -R164.reuse ;  /* 0x0000000e15157c23 */ /* 0x100fe200080108a4 */
[-C--:B------:R-:W-:Y:S01]  /*36f0*/  @!P6 ISETP.GE.AND P4, PT, R100, R158.reuse, PT ;  /* 0x0000009e6400e20c */ /* 0x080fe20003f86270 */
[--C-:B------:R-:W-:Y:S01]  /*3700*/  FFMA.FTZ R22, R22, UR14, -R163.reuse ;  /* 0x0000000e16167c23 */ /* 0x100fe200080108a3 */
[-C--:B------:R-:W-:Y:S01]  /*3710*/  @!P6 ISETP.GE.AND P2, PT, R100, R157.reuse, PT ;  /* 0x0000009d6400e20c */ /* 0x080fe20003f46270 */
[----:B------:R-:W-:Y:S01]  /*3720*/  FFMA.FTZ R100, R4, UR14, -R164 ;  /* 0x0000000e04647c23 */ /* 0x000fe200080108a4 */
[----:B------:R-:W-:Y:S01]  /*3730*/  @!P6 VIADD R4, R2, 0x19 ;  /* 0x000000190204e836 */ /* 0x000fe20000000000 */
[----:B------:R-:W-:Y:S01]  /*3740*/  @!P6 FSEL R23, R23, -INF , !P5 ;  /* 0xff8000001717e808 */ /* 0x000fe20006800000 */
[----:B------:R-:W-:Y:S01]  /*3750*/  MUFU.EX2 R236, R18 ;  /* 0x0000001200ec7308 */ /* 0x000fe20000000800 */
[----:B------:R-:W-:Y:S02]  /*3760*/  @!P6 FSEL R24, R24, -INF , !P3 ;  /* 0xff8000001818e808 */ /* 0x000fe40005800000 */
[----:B------:R-:W-:Y:S07]  /*3770*/  @!P6 FSEL R27, R27, -INF , !P2 ;  /* 0xff8000001b1be808 */ /* 0x000fee0005000000 */
[----:B------:R-:W4:Y:S01]  /*3780*/  MUFU.EX2 R235, R100 ;  /* 0x0000006400eb7308 */ /* 0x000f220000000800 */
[-C--:B------:R-:W-:Y:S01]  /*3790*/  @!P6 ISETP.GE.AND P5, PT, R101, R158.reuse, PT ;  /* 0x0000009e6500e20c */ /* 0x080fe20003fa6270 */
[----:B------:R-:W-:Y:S01]  /*37a0*/  FFMA.FTZ R23, R23, UR14, -R163 ;  /* 0x0000000e17177c23 */ /* 0x000fe200080108a3 */
[----:B------:R-:W-:Y:S01]  /*37b0*/  @!P6 ISETP.GE.AND P3, PT, R101, R157, PT ;  /* 0x0000009d6500e20c */ /* 0x000fe20003f66270 */
[--C-:B------:R-:W-:Y:S01]  /*37c0*/  FFMA.FTZ R24, R24, UR14, -R162.reuse ;  /* 0x0000000e18187c23 */ /* 0x100fe200080108a2 */
[----:B------:R-:W-:Y:S01]  /*37d0*/  @!P6 ISETP.GE.AND P2, PT, R4, R158, PT ;  /* 0x0000009e0400e20c */ /* 0x000fe20003f46270 */
[--C-:B------:R-:W-:Y:S04]  /*37e0*/  FFMA.FTZ R27, R27, UR14, -R161.reuse ;  /* 0x0000000e1b1b7c23 */ /* 0x100fe800080108a1 */
[----:B------:R-:W4:Y:S01]  /*37f0*/  MUFU.EX2 R234, R19 ;  /* 0x0000001300ea7308 */ /* 0x000f220000000800 */
[----:B------:R-:W-:Y:S02]  /*3800*/  @!P6 FSEL R28, R28, -INF , !P5 ;  /* 0xff8000001c1ce808 */ /* 0x000fe40006800000 */
[----:B------:R-:W-:Y:S07]  /*3810*/  @!P6 FSEL R29, R29, -INF , !P2 ;  /* 0xff8000001d1de808 */ /* 0x000fee0005000000 */
[----:B------:R-:W-:Y:S01]  /*3820*/  MUFU.EX2 R195, R14 ;  /* 0x0000000e00c37308 */ /* 0x000fe20000000800 */
[----:B------:R-:W-:Y:S01]  /*3830*/  @!P6 FSEL R30, R30, -INF , !P3 ;  /* 0xff8000001e1ee808 */ /* 0x000fe20005800000 */
[--C-:B------:R-:W-:Y:S01]  /*3840*/  FFMA.FTZ R28, R28, UR14, -R162.reuse ;  /* 0x0000000e1c1c7c23 */ /* 0x100fe200080108a2 */
[----:B------:R-:W-:Y:S01]  /*3850*/  @!P6 ISETP.GE.AND P3, PT, R4, R159, PT ;  /* 0x0000009f0400e20c */ /* 0x000fe20003f66270 */
[--C-:B------:R-:W-:Y:S06]  /*3860*/  FFMA.FTZ R29, R29, UR14, -R162.reuse ;  /* 0x0000000e1d1d7c23 */ /* 0x100fec00080108a2 */
[----:B------:R-:W-:Y:S01]  /*3870*/  MUFU.EX2 R194, R15 ;  /* 0x0000000f00c27308 */ /* 0x000fe20000000800 */
[-C--:B-1----:R-:W-:Y:S03]  /*3880*/  HMMA.16816.F32.BF16 R36, R104, R108.reuse, R36 ;  /* 0x0000006c6824723c */ /* 0x082fe60000041824 */
[----:B------:R-:W-:Y:S01]  /*3890*/  @!P6 FSEL R25, R25, -INF , !P4 ;  /* 0xff8000001919e808 */ /* 0x000fe20006000000 */
[--C-:B------:R-:W-:Y:S01]  /*38a0*/  FFMA.FTZ R30, R30, UR14, -R161.reuse ;  /* 0x0000000e1e1e7c23 */ /* 0x100fe200080108a1 */
[----:B------:R-:W-:Y:S04]  /*38b0*/  @!P6 FSEL R26, R26, -INF , !P0 ;  /* 0xff8000001a1ae808 */ /* 0x000fe80004000000 */
[----:B------:R-:W-:Y:S01]  /*38c0*/  MUFU.EX2 R232, R22 ;  /* 0x0000001600e87308 */ /* 0x000fe20000000800 */
[C---:B------:R-:W-:Y:S01]  /*38d0*/  @!P6 ISETP.GE.AND P5, PT, R4.reuse, R157, PT ;  /* 0x0000009d0400e20c */ /* 0x040fe20003fa6270 */
[C---:B------:R-:W-:Y:S08]  /*38e0*/  HMMA.16816.F32.BF16 R40, R112.reuse, R108, R40 ;  /* 0x0000006c7028723c */ /* 0x040ff00000041828 */
[----:B------:R-:W-:Y:S01]  /*38f0*/  MUFU.EX2 R231, R23 ;  /* 0x0000001700e77308 */ /* 0x000fe20000000800 */
[-C--:B------:R-:W-:Y:S01]  /*3900*/  @!P6 ISETP.GE.AND P2, PT, R4, R160.reuse, PT ;  /* 0x000000a00400e20c */ /* 0x080fe20003f46270 */
[----:B------:R-:W-:Y:S01]  /*3910*/  @!P6 VIADD R4, R2, 0x20 ;  /* 0x000000200204e836 */ /* 0x000fe20000000000 */
[-C--:B------:R-:W-:Y:S01]  /*3920*/  @!P6 ISETP.GE.AND P0, PT, R101, R159.reuse, PT ;  /* 0x0000009f6500e20c */ /* 0x080fe20003f06270 */
[----:B------:R-:W-:Y:S01]  /*3930*/  FFMA.FTZ R25, R25, UR14, -R162 ;  /* 0x0000000e19197c23 */ /* 0x000fe200080108a2 */
[-C--:B------:R-:W-:Y:S05]  /*3940*/  HMMA.16816.F32.BF16 R44, R112, R110.reuse, R44 ;  /* 0x0000006e702c723c */ /* 0x080fea000004182c */
[----:B------:R-:W-:Y:S01]  /*3950*/  MUFU.EX2 R228, R20 ;  /* 0x0000001400e47308 */ /* 0x000fe20000000800 */
[-C--:B------:R-:W-:Y:S01]  /*3960*/  @!P6 ISETP.GE.AND P4, PT, R101, R160.reuse, PT ;  /* 0x000000a06500e20c */ /* 0x080fe20003f86270 */
[----:B------:R-:W-:Y:S01]  /*3970*/  FFMA.FTZ R26, R26, UR14, -R161 ;  /* 0x0000000e1a1a7c23 */ /* 0x000fe200080108a1 */
[----:B------:R-:W-:Y:S01]  /*3980*/  @!P6 FSEL R31, R31, -INF , !P5 ;  /* 0xff8000001f1fe808 */ /* 0x000fe20006800000 */
[----:B------:R-:W-:Y:S01]  /*3990*/  IMAD.MOV.U32 R101, RZ, RZ, 0x10 ;  /* 0x00000010ff657424 */ /* 0x000fe200078e00ff */
[----:B------:R-:W-:Y:S01]  /*39a0*/  @!P6 FSEL R32, R32, -INF , !P4 ;  /* 0xff8000002020e808 */ /* 0x000fe20006000000 */
[C---:B------:R-:W-:Y:S04]  /*39b0*/  HMMA.16816.F32.BF16 R48, R104.reuse, R110, R48 ;  /* 0x0000006e6830723c */ /* 0x040fe80000041830 */
[----:B------:R-:W-:Y:S01]  /*39c0*/  MUFU.EX2 R227, R21 ;  /* 0x0000001500e37308 */ /* 0x000fe20000000800 */
[----:B------:R-:W-:Y:S01]  /*39d0*/  @!P6 FSEL R33, R33, -INF , !P2 ;  /* 0xff8000002121e808 */ /* 0x000fe20005000000 */
[--C-:B------:R-:W-:Y:S01]  /*39e0*/  FFMA.FTZ R32, R32, UR14, -R164.reuse ;  /* 0x0000000e20207c23 */ /* 0x100fe200080108a4 */
[----:B------:R-:W-:Y:S07]  /*39f0*/  @!P6 FSEL R34, R34, -INF , !P0 ;  /* 0xff8000002222e808 */ /* 0x000fee0004000000 */
[----:B------:R-:W-:Y:S01]  /*3a00*/  MUFU.EX2 R184, R24 ;  /* 0x0000001800b87308 */ /* 0x000fe20000000800 */
[C---:B------:R-:W-:Y:S01]  /*3a10*/  @!P6 ISETP.GE.AND P5, PT, R4.reuse, R160, PT ;  /* 0x000000a00400e20c */ /* 0x040fe20003fa6270 */
[--C-:B------:R-:W-:Y:S01]  /*3a20*/  FFMA.FTZ R33, R33, UR14, -R164.reuse ;  /* 0x0000000e21217c23 */ /* 0x100fe200080108a4 */
[----:B------:R-:W-:Y:S01]  /*3a30*/  @!P6 ISETP.GE.AND P4, PT, R4, R159, PT ;  /* 0x0000009f0400e20c */ /* 0x000fe20003f86270 */
[----:B------:R-:W-:Y:S01]  /*3a40*/  FFMA.FTZ R34, R34, UR14, -R163 ;  /* 0x0000000e22227c23 */ /* 0x000fe200080108a3 */
[C---:B------:R-:W-:Y:S05]  /*3a50*/  @!P6 ISETP.GE.AND P2, PT, R4.reuse, R158, PT ;  /* 0x0000009e0400e20c */ /* 0x040fea0003f46270 */
[----:B------:R-:W-:Y:S01]  /*3a60*/  MUFU.EX2 R215, R32 ;  /* 0x0000002000d77308 */ /* 0x000fe20000000800 */
[----:B------:R-:W-:Y:S01]  /*3a70*/  @!P6 ISETP.GE.AND P0, PT, R4, R157, PT ;  /* 0x0000009d0400e20c */ /* 0x000fe20003f06270 */
[----:B------:R-:W-:Y:S01]  /*3a80*/  @!P6 VIADD R4, R2, 0x21 ;  /* 0x000000210204e836 */ /* 0x000fe20000000000 */
[----:B------:R-:W-:Y:S07]  /*3a90*/  @!P6 FSEL R35, R35, -INF , !P3 ;  /* 0xff8000002323e808 */ /* 0x000fee0005800000 */
[----:B------:R-:W-:Y:S01]  /*3aa0*/  MUFU.EX2 R214, R33 ;  /* 0x0000002100d67308 */ /* 0x000fe20000000800 */
[----:B------:R-:W-:Y:S01]  /*3ab0*/  @!P6 FSEL R36, R36, -INF , !P5 ;  /* 0xff8000002424e808 */ /* 0x000fe20006800000 */
[----:B------:R-:W-:Y:S01]  /*3ac0*/  FFMA.FTZ R31, R31, UR14, -R161 ;  /* 0x0000000e1f1f7c23 */ /* 0x000fe200080108a1 */
[----:B------:R-:W-:Y:S01]  /*3ad0*/  @!P6 ISETP.GE.AND P3, PT, R4, R160, PT ;  /* 0x000000a00400e20c */ /* 0x000fe20003f66270 */
[--C-:B------:R-:W-:Y:S01]  /*3ae0*/  FFMA.FTZ R35, R35, UR14, -R163.reuse ;  /* 0x0000000e23237c23 */ /* 0x100fe200080108a3 */
[----:B------:R-:W-:Y:S05]  /*3af0*/  @!P6 FSEL R38, R38, -INF , !P4 ;  /* 0xff8000002626e808 */ /* 0x000fea0006000000 */
[----:B------:R-:W-:Y:S01]  /*3b00*/  MUFU.EX2 R171, R34 ;  /* 0x0000002200ab7308 */ /* 0x000fe20000000800 */
[----:B------:R-:W-:Y:S01]  /*3b10*/  @!P6 FSEL R37, R37, -INF , !P3 ;  /* 0xff8000002525e808 */ /* 0x000fe20005800000 */
[--C-:B------:R-:W-:Y:S01]  /*3b20*/  FFMA.FTZ R36, R36, UR14, -R164.reuse ;  /* 0x0000000e24247c23 */ /* 0x100fe200080108a4 */
[C---:B------:R-:W-:Y:S07]  /*3b30*/  @!P6 ISETP.GE.AND P5, PT, R4.reuse, R159, PT ;  /* 0x0000009f0400e20c */ /* 0x040fee0003fa6270 */
[----:B------:R-:W-:Y:S01]  /*3b40*/  MUFU.EX2 R170, R35 ;  /* 0x0000002300aa7308 */ /* 0x000fe20000000800 */
[CC--:B------:R-:W-:Y:S01]  /*3b50*/  @!P6 ISETP.GE.AND P3, PT, R4.reuse, R158.reuse, PT ;  /* 0x0000009e0400e20c */ /* 0x0c0fe20003f66270 */
[----:B------:R-:W-:Y:S01]  /*3b60*/  FFMA.FTZ R37, R37, UR14, -R164 ;  /* 0x0000000e25257c23 */ /* 0x000fe200080108a4 */
[----:B------:R-:W-:Y:S07]  /*3b70*/  @!P6 ISETP.GE.AND P4, PT, R4, R157, PT ;  /* 0x0000009d0400e20c */ /* 0x000fee0003f86270 */
[----:B------:R-:W-:Y:S01]  /*3b80*/  MUFU.EX2 R183, R25 ;  /* 0x0000001900b77308 */ /* 0x000fe20000000800 */
[----:B------:R-:W1:Y:S01]  /*3b90*/  LDSM.16.M88.4 R4, [R152+-0x1400] ;  /* 0xffec00009804783b */ /* 0x000e620000000200 */
[----:B------:R-:W-:Y:S01]  /*3ba0*/  SEL R101, R101, 0xfffffff0, !P1 ;  /* 0xfffffff065657807 */ /* 0x000fe20004800000 */
[----:B------:R-:W-:Y:S07]  /*3bb0*/  FFMA.FTZ R38, R38, UR14, -R163 ;  /* 0x0000000e26267c23 */ /* 0x000fee00080108a3 */
[----:B------:R-:W-:Y:S01]  /*3bc0*/  MUFU.EX2 R190, R26 ;  /* 0x0000001a00be7308 */ /* 0x000fe20000000800 */
[----:B------:R-:W-:Y:S01]  /*3bd0*/  @!P6 FSEL R39, R39, -INF , !P5 ;  /* 0xff8000002727e808 */ /* 0x000fe20006800000 */
[----:B------:R-:W-:Y:S08]  /*3be0*/  IMAD.IADD R108, R200, 0x1, R101 ;  /* 0x00000001c86c7824 */ /* 0x000ff000078e0265 */
[----:B------:R-:W-:Y:S01]  /*3bf0*/  MUFU.EX2 R188, R27 ;  /* 0x0000001b00bc7308 */ /* 0x000fe20000000800 */
[----:B------:R-:W-:Y:S01]  /*3c00*/  @!P6 FSEL R40, R40, -INF , !P2 ;  /* 0xff8000002828e808 */ /* 0x000fe20005000000 */
[----:B------:R-:W-:Y:S01]  /*3c10*/  FFMA.FTZ R39, R39, UR14, -R163 ;  /* 0x0000000e27277c23 */ /* 0x000fe200080108a3 */
[----:B------:R-:W-:Y:S07]  /*3c20*/  @!P6 FSEL R41, R41, -INF , !P3 ;  /* 0xff8000002929e808 */ /* 0x000fee0005800000 */
[----:B------:R-:W-:Y:S01]  /*3c30*/  MUFU.EX2 R182, R28 ;  /* 0x0000001c00b67308 */ /* 0x000fe20000000800 */
[----:B------:R-:W-:Y:S01]  /*3c40*/  @!P6 FSEL R42, R42, -INF , !P0 ;  /* 0xff8000002a2ae808 */ /* 0x000fe20004000000 */
[--C-:B------:R-:W-:Y:S01]  /*3c50*/  FFMA.FTZ R40, R40, UR14, -R162.reuse ;  /* 0x0000000e28287c23 */ /* 0x100fe200080108a2 */
[----:B------:R-:W-:Y:S01]  /*3c60*/  @!P6 ISETP.GE.AND P0, PT, R8, R159, PT ;  /* 0x0000009f0800e20c */ /* 0x000fe20003f06270 */
[--C-:B------:R-:W-:Y:S06]  /*3c70*/  FFMA.FTZ R41, R41, UR14, -R162.reuse ;  /* 0x0000000e29297c23 */ /* 0x100fec00080108a2 */
[----:B------:R-:W-:Y:S01]  /*3c80*/  MUFU.EX2 R180, R29 ;  /* 0x0000001d00b47308 */ /* 0x000fe20000000800 */
[--C-:B------:R-:W-:Y:S01]  /*3c90*/  FFMA.FTZ R42, R42, UR14, -R161.reuse ;  /* 0x0000000e2a2a7c23 */ /* 0x100fe200080108a1 */
[C---:B------:R-:W-:Y:S08]  /*3ca0*/  @!P6 ISETP.GE.AND P5, PT, R8.reuse, R158, PT ;  /* 0x0000009e0800e20c */ /* 0x040ff00003fa6270 */
[----:B------:R-:W-:Y:S01]  /*3cb0*/  MUFU.EX2 R187, R30 ;  /* 0x0000001e00bb7308 */ /* 0x000fe20000000800 */
[C---:B------:R-:W-:Y:S02]  /*3cc0*/  @!P6 ISETP.GE.AND P2, PT, R8.reuse, R157, PT ;  /* 0x0000009d0800e20c */ /* 0x040fe40003f46270 */
[----:B------:R-:W-:Y:S07]  /*3cd0*/  @!P6 ISETP.GE.AND P3, PT, R8, R160, PT ;  /* 0x000000a00800e20c */ /* 0x000fee0003f66270 */
[----:B------:R-:W-:Y:S01]  /*3ce0*/  MUFU.EX2 R186, R31 ;  /* 0x0000001f00ba7308 */ /* 0x000fe20000000800 */
[----:B------:R-:W-:Y:S01]  /*3cf0*/  @!P6 VIADD R8, R2, 0x29 ;  /* 0x000000290208e836 */ /* 0x000fe20000000000 */
[----:B------:R-:W-:Y:S08]  /*3d00*/  @!P6 FSEL R43, R43, -INF , !P4 ;  /* 0xff8000002b2be808 */ /* 0x000ff00006000000 */
[----:B------:R-:W-:Y:S01]  /*3d10*/  MUFU.EX2 R213, R36 ;  /* 0x0000002400d57308 */ /* 0x000fe20000000800 */
[----:B------:R-:W-:Y:S01]  /*3d20*/  @!P6 FSEL R44, R44, -INF , !P5 ;  /* 0xff8000002c2ce808 */ /* 0x000fe20006800000 */
[--C-:B------:R-:W-:Y:S08]  /*3d30*/  FFMA.FTZ R43, R43, UR14, -R161.reuse ;  /* 0x0000000e2b2b7c23 */ /* 0x100ff000080108a1 */
[----:B------:R-:W-:Y:S01]  /*3d40*/  MUFU.EX2 R212, R37 ;  /* 0x0000002500d47308 */ /* 0x000fe20000000800 */
[----:B------:R-:W-:Y:S01]  /*3d50*/  @!P6 ISETP.GE.AND P4, PT, R8, R158, PT ;  /* 0x0000009e0800e20c */ /* 0x000fe20003f86270 */
[--C-:B------:R-:W-:Y:S01]  /*3d60*/  FFMA.FTZ R44, R44, UR14, -R162.reuse ;  /* 0x0000000e2c2c7c23 */ /* 0x100fe200080108a2 */
[----:B------:R-:W-:Y:S07]  /*3d70*/  @!P6 FSEL R46, R46, -INF , !P2 ;  /* 0xff8000002e2ee808 */ /* 0x000fee0005000000 */
[----:B------:R-:W-:Y:S01]  /*3d80*/  MUFU.EX2 R169, R38 ;  /* 0x0000002600a97308 */ /* 0x000fe20000000800 */
[----:B------:R-:W-:Y:S02]  /*3d90*/  @!P6 ISETP.GE.AND P2, PT, R8, R159, PT ;  /* 0x0000009f0800e20c */ /* 0x000fe40003f46270 */
[----:B------:R-:W-:Y:S01]  /*3da0*/  @!P6 FSEL R45, R45, -INF , !P4 ;  /* 0xff8000002d2de808 */ /* 0x000fe20006000000 */
[-C--:B-1----:R-:W-:Y:S06]  /*3db0*/  HMMA.16816.F32.BF16 R52, R104, R4.reuse, R52 ;  /* 0x000000046834723c */ /* 0x082fec0000041834 */
[----:B------:R-:W-:Y:S01]  /*3dc0*/  MUFU.EX2 R176, R40 ;  /* 0x0000002800b07308 */ /* 0x000fe20000000800 */
[----:B------:R-:W-:Y:S01]  /*3dd0*/  FFMA.FTZ R46, R46, UR14, -R161 ;  /* 0x0000000e2e2e7c23 */ /* 0x000fe200080108a1 */
[----:B------:R-:W-:Y:S08]  /*3de0*/  FFMA.FTZ R45, R45, UR14, -R162 ;  /* 0x0000000e2d2d7c23 */ /* 0x000ff000080108a2 */
[----:B------:R-:W1:Y:S01]  /*3df0*/  MUFU.EX2 R175, R41 ;  /* 0x0000002900af7308 */ /* 0x000e620000000800 */
[C---:B------:R-:W-:Y:S01]  /*3e00*/  @!P6 ISETP.GE.AND P5, PT, R8.reuse, R157, PT ;  /* 0x0000009d0800e20c */ /* 0x040fe20003fa6270 */
[C---:B------:R-:W-:Y:S08]  /*3e10*/  HMMA.16816.F32.BF16 R56, R112.reuse, R4, R56 ;  /* 0x000000047038723c */ /* 0x040ff00000041838 */
[----:B------:R-:W-:Y:S01]  /*3e20*/  MUFU.EX2 R181, R42 ;  /* 0x0000002a00b57308 */ /* 0x000fe20000000800 */
[----:B------:R-:W-:Y:S01]  /*3e30*/  @!P6 ISETP.GE.AND P4, PT, R8, R160, PT ;  /* 0x000000a00800e20c */ /* 0x000fe20003f86270 */
[C---:B------:R-:W-:Y:S01]  /*3e40*/  @!P6 VIADD R8, R2.reuse, 0x30 ;  /* 0x000000300208e836 */ /* 0x040fe20000000000 */
[----:B---3--:R-:W-:Y:S01]  /*3e50*/  F2FP.BF16.F32.PACK_AB R5, R237, R238 ;  /* 0x000000eeed05723e */ /* 0x008fe200000010ff */
[----:B------:R-:W-:Y:S01]  /*3e60*/  @!P6 VIADD R4, R2, 0x38 ;  /* 0x000000380204e836 */ /* 0x000fe20000000000 */
[-C--:B------:R-:W-:Y:S05]  /*3e70*/  HMMA.16816.F32.BF16 R60, R112, R6.reuse, R60 ;  /* 0x00000006703c723c */ /* 0x080fea000004183c */
[----:B------:R-:W-:Y:S01]  /*3e80*/  MUFU.EX2 R179, R43 ;  /* 0x0000002b00b37308 */ /* 0x000fe20000000800 */
[----:B------:R-:W-:Y:S01]  /*3e90*/  @!P6 FSEL R47, R47, -INF , !P5 ;  /* 0xff8000002f2fe808 */ /* 0x000fe20006800000 */
[----:B------:R3:W-:Y:S01]  /*3ea0*/  STS [R197+0x400], R5 ;  /* 0x00040005c5007388 */ /* 0x0007e20000000800 */
[----:B------:R-:W-:Y:S07]  /*3eb0*/  @!P6 FSEL R48, R48, -INF , !P3 ;  /* 0xff8000003030e808 */ /* 0x000fee0005800000 */
[----:B------:R-:W-:Y:S01]  /*3ec0*/  MUFU.EX2 R174, R44 ;  /* 0x0000002c00ae7308 */ /* 0x000fe20000000800 */
[----:B------:R-:W-:Y:S01]  /*3ed0*/  @!P6 FSEL R49, R49, -INF , !P4 ;  /* 0xff8000003131e808 */ /* 0x000fe20006000000 */
[----:B------:R-:W-:Y:S08]  /*3ee0*/  HMMA.16816.F32.BF16 R64, R104, R6, R64 ;  /* 0x000000066840723c */ /* 0x000ff00000041840 */
[----:B------:R-:W2:Y:S01]  /*3ef0*/  MUFU.EX2 R173, R45 ;  /* 0x0000002d00ad7308 */ /* 0x000ea20000000800 */
[----:B------:R-:W-:Y:S01]  /*3f00*/  @!P6 FSEL R50, R50, -INF , !P0 ;  /* 0xff8000003232e808 */ /* 0x000fe20004000000 */
[--C-:B------:R-:W-:Y:S01]  /*3f10*/  FFMA.FTZ R48, R48, UR14, -R164.reuse ;  /* 0x0000000e30307c23 */ /* 0x100fe200080108a4 */
[C---:B------:R-:W-:Y:S01]  /*3f20*/  @!P6 ISETP.GE.AND P3, PT, R8.reuse, R159, PT ;  /* 0x0000009f0800e20c */ /* 0x040fe20003f66270 */
[--C-:B------:R-:W-:Y:S01]  /*3f30*/  FFMA.FTZ R49, R49, UR14, -R164.reuse ;  /* 0x0000000e31317c23 */ /* 0x100fe200080108a4 */
[----:B------:R-:W-:Y:S01]  /*3f40*/  @!P6 ISETP.GE.AND P5, PT, R8, R160, PT ;  /* 0x000000a00800e20c */ /* 0x000fe20003fa6270 */
[--C-:B------:R-:W-:Y:S01]  /*3f50*/  FFMA.FTZ R50, R50, UR14, -R163.reuse ;  /* 0x0000000e32327c23 */ /* 0x100fe200080108a3 */
[C---:B------:R-:W-:Y:S03]  /*3f60*/  @!P6 ISETP.GE.AND P4, PT, R8.reuse, R158, PT ;  /* 0x0000009e0800e20c */ /* 0x040fe60003f86270 */
[----:B------:R-:W-:Y:S01]  /*3f70*/  MUFU.EX2 R211, R48 ;  /* 0x0000003000d37308 */ /* 0x000fe20000000800 */
[----:B------:R-:W-:Y:S01]  /*3f80*/  @!P6 ISETP.GE.AND P0, PT, R8, R157, PT ;  /* 0x0000009d0800e20c */ /* 0x000fe20003f06270 */
[C---:B------:R-:W-:Y:S01]  /*3f90*/  @!P6 VIADD R8, R2.reuse, 0x31 ;  /* 0x000000310208e836 */ /* 0x040fe20000000000 */
[----:B------:R-:W-:Y:S01]  /*3fa0*/  @!P6 FSEL R51, R51, -INF , !P2 ;  /* 0xff8000003333e808 */ /* 0x000fe20005000000 */
[----:B------:R-:W-:Y:S01]  /*3fb0*/  @!P6 VIADD R2, R2, 0x39 ;  /* 0x000000390202e836 */ /* 0x000fe20000000000 */
[----:B------:R-:W-:Y:S05]  /*3fc0*/  @!P6 FSEL R52, R52, -INF , !P5 ;  /* 0xff8000003434e808 */ /* 0x000fea0006800000 */
[----:B------:R-:W-:Y:S01]  /*3fd0*/  MUFU.EX2 R210, R49 ;  /* 0x0000003100d27308 */ /* 0x000fe20000000800 */
[----:B------:R-:W-:Y:S01]  /*3fe0*/  @!P6 ISETP.GE.AND P2, PT, R8, R160, PT ;  /* 0x000000a00800e20c */ /* 0x000fe20003f46270 */
[----:B------:R-:W-:Y:S01]  /*3ff0*/  FFMA.FTZ R51, R51, UR14, -R163 ;  /* 0x0000000e33337c23 */ /* 0x000fe200080108a3 */
[----:B------:R-:W-:Y:S07]  /*4000*/  @!P6 FSEL R54, R54, -INF , !P3 ;  /* 0xff8000003636e808 */ /* 0x000fee0005800000 */
[----:B------:R-:W-:Y:S01]  /*4010*/  MUFU.EX2 R113, R50 ;  /* 0x0000003200717308 */ /* 0x000fe20000000800 */
[----:B------:R-:W-:Y:S01]  /*4020*/  @!P6 FSEL R53, R53, -INF , !P2 ;  /* 0xff8000003535e808 */ /* 0x000fe20005000000 */
[----:B------:R-:W-:Y:S01]  /*4030*/  FFMA.FTZ R47, R47, UR14, -R161 ;  /* 0x0000000e2f2f7c23 */ /* 0x000fe200080108a1 */
[----:B------:R-:W-:Y:S07]  /*4040*/  @!P6 FSEL R56, R56, -INF , !P4 ;  /* 0xff8000003838e808 */ /* 0x000fee0006000000 */
[----:B------:R-:W-:Y:S01]  /*4050*/  MUFU.EX2 R112, R51 ;  /* 0x0000003300707308 */ /* 0x000fe20000000800 */
[----:B------:R-:W-:Y:S01]  /*4060*/  @!P6 ISETP.GE.AND P5, PT, R8, R159, PT ;  /* 0x0000009f0800e20c */ /* 0x000fe20003fa6270 */
[--C-:B------:R-:W-:Y:S01]  /*4070*/  FFMA.FTZ R52, R52, UR14, -R164.reuse ;  /* 0x0000000e34347c23 */ /* 0x100fe200080108a4 */
[-C--:B------:R-:W-:Y:S01]  /*4080*/  @!P6 ISETP.GE.AND P4, PT, R2, R158.reuse, PT ;  /* 0x0000009e0200e20c */ /* 0x080fe20003f86270 */
[----:B------:R-:W-:Y:S01]  /*4090*/  FFMA.FTZ R53, R53, UR14, -R164 ;  /* 0x0000000e35357c23 */ /* 0x000fe200080108a4 */
[CC--:B------:R-:W-:Y:S05]  /*40a0*/  @!P6 ISETP.GE.AND P2, PT, R8.reuse, R158.reuse, PT ;  /* 0x0000009e0800e20c */ /* 0x0c0fea0003f46270 */
[----:B------:R-:W-:Y:S01]  /*40b0*/  MUFU.EX2 R178, R46 ;  /* 0x0000002e00b27308 */ /* 0x000fe20000000800 */
[-C--:B------:R-:W-:Y:S01]  /*40c0*/  @!P6 ISETP.GE.AND P3, PT, R8, R157.reuse, PT ;  /* 0x0000009d0800e20c */ /* 0x080fe20003f66270 */
[--C-:B------:R-:W-:Y:S01]  /*40d0*/  FFMA.FTZ R54, R54, UR14, -R163.reuse ;  /* 0x0000000e36367c23 */ /* 0x100fe200080108a3 */
[----:B------:R-:W-:Y:S07]  /*40e0*/  @!P6 FSEL R61, R61, -INF , !P4 ;  /* 0xff8000003d3de808 */ /* 0x000fee0006000000 */
[----:B------:R-:W-:Y:S01]  /*40f0*/  MUFU.EX2 R177, R47 ;  /* 0x0000002f00b17308 */ /* 0x000fe20000000800 */
[----:B------:R-:W-:Y:S01]  /*4100*/  @!P6 FSEL R55, R55, -INF , !P5 ;  /* 0xff8000003737e808 */ /* 0x000fe20006800000 */
[--C-:B------:R-:W-:Y:S01]  /*4110*/  FFMA.FTZ R56, R56, UR14, -R162.reuse ;  /* 0x0000000e38387c23 */ /* 0x100fe200080108a2 */
[----:B------:R-:W-:Y:S07]  /*4120*/  @!P6 FSEL R57, R57, -INF , !P2 ;  /* 0xff8000003939e808 */ /* 0x000fee0005000000 */
[----:B------:R-:W-:Y:S01]  /*4130*/  MUFU.EX2 R209, R52 ;  /* 0x0000003400d17308 */ /* 0x000fe20000000800 */
[----:B------:R-:W-:Y:S01]  /*4140*/  @!P6 FSEL R59, R59, -INF , !P3 ;  /* 0xff8000003b3be808 */ /* 0x000fe20005800000 */
[----:B------:R-:W-:Y:S01]  /*4150*/  FFMA.FTZ R55, R55, UR14, -R163 ;  /* 0x0000000e37377c23 */ /* 0x000fe200080108a3 */
[C---:B------:R-:W-:Y:S07]  /*4160*/  @!P6 ISETP.GE.AND P5, PT, R4.reuse, R158, PT ;  /* 0x0000009e0400e20c */ /* 0x040fee0003fa6270 */
[----:B------:R-:W-:Y:S01]  /*4170*/  MUFU.EX2 R208, R53 ;  /* 0x0000003500d07308 */ /* 0x000fe20000000800 */
[C---:B------:R-:W-:Y:S01]  /*4180*/  @!P6 ISETP.GE.AND P2, PT, R4.reuse, R157, PT ;  /* 0x0000009d0400e20c */ /* 0x040fe20003f46270 */
[--C-:B------:R-:W-:Y:S01]  /*4190*/  FFMA.FTZ R57, R57, UR14, -R162.reuse ;  /* 0x0000000e39397c23 */ /* 0x100fe200080108a2 */
[CC--:B------:R-:W-:Y:S07]  /*41a0*/  @!P6 ISETP.GE.AND P3, PT, R4.reuse, R160.reuse, PT ;  /* 0x000000a00400e20c */ /* 0x0c0fee0003f66270 */
[----:B------:R-:W2:Y:S01]  /*41b0*/  MUFU.EX2 R158, R39 ;  /* 0x00000027009e7308 */ /* 0x000ea20000000800 */
[----:B------:R-:W-:Y:S01]  /*41c0*/  @!P6 ISETP.GE.AND P4, PT, R4, R159, PT ;  /* 0x0000009f0400e20c */ /* 0x000fe20003f86270 */
[--C-:B------:R-:W-:Y:S01]  /*41d0*/  FFMA.FTZ R59, R59, UR14, -R161.reuse ;  /* 0x0000000e3b3b7c23 */ /* 0x100fe200080108a1 */
[----:B----4-:R-:W-:Y:S07]  /*41e0*/  F2FP.BF16.F32.PACK_AB R4, R233, R235 ;  /* 0x000000ebe904723e */ /* 0x010fee00000010ff */
[----:B------:R-:W-:Y:S01]  /*41f0*/  MUFU.EX2 R111, R54 ;  /* 0x00000036006f7308 */ /* 0x000fe20000000800 */
[----:B------:R-:W-:Y:S01]  /*4200*/  @!P6 FSEL R60, R60, -INF , !P5 ;  /* 0xff8000003c3ce808 */ /* 0x000fe20006800000 */
[----:B------:R-:W-:Y:S01]  /*4210*/  VIADD R8, R155, 0x4000 ;  /* 0x000040009b087836 */ /* 0x000fe20000000000 */
[----:B------:R-:W-:Y:S01]  /*4220*/  @!P6 FSEL R62, R62, -INF , !P2 ;  /* 0xff8000003e3ee808 */ /* 0x000fe20005000000 */
[----:B------:R4:W-:Y:S01]  /*4230*/  STS [R197], R4 ;  /* 0x00000004c5007388 */ /* 0x0009e20000000800 */
[----:B------:R-:W-:Y:S05]  /*4240*/  @!P6 FSEL R58, R58, -INF , !P0 ;  /* 0xff8000003a3ae808 */ /* 0x000fea0004000000 */
[----:B------:R-:W4:Y:S01]  /*4250*/  MUFU.EX2 R110, R55 ;  /* 0x00000037006e7308 */ /* 0x000f220000000800 */
[----:B------:R-:W-:Y:S01]  /*4260*/  @!P6 ISETP.GE.AND P0, PT, R2, R157, PT ;  /* 0x0000009d0200e20c */ /* 0x000fe20003f06270 */
[--C-:B------:R-:W-:Y:S01]  /*4270*/  FFMA.FTZ R60, R60, UR14, -R162.reuse ;  /* 0x0000000e3c3c7c23 */ /* 0x100fe200080108a2 */
[----:B------:R-:W-:Y:S01]  /*4280*/  @!P6 ISETP.GE.AND P5, PT, R2, R160, PT ;  /* 0x000000a00200e20c */ /* 0x000fe20003fa6270 */
[--C-:B------:R-:W-:Y:S01]  /*4290*/  FFMA.FTZ R58, R58, UR14, -R161.reuse ;  /* 0x0000000e3a3a7c23 */ /* 0x100fe200080108a1 */
[----:B------:R-:W-:Y:S01]  /*42a0*/  @!P6 ISETP.GE.AND P2, PT, R2, R159, PT ;  /* 0x0000009f0200e20c */ /* 0x000fe20003f46270 */
[----:B------:R-:W-:Y:S01]  /*42b0*/  FFMA.FTZ R62, R62, UR14, -R161 ;  /* 0x0000000e3e3e7c23 */ /* 0x000fe200080108a1 */
[----:B------:R-:W-:Y:S01]  /*42c0*/  F2FP.BF16.F32.PACK_AB R2, R234, R236 ;  /* 0x000000ecea02723e */ /* 0x000fe200000010ff */
[----:B------:R-:W-:Y:S01]  /*42d0*/  FFMA.FTZ R162, R61, UR14, -R162 ;  /* 0x0000000e3da27c23 */ /* 0x000fe200080108a2 */
[----:B---3--:R-:W-:Y:S01]  /*42e0*/  F2FP.BF16.F32.PACK_AB R5, R192, R193 ;  /* 0x000000c1c005723e */ /* 0x008fe200000010ff */
[----:B------:R-:W-:Y:S01]  /*42f0*/  MUFU.EX2 R157, R56 ;  /* 0x00000038009d7308 */ /* 0x000fe20000000800 */
[----:B-1----:R-:W-:Y:S01]  /*4300*/  F2FP.BF16.F32.PACK_AB R6, R175, R176 ;  /* 0x000000b0af06723e */ /* 0x002fe200000010ff */
[----:B------:R1:W-:Y:S01]  /*4310*/  STS [R221+0x400], R2 ;  /* 0x00040002dd007388 */ /* 0x0003e20000000800 */
[----:B------:R-:W-:Y:S07]  /*4320*/  @!P6 FSEL R64, R64, -INF , !P3 ;  /* 0xff8000004040e808 */ /* 0x000fee0005800000 */
[----:B------:R-:W-:Y:S01]  /*4330*/  MUFU.EX2 R115, R57 ;  /* 0x0000003900737308 */ /* 0x000fe20000000800 */
[----:B------:R-:W-:Y:S01]  /*4340*/  @!P6 FSEL R65, R65, -INF , !P5 ;  /* 0xff8000004141e808 */ /* 0x000fe20006800000 */
[----:B------:R-:W-:Y:S01]  /*4350*/  VIADD R104, R155, 0x4020 ;  /* 0x000040209b687836 */ /* 0x000fe20000000000 */
[----:B--2---:R-:W-:Y:S01]  /*4360*/  F2FP.BF16.F32.PACK_AB R7, R173, R174 ;  /* 0x000000aead07723e */ /* 0x004fe200000010ff */
[--C-:B------:R-:W-:Y:S01]  /*4370*/  FFMA.FTZ R64, R64, UR14, -R164.reuse ;  /* 0x0000000e40407c23 */ /* 0x100fe200080108a4 */
[----:B------:R-:W-:Y:S01]  /*4380*/  @!P6 FSEL R66, R66, -INF , !P4 ;  /* 0xff8000004242e808 */ /* 0x000fe20006000000 */
[----:B------:R-:W-:Y:S01]  /*4390*/  FFMA.FTZ R164, R65, UR14, -R164 ;  /* 0x0000000e41a47c23 */ /* 0x000fe200080108a4 */
[----:B------:R-:W-:Y:S03]  /*43a0*/  @!P6 FSEL R67, R67, -INF , !P2 ;  /* 0xff8000004343e808 */ /* 0x000fe60005000000 */
[----:B------:R-:W-:Y:S01]  /*43b0*/  MUFU.EX2 R207, R64 ;  /* 0x0000004000cf7308 */ /* 0x000fe20000000800 */
[----:B----4-:R-:W-:Y:S01]  /*43c0*/  F2FP.BF16.F32.PACK_AB R4, R229, R230 ;  /* 0x000000e6e504723e */ /* 0x010fe200000010ff */
[--C-:B------:R-:W-:Y:S01]  /*43d0*/  FFMA.FTZ R66, R66, UR14, -R163.reuse ;  /* 0x0000000e42427c23 */ /* 0x100fe200080108a3 */
[----:B------:R-:W-:Y:S07]  /*43e0*/  @!P6 FSEL R63, R63, -INF , !P0 ;  /* 0xff8000003f3fe808 */ /* 0x000fee0004000000 */
[----:B------:R-:W2:Y:S01]  /*43f0*/  MUFU.EX2 R164, R164 ;  /* 0x000000a400a47308 */ /* 0x000ea20000000800 */
[----:B------:R-:W-:Y:S01]  /*4400*/  FFMA.FTZ R163, R67, UR14, -R163 ;  /* 0x0000000e43a37c23 */ /* 0x000fe200080108a3 */
[----:B------:R3:W-:Y:S01]  /*4410*/  STS [R221], R4 ;  /* 0x00000004dd007388 */ /* 0x0007e20000000800 */
[----:B------:R-:W-:Y:S07]  /*4420*/  @P1 VIADD R104, R8, 0xffffffe0 ;  /* 0xffffffe008681836 */ /* 0x000fee0000000000 */
[----:B------:R-:W-:Y:S01]  /*4430*/  MUFU.EX2 R109, R66 ;  /* 0x00000042006d7308 */ /* 0x000fe20000000800 */
[----:B------:R-:W-:Y:S01]  /*4440*/  FFMA.FTZ R161, R63, UR14, -R161 ;  /* 0x0000000e3fa17c23 */ /* 0x000fe200080108a1 */
[----:B------:R4:W-:Y:S01]  /*4450*/  STS [R197+0x2000], R5 ;  /* 0x00200005c5007388 */ /* 0x0009e20000000800 */
[----:B------:R-:W-:Y:S07]  /*4460*/  ISETP.GT.AND P3, PT, R206, R250, PT ;  /* 0x000000face00720c */ /* 0x000fee0003f64270 */
[----:B------:R-:W-:Y:S01]  /*4470*/  MUFU.EX2 R163, R163 ;  /* 0x000000a300a37308 */ /* 0x000fe20000000800 */
[----:B-1----:R-:W-:Y:S09]  /*4480*/  F2FP.BF16.F32.PACK_AB R2, R189, R191 ;  /* 0x000000bfbd02723e */ /* 0x002ff200000010ff */
[----:B------:R-:W-:Y:S10]  /*4490*/  MUFU.EX2 R172, R58 ;  /* 0x0000003a00ac7308 */ /* 0x000ff40000000800 */
[----:B------:R-:W1:Y:S10]  /*44a0*/  MUFU.EX2 R160, R59 ;  /* 0x0000003b00a07308 */ /* 0x000e740000000800 */
[----:B------:R-:W-:Y:S10]  /*44b0*/  MUFU.EX2 R114, R60 ;  /* 0x0000003c00727308 */ /* 0x000ff40000000800 */
[----:B------:R-:W-:Y:S01]  /*44c0*/  MUFU.EX2 R159, R62 ;  /* 0x0000003e009f7308 */ /* 0x000fe20000000800 */
[----:B---3--:R-:W-:Y:S09]  /*44d0*/  F2FP.BF16.F32.PACK_AB R4, R199, R201 ;  /* 0x000000c9c704723e */ /* 0x008ff200000010ff */
[----:B------:R-:W3:Y:S01]  /*44e0*/  MUFU.EX2 R162, R162 ;  /* 0x000000a200a27308 */ /* 0x000ee20000000800 */
[----:B----4-:R-:W-:Y:S01]  /*44f0*/  F2FP.BF16.F32.PACK_AB R5, R194, R195 ;  /* 0x000000c3c205723e */ /* 0x010fe200000010ff */
[----:B------:R4:W-:Y:S08]  /*4500*/  STS [R197+0x2400], R4 ;  /* 0x00240004c5007388 */ /* 0x0009f00000000800 */
[----:B------:R-:W3:Y:S01]  /*4510*/  MUFU.EX2 R161, R161 ;  /* 0x000000a100a17308 */ /* 0x000ee20000000800 */
[----:B------:R2:W-:Y:S04]  /*4520*/  STS [R221+0x2000], R2 ;  /* 0x00200002dd007388 */ /* 0x0005e80000000800 */
[----:B------:R1:W-:Y:S01]  /*4530*/  STS [R221+0x2400], R5 ;  /* 0x00240005dd007388 */ /* 0x0003e20000000800 */
[----:B----4-:R-:W-:Y:S02]  /*4540*/  F2FP.BF16.F32.PACK_AB R4, R227, R228 ;  /* 0x000000e4e304723e */ /* 0x010fe400000010ff */
[----:B--2---:R-:W-:Y:S03]  /*4550*/  F2FP.BF16.F32.PACK_AB R2, R231, R232 ;  /* 0x000000e8e702723e */ /* 0x004fe600000010ff */
[----:B------:R2:W-:Y:S01]  /*4560*/  STS [R198], R4 ;  /* 0x00000004c6007388 */ /* 0x0005e20000000800 */
[----:B-1----:R-:W-:Y:S03]  /*4570*/  F2FP.BF16.F32.PACK_AB R5, R214, R215 ;  /* 0x000000d7d605723e */ /* 0x002fe600000010ff */
[----:B------:R1:W-:Y:S04]  /*4580*/  STS [R198+0x400], R2 ;  /* 0x00040002c6007388 */ /* 0x0003e80000000800 */
[----:B------:R4:W-:Y:S01]  /*4590*/  STS [R220], R5 ;  /* 0x00000005dc007388 */ /* 0x0009e20000000800 */
[----:B--2---:R-:W-:Y:S02]  /*45a0*/  F2FP.BF16.F32.PACK_AB R4, R183, R184 ;  /* 0x000000b8b704723e */ /* 0x004fe400000010ff */
[----:B-1----:R-:W-:Y:S02]  /*45b0*/  F2FP.BF16.F32.PACK_AB R2, R170, R171 ;  /* 0x000000abaa02723e */ /* 0x002fe400000010ff */
[----:B----4-:R-:W-:Y:S03]  /*45c0*/  F2FP.BF16.F32.PACK_AB R5, R186, R187 ;  /* 0x000000bbba05723e */ /* 0x010fe600000010ff */
[----:B------:R1:W-:Y:S04]  /*45d0*/  STS [R220+0x400], R2 ;  /* 0x00040002dc007388 */ /* 0x0003e80000000800 */
[----:B------:R2:W-:Y:S01]  /*45e0*/  STS [R198+0x2000], R4 ;  /* 0x00200004c6007388 */ /* 0x0005e20000000800 */
[----:B-1----:R-:W-:Y:S02]  /*45f0*/  F2FP.BF16.F32.PACK_AB R2, R180, R182 ;  /* 0x000000b6b402723e */ /* 0x002fe400000010ff */
[----:B--2---:R-:W-:Y:S05]  /*4600*/  F2FP.BF16.F32.PACK_AB R4, R188, R190 ;  /* 0x000000bebc04723e */ /* 0x004fea00000010ff */
[----:B------:R1:W-:Y:S04]  /*4610*/  STS [R198+0x2400], R4 ;  /* 0x00240004c6007388 */ /* 0x0003e80000000800 */
[----:B------:R2:W-:Y:S04]  /*4620*/  STS [R220+0x2000], R2 ;  /* 0x00200002dc007388 */ /* 0x0005e80000000800 */
[----:B------:R4:W-:Y:S01]  /*4630*/  STS [R220+0x2400], R5 ;  /* 0x00240005dc007388 */ /* 0x0009e20000000800 */
[----:B-1----:R-:W-:Y:S02]  /*4640*/  F2FP.BF16.F32.PACK_AB R4, R212, R213 ;  /* 0x000000d5d404723e */ /* 0x002fe400000010ff */
[----:B--2---:R-:W-:Y:S03]  /*4650*/  F2FP.BF16.F32.PACK_AB R2, R158, R169 ;  /* 0x000000a99e02723e */ /* 0x004fe600000010ff */
[----:B------:R1:W-:Y:S01]  /*4660*/  STS [R200], R4 ;  /* 0x00000004c8007388 */ /* 0x0003e20000000800 */
[----:B----4-:R-:W-:Y:S03]  /*4670*/  F2FP.BF16.F32.PACK_AB R5, R179, R181 ;  /* 0x000000b5b305723e */ /* 0x010fe600000010ff */
[----:B------:R2:W-:Y:S01]  /*4680*/  STS [R200+0x400], R2 ;  /* 0x00040002c8007388 */ /* 0x0005e20000000800 */
[----:B-1----:R-:W-:Y:S02]  /*4690*/  F2FP.BF16.F32.PACK_AB R4, R210, R211 ;  /* 0x000000d3d204723e */ /* 0x002fe400000010ff */
[----:B--2---:R-:W-:Y:S03]  /*46a0*/  F2FP.BF16.F32.PACK_AB R2, R112, R113 ;  /* 0x000000717002723e */ /* 0x004fe600000010ff */
[----:B------:R1:W-:Y:S04]  /*46b0*/  STS [R108], R4 ;  /* 0x000000046c007388 */ /* 0x0003e80000000800 */
[----:B------:R2:W-:Y:S04]  /*46c0*/  STS [R108+0x400], R2 ;  /* 0x000400026c007388 */ /* 0x0005e80000000800 */
[----:B------:R4:W-:Y:S04]  /*46d0*/  STS [R200+0x2000], R6 ;  /* 0x00200006c8007388 */ /* 0x0009e80000000800 */
[----:B------:R3:W-:Y:S04]  /*46e0*/  STS [R200+0x2400], R5 ;  /* 0x00240005c8007388 */ /* 0x0007e80000000800 */
[----:B------:R3:W-:Y:S01]  /*46f0*/  STS [R108+0x2000], R7 ;  /* 0x002000076c007388 */ /* 0x0007e20000000800 */
[----:B-1----:R-:W-:Y:S02]  /*4700*/  F2FP.BF16.F32.PACK_AB R4, R110, R111 ;  /* 0x0000006f6e04723e */ /* 0x002fe400000010ff */
[----:B--2---:R-:W-:Y:S02]  /*4710*/  F2FP.BF16.F32.PACK_AB R2, R164, R207 ;  /* 0x000000cfa402723e */ /* 0x004fe400000010ff */
[----:B----4-:R-:W-:Y:S02]  /*4720*/  F2FP.BF16.F32.PACK_AB R6, R177, R178 ;  /* 0x000000b2b106723e */ /* 0x010fe400000010ff */
[----:B---3--:R-:W-:Y:S03]  /*4730*/  F2FP.BF16.F32.PACK_AB R5, R208, R209 ;  /* 0x000000d1d005723e */ /* 0x008fe600000010ff */
[----:B------:R1:W-:Y:S01]  /*4740*/  STS [R108+0x2400], R6 ;  /* 0x002400066c007388 */ /* 0x0003e20000000800 */
[----:B------:R-:W-:Y:S03]  /*4750*/  F2FP.BF16.F32.PACK_AB R7, R115, R157 ;  /* 0x0000009d7307723e */ /* 0x000fe600000010ff */
[----:B------:R2:W-:Y:S04]  /*4760*/  STS [R196], R5 ;  /* 0x00000005c4007388 */ /* 0x0005e80000000800 */
[----:B------:R3:W-:Y:S04]  /*4770*/  STS [R196+0x400], R4 ;  /* 0x00040004c4007388 */ /* 0x0007e80000000800 */
[----:B------:R4:W-:Y:S01]  /*4780*/  STS [R219], R2 ;  /* 0x00000002db007388 */ /* 0x0009e20000000800 */
[----:B-1----:R-:W-:Y:S02]  /*4790*/  F2FP.BF16.F32.PACK_AB R6, R160, R172 ;  /* 0x000000aca006723e */ /* 0x002fe400000010ff */
[----:B--2---:R-:W-:Y:S02]  /*47a0*/  F2FP.BF16.F32.PACK_AB R5, R163, R109 ;  /* 0x0000006da305723e */ /* 0x004fe400000010ff */
[----:B---3--:R-:W-:Y:S03]  /*47b0*/  F2FP.BF16.F32.PACK_AB R4, R162, R114 ;  /* 0x00000072a204723e */ /* 0x008fe600000010ff */
[----:B------:R-:W-:Y:S01]  /*47c0*/  STS [R219+0x400], R5 ;  /* 0x00040005db007388 */ /* 0x000fe20000000800 */
[----:B----4-:R-:W-:Y:S03]  /*47d0*/  F2FP.BF16.F32.PACK_AB R2, R161, R159 ;  /* 0x0000009fa102723e */ /* 0x010fe600000010ff */
[----:B------:R-:W-:Y:S04]  /*47e0*/  STS [R196+0x2000], R7 ;  /* 0x00200007c4007388 */ /* 0x000fe80000000800 */
[----:B------:R-:W-:Y:S04]  /*47f0*/  STS [R196+0x2400], R6 ;  /* 0x00240006c4007388 */ /* 0x000fe80000000800 */
[----:B------:R-:W-:Y:S04]  /*4800*/  STS [R219+0x2000], R4 ;  /* 0x00200004db007388 */ /* 0x000fe80000000800 */
[----:B------:R-:W-:Y:S04]  /*4810*/  STS [R219+0x2400], R2 ;  /* 0x00240002db007388 */ /* 0x000fe80000000800 */
[----:B------:R-:W1:Y:S08]  /*4820*/  LDSM.16.M88.4 R64, [R155+0x4000] ;  /* 0x004000009b40783b */ /* 0x000e700000000200 */
[----:B------:R-:W2:Y:S08]  /*4830*/  LDSM.16.M88.4 R60, [R155+0x5000] ;  /* 0x005000009b3c783b */ /* 0x000eb00000000200 */
[----:B------:R-:W3:Y:S08]  /*4840*/  LDSM.16.M88.4 R100, [R104] ;  /* 0x000000006864783b */ /* 0x000ef00000000200 */
[----:B------:R-:W4:Y:S01]  /*4850*/  LDSM.16.M88.4 R104, [R104+0x1000] ;  /* 0x001000006868783b */ /* 0x000f220000000200 */
[-C--:B-1----:R-:W-:Y:S08]  /*4860*/  HMMA.16816.F32.BF16 R4, R64, R116.reuse, RZ ;  /* 0x000000744004723c */ /* 0x082ff000000418ff */
[C---:B--2---:R-:W-:Y:S08]  /*4870*/  HMMA.16816.F32.BF16 R8, R60.reuse, R116, RZ ;  /* 0x000000743c08723c */ /* 0x044ff000000418ff */
[-C--:B------:R-:W-:Y:S08]  /*4880*/  HMMA.16816.F32.BF16 R12, R60, R118.reuse, RZ ;  /* 0x000000763c0c723c */ /* 0x080ff000000418ff */
[C---:B------:R-:W-:Y:S08]  /*4890*/  HMMA.16816.F32.BF16 R16, R64.reuse, R118, RZ ;  /* 0x000000764010723c */ /* 0x040ff000000418ff */
        /* <DEDUP_REMOVED lines=11> */
[----:B------:R-:W-:Y:S08]  /*4950*/  HMMA.16816.F32.BF16 R64, R64, R130, RZ ;  /* 0x000000824040723c */ /* 0x000ff000000418ff */
[-C--:B---3--:R-:W-:Y:S08]  /*4960*/  HMMA.16816.F32.BF16 R4, R100, R132.reuse, R4 ;  /* 0x000000846404723c */ /* 0x088ff00000041804 */
[C---:B----4-:R-:W-:Y:S08]  /*4970*/  HMMA.16816.F32.BF16 R8, R104.reuse, R132, R8 ;  /* 0x000000846808723c */ /* 0x050ff00000041808 */
[-C--:B------:R-:W-:Y:S03]  /*4980*/  HMMA.16816.F32.BF16 R12, R104, R134.reuse, R12 ;  /* 0x00000086680c723c */ /* 0x080fe6000004180c */
[C---:B------:R-:W-:Y:S01]  /*4990*/  FADD.FTZ R4, -R166.reuse, R4 ;  /* 0x00000004a6047221 */ /* 0x040fe20000010100 */
[C---:B------:R-:W-:Y:S01]  /*49a0*/  FADD.FTZ R2, -R166.reuse, R5 ;  /* 0x00000005a6027221 */ /* 0x040fe20000010100 */
[C---:B------:R-:W-:Y:S01]  /*49b0*/  FADD.FTZ R6, -R165.reuse, R6 ;  /* 0x00000006a5067221 */ /* 0x040fe20000010100 */
[----:B------:R-:W-:Y:S01]  /*49c0*/  FADD.FTZ R7, -R165, R7 ;  /* 0x00000007a5077221 */ /* 0x000fe20000010100 */
[----:B------:R-:W-:Y:S01]  /*49d0*/  FMUL.FTZ R4, R235, R4 ;  /* 0x00000004eb047220 */ /* 0x000fe20000410000 */
[C---:B------:R-:W-:Y:S04]  /*49e0*/  HMMA.16816.F32.BF16 R16, R100.reuse, R134, R16 ;  /* 0x000000866410723c */ /* 0x040fe80000041810 */
[----:B------:R-:W-:Y:S04]  /*49f0*/  FMUL.FTZ R2, R233, R2 ;  /* 0x00000002e9027220 */ /* 0x000fe80000410000 */
[-C--:B------:R-:W-:Y:S08]  /*4a00*/  HMMA.16816.F32.BF16 R20, R100, R136.reuse, R20 ;  /* 0x000000886414723c */ /* 0x080ff00000041814 */
[C---:B------:R-:W-:Y:S04]  /*4a10*/  HMMA.16816.F32.BF16 R24, R104.reuse, R136, R24 ;  /* 0x000000886818723c */ /* 0x040fe80000041818 */
[C---:B------:R-:W-:Y:S01]  /*4a20*/  FADD.FTZ R5, -R166.reuse, R16 ;  /* 0x00000010a6057221 */ /* 0x040fe20000010100 */
[----:B------:R-:W-:Y:S01]  /*4a30*/  FADD.FTZ R16, -R166, R17 ;  /* 0x00000011a6107221 */ /* 0x000fe20000010100 */
[----:B------:R-:W-:Y:S01]  /*4a40*/  F2FP.BF16.F32.PACK_AB R17, R2, R4 ;  /* 0x000000040211723e */ /* 0x000fe200000010ff */
[----:B------:R-:W-:Y:S01]  /*4a50*/  FADD.FTZ R18, -R165, R18 ;  /* 0x00000012a5127221 */ /* 0x000fe20000010100 */
[-C--:B------:R-:W-:Y:S03]  /*4a60*/  HMMA.16816.F32.BF16 R28, R104, R138.reuse, R28 ;  /* 0x0000008a681c723c */ /* 0x080fe6000004181c */
[C---:B------:R-:W-:Y:S01]  /*4a70*/  FADD.FTZ R2, -R166.reuse, R20 ;  /* 0x00000014a6027221 */ /* 0x040fe20000010100 */
[----:B------:R-:W-:Y:S01]  /*4a80*/  FADD.FTZ R21, -R166, R21 ;  /* 0x00000015a6157221 */ /* 0x000fe20000010100 */
[----:B------:R-:W-:Y:S01]  /*4a90*/  FMUL.FTZ R5, R230, R5 ;  /* 0x00000005e6057220 */ /* 0x000fe20000410000 */
[----:B------:R-:W-:Y:S01]  /*4aa0*/  FMUL.FTZ R16, R229, R16 ;  /* 0x00000010e5107220 */ /* 0x000fe20000410000 */
[----:B------:R-:W-:Y:S01]  /*4ab0*/  FMUL.FTZ R2, R228, R2 ;  /* 0x00000002e4027220 */ /* 0x000fe20000410000 */
[C---:B------:R-:W-:Y:S04]  /*4ac0*/  HMMA.16816.F32.BF16 R32, R100.reuse, R138, R32 ;  /* 0x0000008a6420723c */ /* 0x040fe80000041820 */
[----:B------:R-:W-:Y:S01]  /*4ad0*/  F2FP.BF16.F32.PACK_AB R16, R16, R5 ;  /* 0x000000051010723e */ /* 0x000fe200000010ff */
[C---:B------:R-:W-:Y:S01]  /*4ae0*/  FADD.FTZ R19, -R165.reuse, R19 ;  /* 0x00000013a5137221 */ /* 0x040fe20000010100 */
[C---:B------:R-:W-:Y:S01]  /*4af0*/  FADD.FTZ R22, -R165.reuse, R22 ;  /* 0x00000016a5167221 */ /* 0x040fe20000010100 */
[----:B------:R-:W-:Y:S01]  /*4b00*/  FADD.FTZ R23, -R165, R23 ;  /* 0x00000017a5177221 */ /* 0x000fe20000010100 */
[-C--:B------:R-:W-:Y:S03]  /*4b10*/  HMMA.16816.F32.BF16 R36, R100, R140.reuse, R36 ;  /* 0x0000008c6424723c */ /* 0x080fe60000041824 */
[----:B------:R-:W-:Y:S01]  /*4b20*/  FMUL.FTZ R18, R236, R18 ;  /* 0x00000012ec127220 */ /* 0x000fe20000410000 */
[----:B------:R-:W-:Y:S01]  /*4b30*/  FMUL.FTZ R19, R234, R19 ;  /* 0x00000013ea137220 */ /* 0x000fe20000410000 */
[----:B------:R-:W-:Y:S01]  /*4b40*/  FMUL.FTZ R22, R232, R22 ;  /* 0x00000016e8167220 */ /* 0x000fe20000410000 */
[----:B------:R-:W-:Y:S02]  /*4b50*/  FMUL.FTZ R23, R231, R23 ;  /* 0x00000017e7177220 */ /* 0x000fe40000410000 */
[C---:B------:R-:W-:Y:S04]  /*4b60*/  HMMA.16816.F32.BF16 R40, R104.reuse, R140, R40 ;  /* 0x0000008c6828723c */ /* 0x040fe80000041828 */
[C---:B------:R-:W-:Y:S01]  /*4b70*/  FADD.FTZ R33, -R166.reuse, R33 ;  /* 0x00000021a6217221 */ /* 0x040fe20000010100 */
[C---:B------:R-:W-:Y:S03]  /*4b80*/  FADD.FTZ R4, -R166.reuse, R32 ;  /* 0x00000020a6047221 */ /* 0x040fe60000010100 */
[-C--:B------:R-:W-:Y:S03]  /*4b90*/  HMMA.16816.F32.BF16 R44, R104, R142.reuse, R44 ;  /* 0x0000008e682c723c */ /* 0x080fe6000004182c */
[----:B------:R-:W-:Y:S01]  /*4ba0*/  FMUL.FTZ R4, R215, R4 ;  /* 0x00000004d7047220 */ /* 0x000fe20000410000 */
[C---:B------:R-:W-:Y:S01]  /*4bb0*/  FADD.FTZ R20, -R166.reuse, R36 ;  /* 0x00000024a6147221 */ /* 0x040fe20000010100 */
[----:B------:R-:W-:Y:S03]  /*4bc0*/  FADD.FTZ R36, -R166, R37 ;  /* 0x00000025a6247221 */ /* 0x000fe60000010100 */
[C---:B------:R-:W-:Y:S04]  /*4bd0*/  HMMA.16816.F32.BF16 R48, R100.reuse, R142, R48 ;  /* 0x0000008e6430723c */ /* 0x040fe80000041830 */
[----:B------:R-:W-:Y:S01]  /*4be0*/  FMUL.FTZ R5, R213, R20 ;  /* 0x00000014d5057220 */ /* 0x000fe20000410000 */
[----:B------:R-:W-:Y:S01]  /*4bf0*/  FMUL.FTZ R36, R212, R36 ;  /* 0x00000024d4247220 */ /* 0x000fe20000410000 */
[----:B------:R-:W-:Y:S02]  /*4c00*/  FMUL.FTZ R20, R237, R7 ;  /* 0x00000007ed147220 */ /* 0x000fe40000410000 */
[-C--:B------:R-:W-:Y:S03]  /*4c10*/  HMMA.16816.F32.BF16 R52, R100, R144.reuse, R52 ;  /* 0x000000906434723c */ /* 0x080fe60000041834 */
[----:B------:R-:W-:Y:S05]  /*4c20*/  F2FP.BF16.F32.PACK_AB R36, R36, R5 ;  /* 0x000000052424723e */ /* 0x000fea00000010ff */
[C---:B------:R-:W-:Y:S08]  /*4c30*/  HMMA.16816.F32.BF16 R56, R104.reuse, R144, R56 ;  /* 0x000000906838723c */ /* 0x040ff00000041838 */
[-C--:B------:R-:W-:Y:S03]  /*4c40*/  HMMA.16816.F32.BF16 R60, R104, R146.reuse, R60 ;  /* 0x00000092683c723c */ /* 0x080fe6000004183c */
[----:B------:R-:W-:Y:S04]  /*4c50*/  FADD.FTZ R37, -R166, R53 ;  /* 0x00000035a6257221 */ /* 0x000fe80000010100 */
[----:B------:R-:W-:Y:S01]  /*4c60*/  FMUL.FTZ R37, R208, R37 ;  /* 0x00000025d0257220 */ /* 0x000fe20000410000 */
[----:B------:R-:W-:Y:S04]  /*4c70*/  HMMA.16816.F32.BF16 R64, R100, R146, R64 ;  /* 0x000000926440723c */ /* 0x000fe80000041840 */
[----:B------:R-:W-:Y:S01]  /*4c80*/  FMUL.FTZ R101, R227, R21 ;  /* 0x00000015e3657220 */ /* 0x000fe20000410000 */
[----:B------:R-:W-:Y:S01]  /*4c90*/  FMUL.FTZ R100, R214, R33 ;  /* 0x00000021d6647220 */ /* 0x000fe20000410000 */
[----:B------:R-:W-:Y:S01]  /*4ca0*/  FADD.FTZ R33, -R166, R49 ;  /* 0x00000031a6217221 */ /* 0x000fe20000010100 */
[----:B------:R-:W-:Y:S02]  /*4cb0*/  FMUL.FTZ R21, R238, R6 ;  /* 0x00000006ee157220 */ /* 0x000fe40000410000 */
[----:B------:R-:W-:Y:S01]  /*4cc0*/  F2FP.BF16.F32.PACK_AB R101, R101, R2 ;  /* 0x000000026565723e */ /* 0x000fe200000010ff */
[----:B------:R-:W-:Y:S01]  /*4cd0*/  FADD.FTZ R2, -R166, R48 ;  /* 0x00000030a6027221 */ /* 0x000fe20000010100 */
[----:B------:R-:W-:Y:S01]  /*4ce0*/  FMUL.FTZ R33, R210, R33 ;  /* 0x00000021d2217220 */ /* 0x000fe20000410000 */
[----:B------:R-:W-:Y:S01]  /*4cf0*/  F2FP.BF16.F32.PACK_AB R100, R100, R4 ;  /* 0x000000046464723e */ /* 0x000fe200000010ff */
[C---:B------:R-:W-:Y:S01]  /*4d00*/  FADD.FTZ R4, -R166.reuse, R52 ;  /* 0x00000034a6047221 */ /* 0x040fe20000010100 */
[----:B------:R-:W-:Y:S03]  /*4d10*/  FMUL.FTZ R2, R211, R2 ;  /* 0x00000002d3027220 */ /* 0x000fe60000410000 */
[----:B------:R-:W-:Y:S02]  /*4d20*/  FMUL.FTZ R4, R209, R4 ;  /* 0x00000004d1047220 */ /* 0x000fe40000410000 */
[----:B------:R-:W-:Y:S01]  /*4d30*/  F2FP.BF16.F32.PACK_AB R33, R33, R2 ;  /* 0x000000022121723e */ /* 0x000fe200000010ff */
[C---:B------:R-:W-:Y:S01]  /*4d40*/  FADD.FTZ R64, -R166.reuse, R64 ;  /* 0x00000040a6407221 */ /* 0x040fe20000010100 */
[----:B------:R-:W-:Y:S01]  /*4d50*/  FADD.FTZ R32, -R166, R65 ;  /* 0x00000041a6207221 */ /* 0x000fe20000010100 */
[----:B------:R-:W-:Y:S02]  /*4d60*/  F2FP.BF16.F32.PACK_AB R37, R37, R4 ;  /* 0x000000042525723e */ /* 0x000fe400000010ff */
[----:B------:R-:W-:Y:S01]  /*4d70*/  FMUL.FTZ R2, R207, R64 ;  /* 0x00000040cf027220 */ /* 0x000fe20000410000 */
[----:B------:R-:W-:Y:S05]  /*4d80*/  FMUL.FTZ R32, R164, R32 ;  /* 0x00000020a4207220 */ /* 0x000fea0000410000 */
[----:B------:R-:W-:Y:S01]  /*4d90*/  F2FP.BF16.F32.PACK_AB R32, R32, R2 ;  /* 0x000000022020723e */ /* 0x000fe200000010ff */
[----:B------:R-:W-:Y:S06]  /*4da0*/  @!P3 BRA `(.L_x_44) ;  /* 0x000000000088b947 */ /* 0x000fec0003800000 */
[----:B------:R-:W1:Y:S01]  /*4db0*/  LDC R7, c[0x0][0x3b0] ;  /* 0x0000ec00ff077b82 */ /* 0x000e620000000800 */
[----:B------:R-:W-:Y:S02]  /*4dc0*/  ISETP.GE.AND P0, PT, R243, UR12, PT ;  /* 0x0000000cf3007c0c */ /* 0x000fe4000bf06270 */
[----:B------:R-:W-:Y:S02]  /*4dd0*/  IADD3 R4, P2, PT, RZ, -UR4, RZ ;  /* 0x80000004ff047c10 */ /* 0x000fe4000ff5e0ff */
[----:B------:R-:W-:Y:S04]  /*4de0*/  LOP3.LUT R5, R206, 0x1, RZ, 0xc0, !PT ;  /* 0x00000001ce057812 */ /* 0x000fe800078ec0ff */
[----:B------:R-:W-:Y:S05]  /*4df0*/  ISETP.NE.U32.AND P5, PT, R5, 0x1, PT ;  /* 0x000000010500780c */ /* 0x000fea0003fa5070 */
[----:B------:R-:W2:Y:S01]  /*4e00*/  @!P0 LDC R6, c[0x0][0x3b4] ;  /* 0x0000ed00ff068b82 */ /* 0x000ea20000000800 */
[----:B-1----:R-:W-:Y:S04]  /*4e10*/  IMAD.SHL.U32 R2, R7, 0x80, RZ ;  /* 0x0000008007027824 */ /* 0x002fe800078e00ff */
[----:B------:R-:W-:Y:S01]  /*4e20*/  IMAD.X R2, RZ, RZ, ~R2, P2 ;  /* 0x000000ffff027224 */ /* 0x000fe200010e0e02 */
[----:B------:R-:W-:Y:S04]  /*4e30*/  ISETP.GE.AND P2, PT, R243, UR12, PT ;  /* 0x0000000cf3007c0c */ /* 0x000fe8000bf46270 */
[----:B------:R-:W-:Y:S04]  /*4e40*/  SHF.R.S64 R4, R4, 0x1f, R2 ;  /* 0x0000001f04047819 */ /* 0x000fe80000001002 */
[----:B------:R-:W-:Y:S01]  /*4e50*/  IADD3 R226, P4, PT, R4, R226, RZ ;  /* 0x000000e204e27210 */ /* 0x000fe20007f9e0ff */
[----:B------:R-:W-:Y:S03]  /*4e60*/  IMAD.MOV.U32 R4, RZ, RZ, -0x2000 ;  /* 0xffffe000ff047424 */ /* 0x000fe600078e00ff */
[----:B------:R-:W-:Y:S02]  /*4e70*/  LEA.HI.X.SX32 R224, R2, R224, 0x1, P4 ;  /* 0x000000e002e07211 */ /* 0x000fe400020f0eff */
[----:B------:R-:W-:Y:S02]  /*4e80*/  SEL R2, R4, 0x2000, !P5 ;  /* 0x0000200004027807 */ /* 0x000fe40006800000 */
[C---:B------:R-:W-:Y:S03]  /*4e90*/  @!P0 LEA R4, P4, R7.reuse, R226, 0x7 ;  /* 0x000000e207048211 */ /* 0x040fe600078838ff */
[----:B------:R-:W-:Y:S01]  /*4ea0*/  IMAD.IADD R222, R222, 0x1, R2 ;  /* 0x00000001dede7824 */ /* 0x000fe200078e0202 */
[----:B--2---:R-:W-:Y:S01]  /*4eb0*/  @!P0 LEA.HI.X R5, R7, R224, R6, 0x7, P4 ;  /* 0x000000e007058211 */ /* 0x004fe200020f3c06 */
[----:B------:R-:W-:Y:S02]  /*4ec0*/  @!P2 IMAD.MOV.U32 R6, RZ, RZ, R226 ;  /* 0x000000ffff06a224 */ /* 0x000fe400078e00e2 */
[----:B------:R-:W-:Y:S02]  /*4ed0*/  @!P2 IMAD.MOV.U32 R7, RZ, RZ, R224 ;  /* 0x000000ffff07a224 */ /* 0x000fe400078e00e0 */
[--C-:B------:R-:W-:Y:S02]  /*4ee0*/  IMAD.IADD R203, R203, 0x1, R2.reuse ;  /* 0x00000001cbcb7824 */ /* 0x100fe400078e0202 */
[----:B------:R-:W-:Y:S01]  /*4ef0*/  IMAD.IADD R149, R149, 0x1, R2 ;  /* 0x0000000195957824 */ /* 0x000fe200078e0202 */
[----:B------:R-:W-:Y:S01]  /*4f00*/  @!PT LDS RZ, [RZ] ;  /* 0x00000000fffff984 */ /* 0x000fe20000000800 */
[----:B------:R-:W-:Y:S01]  /*4f10*/  @!PT LDS RZ, [RZ] ;  /* 0x00000000fffff984 */ /* 0x000fe20000000800 */
[----:B------:R-:W-:Y:S01]  /*4f20*/  @!PT LDS RZ, [RZ] ;  /* 0x00000000fffff984 */ /* 0x000fe20000000800 */
[----:B------:R1:W-:Y:S04]  /*4f30*/  @!P2 LDGSTS.E.BYPASS.LTC128B.128 [R222], desc[UR20][R6.64] ;  /* 0x0000000006deafae */ /* 0x0003e8000b981a14 */
[----:B------:R1:W-:Y:S04]  /*4f40*/  @P2 STS.64 [R203], RZ ;  /* 0x000000ffcb002388 */ /* 0x0003e80000000a00 */
[----:B------:R1:W-:Y:S04]  /*4f50*/  @P2 STS.64 [R203+0x8], RZ ;  /* 0x000008ffcb002388 */ /* 0x0003e80000000a00 */
[----:B------:R1:W-:Y:S04]  /*4f60*/  @P0 STS.64 [R203+0x1000], RZ ;  /* 0x001000ffcb000388 */ /* 0x0003e80000000a00 */
[----:B------:R1:W-:Y:S04]  /*4f70*/  @P0 STS.64 [R203+0x1008], RZ ;  /* 0x001008ffcb000388 */ /* 0x0003e80000000a00 */
[----:B------:R-:W-:Y:S01]  /*4f80*/  @!PT LDS RZ, [RZ] ;  /* 0x00000000fffff984 */ /* 0x000fe20000000800 */
[----:B------:R-:W-:Y:S01]  /*4f90*/  @!PT LDS RZ, [RZ] ;  /* 0x00000000fffff984 */ /* 0x000fe20000000800 */
[----:B------:R-:W-:Y:S01]  /*4fa0*/  @!PT LDS RZ, [RZ] ;  /* 0x00000000fffff984 */ /* 0x000fe20000000800 */
[----:B------:R1:W-:Y:S04]  /*4fb0*/  @!P0 LDGSTS.E.BYPASS.LTC128B.128 [R222+0x1000], desc[UR20][R4.64] ;  /* 0x0100000004de8fae */ /* 0x0003e8000b981a14 */
[----:B------:R-:W0:Y:S02]  /*4fc0*/  LDGDEPBAR ;  /* 0x00000000000079af */ /* 0x000e240000000000 */
.L_x_44:
[C---:B-1----:R-:W-:Y:S01]  /*4fd0*/  FADD.FTZ R6, -R165.reuse, R34 ;  /* 0x00000022a5067221 */ /* 0x042fe20000010100 */
[----:B------:R-:W-:Y:S01]  /*4fe0*/  FADD.FTZ R4, -R165, R35 ;  /* 0x00000023a5047221 */ /* 0x000fe20000010100 */
[----:B------:R-:W-:Y:S01]  /*4ff0*/  F2FP.BF16.F32.PACK_AB R22, R23, R22 ;  /* 0x000000161716723e */ /* 0x000fe200000010ff */
[----:B------:R-:W-:Y:S01]  /*5000*/  STS [R197+-0x8000], R17 ;  /* 0xff800011c5007388 */ /* 0x000fe20000000800 */
[----:B------:R-:W-:Y:S01]  /*5010*/  MOV R23, 0x10 ;  /* 0x0000001000177802 */ /* 0x000fe20000000f00 */
[----:B------:R-:W-:Y:S01]  /*5020*/  FMUL.FTZ R6, R171, R6 ;  /* 0x00000006ab067220 */ /* 0x000fe20000410000 */
[----:B------:R-:W-:Y:S01]  /*5030*/  FMUL.FTZ R4, R170, R4 ;  /* 0x00000004aa047220 */ /* 0x000fe20000410000 */
[----:B------:R-:W-:Y:S01]  /*5040*/  F2FP.BF16.F32.PACK_AB R5, R20, R21 ;  /* 0x000000151405723e */ /* 0x000fe200000010ff */
[C---:B-----5:R-:W-:Y:S01]  /*5050*/  FADD.FTZ R8, -R168.reuse, R8 ;  /* 0x00000008a8087221 */ /* 0x060fe20000010100 */
[----:B------:R-:W-:Y:S01]  /*5060*/  SEL R23, R23, 0xfffffff0, !P1 ;  /* 0xfffffff017177807 */ /* 0x000fe20004800000 */
[----:B------:R-:W-:Y:S01]  /*5070*/  FADD.FTZ R9, -R168, R9 ;  /* 0x00000009a8097221 */ /* 0x000fe20000010100 */
[----:B------:R-:W-:Y:S01]  /*5080*/  F2FP.BF16.F32.PACK_AB R21, R4, R6 ;  /* 0x000000060415723e */ /* 0x000fe200000010ff */
[----:B------:R1:W-:Y:S01]  /*5090*/  STS [R197+-0x7c00], R5 ;  /* 0xff840005c5007388 */ /* 0x0003e20000000800 */
[----:B------:R-:W-:Y:S01]  /*50a0*/  F2FP.BF16.F32.PACK_AB R2, R19, R18 ;  /* 0x000000121302723e */ /* 0x000fe200000010ff */
[----:B------:R-:W-:Y:S01]  /*50b0*/  FMUL.FTZ R8, R193, R8 ;  /* 0x00000008c1087220 */ /* 0x000fe20000410000 */
[----:B------:R-:W-:Y:S01]  /*50c0*/  IADD3 R4, PT, PT, R197, R23, RZ ;  /* 0x00000017c5047210 */ /* 0x000fe20007ffe0ff */
[----:B------:R-:W-:Y:S01]  /*50d0*/  FMUL.FTZ R9, R192, R9 ;  /* 0x00000009c0097220 */ /* 0x000fe20000410000 */
[C---:B------:R-:W-:Y:S01]  /*50e0*/  FADD.FTZ R10, -R167.reuse, R10 ;  /* 0x0000000aa70a7221 */ /* 0x040fe20000010100 */
[C---:B------:R-:W-:Y:S01]  /*50f0*/  FADD.FTZ R11, -R167.reuse, R11 ;  /* 0x0000000ba70b7221 */ /* 0x040fe20000010100 */
[C---:B------:R-:W-:Y:S01]  /*5100*/  FADD.FTZ R15, -R167.reuse, R15 ;  /* 0x0000000fa70f7221 */ /* 0x040fe20000010100 */
[----:B------:R2:W-:Y:S01]  /*5110*/  STS [R4+-0x7c00], R2 ;  /* 0xff84000204007388 */ /* 0x0005e20000000800 */
[----:B------:R-:W-:Y:S01]  /*5120*/  FADD.FTZ R14, -R167, R14 ;  /* 0x0000000ea70e7221 */ /* 0x000fe20000010100 */
[C---:B------:R-:W-:Y:S01]  /*5130*/  FADD.FTZ R12, -R168.reuse, R12 ;  /* 0x0000000ca80c7221 */ /* 0x040fe20000010100 */
[C---:B------:R-:W-:Y:S01]  /*5140*/  FADD.FTZ R13, -R168.reuse, R13 ;  /* 0x0000000da80d7221 */ /* 0x040fe20000010100 */
[----:B------:R3:W-:Y:S01]  /*5150*/  STS [R4+-0x8000], R16 ;  /* 0xff80001004007388 */ /* 0x0007e20000000800 */
[----:B------:R-:W-:Y:S01]  /*5160*/  FMUL.FTZ R14, R195, R14 ;  /* 0x0000000ec30e7220 */ /* 0x000fe20000410000 */
[----:B------:R-:W-:Y:S01]  /*5170*/  FMUL.FTZ R12, R191, R12 ;  /* 0x0000000cbf0c7220 */ /* 0x000fe20000410000 */
[----:B------:R-:W-:Y:S01]  /*5180*/  FMUL.FTZ R13, R189, R13 ;  /* 0x0000000dbd0d7220 */ /* 0x000fe20000410000 */
[C---:B------:R-:W-:Y:S01]  /*5190*/  FADD.FTZ R6, -R165.reuse, R66 ;  /* 0x00000042a5067221 */ /* 0x040fe20000010100 */
[----:B------:R-:W-:Y:S01]  /*51a0*/  FADD.FTZ R67, -R165, R67 ;  /* 0x00000043a5437221 */ /* 0x000fe20000010100 */
[C---:B------:R-:W-:Y:S01]  /*51b0*/  FADD.FTZ R25, -R168.reuse, R25 ;  /* 0x00000019a8197221 */ /* 0x040fe20000010100 */
[----:B------:R-:W-:Y:S01]  /*51c0*/  FADD.FTZ R27, -R167, R27 ;  /* 0x0000001ba71b7221 */ /* 0x000fe20000010100 */
[----:B------:R-:W-:Y:S01]  /*51d0*/  F2FP.BF16.F32.PACK_AB R20, R13, R12 ;  /* 0x0000000c0d14723e */ /* 0x000fe200000010ff */
[C---:B------:R-:W-:Y:S01]  /*51e0*/  FADD.FTZ R24, -R168.reuse, R24 ;  /* 0x00000018a8187221 */ /* 0x040fe20000010100 */
[----:B------:R-:W-:Y:S01]  /*51f0*/  FADD.FTZ R26, -R167, R26 ;  /* 0x0000001aa71a7221 */ /* 0x000fe20000010100 */
[----:B------:R-:W-:Y:S01]  /*5200*/  FMUL.FTZ R6, R109, R6 ;  /* 0x000000066d067220 */ /* 0x000fe20000410000 */
[----:B------:R-:W-:Y:S01]  /*5210*/  FMUL.FTZ R67, R163, R67 ;  /* 0x00000043a3437220 */ /* 0x000fe20000410000 */
[C---:B-1----:R-:W-:Y:S01]  /*5220*/  FADD.FTZ R5, -R168.reuse, R56 ;  /* 0x00000038a8057221 */ /* 0x042fe20000010100 */
[----:B------:R-:W-:Y:S01]  /*5230*/  FADD.FTZ R29, -R168, R29 ;  /* 0x0000001da81d7221 */ /* 0x000fe20000010100 */
[----:B------:R-:W-:Y:S01]  /*5240*/  FMUL.FTZ R24, R184, R24 ;  /* 0x00000018b8187220 */ /* 0x000fe20000410000 */
[----:B------:R-:W-:Y:S01]  /*5250*/  FMUL.FTZ R19, R183, R25 ;  /* 0x00000019b7137220 */ /* 0x000fe20000410000 */
[----:B------:R-:W-:Y:S01]  /*5260*/  FMUL.FTZ R5, R157, R5 ;  /* 0x000000059d057220 */ /* 0x000fe20000410000 */
[----:B------:R-:W-:Y:S01]  /*5270*/  FMUL.FTZ R26, R190, R26 ;  /* 0x0000001abe1a7220 */ /* 0x000fe20000410000 */
[----:B------:R-:W-:Y:S01]  /*5280*/  FADD.FTZ R31, -R167, R31 ;  /* 0x0000001fa71f7221 */ /* 0x000fe20000010100 */
[----:B------:R-:W-:Y:S01]  /*5290*/  FADD.FTZ R28, -R168, R28 ;  /* 0x0000001ca81c7221 */ /* 0x000fe20000010100 */
[----:B--2---:R-:W-:Y:S01]  /*52a0*/  F2FP.BF16.F32.PACK_AB R2, R9, R8 ;  /* 0x000000080902723e */ /* 0x004fe200000010ff */
[----:B------:R-:W-:Y:S01]  /*52b0*/  FADD.FTZ R30, -R167, R30 ;  /* 0x0000001ea71e7221 */ /* 0x000fe20000010100 */
[----:B------:R-:W-:Y:S01]  /*52c0*/  F2FP.BF16.F32.PACK_AB R67, R67, R6 ;  /* 0x000000064343723e */ /* 0x000fe200000010ff */
[----:B------:R-:W-:Y:S01]  /*52d0*/  FMUL.FTZ R28, R182, R28 ;  /* 0x0000001cb61c7220 */ /* 0x000fe20000410000 */
[----:B---3--:R-:W-:Y:S01]  /*52e0*/  FADD.FTZ R16, -R168, R57 ;  /* 0x00000039a8107221 */ /* 0x008fe20000010100 */
[----:B------:R1:W-:Y:S01]  /*52f0*/  STS [R197+-0x6000], R2 ;  /* 0xffa00002c5007388 */ /* 0x0003e20000000800 */
[----:B------:R-:W-:Y:S01]  /*5300*/  FMUL.FTZ R18, R180, R29 ;  /* 0x0000001db4127220 */ /* 0x000fe20000410000 */
[----:B------:R-:W-:Y:S01]  /*5310*/  FMUL.FTZ R30, R187, R30 ;  /* 0x0000001ebb1e7220 */ /* 0x000fe20000410000 */
[----:B------:R-:W-:Y:S01]  /*5320*/  FMUL.FTZ R16, R115, R16 ;  /* 0x0000001073107220 */ /* 0x000fe20000410000 */
[----:B------:R-:W-:Y:S01]  /*5330*/  FMUL.FTZ R6, R186, R31 ;  /* 0x0000001fba067220 */ /* 0x000fe20000410000 */
[----:B------:R-:W-:Y:S01]  /*5340*/  F2FP.BF16.F32.PACK_AB R19, R19, R24 ;  /* 0x000000181313723e */ /* 0x000fe200000010ff */
[C---:B------:R-:W-:Y:S01]  /*5350*/  FADD.FTZ R38, -R165.reuse, R38 ;  /* 0x00000026a5267221 */ /* 0x040fe20000010100 */
[----:B------:R-:W-:Y:S01]  /*5360*/  F2FP.BF16.F32.PACK_AB R18, R18, R28 ;  /* 0x0000001c1212723e */ /* 0x000fe200000010ff */
[----:B------:R-:W-:Y:S01]  /*5370*/  FADD.FTZ R39, -R165, R39 ;  /* 0x00000027a5277221 */ /* 0x000fe20000010100 */
[----:B------:R-:W-:Y:S01]  /*5380*/  F2FP.BF16.F32.PACK_AB R16, R16, R5 ;  /* 0x000000051010723e */ /* 0x000fe200000010ff */
[----:B------:R-:W-:Y:S01]  /*5390*/  FMUL.FTZ R5, R201, R10 ;  /* 0x0000000ac9057220 */ /* 0x000fe20000410000 */
[----:B------:R-:W-:Y:S01]  /*53a0*/  FMUL.FTZ R10, R188, R27 ;  /* 0x0000001bbc0a7220 */ /* 0x000fe20000410000 */
[----:B------:R-:W-:Y:S01]  /*53b0*/  F2FP.BF16.F32.PACK_AB R6, R6, R30 ;  /* 0x0000001e0606723e */ /* 0x000fe200000010ff */
[----:B------:R-:W-:Y:S01]  /*53c0*/  FMUL.FTZ R38, R169, R38 ;  /* 0x00000026a9267220 */ /* 0x000fe20000410000 */
[----:B------:R-:W-:Y:S01]  /*53d0*/  FMUL.FTZ R39, R158, R39 ;  /* 0x000000279e277220 */ /* 0x000fe20000410000 */
[C---:B------:R-:W-:Y:S01]  /*53e0*/  FADD.FTZ R50, -R165.reuse, R50 ;  /* 0x00000032a5327221 */ /* 0x040fe20000010100 */
[----:B------:R-:W-:Y:S01]  /*53f0*/  F2FP.BF16.F32.PACK_AB R10, R10, R26 ;  /* 0x0000001a0a0a723e */ /* 0x000fe200000010ff */
[----:B------:R-:W-:Y:S01]  /*5400*/  FADD.FTZ R51, -R165, R51 ;  /* 0x00000033a5337221 */ /* 0x000fe20000010100 */
[C---:B------:R-:W-:Y:S01]  /*5410*/  FADD.FTZ R40, -R168.reuse, R40 ;  /* 0x00000028a8287221 */ /* 0x040fe20000010100 */
[----:B------:R-:W-:Y:S01]  /*5420*/  FMUL.FTZ R50, R113, R50 ;  /* 0x0000003271327220 */ /* 0x000fe20000410000 */
[----:B------:R-:W-:Y:S01]  /*5430*/  FADD.FTZ R41, -R168, R41 ;  /* 0x00000029a8297221 */ /* 0x000fe20000010100 */
[----:B------:R-:W-:Y:S01]  /*5440*/  FMUL.FTZ R51, R112, R51 ;  /* 0x0000003370337220 */ /* 0x000fe20000410000 */
[C---:B------:R-:W-:Y:S01]  /*5450*/  FADD.FTZ R42, -R167.reuse, R42 ;  /* 0x0000002aa72a7221 */ /* 0x040fe20000010100 */
[----:B------:R-:W-:Y:S01]  /*5460*/  FADD.FTZ R43, -R167, R43 ;  /* 0x0000002ba72b7221 */ /* 0x000fe20000010100 */
[----:B------:R-:W-:Y:S01]  /*5470*/  F2FP.BF16.F32.PACK_AB R39, R39, R38 ;  /* 0x000000262727723e */ /* 0x000fe200000010ff */
[----:B-1----:R-:W-:Y:S01]  /*5480*/  FMUL.FTZ R2, R199, R11 ;  /* 0x0000000bc7027220 */ /* 0x002fe20000410000 */
[----:B------:R-:W-:Y:S01]  /*5490*/  FMUL.FTZ R11, R194, R15 ;  /* 0x0000000fc20b7220 */ /* 0x000fe20000410000 */
[----:B------:R-:W-:Y:S01]  /*54a0*/  FMUL.FTZ R40, R176, R40 ;  /* 0x00000028b0287220 */ /* 0x000fe20000410000 */
[----:B------:R-:W-:Y:S01]  /*54b0*/  FMUL.FTZ R13, R175, R41 ;  /* 0x00000029af0d7220 */ /* 0x000fe20000410000 */
[----:B------:R-:W-:Y:S01]  /*54c0*/  FMUL.FTZ R42, R181, R42 ;  /* 0x0000002ab52a7220 */ /* 0x000fe20000410000 */
[----:B------:R-:W-:Y:S01]  /*54d0*/  F2FP.BF16.F32.PACK_AB R2, R2, R5 ;  /* 0x000000050202723e */ /* 0x000fe200000010ff */
[----:B------:R-:W-:Y:S01]  /*54e0*/  FMUL.FTZ R5, R179, R43 ;  /* 0x0000002bb3057220 */ /* 0x000fe20000410000 */
[----:B------:R-:W-:Y:S01]  /*54f0*/  F2FP.BF16.F32.PACK_AB R11, R11, R14 ;  /* 0x0000000e0b0b723e */ /* 0x000fe200000010ff */
[C---:B------:R-:W-:Y:S01]  /*5500*/  FADD.FTZ R44, -R168.reuse, R44 ;  /* 0x0000002ca82c7221 */ /* 0x040fe20000010100 */
[----:B------:R-:W-:Y:S01]  /*5510*/  FADD.FTZ R45, -R168, R45 ;  /* 0x0000002da82d7221 */ /* 0x000fe20000010100 */
[----:B------:R1:W-:Y:S01]  /*5520*/  STS [R197+-0x5c00], R2 ;  /* 0xffa40002c5007388 */ /* 0x0003e20000000800 */
[C---:B------:R-:W-:Y:S01]  /*5530*/  FADD.FTZ R46, -R167.reuse, R46 ;  /* 0x0000002ea72e7221 */ /* 0x040fe20000010100 */
[----:B------:R-:W-:Y:S01]  /*5540*/  FADD.FTZ R47, -R167, R47 ;  /* 0x0000002fa72f7221 */ /* 0x000fe20000010100 */
[----:B------:R-:W-:Y:S01]  /*5550*/  F2FP.BF16.F32.PACK_AB R50, R51, R50 ;  /* 0x000000323332723e */ /* 0x000fe200000010ff */
[----:B------:R-:W-:Y:S01]  /*5560*/  STS [R4+-0x6000], R20 ;  /* 0xffa0001404007388 */ /* 0x000fe20000000800 */
[----:B------:R-:W-:Y:S01]  /*5570*/  FMUL.FTZ R44, R174, R44 ;  /* 0x0000002cae2c7220 */ /* 0x000fe20000410000 */
[----:B------:R-:W-:Y:S01]  /*5580*/  FMUL.FTZ R17, R173, R45 ;  /* 0x0000002dad117220 */ /* 0x000fe20000410000 */
[----:B------:R-:W-:Y:S01]  /*5590*/  FMUL.FTZ R46, R178, R46 ;  /* 0x0000002eb22e7220 */ /* 0x000fe20000410000 */
[----:B------:R-:W-:Y:S01]  /*55a0*/  STS [R4+-0x5c00], R11 ;  /* 0xffa4000b04007388 */ /* 0x000fe20000000800 */
[----:B------:R-:W-:Y:S01]  /*55b0*/  FMUL.FTZ R9, R177, R47 ;  /* 0x0000002fb1097220 */ /* 0x000fe20000410000 */
[C---:B------:R-:W-:Y:S01]  /*55c0*/  FADD.FTZ R54, -R165.reuse, R54 ;  /* 0x00000036a5367221 */ /* 0x040fe20000010100 */
[----:B------:R-:W-:Y:S01]  /*55d0*/  FADD.FTZ R7, -R165, R55 ;  /* 0x00000037a5077221 */ /* 0x000fe20000010100 */
[----:B------:R-:W-:Y:S01]  /*55e0*/  STS [R198+-0x8000], R101 ;  /* 0xff800065c6007388 */ /* 0x000fe20000000800 */
[----:B------:R-:W-:Y:S01]  /*55f0*/  F2FP.BF16.F32.PACK_AB R13, R13, R40 ;  /* 0x000000280d0d723e */ /* 0x000fe200000010ff */
[----:B------:R-:W-:Y:S01]  /*5600*/  FMUL.FTZ R54, R111, R54 ;  /* 0x000000366f367220 */ /* 0x000fe20000410000 */
[----:B------:R-:W-:Y:S01]  /*5610*/  F2FP.BF16.F32.PACK_AB R5, R5, R42 ;  /* 0x0000002a0505723e */ /* 0x000fe200000010ff */
[----:B------:R-:W-:Y:S01]  /*5620*/  STS [R198+-0x7c00], R22 ;  /* 0xff840016c6007388 */ /* 0x000fe20000000800 */
[----:B------:R-:W-:Y:S01]  /*5630*/  FMUL.FTZ R7, R110, R7 ;  /* 0x000000076e077220 */ /* 0x000fe20000410000 */
[----:B------:R-:W-:Y:S01]  /*5640*/  F2FP.BF16.F32.PACK_AB R17, R17, R44 ;  /* 0x0000002c1111723e */ /* 0x000fe200000010ff */
[----:B------:R-:W-:Y:S01]  /*5650*/  FADD.FTZ R58, -R167, R58 ;  /* 0x0000003aa73a7221 */ /* 0x000fe20000010100 */
[----:B------:R-:W-:Y:S01]  /*5660*/  F2FP.BF16.F32.PACK_AB R9, R9, R46 ;  /* 0x0000002e0909723e */ /* 0x000fe200000010ff */
[----:B------:R-:W-:Y:S01]  /*5670*/  FADD.FTZ R59, -R167, R59 ;  /* 0x0000003ba73b7221 */ /* 0x000fe20000010100 */
[----:B------:R-:W-:Y:S01]  /*5680*/  F2FP.BF16.F32.PACK_AB R54, R7, R54 ;  /* 0x000000360736723e */ /* 0x000fe200000010ff */
[----:B------:R-:W-:Y:S01]  /*5690*/  FMUL.FTZ R58, R172, R58 ;  /* 0x0000003aac3a7220 */ /* 0x000fe20000410000 */
[----:B------:R-:W-:Y:S01]  /*56a0*/  FADD.FTZ R60, -R168, R60 ;  /* 0x0000003ca83c7221 */ /* 0x000fe20000010100 */
[----:B-1----:R-:W-:Y:S01]  /*56b0*/  IADD3 R2, PT, PT, R198, R23, RZ ;  /* 0x00000017c6027210 */ /* 0x002fe20007ffe0ff */
[----:B------:R-:W-:Y:S01]  /*56c0*/  FMUL.FTZ R8, R160, R59 ;  /* 0x0000003ba0087220 */ /* 0x000fe20000410000 */
[----:B------:R-:W-:Y:S01]  /*56d0*/  FADD.FTZ R61, -R168, R61 ;  /* 0x0000003da83d7221 */ /* 0x000fe20000010100 */
[C---:B------:R-:W-:Y:S01]  /*56e0*/  FADD.FTZ R62, -R167.reuse, R62 ;  /* 0x0000003ea73e7221 */ /* 0x040fe20000010100 */
[----:B------:R-:W-:Y:S01]  /*56f0*/  FADD.FTZ R63, -R167, R63 ;  /* 0x0000003fa73f7221 */ /* 0x000fe20000010100 */
[----:B------:R-:W-:Y:S01]  /*5700*/  STS [R2+-0x8000], R100 ;  /* 0xff80006402007388 */ /* 0x000fe20000000800 */
[----:B------:R-:W-:Y:S01]  /*5710*/  FMUL.FTZ R60, R114, R60 ;  /* 0x0000003c723c7220 */ /* 0x000fe20000410000 */
[----:B------:R-:W-:Y:S01]  /*5720*/  FMUL.FTZ R12, R162, R61 ;  /* 0x0000003da20c7220 */ /* 0x000fe20000410000 */
[----:B------:R-:W-:Y:S01]  /*5730*/  FMUL.FTZ R62, R159, R62 ;  /* 0x0000003e9f3e7220 */ /* 0x000fe20000410000 */
[----:B------:R-:W-:Y:S01]  /*5740*/  STS [R2+-0x7c00], R21 ;  /* 0xff84001502007388 */ /* 0x000fe20000000800 */
[----:B------:R-:W-:Y:S01]  /*5750*/  FMUL.FTZ R7, R161, R63 ;  /* 0x0000003fa1077220 */ /* 0x000fe20000410000 */
[----:B------:R-:W-:Y:S01]  /*5760*/  F2FP.BF16.F32.PACK_AB R8, R8, R58 ;  /* 0x0000003a0808723e */ /* 0x000fe200000010ff */
[----:B------:R-:W-:Y:S01]  /*5770*/  IMAD R64, R246, UR13, RZ ;  /* 0x0000000df6407c24 */ /* 0x000fe2000f8e02ff */
[----:B------:R-:W-:Y:S01]  /*5780*/  STS [R198+-0x6000], R19 ;  /* 0xffa00013c6007388 */ /* 0x000fe20000000800 */
[----:B------:R-:W-:Y:S02]  /*5790*/  F2FP.BF16.F32.PACK_AB R12, R12, R60 ;  /* 0x0000003c0c0c723e */ /* 0x000fe400000010ff */
[----:B------:R-:W-:Y:S01]  /*57a0*/  F2FP.BF16.F32.PACK_AB R7, R7, R62 ;  /* 0x0000003e0707723e */ /* 0x000fe200000010ff */
[----:B------:R-:W-:Y:S04]  /*57b0*/  STS [R198+-0x5c00], R10 ;  /* 0xffa4000ac6007388 */ /* 0x000fe80000000800 */
[----:B------:R-:W-:Y:S04]  /*57c0*/  STS [R2+-0x6000], R18 ;  /* 0xffa0001202007388 */ /* 0x000fe80000000800 */
[----:B------:R1:W-:Y:S04]  /*57d0*/  STS [R2+-0x5c00], R6 ;  /* 0xffa4000602007388 */ /* 0x0003e80000000800 */
[----:B------:R-:W-:Y:S04]  /*57e0*/  STS [R200+-0x8000], R36 ;  /* 0xff800024c8007388 */ /* 0x000fe80000000800 */
[----:B------:R-:W-:Y:S04]  /*57f0*/  STS [R200+-0x7c00], R39 ;  /* 0xff840027c8007388 */ /* 0x000fe80000000800 */
[----:B------:R-:W-:Y:S04]  /*5800*/  STS [R108+-0x8000], R33 ;  /* 0xff8000216c007388 */ /* 0x000fe80000000800 */
[----:B------:R-:W-:Y:S04]  /*5810*/  STS [R108+-0x7c00], R50 ;  /* 0xff8400326c007388 */ /* 0x000fe80000000800 */
[----:B------:R-:W-:Y:S04]  /*5820*/  STS [R200+-0x6000], R13 ;  /* 0xffa0000dc8007388 */ /* 0x000fe80000000800 */
[----:B------:R-:W-:Y:S01]  /*5830*/  STS [R200+-0x5c00], R5 ;  /* 0xffa40005c8007388 */ /* 0x000fe20000000800 */
[----:B-1----:R-:W-:Y:S03]  /*5840*/  IADD3 R2, PT, PT, R196, R23, RZ ;  /* 0x00000017c4027210 */ /* 0x002fe60007ffe0ff */
[----:B------:R-:W-:Y:S04]  /*5850*/  STS [R108+-0x6000], R17 ;  /* 0xffa000116c007388 */ /* 0x000fe80000000800 */
        /* <DEDUP_REMOVED lines=8> */
[----:B------:R1:W-:Y:S01]  /*58e0*/  STS [R2+-0x5c00], R7 ;  /* 0xffa4000702007388 */ /* 0x0003e20000000800 */
[----:B------:R-:W-:Y:S01]  /*58f0*/  BAR.SYNC.DEFER_BLOCKING 0x0 ;  /* 0x0000000000007b1d */ /* 0x000fe20000010000 */
[----:B-1----:R-:W-:Y:S05]  /*5900*/  LEA R2, -R64, RZ, 0x7 ;  /* 0x000000ff40027211 */ /* 0x002fea00078e39ff */
[----:B------:R-:W-:Y:S04]  /*5910*/  LDSM.16.MT88.4 R4, [R0+UR5+0x10000] ;  /* 0x010000050004783b */ /* 0x000fe80008004200 */
[----:B------:R-:W1:Y:S04]  /*5920*/  LDSM.16.MT88.4 R8, [R3+0x4000] ;  /* 0x004000000308783b */ /* 0x000e680000004200 */
[----:B------:R-:W2:Y:S04]  /*5930*/  LDSM.16.MT88.4 R12, [R0+UR5+0x14000] ;  /* 0x01400005000c783b */ /* 0x000ea80008004200 */
[----:B------:R-:W-:Y:S04]  /*5940*/  LDSM.16.MT88.4 R16, [R0+UR5+0x10800] ;  /* 0x010800050010783b */ /* 0x000fe80008004200 */
[----:B------:R-:W3:Y:S04]  /*5950*/  LDSM.16.MT88.4 R20, [R3+0x4400] ;  /* 0x004400000314783b */ /* 0x000ee80000004200 */
[----:B------:R-:W4:Y:S04]  /*5960*/  LDSM.16.MT88.4 R24, [R0+UR5+0x14800] ;  /* 0x014800050018783b */ /* 0x000f280008004200 */
[----:B------:R-:W-:Y:S04]  /*5970*/  LDSM.16.MT88.4 R28, [R0+UR5+0x11000] ;  /* 0x01100005001c783b */ /* 0x000fe80008004200 */
[----:B------:R-:W4:Y:S04]  /*5980*/  LDSM.16.MT88.4 R32, [R3+0x4800] ;  /* 0x004800000320783b */ /* 0x000f280000004200 */
[----:B------:R-:W4:Y:S01]  /*5990*/  LDSM.16.MT88.4 R36, [R0+UR5+0x15000] ;  /* 0x015000050024783b */ /* 0x000f220008004200 */
[-C--:B-1----:R-:W-:Y:S08]  /*59a0*/  HMMA.16816.F32.BF16 R68, R4, R8.reuse, R68 ;  /* 0x000000080444723c */ /* 0x082ff00000041844 */
[C---:B--2---:R-:W-:Y:S08]  /*59b0*/  HMMA.16816.F32.BF16 R72, R12.reuse, R8, R72 ;  /* 0x000000080c48723c */ /* 0x044ff00000041848 */
[-C--:B------:R-:W-:Y:S01]  /*59c0*/  HMMA.16816.F32.BF16 R76, R12, R10.reuse, R76 ;  /* 0x0000000a0c4c723c */ /* 0x080fe2000004184c */
[----:B------:R-:W-:Y:S07]  /*59d0*/  LDSM.16.MT88.4 R12, [R0+UR5+0x15800] ;  /* 0x01580005000c783b */ /* 0x000fee0008004200 */
[----:B------:R-:W-:Y:S01]  /*59e0*/  HMMA.16816.F32.BF16 R80, R4, R10, R80 ;  /* 0x0000000a0450723c */ /* 0x000fe20000041850 */
[----:B------:R-:W-:Y:S04]  /*59f0*/  LDSM.16.MT88.4 R4, [R0+UR5+0x11800] ;  /* 0x011800050004783b */ /* 0x000fe80008004200 */
[----:B------:R-:W1:Y:S03]  /*5a00*/  LDSM.16.MT88.4 R8, [R3+0x4c00] ;  /* 0x004c00000308783b */ /* 0x000e660000004200 */
[-C--:B---3--:R-:W-:Y:S08]  /*5a10*/  HMMA.16816.F32.BF16 R68, R16, R20.reuse, R68 ;  /* 0x000000141044723c */ /* 0x088ff00000041844 */
[C---:B----4-:R-:W-:Y:S08]  /*5a20*/  HMMA.16816.F32.BF16 R72, R24.reuse, R20, R72 ;  /* 0x000000141848723c */ /* 0x050ff00000041848 */
[-C--:B------:R-:W-:Y:S01]  /*5a30*/  HMMA.16816.F32.BF16 R76, R24, R22.reuse, R76 ;  /* 0x00000016184c723c */ /* 0x080fe2000004184c */
[----:B------:R-:W-:Y:S07]  /*5a40*/  LDSM.16.MT88.4 R24, [R0+UR5+0x16000] ;  /* 0x016000050018783b */ /* 0x000fee0008004200 */
[----:B------:R-:W-:Y:S01]  /*5a50*/  HMMA.16816.F32.BF16 R80, R16, R22, R80 ;  /* 0x000000161050723c */ /* 0x000fe20000041850 */
[----:B------:R-:W-:Y:S04]  /*5a60*/  LDSM.16.MT88.4 R16, [R0+UR5+0x12000] ;  /* 0x012000050010783b */ /* 0x000fe80008004200 */
[----:B------:R-:W2:Y:S03]  /*5a70*/  LDSM.16.MT88.4 R20, [R3+0x5000] ;  /* 0x005000000314783b */ /* 0x000ea60000004200 */
[-C--:B------:R-:W-:Y:S08]  /*5a80*/  HMMA.16816.F32.BF16 R68, R28, R32.reuse, R68 ;  /* 0x000000201c44723c */ /* 0x080ff00000041844 */
[C---:B------:R-:W-:Y:S08]  /*5a90*/  HMMA.16816.F32.BF16 R72, R36.reuse, R32, R72 ;  /* 0x000000202448723c */ /* 0x040ff00000041848 */
[-C--:B------:R-:W-:Y:S01]  /*5aa0*/  HMMA.16816.F32.BF16 R76, R36, R34.reuse, R76 ;  /* 0x00000022244c723c */ /* 0x080fe2000004184c */
[----:B------:R-:W-:Y:S07]  /*5ab0*/  LDSM.16.MT88.4 R36, [R0+UR5+0x16800] ;  /* 0x016800050024783b */ /* 0x000fee0008004200 */
[----:B------:R-:W-:Y:S01]  /*5ac0*/  HMMA.16816.F32.BF16 R80, R28, R34, R80 ;  /* 0x000000221c50723c */ /* 0x000fe20000041850 */
[----:B------:R-:W-:Y:S04]  /*5ad0*/  LDSM.16.MT88.4 R28, [R0+UR5+0x12800] ;  /* 0x01280005001c783b */ /* 0x000fe80008004200 */
[----:B------:R-:W3:Y:S03]  /*5ae0*/  LDSM.16.MT88.4 R32, [R3+0x5400] ;  /* 0x005400000320783b */ /* 0x000ee60000004200 */
[-C--:B-1----:R-:W-:Y:S08]  /*5af0*/  HMMA.16816.F32.BF16 R68, R4, R8.reuse, R68 ;  /* 0x000000080444723c */ /* 0x082ff00000041844 */
[C---:B------:R-:W-:Y:S08]  /*5b00*/  HMMA.16816.F32.BF16 R72, R12.reuse, R8, R72 ;  /* 0x000000080c48723c */ /* 0x040ff00000041848 */
[-C--:B------:R-:W-:Y:S01]  /*5b10*/  HMMA.16816.F32.BF16 R76, R12, R10.reuse, R76 ;  /* 0x0000000a0c4c723c */ /* 0x080fe2000004184c */
[----:B------:R-:W-:Y:S07]  /*5b20*/  LDSM.16.MT88.4 R12, [R0+UR5+0x17000] ;  /* 0x01700005000c783b */ /* 0x000fee0008004200 */
[----:B------:R-:W-:Y:S01]  /*5b30*/  HMMA.16816.F32.BF16 R80, R4, R10, R80 ;  /* 0x0000000a0450723c */ /* 0x000fe20000041850 */
[----:B------:R-:W-:Y:S04]  /*5b40*/  LDSM.16.MT88.4 R4, [R0+UR5+0x13000] ;  /* 0x013000050004783b */ /* 0x000fe80008004200 */
[----:B------:R-:W1:Y:S03]  /*5b50*/  LDSM.16.MT88.4 R8, [R3+0x5800] ;  /* 0x005800000308783b */ /* 0x000e660000004200 */
[-C--:B--2---:R-:W-:Y:S08]  /*5b60*/  HMMA.16816.F32.BF16 R68, R16, R20.reuse, R68 ;  /* 0x000000141044723c */ /* 0x084ff00000041844 */
[C---:B------:R-:W-:Y:S08]  /*5b70*/  HMMA.16816.F32.BF16 R72, R24.reuse, R20, R72 ;  /* 0x000000141848723c */ /* 0x040ff00000041848 */
[-C--:B------:R-:W-:Y:S01]  /*5b80*/  HMMA.16816.F32.BF16 R76, R24, R22.reuse, R76 ;  /* 0x00000016184c723c */ /* 0x080fe2000004184c */
[----:B------:R-:W-:Y:S07]  /*5b90*/  LDSM.16.MT88.4 R24, [R0+UR5+0x17800] ;  /* 0x017800050018783b */ /* 0x000fee0008004200 */
[----:B------:R-:W-:Y:S01]  /*5ba0*/  HMMA.16816.F32.BF16 R80, R16, R22, R80 ;  /* 0x000000161050723c */ /* 0x000fe20000041850 */
[----:B------:R-:W-:Y:S04]  /*5bb0*/  LDSM.16.MT88.4 R16, [R0+UR5+0x13800] ;  /* 0x013800050010783b */ /* 0x000fe80008004200 */
[----:B------:R-:W2:Y:S03]  /*5bc0*/  LDSM.16.MT88.4 R20, [R3+0x5c00] ;  /* 0x005c00000314783b */ /* 0x000ea60000004200 */
[-C--:B---3--:R-:W-:Y:S01]  /*5bd0*/  HMMA.16816.F32.BF16 R68, R28, R32.reuse, R68 ;  /* 0x000000201c44723c */ /* 0x088fe20000041844 */
[----:B------:R-:W-:Y:S07]  /*5be0*/  BAR.SYNC.DEFER_BLOCKING 0x0 ;  /* 0x0000000000007b1d */ /* 0x000fee0000010000 */
[C---:B------:R-:W-:Y:S08]  /*5bf0*/  HMMA.16816.F32.BF16 R72, R36.reuse, R32, R72 ;  /* 0x000000202448723c */ /* 0x040ff00000041848 */
[-C--:B------:R-:W-:Y:S08]  /*5c00*/  HMMA.16816.F32.BF16 R76, R36, R34.reuse, R76 ;  /* 0x00000022244c723c */ /* 0x080ff0000004184c */
[----:B------:R-:W-:Y:S08]  /*5c10*/  HMMA.16816.F32.BF16 R80, R28, R34, R80 ;  /* 0x000000221c50723c */ /* 0x000ff00000041850 */
[-C--:B-1----:R-:W-:Y:S08]  /*5c20*/  HMMA.16816.F32.BF16 R68, R4, R8.reuse, R68 ;  /* 0x000000080444723c */ /* 0x082ff00000041844 */
[C---:B------:R-:W-:Y:S08]  /*5c30*/  HMMA.16816.F32.BF16 R72, R12.reuse, R8, R72 ;  /* 0x000000080c48723c */ /* 0x040ff00000041848 */
[-C--:B------:R-:W-:Y:S08]  /*5c40*/  HMMA.16816.F32.BF16 R76, R12, R10.reuse, R76 ;  /* 0x0000000a0c4c723c */ /* 0x080ff0000004184c */
[----:B------:R-:W-:Y:S04]  /*5c50*/  HMMA.16816.F32.BF16 R80, R4, R10, R80 ;  /* 0x0000000a0450723c */ /* 0x000fe80000041850 */
[C---:B------:R-:W-:Y:S04]  /*5c60*/  LEA R4, P0, R2.reuse, R204, 0x2 ;  /* 0x000000cc02047211 */ /* 0x040fe800078010ff */
[-C--:B--2---:R-:W-:Y:S05]  /*5c70*/  HMMA.16816.F32.BF16 R68, R16, R20.reuse, R68 ;  /* 0x000000141044723c */ /* 0x084fea0000041844 */
[----:B------:R-:W-:Y:S02]  /*5c80*/  LEA.HI.X.SX32 R2, R2, R205, 0x2, P0 ;  /* 0x000000cd02027211 */ /* 0x000fe400000f16ff */
[----:B------:R-:W-:Y:S01]  /*5c90*/  MOV R204, R4 ;  /* 0x0000000400cc7202 */ /* 0x000fe20000000f00 */
[C---:B------:R-:W-:Y:S04]  /*5ca0*/  HMMA.16816.F32.BF16 R72, R24.reuse, R20, R72 ;  /* 0x000000141848723c */ /* 0x040fe80000041848 */
[----:B------:R-:W-:Y:S04]  /*5cb0*/  MOV R205, R2 ;  /* 0x0000000200cd7202 */ /* 0x000fe80000000f00 */
[-C--:B------:R-:W-:Y:S08]  /*5cc0*/  HMMA.16816.F32.BF16 R76, R24, R22.reuse, R76 ;  /* 0x00000016184c723c */ /* 0x080ff0000004184c */
[----:B------:R-:W-:Y:S01]  /*5cd0*/  HMMA.16816.F32.BF16 R80, R16, R22, R80 ;  /* 0x000000161050723c */ /* 0x000fe20000041850 */
[----:B------:R-:W-:Y:S08]  /*5ce0*/  @!UPT UIADD3 URZ, UPT, UPT, URZ, URZ, URZ ;  /* 0x000000fffffff290 */ /* 0x000ff0000fffe0ff */
[----:B------:R-:W-:Y:S11]  /*5cf0*/  @!P3 BRA `(.L_x_45) ;  /* 0x00000000005cb947 */ /* 0x000ff60003800000 */
[----:B------:R-:W2:Y:S01]  /*5d00*/  LDL R48, [R1+0x8] ;  /* 0x0000080001307983 */ /* 0x000ea20000100800 */
[----:B------:R-:W-:Y:S02]  /*5d10*/  IADD3 R4, P0, PT, RZ, -UR26, RZ ;  /* 0x8000001aff047c10 */ /* 0x000fe4000ff1e0ff */
[C---:B------:R-:W-:Y:S02]  /*5d20*/  ISETP.GE.AND P4, PT, R243.reuse, UR12, PT ;  /* 0x0000000cf3007c0c */ /* 0x040fe4000bf86270 */
[----:B------:R-:W-:Y:S01]  /*5d30*/  ISETP.GE.AND P2, PT, R243, UR12, PT ;  /* 0x0000000cf3007c0c */ /* 0x000fe2000bf46270 */
[----:B------:R-:W-:Y:S05]  /*5d40*/  IMAD.X R2, RZ, RZ, ~UR10, P0 ;  /* 0x8000000aff027e24 */ /* 0x000fea00080e06ff */
[----:B------:R-:W-:Y:S04]  /*5d50*/  SHF.R.S64 R4, R4, 0x1f, R2 ;  /* 0x0000001f04047819 */ /* 0x000fe80000001002 */
[----:B------:R-:W-:Y:S04]  /*5d60*/  IADD3 R225, P0, PT, R4, R225, RZ ;  /* 0x000000e104e17210 */ /* 0x000fe80007f1e0ff */
[----:B------:R-:W-:Y:S01]  /*5d70*/  LEA.HI.X.SX32 R223, R2, R223, 0x1, P0 ;  /* 0x000000df02df7211 */ /* 0x000fe200000f0eff */
[----:B------:R-:W-:Y:S01]  /*5d80*/  @!P4 IMAD.MOV.U32 R6, RZ, RZ, R225 ;  /* 0x000000ffff06c224 */ /* 0x000fe200078e00e1 */
[C---:B------:R-:W-:Y:S03]  /*5d90*/  @!P2 LEA R4, P0, R249.reuse, R225, 0x1 ;  /* 0x000000e1f904a211 */ /* 0x040fe600078008ff */
[----:B------:R-:W-:Y:S05]  /*5da0*/  @!P4 IMAD.MOV.U32 R7, RZ, RZ, R223 ;  /* 0x000000ffff07c224 */ /* 0x000fea00078e00df */
[----:B------:R-:W-:Y:S01]  /*5db0*/  @!PT LDS RZ, [RZ] ;  /* 0x00000000fffff984 */ /* 0x000fe20000000800 */
[----:B------:R-:W-:Y:S01]  /*5dc0*/  @!PT LDS RZ, [RZ] ;  /* 0x00000000fffff984 */ /* 0x000fe20000000800 */
[----:B------:R-:W-:Y:S01]  /*5dd0*/  @!PT LDS RZ, [RZ] ;  /* 0x00000000fffff984 */ /* 0x000fe20000000800 */
[----:B------:R1:W-:Y:S04]  /*5de0*/  @!P4 LDGSTS.E.BYPASS.LTC128B.128 [R218+0x4000], desc[UR20][R6.64] ;  /* 0x0400000006dacfae */ /* 0x0003e8000b981a14 */
[----:B------:R1:W-:Y:S04]  /*5df0*/  @P4 STS.128 [R218+0x4000], RZ ;  /* 0x004000ffda004388 */ /* 0x0003e80000000c00 */
[----:B------:R1:W-:Y:S01]  /*5e00*/  @P2 STS.128 [R218+0x5000], RZ ;  /* 0x005000ffda002388 */ /* 0x0003e20000000c00 */
[----:B--2---:R-:W-:Y:S05]  /*5e10*/  @!P2 LEA.HI.X R5, R249, R223, R48, 0x1, P0 ;  /* 0x000000dff905a211 */ /* 0x004fea00000f0c30 */
[----:B------:R-:W-:Y:S01]  /*5e20*/  @!PT LDS RZ, [RZ] ;  /* 0x00000000fffff984 */ /* 0x000fe20000000800 */
[----:B------:R-:W-:Y:S01]  /*5e30*/  @!PT LDS RZ, [RZ] ;  /* 0x00000000fffff984 */ /* 0x000fe20000000800 */
[----:B------:R-:W-:Y:S01]  /*5e40*/  @!PT LDS RZ, [RZ] ;  /* 0x00000000fffff984 */ /* 0x000fe20000000800 */
[----:B------:R1:W-:Y:S04]  /*5e50*/  @!P2 LDGSTS.E.BYPASS.LTC128B.128 [R218+0x5000], desc[UR20][R4.64] ;  /* 0x0500000004daafae */ /* 0x0003e8000b981a14 */
[----:B------:R-:W0:Y:S02]  /*5e60*/  LDGDEPBAR ;  /* 0x00000000000079af */ /* 0x000e240000000000 */
.L_x_45:
[----:B------:R-:W-:Y:S01]  /*5e70*/  LDSM.16.M88.4 R16, [R150] ;  /* 0x000000009610783b */ /* 0x000fe20000000200 */
[C---:B------:R-:W-:Y:S01]  /*5e80*/  VIADD R2, R150.reuse, 0x40 ;  /* 0x0000004096027836 */ /* 0x040fe20000000000 */
[----:B------:R-:W-:Y:S01]  /*5e90*/  LEA R62, P0, R251, R204, 0x2 ;  /* 0x000000ccfb3e7211 */ /* 0x000fe200078010ff */
[----:B------:R-:W-:Y:S01]  /*5ea0*/  @P1 VIADD R2, R150, 0xffffffc0 ;  /* 0xffffffc096021836 */ /* 0x000fe20000000000 */
[----:B------:R-:W1:Y:S01]  /*5eb0*/  LDSM.16.MT88.4 R20, [R3+0x6000] ;  /* 0x006000000314783b */ /* 0x000e620000004200 */
[----:B------:R-:W-:Y:S01]  /*5ec0*/  ISETP.GT.AND P2, PT, R206, R250, PT ;  /* 0x000000face00720c */ /* 0x000fe20003f44270 */
[----:B------:R-:W-:Y:S01]  /*5ed0*/  VIADD R185, R185, 0xffffff80 ;  /* 0xffffff80b9b97836 */ /* 0x000fe20000000000 */
[----:B------:R-:W-:Y:S01]  /*5ee0*/  LEA.HI.X.SX32 R63, R251, R205, 0x2, P0 ;  /* 0x000000cdfb3f7211 */ /* 0x000fe200000f16ff */
[----:B------:R-:W2:Y:S01]  /*5ef0*/  LDSM.16.M88.4 R12, [R150+0x2000] ;  /* 0x00200000960c783b */ /* 0x000ea20000000200 */
[C---:B------:R-:W-:Y:S02]  /*5f00*/  LEA R60, P0, R64.reuse, R62, 0x5 ;  /* 0x0000003e403c7211 */ /* 0x040fe400078028ff */
[----:B------:R-:W-:Y:S01]  /*5f10*/  @P3 IADD3 R245, P4, PT, R245, -0x200, RZ ;  /* 0xfffffe00f5f53810 */ /* 0x000fe20007f9e0ff */
[----:B------:R-:W-:Y:S01]  /*5f20*/  LDSM.16.M88.4 R24, [R153] ;  /* 0x000000009918783b */ /* 0x000fe20000000200 */
[C---:B------:R-:W-:Y:S02]  /*5f30*/  LEA.HI.X.SX32 R61, R64.reuse, R63, 0x5, P0 ;  /* 0x0000003f403d7211 */ /* 0x040fe400000f2eff */
[----:B------:R-:W-:Y:S01]  /*5f40*/  LEA R58, P0, R64, R60, 0x5 ;  /* 0x0000003c403a7211 */ /* 0x000fe200078028ff */
[----:B------:R-:W3:Y:S01]  /*5f50*/  LDSM.16.MT88.4 R28, [R3+0x6400] ;  /* 0x00640000031c783b */ /* 0x000ee20000004200 */
[----:B------:R-:W-:Y:S02]  /*5f60*/  @P3 IADD3.X R244, PT, PT, R244, -0x1, RZ, P4, !PT ;  /* 0xfffffffff4f43810 */ /* 0x000fe400027fe4ff */
[C---:B------:R-:W-:Y:S01]  /*5f70*/  LEA.HI.X.SX32 R59, R64.reuse, R61, 0x5, P0 ;  /* 0x0000003d403b7211 */ /* 0x040fe200000f2eff */
[----:B------:R-:W4:Y:S01]  /*5f80*/  LDSM.16.M88.4 R32, [R153+0x2000] ;  /* 0x002000009920783b */ /* 0x000f220000000200 */
[C---:B------:R-:W-:Y:S03]  /*5f90*/  LEA R56, P0, R64.reuse, R58, 0x5 ;  /* 0x0000003a40387211 */ /* 0x040fe600078028ff */
[----:B------:R-:W-:Y:S01]  /*5fa0*/  LDSM.16.MT88.4 R40, [R3+0x6800] ;  /* 0x006800000328783b */ /* 0x000fe20000004200 */
[C---:B------:R-:W-:Y:S03]  /*5fb0*/  LEA.HI.X.SX32 R57, R64.reuse, R59, 0x5, P0 ;  /* 0x0000003b40397211 */ /* 0x040fe600000f2eff */
[----:B------:R-:W4:Y:S04]  /*5fc0*/  LDSM.16.M88.4 R36, [R2] ;  /* 0x000000000224783b */ /* 0x000f280000000200 */
[----:B------:R-:W4:Y:S04]  /*5fd0*/  LDSM.16.M88.4 R44, [R2+0x2000] ;  /* 0x00200000022c783b */ /* 0x000f280000000200 */
[----:B------:R-:W-:Y:S04]  /*5fe0*/  LDSM.16.MT88.4 R48, [R3+0x6c00] ;  /* 0x006c00000330783b */ /* 0x000fe80000004200 */
[----:B------:R-:W-:Y:S01]  /*5ff0*/  LDSM.16.M88.4 R52, [R154+0x2000] ;  /* 0x002000009a34783b */ /* 0x000fe20000000200 */
[-C--:B-1----:R-:W-:Y:S08]  /*6000*/  HMMA.16816.F32.BF16 R4, R16, R20.reuse, RZ ;  /* 0x000000141004723c */ /* 0x082ff000000418ff */
[C---:B--2---:R-:W-:Y:S08]  /*6010*/  HMMA.16816.F32.BF16 R8, R12.reuse, R20, RZ ;  /* 0x000000140c08723c */ /* 0x044ff000000418ff */
[-C--:B------:R-:W-:Y:S08]  /*6020*/  HMMA.16816.F32.BF16 R12, R12, R22.reuse, RZ ;  /* 0x000000160c0c723c */ /* 0x080ff000000418ff */
[----:B------:R-:W-:Y:S01]  /*6030*/  HMMA.16816.F32.BF16 R16, R16, R22, RZ ;  /* 0x000000161010723c */ /* 0x000fe200000418ff */
[----:B------:R-:W1:Y:S07]  /*6040*/  LDSM.16.M88.4 R20, [R154] ;  /* 0x000000009a14783b */ /* 0x000e6e0000000200 */
[-C--:B---3--:R-:W-:Y:S08]  /*6050*/  HMMA.16816.F32.BF16 R4, R24, R28.reuse, R4 ;  /* 0x0000001c1804723c */ /* 0x088ff00000041804 */
[C---:B----4-:R-:W-:Y:S08]  /*6060*/  HMMA.16816.F32.BF16 R8, R32.reuse, R28, R8 ;  /* 0x0000001c2008723c */ /* 0x050ff00000041808 */
[-C--:B------:R-:W-:Y:S01]  /*6070*/  HMMA.16816.F32.BF16 R12, R32, R30.reuse, R12 ;  /* 0x0000001e200c723c */ /* 0x080fe2000004180c */
[----:B------:R-:W-:Y:S07]  /*6080*/  LDSM.16.M88.4 R32, [R150+0x6000] ;  /* 0x006000009620783b */ /* 0x000fee0000000200 */
[----:B------:R-:W-:Y:S01]  /*6090*/  HMMA.16816.F32.BF16 R16, R24, R30, R16 ;  /* 0x0000001e1810723c */ /* 0x000fe20000041810 */
[----:B------:R-:W-:Y:S04]  /*60a0*/  LDSM.16.M88.4 R24, [R150+0x4000] ;  /* 0x004000009618783b */ /* 0x000fe80000000200 */
[----:B------:R-:W2:Y:S03]  /*60b0*/  LDSM.16.MT88.4 R28, [R3+0x7000] ;  /* 0x00700000031c783b */ /* 0x000ea60000004200 */
[-C--:B------:R-:W-:Y:S08]  /*60c0*/  HMMA.16816.F32.BF16 R4, R36, R40.reuse, R4 ;  /* 0x000000282404723c */ /* 0x080ff00000041804 */
[C---:B------:R-:W-:Y:S08]  /*60d0*/  HMMA.16816.F32.BF16 R8, R44.reuse, R40, R8 ;  /* 0x000000282c08723c */ /* 0x040ff00000041808 */
[-C--:B------:R-:W-:Y:S01]  /*60e0*/  HMMA.16816.F32.BF16 R12, R44, R42.reuse, R12 ;  /* 0x0000002a2c0c723c */ /* 0x080fe2000004180c */
[----:B------:R-:W-:Y:S07]  /*60f0*/  LDSM.16.MT88.4 R44, [R3+0x7800] ;  /* 0x00780000032c783b */ /* 0x000fee0000004200 */
[----:B------:R-:W-:Y:S01]  /*6100*/  HMMA.16816.F32.BF16 R16, R36, R42, R16 ;  /* 0x0000002a2410723c */ /* 0x000fe20000041810 */
[----:B------:R-:W-:Y:S04]  /*6110*/  LDSM.16.M88.4 R36, [R153+0x4000] ;  /* 0x004000009924783b */ /* 0x000fe80000000200 */
[----:B------:R-:W3:Y:S03]  /*6120*/  LDSM.16.MT88.4 R40, [R3+0x7400] ;  /* 0x007400000328783b */ /* 0x000ee60000004200 */
[-C--:B-1----:R-:W-:Y:S08]  /*6130*/  HMMA.16816.F32.BF16 R4, R20, R48.reuse, R4 ;  /* 0x000000301404723c */ /* 0x082ff00000041804 */
[C---:B------:R-:W-:Y:S08]  /*6140*/  HMMA.16816.F32.BF16 R8, R52.reuse, R48, R8 ;  /* 0x000000303408723c */ /* 0x040ff00000041808 */
[-C--:B------:R-:W-:Y:S03]  /*6150*/  HMMA.16816.F32.BF16 R12, R52, R50.reuse, R12 ;  /* 0x00000032340c723c */ /* 0x080fe6000004180c */
[C---:B------:R-:W-:Y:S04]  /*6160*/  LEA R54, P0, R64.reuse, R56, 0x5 ;  /* 0x0000003840367211 */ /* 0x040fe800078028ff */
[C---:B------:R-:W-:Y:S01]  /*6170*/  LEA.HI.X.SX32 R55, R64.reuse, R57, 0x5, P0 ;  /* 0x0000003940377211 */ /* 0x040fe200000f2eff */
[----:B------:R-:W-:Y:S01]  /*6180*/  HMMA.16816.F32.BF16 R16, R20, R50, R16 ;  /* 0x000000321410723c */ /* 0x000fe20000041810 */
[----:B------:R-:W1:Y:S03]  /*6190*/  LDSM.16.M88.4 R20, [R153+0x6000] ;  /* 0x006000009914783b */ /* 0x000e660000000200 */
[C---:B------:R-:W-:Y:S04]  /*61a0*/  LEA R52, P0, R64.reuse, R54, 0x5 ;  /* 0x0000003640347211 */ /* 0x040fe800078028ff */
[-C--:B--2---:R-:W-:Y:S05]  /*61b0*/  HMMA.16816.F32.BF16 R4, R24, R28.reuse, R4 ;  /* 0x0000001c1804723c */ /* 0x084fea0000041804 */
[C---:B------:R-:W-:Y:S02]  /*61c0*/  LEA.HI.X.SX32 R53, R64.reuse, R55, 0x5, P0 ;  /* 0x0000003740357211 */ /* 0x040fe400000f2eff */
[C---:B------:R-:W-:Y:S01]  /*61d0*/  LEA R50, P0, R64.reuse, R52, 0x5 ;  /* 0x0000003440327211 */ /* 0x040fe200078028ff */
[C---:B------:R-:W-:Y:S04]  /*61e0*/  HMMA.16816.F32.BF16 R8, R32.reuse, R28, R8 ;  /* 0x0000001c2008723c */ /* 0x040fe80000041808 */
[C---:B------:R-:W-:Y:S02]  /*61f0*/  LEA.HI.X.SX32 R51, R64.reuse, R53, 0x5, P0 ;  /* 0x0000003540337211 */ /* 0x040fe400000f2eff */
[C---:B------:R-:W-:Y:S02]  /*6200*/  LEA R48, P0, R64.reuse, R50, 0x5 ;  /* 0x0000003240307211 */ /* 0x040fe400078028ff */
[-C--:B------:R-:W-:Y:S01]  /*6210*/  HMMA.16816.F32.BF16 R12, R32, R30.reuse, R12 ;  /* 0x0000001e200c723c */ /* 0x080fe2000004180c */
[----:B------:R-:W2:Y:S02]  /*6220*/  LDSM.16.M88.4 R32, [R2+0x4000] ;  /* 0x004000000220783b */ /* 0x000ea40000000200 */
[----:B------:R-:W-:Y:S05]  /*6230*/  LEA.HI.X.SX32 R49, R64, R51, 0x5, P0 ;  /* 0x0000003340317211 */ /* 0x000fea00000f2eff */
[----:B------:R-:W-:Y:S01]  /*6240*/  HMMA.16816.F32.BF16 R16, R24, R30, R16 ;  /* 0x0000001e1810723c */ /* 0x000fe20000041810 */
[----:B------:R4:W2:Y:S04]  /*6250*/  LDSM.16.M88.4 R24, [R2+0x6000] ;  /* 0x006000000218783b */ /* 0x0008a80000000200 */
[----:B------:R-:W-:Y:S03]  /*6260*/  LDSM.16.MT88.4 R28, [R3+0x7c00] ;  /* 0x007c0000031c783b */ /* 0x000fe60000004200 */
[-C--:B---3--:R-:W-:Y:S08]  /*6270*/  HMMA.16816.F32.BF16 R4, R36, R40.reuse, R4 ;  /* 0x000000282404723c */ /* 0x088ff00000041804 */
[C---:B-1----:R-:W-:Y:S08]  /*6280*/  HMMA.16816.F32.BF16 R8, R20.reuse, R40, R8 ;  /* 0x000000281408723c */ /* 0x042ff00000041808 */
[-C--:B------:R-:W-:Y:S01]  /*6290*/  HMMA.16816.F32.BF16 R12, R20, R42.reuse, R12 ;  /* 0x0000002a140c723c */ /* 0x080fe2000004180c */
[----:B------:R-:W1:Y:S02]  /*62a0*/  LDSM.16.M88.4 R20, [R154+0x4000] ;  /* 0x004000009a14783b */ /* 0x000e640000000200 */
[----:B----4-:R-:W-:Y:S05]  /*62b0*/  LOP3.LUT R2, R206, 0x1, RZ, 0xc0, !PT ;  /* 0x00000001ce027812 */ /* 0x010fea00078ec0ff */
[----:B------:R-:W-:Y:S01]  /*62c0*/  HMMA.16816.F32.BF16 R16, R36, R42, R16 ;  /* 0x0000002a2410723c */ /* 0x000fe20000041810 */
[----:B------:R-:W3:Y:S03]  /*62d0*/  LDSM.16.M88.4 R36, [R154+0x6000] ;  /* 0x006000009a24783b */ /* 0x000ee60000000200 */
[C---:B------:R-:W-:Y:S04]  /*62e0*/  LEA R42, P0, R64.reuse, R48, 0x5 ;  /* 0x00000030402a7211 */ /* 0x040fe800078028ff */
[-C--:B--2---:R-:W-:Y:S05]  /*62f0*/  HMMA.16816.F32.BF16 R4, R32, R44.reuse, R4 ;  /* 0x0000002c2004723c */ /* 0x084fea0000041804 */
[C---:B------:R-:W-:Y:S02]  /*6300*/  LEA.HI.X.SX32 R43, R64.reuse, R49, 0x5, P0 ;  /* 0x00000031402b7211 */ /* 0x040fe400000f2eff */
[C---:B------:R-:W-:Y:S01]  /*6310*/  LEA R40, P0, R64.reuse, R42, 0x5 ;  /* 0x0000002a40287211 */ /* 0x040fe200078028ff */
[C---:B------:R-:W-:Y:S04]  /*6320*/  HMMA.16816.F32.BF16 R8, R24.reuse, R44, R8 ;  /* 0x0000002c1808723c */ /* 0x040fe80000041808 */
[----:B------:R-:W-:Y:S04]  /*6330*/  LEA.HI.X.SX32 R41, R64, R43, 0x5, P0 ;  /* 0x0000002b40297211 */ /* 0x000fe800000f2eff */
[-C--:B------:R-:W-:Y:S03]  /*6340*/  HMMA.16816.F32.BF16 R12, R24, R46.reuse, R12 ;  /* 0x0000002e180c723c */ /* 0x080fe6000004180c */
[----:B------:R-:W-:Y:S05]  /*6350*/  @P3 IMAD.WIDE.U32 R24, R248, 0x4, R216 ;  /* 0x00000004f8183825 */ /* 0x000fea00078e00d8 */
[----:B------:R-:W-:Y:S01]  /*6360*/  HMMA.16816.F32.BF16 R16, R32, R46, R16 ;  /* 0x0000002e2010723c */ /* 0x000fe20000041810 */
[----:B------:R-:W5:Y:S03]  /*6370*/  @P3 LDG.E R242, desc[UR20][R24.64+-0x200] ;  /* 0xfffe001418f23981 */ /* 0x000f66000c1e1900 */
[C---:B------:R-:W-:Y:S01]  /*6380*/  LEA R32, P0, R64.reuse, R40, 0x5 ;  /* 0x0000002840207211 */ /* 0x040fe200078028ff */
[----:B------:R-:W5:Y:S03]  /*6390*/  @P3 LDG.E R241, desc[UR20][R24.64+-0x1e0] ;  /* 0xfffe201418f13981 */ /* 0x000f66000c1e1900 */
[-C--:B-1----:R-:W-:Y:S01]  /*63a0*/  HMMA.16816.F32.BF16 R4, R20, R28.reuse, R4 ;  /* 0x0000001c1404723c */ /* 0x082fe20000041804 */
[----:B------:R-:W5:Y:S04]  /*63b0*/  @P3 LDG.E R240, desc[UR20][R24.64+-0x100] ;  /* 0xffff001418f03981 */ /* 0x000f68000c1e1900 */
[----:B------:R1:W5:Y:S01]  /*63c0*/  @P3 LDG.E R239, desc[UR20][R24.64+-0xe0] ;  /* 0xffff201418ef3981 */ /* 0x000362000c1e1900 */
[C---:B------:R-:W-:Y:S02]  /*63d0*/  LEA.HI.X.SX32 R33, R64.reuse, R41, 0x5, P0 ;  /* 0x0000002940217211 */ /* 0x040fe400000f2eff */
[C---:B---3--:R-:W-:Y:S04]  /*63e0*/  HMMA.16816.F32.BF16 R8, R36.reuse, R28, R8 ;  /* 0x0000001c2408723c */ /* 0x048fe80000041808 */
[C---:B------:R-:W-:Y:S04]  /*63f0*/  LEA R28, P0, R64.reuse, R32, 0x5 ;  /* 0x00000020401c7211 */ /* 0x040fe800078028ff */
[-C--:B------:R-:W-:Y:S01]  /*6400*/  HMMA.16816.F32.BF16 R12, R36, R30.reuse, R12 ;  /* 0x0000001e240c723c */ /* 0x080fe2000004180c */
[----:B------:R-:W-:Y:S02]  /*6410*/  LDSM.16.MT88.4 R36, [R0+UR5+0xd000] ;  /* 0x00d000050024783b */ /* 0x000fe40008004200 */
[C---:B------:R-:W-:Y:S02]  /*6420*/  LEA.HI.X.SX32 R29, R64.reuse, R33, 0x5, P0 ;  /* 0x00000021401d7211 */ /* 0x040fe400000f2eff */
[----:B------:R2:W-:Y:S01]  /*6430*/  REDG.E.ADD.F32.FTZ.RN.STRONG.GPU desc[UR20][R204.64], R4 ;  /* 0x00000004cc0079a6 */ /* 0x0005e2000c12f314 */
[C---:B------:R-:W-:Y:S02]  /*6440*/  LEA R26, P0, R64.reuse, R28, 0x5 ;  /* 0x0000001c401a7211 */ /* 0x040fe400078028ff */
[----:B------:R-:W-:Y:S01]  /*6450*/  HMMA.16816.F32.BF16 R16, R20, R30, R16 ;  /* 0x0000001e1410723c */ /* 0x000fe20000041810 */
[----:B------:R3:W-:Y:S03]  /*6460*/  REDG.E.ADD.F32.FTZ.RN.STRONG.GPU desc[UR20][R62.64], R5 ;  /* 0x000000053e0079a6 */ /* 0x0007e6000c12f314 */
[C---:B------:R-:W-:Y:S01]  /*6470*/  LEA.HI.X.SX32 R27, R64.reuse, R29, 0x5, P0 ;  /* 0x0000001d401b7211 */ /* 0x040fe200000f2eff */
[----:B------:R4:W-:Y:S04]  /*6480*/  REDG.E.ADD.F32.FTZ.RN.STRONG.GPU desc[UR20][R60.64], R6 ;  /* 0x000000063c0079a6 */ /* 0x0009e8000c12f314 */
[----:B------:R1:W-:Y:S04]  /*6490*/  REDG.E.ADD.F32.FTZ.RN.STRONG.GPU desc[UR20][R58.64], R7 ;  /* 0x000000073a0079a6 */ /* 0x0003e8000c12f314 */
[----:B------:R-:W-:Y:S04]  /*64a0*/  REDG.E.ADD.F32.FTZ.RN.STRONG.GPU desc[UR20][R56.64], R8 ;  /* 0x00000008380079a6 */ /* 0x000fe8000c12f314 */
[----:B------:R-:W-:Y:S04]  /*64b0*/  REDG.E.ADD.F32.FTZ.RN.STRONG.GPU desc[UR20][R54.64], R9 ;  /* 0x00000009360079a6 */ /* 0x000fe8000c12f314 */
[----:B------:R-:W-:Y:S01]  /*64c0*/  REDG.E.ADD.F32.FTZ.RN.STRONG.GPU desc[UR20][R52.64], R10 ;  /* 0x0000000a340079a6 */ /* 0x000fe2000c12f314 */
[C---:B--2---:R-:W-:Y:S03]  /*64d0*/  LEA R4, P0, R64.reuse, R26, 0x5 ;  /* 0x0000001a40047211 */ /* 0x044fe600078028ff */
[----:B------:R-:W-:Y:S01]  /*64e0*/  REDG.E.ADD.F32.FTZ.RN.STRONG.GPU desc[UR20][R50.64], R11 ;  /* 0x0000000b320079a6 */ /* 0x000fe2000c12f314 */
[C---:B---3--:R-:W-:Y:S03]  /*64f0*/  LEA.HI.X.SX32 R5, R64.reuse, R27, 0x5, P0 ;  /* 0x0000001b40057211 */ /* 0x048fe600000f2eff */
[----:B------:R-:W-:Y:S01]  /*6500*/  REDG.E.ADD.F32.FTZ.RN.STRONG.GPU desc[UR20][R48.64], R16 ;  /* 0x00000010300079a6 */ /* 0x000fe2000c12f314 */
[C---:B----4-:R-:W-:Y:S03]  /*6510*/  LEA R6, P0, R64.reuse, R4, 0x5 ;  /* 0x0000000440067211 */ /* 0x050fe600078028ff */
[----:B------:R-:W-:Y:S01]  /*6520*/  REDG.E.ADD.F32.FTZ.RN.STRONG.GPU desc[UR20][R42.64], R17 ;  /* 0x000000112a0079a6 */ /* 0x000fe2000c12f314 */
[----:B-1----:R-:W-:Y:S03]  /*6530*/  LEA.HI.X.SX32 R7, R64, R5, 0x5, P0 ;  /* 0x0000000540077211 */ /* 0x002fe600000f2eff */
[----:B------:R-:W-:Y:S01]  /*6540*/  REDG.E.ADD.F32.FTZ.RN.STRONG.GPU desc[UR20][R40.64], R18 ;  /* 0x00000012280079a6 */ /* 0x000fe2000c12f314 */
[----:B------:R-:W-:Y:S01]  /*6550*/  ISETP.NE.U32.AND P0, PT, R2, 0x1, PT ;  /* 0x000000010200780c */ /* 0x000fe20003f05070 */
[C---:B------:R-:W-:Y:S02]  /*6560*/  VIADD R2, R148.reuse, 0xffffe000 ;  /* 0xffffe00094027836 */ /* 0x040fe40000000000 */
[----:B------:R-:W-:Y:S04]  /*6570*/  REDG.E.ADD.F32.FTZ.RN.STRONG.GPU desc[UR20][R32.64], R19 ;  /* 0x00000013200079a6 */ /* 0x000fe8000c12f314 */
[----:B------:R-:W-:Y:S04]  /*6580*/  REDG.E.ADD.F32.FTZ.RN.STRONG.GPU desc[UR20][R28.64], R12 ;  /* 0x0000000c1c0079a6 */ /* 0x000fe8000c12f314 */
[----:B------:R-:W-:Y:S02]  /*6590*/  REDG.E.ADD.F32.FTZ.RN.STRONG.GPU desc[UR20][R26.64], R13 ;  /* 0x0000000d1a0079a6 */ /* 0x000fe4000c12f314 */
[----:B------:R-:W-:Y:S02]  /*65a0*/  @P0 VIADD R2, R148, 0x2000 ;  /* 0x0000200094020836 */ /* 0x000fe40000000000 */
[----:B------:R-:W-:Y:S04]  /*65b0*/  REDG.E.ADD.F32.FTZ.RN.STRONG.GPU desc[UR20][R4.64], R14 ;  /* 0x0000000e040079a6 */ /* 0x000fe8000c12f314 */
[----:B------:R-:W-:Y:S04]  /*65c0*/  REDG.E.ADD.F32.FTZ.RN.STRONG.GPU desc[UR20][R6.64], R15 ;  /* 0x0000000f060079a6 */ /* 0x000fe8000c12f314 */
[----:B------:R-:W-:Y:S04]  /*65d0*/  LDSM.16.MT88.4 R4, [R0+UR5+0x8000] ;  /* 0x008000050004783b */ /* 0x000fe80008004200 */
[----:B------:R-:W1:Y:S04]  /*65e0*/  LDSM.16.MT88.4 R8, [R148] ;  /* 0x000000009408783b */ /* 0x000e680000004200 */
[----:B------:R-:W2:Y:S04]  /*65f0*/  LDSM.16.MT88.4 R12, [R0+UR5+0xc000] ;  /* 0x00c00005000c783b */ /* 0x000ea80008004200 */
[----:B------:R-:W-:Y:S04]  /*6600*/  LDSM.16.MT88.4 R16, [R0+UR5+0x8800] ;  /* 0x008800050010783b */ /* 0x000fe80008004200 */
[----:B------:R-:W3:Y:S04]  /*6610*/  LDSM.16.MT88.4 R20, [R148+0x400] ;  /* 0x000400009414783b */ /* 0x000ee80000004200 */
[----:B------:R-:W4:Y:S04]  /*6620*/  LDSM.16.MT88.4 R24, [R0+UR5+0xc800] ;  /* 0x00c800050018783b */ /* 0x000f280008004200 */
[----:B------:R-:W-:Y:S04]  /*6630*/  LDSM.16.MT88.4 R28, [R0+UR5+0x9000] ;  /* 0x00900005001c783b */ /* 0x000fe80008004200 */
[----:B------:R-:W4:Y:S01]  /*6640*/  LDSM.16.MT88.4 R32, [R148+0x800] ;  /* 0x000800009420783b */ /* 0x000f220000004200 */
        /* <DEDUP_REMOVED lines=34> */
[----:B------:R2:W4:Y:S03]  /*6870*/  LDSM.16.MT88.4 R20, [R148+0x1c00] ;  /* 0x001c00009414783b */ /* 0x0005260000004200 */
[-C--:B---3--:R-:W-:Y:S08]  /*6880*/  HMMA.16816.F32.BF16 R84, R28, R32.reuse, R84 ;  /* 0x000000201c54723c */ /* 0x088ff00000041854 */
[C---:B------:R-:W-:Y:S08]  /*6890*/  HMMA.16816.F32.BF16 R88, R36.reuse, R32, R88 ;  /* 0x000000202458723c */ /* 0x040ff00000041858 */
[-C--:B------:R-:W-:Y:S03]  /*68a0*/  HMMA.16816.F32.BF16 R92, R36, R34.reuse, R92 ;  /* 0x00000022245c723c */ /* 0x080fe6000004185c */
[----:B--2---:R-:W-:Y:S05]  /*68b0*/  IMAD.MOV.U32 R148, RZ, RZ, R2 ;  /* 0x000000ffff947224 */ /* 0x004fea00078e0002 */
[----:B------:R-:W-:Y:S08]  /*68c0*/  HMMA.16816.F32.BF16 R96, R28, R34, R96 ;  /* 0x000000221c60723c */ /* 0x000ff00000041860 */
[-C--:B-1----:R-:W-:Y:S08]  /*68d0*/  HMMA.16816.F32.BF16 R84, R4, R8.reuse, R84 ;  /* 0x000000080454723c */ /* 0x082ff00000041854 */
[C---:B------:R-:W-:Y:S08]  /*68e0*/  HMMA.16816.F32.BF16 R88, R12.reuse, R8, R88 ;  /* 0x000000080c58723c */ /* 0x040ff00000041858 */
[-C--:B------:R-:W-:Y:S08]  /*68f0*/  HMMA.16816.F32.BF16 R92, R12, R10.reuse, R92 ;  /* 0x0000000a0c5c723c */ /* 0x080ff0000004185c */
[----:B------:R-:W-:Y:S04]  /*6900*/  HMMA.16816.F32.BF16 R96, R4, R10, R96 ;  /* 0x0000000a0460723c */ /* 0x000fe80000041860 */
[----:B------:R-:W-:Y:S04]  /*6910*/  @P3 IADD3 R5, P5, PT, R216, -0x200, RZ ;  /* 0xfffffe00d8053810 */ /* 0x000fe80007fbe0ff */
[-C--:B----4-:R-:W-:Y:S05]  /*6920*/  HMMA.16816.F32.BF16 R84, R16, R20.reuse, R84 ;  /* 0x000000141054723c */ /* 0x090fea0000041854 */
[----:B------:R-:W-:Y:S01]  /*6930*/  @P3 IADD3.X R4, PT, PT, R217, -0x1, RZ, P5, !PT ;  /* 0xffffffffd9043810 */ /* 0x000fe20002ffe4ff */
[----:B------:R-:W-:Y:S02]  /*6940*/  @P3 IMAD.MOV.U32 R216, RZ, RZ, R5 ;  /* 0x000000ffffd83224 */ /* 0x000fe400078e0005 */
[C---:B------:R-:W-:Y:S04]  /*6950*/  HMMA.16816.F32.BF16 R88, R24.reuse, R20, R88 ;  /* 0x000000141858723c */ /* 0x040fe80000041858 */
[----:B------:R-:W-:Y:S04]  /*6960*/  @P3 IMAD.MOV.U32 R217, RZ, RZ, R4 ;  /* 0x000000ffffd93224 */ /* 0x000fe800078e0004 */
[-C--:B------:R-:W-:Y:S08]  /*6970*/  HMMA.16816.F32.BF16 R92, R24, R22.reuse, R92 ;  /* 0x00000016185c723c */ /* 0x080ff0000004185c */
[----:B------:R-:W-:Y:S01]  /*6980*/  HMMA.16816.F32.BF16 R96, R16, R22, R96 ;  /* 0x000000161060723c */ /* 0x000fe20000041860 */
[----:B------:R-:W-:Y:S08]  /*6990*/  @!UPT UIADD3 URZ, UPT, UPT, URZ, URZ, URZ ;  /* 0x000000fffffff290 */ /* 0x000ff0000fffe0ff */
[----:B------:R-:W-:Y:S11]  /*69a0*/  @P2 BRA `(.L_x_46) ;  /* 0xffffffc000ec2947 */ /* 0x000ff6000383ffff */
[----:B------:R-:W2:Y:S01]  /*69b0*/  LDL R67, [R1+0xc] ;  /* 0x00000c0001437983 */ /* 0x000ea20000100800 */
[----:B------:R-:W1:Y:S03]  /*69c0*/  LDCU UR10, c[0x0][0x500] ;  /* 0x0000a000ff0a77ac */ /* 0x000e660008000800 */
[----:B------:R3:W5:Y:S01]  /*69d0*/  LDL R66, [R1] ;  /* 0x0000000001427983 */ /* 0x0007620000100800 */
[----:B------:R-:W-:Y:S02]  /*69e0*/  F2FP.BF16.F32.PACK_AB R68, R69, R68 ;  /* 0x000000444544723e */ /* 0x000fe400000010ff */
[----:B------:R-:W-:Y:S01]  /*69f0*/  F2FP.BF16.F32.PACK_AB R70, R71, R70 ;  /* 0x000000464746723e */ /* 0x000fe200000010ff */
[----:B------:R-:W4:Y:S01]  /*6a00*/  S2R R17, SR_TID.X ;  /* 0x0000000000117919 */ /* 0x000f220000002100 */
[----:B------:R-:W-:Y:S02]  /*6a10*/  F2FP.BF16.F32.PACK_AB R80, R81, R80 ;  /* 0x000000505150723e */ /* 0x000fe400000010ff */
[----:B------:R-:W-:Y:S01]  /*6a20*/  F2FP.BF16.F32.PACK_AB R82, R83, R82 ;  /* 0x000000525352723e */ /* 0x000fe200000010ff */
[----:B------:R-:W3:Y:S01]  /*6a30*/  S2R R65, SR_TID.X ;  /* 0x0000000000417919 */ /* 0x000ee20000002100 */
[----:B------:R-:W-:-:S02]  /*6a40*/  F2FP.BF16.F32.PACK_AB R72, R73, R72 ;  /* 0x000000484948723e */ /* 0x000fc400000010ff */
[----:B------:R-:W-:Y:S02]  /*6a50*/  F2FP.BF16.F32.PACK_AB R74, R75, R74 ;  /* 0x0000004a4b4a723e */ /* 0x000fe400000010ff */
[----:B------:R-:W-:Y:S01]  /*6a60*/  F2FP.BF16.F32.PACK_AB R76, R77, R76 ;  /* 0x0000004c4d4c723e */ /* 0x000fe200000010ff */
[----:B-1----:R-:W-:Y:S01]  /*6a70*/  FMUL.FTZ R84, R84, UR10 ;  /* 0x0000000a54547c20 */ /* 0x002fe20008410000 */
[----:B------:R-:W-:Y:S01]  /*6a80*/  FMUL.FTZ R12, R85, UR10 ;  /* 0x0000000a550c7c20 */ /* 0x000fe20008410000 */
        /* <DEDUP_REMOVED lines=13> */
[----:B------:R-:W-:-:S02]  /*6b60*/  F2FP.BF16.F32.PACK_AB R12, R12, R84 ;  /* 0x000000540c0c723e */ /* 0x000fc400000010ff */
[----:B------:R-:W-:Y:S02]  /*6b70*/  F2FP.BF16.F32.PACK_AB R11, R11, R86 ;  /* 0x000000560b0b723e */ /* 0x000fe400000010ff */
[----:B------:R-:W-:Y:S01]  /*6b80*/  F2FP.BF16.F32.PACK_AB R8, R8, R96 ;  /* 0x000000600808723e */ /* 0x000fe200000010ff */
[C---:B----4-:R-:W-:Y:S01]  /*6b90*/  IMAD.SHL.U32 R4, R17.reuse, 0x10, RZ ;  /* 0x0000001011047824 */ /* 0x050fe200078e00ff */
[----:B------:R-:W-:Y:S01]  /*6ba0*/  SHF.R.U32.HI R13, RZ, 0x4, R17 ;  /* 0x00000004ff0d7819 */ /* 0x000fe20000011611 */
[----:B------:R-:W-:Y:S01]  /*6bb0*/  IMAD.SHL.U32 R2, R17, 0x2, RZ ;  /* 0x0000000211027824 */ /* 0x000fe200078e00ff */
[----:B------:R-:W-:Y:S02]  /*6bc0*/  F2FP.BF16.F32.PACK_AB R7, R7, R98 ;  /* 0x000000620707723e */ /* 0x000fe400000010ff */
[----:B------:R-:W-:Y:S02]  /*6bd0*/  LOP3.LUT R4, R4, 0x600, RZ, 0xc0, !PT ;  /* 0x0000060004047812 */ /* 0x000fe400078ec0ff */
[----:B------:R-:W-:-:S02]  /*6be0*/  LOP3.LUT R13, R13, 0x8, RZ, 0xc0, !PT ;  /* 0x000000080d0d7812 */ /* 0x000fc400078ec0ff */
[----:B------:R-:W-:Y:S01]  /*6bf0*/  LOP3.LUT R4, R4, 0x6, R2, 0xf8, !PT ;  /* 0x0000000604047812 */ /* 0x000fe200078ef802 */
[----:B------:R-:W-:Y:S01]  /*6c00*/  IMAD.SHL.U32 R2, R17, 0x8, RZ ;  /* 0x0000000811027824 */ /* 0x000fe200078e00ff */
[----:B------:R-:W-:Y:S02]  /*6c10*/  F2FP.BF16.F32.PACK_AB R10, R10, R88 ;  /* 0x000000580a0a723e */ /* 0x000fe400000010ff */
[----:B------:R-:W-:Y:S02]  /*6c20*/  F2FP.BF16.F32.PACK_AB R9, R9, R90 ;  /* 0x0000005a0909723e */ /* 0x000fe400000010ff */
[----:B------:R-:W-:Y:S02]  /*6c30*/  LOP3.LUT R5, R2, 0xc0, RZ, 0xc0, !PT ;  /* 0x000000c002057812 */ /* 0x000fe400078ec0ff */
[----:B------:R-:W-:Y:S02]  /*6c40*/  LOP3.LUT R4, R4, 0x20, R2, 0xf8, !PT ;  /* 0x0000002004047812 */ /* 0x000fe400078ef802 */
[----:B------:R-:W-:Y:S01]  /*6c50*/  LOP3.LUT R2, R5, 0x18, R17, 0xf8, !PT ;  /* 0x0000001805027812 */ /* 0x000fe200078ef811 */
[----:B------:R-:W-:Y:S01]  /*6c60*/  FMUL.FTZ R5, R95, UR10 ;  /* 0x0000000a5f057c20 */ /* 0x000fe20008410000 */
[----:B------:R-:W-:-:S02]  /*6c70*/  F2FP.BF16.F32.PACK_AB R6, R6, R92 ;  /* 0x0000005c0606723e */ /* 0x000fc400000010ff */
[----:B------:R-:W-:Y:S01]  /*6c80*/  LOP3.LUT R2, R4, R2, R13, 0xf6, !PT ;  /* 0x0000000204027212 */ /* 0x000fe200078ef60d */
[----:B---3--:R-:W-:Y:S01]  /*6c90*/  IMAD.SHL.U32 R13, R65, 0x4, RZ ;  /* 0x00000004410d7824 */ /* 0x008fe200078e00ff */
[----:B------:R-:W-:Y:S02]  /*6ca0*/  F2FP.BF16.F32.PACK_AB R5, R5, R94 ;  /* 0x0000005e0505723e */ /* 0x000fe400000010ff */
[----:B------:R-:W-:Y:S01]  /*6cb0*/  LEA R2, R2, UR22, 0x1 ;  /* 0x0000001602027c11 */ /* 0x000fe2000f8e08ff */
[----:B------:R-:W-:Y:S01]  /*6cc0*/  BAR.SYNC.DEFER_BLOCKING 0x0 ;  /* 0x0000000000007b1d */ /* 0x000fe20000010000 */
[----:B------:R-:W-:Y:S02]  /*6cd0*/  LOP3.LUT R13, R13, 0x40, RZ, 0xc0, !PT ;  /* 0x000000400d0d7812 */ /* 0x000fe400078ec0ff */
[----:B------:R-:W-:Y:S01]  /*6ce0*/  F2FP.BF16.F32.PACK_AB R78, R79, R78 ;  /* 0x0000004e4f4e723e */ /* 0x000fe200000010ff */
[----:B------:R-:W-:-:S04]  /*6cf0*/  VIADD R4, R2, 0x6000 ;  /* 0x0000600002047836 */ /* 0x000fc80000000000 */
[----:B------:R-:W-:Y:S01]  /*6d00*/  IMAD.IADD R4, R4, 0x1, -R13 ;  /* 0x0000000104047824 */ /* 0x000fe200078e0a0d */
[----:B------:R1:W-:Y:S04]  /*6d10*/  STS [R2+0x6000], R12 ;  /* 0x0060000c02007388 */ /* 0x0003e80000000800 */
        /* <DEDUP_REMOVED lines=14> */
[----:B------:R1:W-:Y:S01]  /*6e00*/  STS [R4+0x3220], R78 ;  /* 0x0032204e04007388 */ /* 0x0003e20000000800 */
[----:B--2---:R-:W-:-:S13]  /*6e10*/  ISETP.NE.AND P0, PT, R67, -0x1, PT ;  /* 0xffffffff4300780c */ /* 0x004fda0003f05270 */
[----:B-1----:R-:W-:Y:S05]  /*6e20*/  @P0 BRA `(.L_x_47) ;  /* 0x00000000002c0947 */ /* 0x002fea0003800000 */
[----:B------:R-:W1:Y:S01]  /*6e30*/  LDCU.64 UR14, c[0x0][0x5c0] ;  /* 0x0000b800ff0e77ac */ /* 0x000e620008000a00 */
[----:B------:R-:W2:Y:S01]  /*6e40*/  LDC.64 R6, c[0x0][0x5a8] ;  /* 0x00016a00ff067b82 */ /* 0x000ea20000000a00 */
[----:B-----5:R-:W-:-:S05]  /*6e50*/  SHF.R.S32.HI R2, RZ, 0x1f, R66 ;  /* 0x0000001fff027819 */ /* 0x020fca0000011442 */
        /* <DEDUP_REMOVED lines=8> */
.L_x_47:
[----:B------:R-:W1:Y:S01]  /*6ee0*/  LDCU.64 UR14, c[0x0][0x5c0] ;  /* 0x0000b800ff0e77ac */ /* 0x000e620008000a00 */
[----:B-----5:R-:W-:-:S05]  /*6ef0*/  IADD3 R4, PT, PT, R66, R67, RZ ;  /* 0x0000004342047210 */ /* 0x020fca0007ffe0ff */
[C---:B-1----:R-:W-:Y:S02]  /*6f00*/  IMAD R2, R4.reuse, UR15, RZ ;  /* 0x0000000f04027c24 */ /* 0x042fe4000f8e02ff */
[----:B------:R-:W-:-:S05]  /*6f10*/  IMAD.WIDE.U32 R4, R4, UR14, RZ ;  /* 0x0000000e04047c25 */ /* 0x000fca000f8e00ff */
[----:B------:R-:W-:Y:S02]  /*6f20*/  IADD3 R16, PT, PT, R5, R2, RZ ;  /* 0x0000000205107210 */ /* 0x000fe40007ffe0ff */
[----:B------:R-:W-:Y:S02]  /*6f30*/  MOV R14, R4 ;  /* 0x00000004000e7202 */ /* 0x000fe40000000f00 */
.L_x_48:
[----:B------:R-:W-:Y:S05]  /*6f40*/  @P0 BRA `(.L_x_49) ;  /* 0x00000000002c0947 */ /* 0x000fea0003800000 */
[----:B------:R-:W1:Y:S01]  /*6f50*/  LDCU.64 UR12, c[0x0][0x5c8] ;  /* 0x0000b900ff0c77ac */ /* 0x000e620008000a00 */
[----:B------:R-:W2:Y:S01]  /*6f60*/  LDC.64 R6, c[0x0][0x5b0] ;  /* 0x00016c00ff067b82 */ /* 0x000ea20000000a00 */
[----:B------:R-:W-:-:S05]  /*6f70*/  SHF.R.S32.HI R2, RZ, 0x1f, R66 ;  /* 0x0000001fff027819 */ /* 0x000fca0000011442 */
        /* <DEDUP_REMOVED lines=8> */
.L_x_49:
[----:B------:R-:W1:Y:S01]  /*7000*/  LDCU.64 UR12, c[0x0][0x5c8] ;  /* 0x0000b900ff0c77ac */ /* 0x000e620008000a00 */
[----:B------:R-:W-:-:S05]  /*7010*/  IADD3 R4, PT, PT, R66, R67, RZ ;  /* 0x0000004342047210 */ /* 0x000fca0007ffe0ff */
[C---:B-1----:R-:W-:Y:S02]  /*7020*/  IMAD R2, R4.reuse, UR13, RZ ;  /* 0x0000000d04027c24 */ /* 0x042fe4000f8e02ff */
[----:B------:R-:W-:-:S05]  /*7030*/  IMAD.WIDE.U32 R4, R4, UR12, RZ ;  /* 0x0000000c04047c25 */ /* 0x000fca000f8e00ff */
[----:B------:R-:W-:Y:S02]  /*7040*/  IADD3 R7, PT, PT, R5, R2, RZ ;  /* 0x0000000205077210 */ /* 0x000fe40007ffe0ff */
[----:B------:R-:W-:-:S07]  /*7050*/  MOV R2, R4 ;  /* 0x0000000400027202 */ /* 0x000fce0000000f00 */
.L_x_50:
[----:B------:R-:W-:Y:S01]  /*7060*/  BAR.SYNC.DEFER_BLOCKING 0x0 ;  /* 0x0000000000007b1d */ /* 0x000fe20000010000 */
[C---:B------:R-:W-:Y:S01]  /*7070*/  IMAD.SHL.U32 R4, R252.reuse, 0x80, RZ ;  /* 0x00000080fc047824 */ /* 0x040fe200078e00ff */
[----:B------:R-:W-:Y:S01]  /*7080*/  SHF.R.U32.HI R17, RZ, 0x2, R17 ;  /* 0x00000002ff117819 */ /* 0x000fe20000011611 */
[----:B------:R-:W-:Y:S02]  /*7090*/  IMAD.SHL.U32 R11, R252, 0x80, RZ ;  /* 0x00000080fc0b7824 */ /* 0x000fe400078e00ff */
[----:B------:R-:W-:Y:S01]  /*70a0*/  IMAD.MOV.U32 R5, RZ, RZ, RZ ;  /* 0x000000ffff057224 */ /* 0x000fe200078e00ff */
[----:B------:R-:W1:Y:S02]  /*70b0*/  LDCU UR10, c[0x0][0x440] ;  /* 0x00008800ff0a77ac */ /* 0x000e640008000800 */
[----:B------:R-:W2:Y:S01]  /*70c0*/  LDC.64 R8, c[0x0][0x5e0] ;  /* 0x00017800ff087b82 */ /* 0x000ea20000000a00 */
[----:B------:R-:W3:Y:S01]  /*70d0*/  S2R R18, SR_TID.X ;  /* 0x0000000000127919 */ /* 0x000ee20000002100 */
[----:B------:R-:W-:Y:S01]  /*70e0*/  IADD3 R10, PT, PT, -R4, R202, RZ ;  /* 0x000000ca040a7210 */ /* 0x000fe20007ffe1ff */
[----:B------:R-:W-:Y:S01]  /*70f0*/  BSSY.RECONVERGENT B0, `(.L_x_51) ;  /* 0x000002b000007945 */ /* 0x000fe20003800200 */
[----:B------:R-:W-:-:S02]  /*7100*/  SHF.R.S32.HI R15, RZ, 0x1f, R11 ;  /* 0x0000001fff0f7819 */ /* 0x000fc4000001140b */
[----:B------:R-:W-:Y:S02]  /*7110*/  MOV R4, R243 ;  /* 0x000000f300047202 */ /* 0x000fe40000000f00 */
[----:B------:R-:W4:Y:S01]  /*7120*/  LDC.64 R20, c[0x0][0x5d8] ;  /* 0x00017600ff147b82 */ /* 0x000f220000000a00 */
[----:B------:R-:W-:Y:S02]  /*7130*/  IMAD R6, R15, UR12, RZ ;  /* 0x0000000c0f067c24 */ /* 0x000fe4000f8e02ff */
[----:B------:R-:W-:-:S04]  /*7140*/  IMAD.WIDE.U32 R4, R11, UR12, R4 ;  /* 0x0000000c0b047c25 */ /* 0x000fc8000f8e0004 */
[----:B------:R-:W-:Y:S01]  /*7150*/  IMAD R6, R11, UR13, R6 ;  /* 0x0000000d0b067c24 */ /* 0x000fe2000f8e0206 */
[----:B------:R-:W-:Y:S01]  /*7160*/  IADD3 R4, P0, PT, R2, R4, RZ ;  /* 0x0000000402047210 */ /* 0x000fe20007f1e0ff */
[----:B------:R2:W4:Y:S01]  /*7170*/  LDS.128 R28, [R218+0x7000] ;  /* 0x00700000da1c7984 */ /* 0x0005220000000c00 */
[----:B-1----:R-:W-:Y:S02]  /*7180*/  ISETP.GE.AND P1, PT, R243, UR10, PT ;  /* 0x0000000af3007c0c */ /* 0x002fe4000bf26270 */
[----:B------:R-:W-:Y:S01]  /*7190*/  IADD3.X R5, PT, PT, R7, R5, R6, P0, !PT ;  /* 0x0000000507057210 */ /* 0x000fe200007fe406 */
[----:B------:R1:W1:Y:S01]  /*71a0*/  LDS.128 R24, [R218+0x8000] ;  /* 0x00800000da187984 */ /* 0x0002620000000c00 */
[----:B------:R-:W-:Y:S01]  /*71b0*/  ISETP.GE.OR P2, PT, R17, R10, P1 ;  /* 0x0000000a1100720c */ /* 0x000fe20000f46670 */
[----:B------:R-:W-:Y:S02]  /*71c0*/  IMAD.WIDE.U32 R6, R11, UR14, RZ ;  /* 0x0000000e0b067c25 */ /* 0x000fe4000f8e00ff */
[----:B------:R1:W1:Y:S02]  /*71d0*/  LDS.128 R36, [R218+0x9000] ;  /* 0x00900000da247984 */ /* 0x0002640000000c00 */
[----:B--2---:R-:W-:-:S04]  /*71e0*/  IMAD.WIDE.U32 R12, R8, UR23, R4 ;  /* 0x00000017080c7c25 */ /* 0x004fc8000f8e0004 */
[----:B------:R-:W-:Y:S01]  /*71f0*/  IMAD R4, R15, UR14, RZ ;  /* 0x0000000e0f047c24 */ /* 0x000fe2000f8e02ff */
[----:B---3--:R-:W-:Y:S01]  /*7200*/  SHF.L.U32 R18, R18, 0x3, RZ ;  /* 0x0000000312127819 */ /* 0x008fe200000006ff */
[----:B------:R-:W-:Y:S02]  /*7210*/  IMAD R5, R9, UR23, R13 ;  /* 0x0000001709057c24 */ /* 0x000fe4000f8e020d */
[----:B------:R-:W2:Y:S01]  /*7220*/  @!P2 LDC.64 R32, c[0x0][0x568] ;  /* 0x00015a00ff20ab82 */ /* 0x000ea20000000a00 */
[----:B------:R-:W-:-:S04]  /*7230*/  LOP3.LUT R2, R6, 0x18, R18, 0xf8, !PT ;  /* 0x0000001806027812 */ /* 0x000fc800078ef812 */
[----:B------:R-:W-:Y:S01]  /*7240*/  IADD3 R6, P0, PT, R14, R2, RZ ;  /* 0x000000020e067210 */ /* 0x000fe20007f1e0ff */
[----:B------:R-:W-:Y:S01]  /*7250*/  IMAD R2, R11, UR15, R4 ;  /* 0x0000000f0b027c24 */ /* 0x000fe2000f8e0204 */
[----:B------:R-:W-:Y:S01]  /*7260*/  LEA.HI R11, R65, 0x40, RZ, 0x1e ;  /* 0x00000040410b7811 */ /* 0x000fe200078ff0ff */
[----:B------:R-:W-:-:S03]  /*7270*/  @!P2 IMAD.MOV.U32 R4, RZ, RZ, R12 ;  /* 0x000000ffff04a224 */ /* 0x000fc600078e000c */
[----:B------:R-:W-:Y:S01]  /*7280*/  IADD3.X R7, PT, PT, R16, R7, R2, P0, !PT ;  /* 0x0000000710077210 */ /* 0x000fe200007fe402 */
[----:B------:R-:W-:Y:S01]  /*7290*/  @!P2 IMAD.WIDE.U32 R8, R17, UR12, R4 ;  /* 0x0000000c1108ac25 */ /* 0x000fe2000f8e0004 */
[----:B------:R-:W-:Y:S02]  /*72a0*/  ISETP.GE.OR P1, PT, R11, R10, P1 ;  /* 0x0000000a0b00720c */ /* 0x000fe40000f26670 */
[----:B------:R-:W-:Y:S01]  /*72b0*/  IADD3 R2, P0, PT, R17, 0x40, RZ ;  /* 0x0000004011027810 */ /* 0x000fe20007f1e0ff */
[----:B----4-:R-:W-:-:S04]  /*72c0*/  IMAD.WIDE.U32 R6, R20, UR23, R6 ;  /* 0x0000001714067c25 */ /* 0x010fc8000f8e0006 */
[----:B------:R-:W-:Y:S02]  /*72d0*/  @!P2 IMAD R19, R17, UR13, R9 ;  /* 0x0000000d1113ac24 */ /* 0x000fe4000f8e0209 */
[----:B------:R-:W-:Y:S01]  /*72e0*/  IMAD R18, R21, UR23, R7 ;  /* 0x0000001715127c24 */ /* 0x000fe2000f8e0207 */
[----:B--2---:R-:W-:Y:S01]  /*72f0*/  @!P2 LEA R16, P3, R8, R32, 0x1 ;  /* 0x000000200810a211 */ /* 0x004fe200078608ff */
[----:B-1----:R-:W-:-:S12]  /*7300*/  @P2 BRA `(.L_x_52) ;  /* 0x0000000000242947 */ /* 0x002fd80003800000 */
[----:B------:R-:W1:Y:S01]  /*7310*/  LDS.128 R20, [R218+0x6000] ;  /* 0x00600000da147984 */ /* 0x000e620000000c00 */
[----:B------:R-:W2:Y:S01]  /*7320*/  LDCU.64 UR10, c[0x0][0x560] ;  /* 0x0000ac00ff0a77ac */ /* 0x000ea20008000a00 */
[----:B------:R-:W-:Y:S02]  /*7330*/  MOV R10, R6 ;  /* 0x00000006000a7202 */ /* 0x000fe40000000f00 */
[----:B------:R-:W-:-:S03]  /*7340*/  MOV R11, R18 ;  /* 0x00000012000b7202 */ /* 0x000fc60000000f00 */
[----:B------:R-:W-:-:S04]  /*7350*/  IMAD.WIDE.U32 R10, R17, UR14, R10 ;  /* 0x0000000e110a7c25 */ /* 0x000fc8000f8e000a */
[----:B------:R-:W-:Y:S01]  /*7360*/  IMAD R11, R17, UR15, R11 ;  /* 0x0000000f110b7c24 */ /* 0x000fe2000f8e020b */
[----:B--2---:R-:W-:-:S04]  /*7370*/  LEA R14, P4, R10, UR10, 0x1 ;  /* 0x0000000a0a0e7c11 */ /* 0x004fc8000f8808ff */
[----:B------:R-:W-:-:S05]  /*7380*/  LEA.HI.X R15, R10, UR11, R11, 0x1, P4 ;  /* 0x0000000b0a0f7c11 */ /* 0x000fca000a0f0c0b */
[----:B-1----:R1:W-:Y:S04]  /*7390*/  STG.E.128 desc[UR20][R14.64], R20 ;  /* 0x000000140e007986 */ /* 0x0023e8000c101d14 */
.L_x_52:
[----:B------:R-:W-:Y:S05]  /*73a0*/  BSYNC.RECONVERGENT B0 ;  /* 0x0000000000007941 */ /* 0x000fea0003800200 */
.L_x_51:
[----:B------:R-:W-:Y:S01]  /*73b0*/  BSSY.RECONVERGENT B0, `(.L_x_53) ;  /* 0x000000d000007945 */ /* 0x000fe20003800200 */
[----:B------:R-:W-:Y:S02]  /*73c0*/  @!P2 LEA.HI.X R17, R8, R33, R19, 0x1, P3 ;  /* 0x000000210811a211 */ /* 0x000fe400018f0c13 */
[----:B------:R-:W-:Y:S01]  /*73d0*/  IADD3.X R10, PT, PT, RZ, RZ, RZ, P0, !PT ;  /* 0x000000ffff0a7210 */ /* 0x000fe200007fe4ff */
[----:B------:R-:W-:Y:S06]  /*73e0*/  @P1 BRA `(.L_x_54) ;  /* 0x0000000000241947 */ /* 0x000fec0003800000 */
[----:B------:R-:W2:Y:S01]  /*73f0*/  LDCU.64 UR10, c[0x0][0x560] ;  /* 0x0000ac00ff0a77ac */ /* 0x000ea20008000a00 */
[----:B------:R-:W-:Y:S01]  /*7400*/  MOV R7, R18 ;  /* 0x0000001200077202 */ /* 0x000fe20000000f00 */
[----:B------:R-:W-:Y:S02]  /*7410*/  IMAD R11, R10, UR14, RZ ;  /* 0x0000000e0a0b7c24 */ /* 0x000fe4000f8e02ff */
[----:B------:R-:W-:-:S04]  /*7420*/  IMAD.WIDE.U32 R8, R2, UR14, R6 ;  /* 0x0000000e02087c25 */ /* 0x000fc8000f8e0006 */
[----:B------:R-:W-:-:S05]  /*7430*/  IMAD R6, R2, UR15, R11 ;  /* 0x0000000f02067c24 */ /* 0x000fca000f8e020b */
[----:B------:R-:W-:Y:S02]  /*7440*/  IADD3 R7, PT, PT, R6, R9, RZ ;  /* 0x0000000906077210 */ /* 0x000fe40007ffe0ff */
[----:B--2---:R-:W-:-:S04]  /*7450*/  LEA R6, P0, R8, UR10, 0x1 ;  /* 0x0000000a08067c11 */ /* 0x004fc8000f8008ff */
[----:B------:R-:W-:-:S05]  /*7460*/  LEA.HI.X R7, R8, UR11, R7, 0x1, P0 ;  /* 0x0000000b08077c11 */ /* 0x000fca00080f0c07 */
[----:B------:R2:W-:Y:S04]  /*7470*/  STG.E.128 desc[UR20][R6.64], R28 ;  /* 0x0000001c06007986 */ /* 0x0005e8000c101d14 */
.L_x_54:
[----:B------:R-:W-:Y:S05]  /*7480*/  BSYNC.RECONVERGENT B0 ;  /* 0x0000000000007941 */ /* 0x000fea0003800200 */
.L_x_53:
[----:B------:R3:W-:Y:S01]  /*7490*/  @!P2 STG.E.128 desc[UR20][R16.64], R24 ;  /* 0x000000181000a986 */ /* 0x0007e2000c101d14 */
[----:B------:R-:W-:Y:S05]  /*74a0*/  @P1 BRA `(.L_x_19) ;  /* 0x0000000000281947 */ /* 0x000fea0003800000 */
[----:B------:R-:W4:Y:S01]  /*74b0*/  LDCU.64 UR10, c[0x0][0x568] ;  /* 0x0000ad00ff0a77ac */ /* 0x000f220008000a00 */
[----:B--2---:R-:W-:Y:S01]  /*74c0*/  MOV R6, R12 ;  /* 0x0000000c00067202 */ /* 0x004fe20000000f00 */
[----:B------:R-:W-:Y:S01]  /*74d0*/  IMAD R4, R10, UR12, RZ ;  /* 0x0000000c0a047c24 */ /* 0x000fe2000f8e02ff */
[----:B------:R-:W-:-:S03]  /*74e0*/  MOV R7, R5 ;  /* 0x0000000500077202 */ /* 0x000fc60000000f00 */
[----:B------:R-:W-:-:S04]  /*74f0*/  IMAD.WIDE.U32 R6, R2, UR12, R6 ;  /* 0x0000000c02067c25 */ /* 0x000fc8000f8e0006 */
[----:B------:R-:W-:-:S05]  /*7500*/  IMAD R2, R2, UR13, R4 ;  /* 0x0000000d02027c24 */ /* 0x000fca000f8e0204 */
[----:B------:R-:W-:Y:S02]  /*7510*/  IADD3 R2, PT, PT, R2, R7, RZ ;  /* 0x0000000702027210 */ /* 0x000fe40007ffe0ff */
[----:B----4-:R-:W-:-:S04]  /*7520*/  LEA R4, P0, R6, UR10, 0x1 ;  /* 0x0000000a06047c11 */ /* 0x010fc8000f8008ff */
[----:B------:R-:W-:-:S05]  /*7530*/  LEA.HI.X R5, R6, UR11, R2, 0x1, P0 ;  /* 0x0000000b06057c11 */ /* 0x000fca00080f0c02 */
[----:B------:R4:W-:Y:S04]  /*7540*/  STG.E.128 desc[UR20][R4.64], R36 ;  /* 0x0000002404007986 */ /* 0x0009e8000c101d14 */
.L_x_19:
[----:B------:R-:W-:Y:S05]  /*7550*/  BSYNC.RECONVERGENT B1 ;  /* 0x0000000000017941 */ /* 0x000fea0003800200 */
.L_x_1:
[----:B------:R-:W5:Y:S01]  /*7560*/  LDCU UR11, c[0x0][0x438] ;  /* 0x00008700ff0b77ac */ /* 0x000f620008000800 */
[----:B------:R-:W1:Y:S08]  /*7570*/  LDC R2, c[0x0][0x370] ;  /* 0x0000dc00ff027b82 */ /* 0x000e700000000800 */
[----:B--2---:R-:W2:Y:S01]  /*7580*/  LDC R10, c[0x0][0x438] ;  /* 0x00010e00ff0a7b82 */ /* 0x004ea20000000800 */
[----:B-----5:R-:W-:-:S04]  /*7590*/  UIADD3 UR11, UPT, UPT, UR11, 0x7f, URZ ;  /* 0x0000007f0b0b7890 */ /* 0x020fc8000fffe0ff */
[----:B------:R-:W-:Y:S01]  /*75a0*/  USHF.R.S32.HI UR10, URZ, 0x1f, UR11 ;  /* 0x0000001fff0a7899 */ /* 0x000fe2000801140b */
[----:B-1----:R-:W-:-:S03]  /*75b0*/  IADD3 R252, PT, PT, R2, R252, RZ ;  /* 0x000000fc02fc7210 */ /* 0x002fc60007ffe0ff */
[----:B------:R-:W-:-:S04]  /*75c0*/  ULEA.HI UR10, UR10, UR11, URZ, 0x7 ;  /* 0x0000000b0a0a7291 */ /* 0x000fc8000f8f38ff */
[----:B------:R-:W-:-:S06]  /*75d0*/  USHF.R.S32.HI UR10, URZ, 0x7, UR10 ;  /* 0x00000007ff0a7899 */ /* 0x000fcc000801140a */
[----:B------:R-:W-:-:S13]  /*75e0*/  ISETP.GE.AND P0, PT, R252, UR10, PT ;  /* 0x0000000afc007c0c */ /* 0x000fda000bf06270 */
[----:B--2---:R-:W-:Y:S05]  /*75f0*/  @!P0 BRA `(.L_x_55) ;  /* 0xffffff9000008947 */ /* 0x004fea000383ffff */
[----:B------:R-:W-:Y:S05]  /*7600*/  EXIT ;  /* 0x000000000000794d */ /* 0x000fea0003800000 */
.L_x_56:
[----:B------:R-:W-:-:S00]  /*7610*/  BRA `(.L_x_56) ;  /* 0xfffffffc00fc7947 */ /* 0x000fc0000383ffff */
[----:B------:R-:W-:-:S00]  /*7620*/  NOP ;  /* 0x0000000000007918 */ /* 0x000fc00000000000 */
        /* <DEDUP_REMOVED lines=13> */
.L_x_812:


//--------------------- .text._ZN5flash44flash_bwd_dq_dk_dv_loop_seqk_parallel_kernelI23Flash_bwd_kernel_traitsILi32ELi128ELi128ELi8ELi4ELi4ELi4ELb1ELb0EN7cutlass10bfloat16_tE19Flash_kernel_traitsILi32ELi128ELi128ELi8ES3_EELb0ELb1ELb0ELb0ELb1ELb1ELb0EEEvNS_16Flash_bwd_paramsE --------------------------
	.section	.text._ZN5flash44flash_bwd_dq_dk_dv_loop_seqk_parallel_kernelI23Flash_bwd_kernel_traitsILi32ELi128ELi128ELi8ELi4ELi4ELi4ELb1ELb0EN7cutlass10bfloat16_tE19Flash_kernel_traitsILi32ELi128ELi128ELi8ES3_EELb0ELb1ELb0ELb0ELb1ELb1ELb0EEEvNS_16Flash_bwd_paramsE,"ax",@progbits
	.align	128
        .global         _ZN5flash44flash_bwd_dq_dk_dv_loop_seqk_parallel_kernelI23Flash_bwd_kernel_traitsILi32ELi128ELi128ELi8ELi4ELi4ELi4ELb1ELb0EN7cutlass10bfloat16_tE19Flash_kernel_traitsILi32ELi128ELi128ELi8ES3_EELb0ELb1ELb0ELb0ELb1ELb1ELb0EEEvNS_16Flash_bwd_paramsE
        .type           _ZN5flash44flash_bwd_dq_dk_dv_loop_seqk_parallel_kernelI23Flash_bwd_kernel_traitsILi32ELi128ELi128ELi8ELi4ELi4ELi4ELb1ELb0EN7cutlass10bfloat16_tE19Flash_kernel_traitsILi32ELi128ELi128ELi8ES3_EELb0ELb1ELb0ELb0ELb1ELb1ELb0EEEvNS_16Flash_bwd_paramsE,@function
        .size           _ZN5flash44flash_bwd_dq_dk_dv_loop_seqk_parallel_kernelI23Flash_bwd_kernel_traitsILi32ELi128ELi128ELi8ELi4ELi4ELi4ELb1ELb0EN7cutlass10bfloat16_tE19Flash_kernel_traitsILi32ELi128ELi128ELi8ES3_EELb0ELb1ELb0ELb0ELb1ELb1ELb0EEEvNS_16Flash_bwd_paramsE,(.L_x_813 - _ZN5flash44flash_bwd_dq_dk_dv_loop_seqk_parallel_kernelI23Flash_bwd_kernel_traitsILi32ELi128ELi128ELi8ELi4ELi4ELi4ELb1ELb0EN7cutlass10bfloat16_tE19Flash_kernel_traitsILi32ELi128ELi128ELi8ES3_EELb0ELb1ELb0ELb0ELb1ELb1ELb0EEEvNS_16Flash_bwd_paramsE)
        .other          _ZN5flash44flash_bwd_dq_dk_dv_loop_seqk_parallel_kernelI23Flash_bwd_kernel_traitsILi32ELi128ELi128ELi8ELi4ELi4ELi4ELb1ELb0EN7cutlass10bfloat16_tE19Flash_kernel_traitsILi32ELi128ELi128ELi8ES3_EELb0ELb1ELb0ELb0ELb1ELb1ELb0EEEvNS_16Flash_bwd_paramsE,@"STO_CUDA_ENTRY STV_DEFAULT"
_ZN5flash44flash_bwd_dq_dk_dv_loop_seqk_parallel_kernelI23Flash_bwd_kernel_traitsILi32ELi128ELi128ELi8ELi4ELi4ELi4ELb1ELb0EN7cutlass10bfloat16_tE19Flash_kernel_traitsILi32ELi128ELi128ELi8ES3_EELb0ELb1ELb0ELb0ELb1ELb1ELb0EEEvNS_16Flash_bwd_paramsE:
.text._ZN5flash44flash_bwd_dq_dk_dv_loop_seqk_parallel_kernelI23Flash_bwd_kernel_traitsILi32ELi128ELi128ELi8ELi4ELi4ELi4ELb1ELb0EN7cutlass10bfloat16_tE19Flash_kernel_traitsILi32ELi128ELi128ELi8ES3_EELb0ELb1ELb0ELb0ELb1ELb1ELb0EEEvNS_16Flash_bwd_paramsE:
[----:B------:R-:W-:Y:S08]  /*0000*/  LDC R1, c[0x0][0x37c] ;  /* 0x0000df00ff017b82 */ /* 0x000ff00000000800 */
[----:B------:R-:W1:Y:S08]  /*0010*/  LDC R3, c[0x0][0x438] ;  /* 0x00010e00ff037b82 */ /* 0x000e700000000800 */
[----:B------:R-:W2:Y:S01]  /*0020*/  S2UR UR18, SR_CTAID.X ;  /* 0x00000000001279c3 */ /* 0x000ea20000002500 */
[----:B-1----:R-:W-:-:S05]  /*0030*/  VIADD R3, R3, 0x7f ;  /* 0x0000007f03037836 */ /* 0x002fca0000000000 */
[----:B------:R-:W-:-:S04]  /*0040*/  SHF.R.S32.HI R0, RZ, 0x1f, R3 ;  /* 0x0000001fff007819 */ /* 0x000fc80000011403 */
[----:B------:R-:W-:-:S04]  /*0050*/  LEA.HI R0, R0, R3, RZ, 0x7 ;  /* 0x0000000300007211 */ /* 0x000fc800078f38ff */
[----:B------:R-:W-:-:S04]  /*0060*/  SHF.R.S32.HI R0, RZ, 0x7, R0 ;  /* 0x00000007ff007819 */ /* 0x000fc80000011400 */
[----:B--2---:R-:W-:-:S13]  /*0070*/  ISETP.LE.AND P0, PT, R0, UR18, PT ;  /* 0x0000001200007c0c */ /* 0x004fda000bf03270 */
[----:B------:R-:W-:Y:S05]  /*0080*/  @P0 EXIT ;  /* 0x000000000000094d */ /* 0x000fea0003800000 */
[----:B------:R-:W1:Y:S01]  /*0090*/  S2R R9, SR_TID.X ;  /* 0x0000000000097919 */ /* 0x000e620000002100 */
[----:B------:R-:W2:Y:S01]  /*00a0*/  S2UR UR5, SR_CgaCtaId ;  /* 0x00000000000579c3 */ /* 0x000ea20000008800 */
[----:B------:R-:W-:Y:S01]  /*00b0*/  UMOV UR4, 0x400 ;  /* 0x0000040000047882 */ /* 0x000fe20000000000 */
[----:B------:R-:W-:Y:S01]  /*00c0*/  IMAD.MOV.U32 R174, RZ, RZ, 0x20 ;  /* 0x00000020ffae7424 */ /* 0x000fe200078e00ff */
[----:B------:R-:W-:Y:S01]  /*00d0*/  UMOV UR6, 0x400 ;  /* 0x0000040000067882 */ /* 0x000fe20000000000 */
[----:B------:R-:W3:Y:S04]  /*00e0*/  LDCU.64 UR20, c[0x0][0x358] ;  /* 0x00006b00ff1477ac */ /* 0x000ee80008000a00 */
[----:B------:R-:W4:Y:S01]  /*00f0*/  S2UR UR17, SR_CTAID.Y ;  /* 0x00000000001179c3 */ /* 0x000f220000002600 */
[----:B------:R-:W-:Y:S01]  /*0100*/  UMOV UR16, 0xffffe000 ;  /* 0xffffe00000107882 */ /* 0x000fe20000000000 */
[----:B------:R-:W-:-:S06]  /*0110*/  UMOV UR24, URZ ;  /* 0x000000ff00187c82 */ /* 0x000fcc0008000000 */
[----:B------:R-:W5:Y:S01]  /*0120*/  S2UR UR19, SR_CgaCtaId ;  /* 0x00000000001379c3 */ /* 0x000f620000008800 */
[----:B--2---:R-:W-:-:S07]  /*0130*/  ULEA UR5, UR5, UR4, 0x18 ;  /* 0x0000000405057291 */ /* 0x004fce000f8ec0ff */
[----:B------:R-:W2:Y:S01]  /*0140*/  S2UR UR22, SR_CTAID.Z ;  /* 0x00000000001679c3 */ /* 0x000ea20000002700 */
[----:B------:R-:W-:Y:S02]  /*0150*/  UIADD3 UR7, UPT, UPT, UR5, 0x10000, URZ ;  /* 0x0001000005077890 */ /* 0x000fe4000fffe0ff */
[----:B------:R-:W-:Y:S01]  /*0160*/  UIADD3 UR4, UPT, UPT, UR5, 0x8000, URZ ;  /* 0x0000800005047890 */ /* 0x000fe2000fffe0ff */
[C---:B-1----:R-:W-:Y:S01]  /*0170*/  IMAD.SHL.U32 R0, R9.reuse, 0x10, RZ ;  /* 0x0000001009007824 */ /* 0x042fe200078e00ff */
[----:B------:R-:W-:Y:S01]  /*0180*/  SHF.R.U32.HI R176, RZ, 0x4, R9 ;  /* 0x00000004ffb07819 */ /* 0x000fe20000011609 */
[C---:B------:R-:W-:Y:S01]  /*0190*/  IMAD.SHL.U32 R180, R9.reuse, 0x2, RZ ;  /* 0x0000000209b47824 */ /* 0x040fe200078e00ff */
[C---:B------:R-:W-:Y:S01]  /*01a0*/  LOP3.LUT P1, R11, R9.reuse, 0x10, RZ, 0xc0, !PT ;  /* 0x00000010090b7812 */ /* 0x040fe2000782c0ff */
[C---:B------:R-:W-:Y:S01]  /*01b0*/  IMAD.SHL.U32 R173, R9.reuse, 0x40, RZ ;  /* 0x0000004009ad7824 */ /* 0x040fe200078e00ff */
[----:B------:R-:W-:Y:S01]  /*01c0*/  LOP3.LUT R5, R0, 0x1c0, RZ, 0xc0, !PT ;  /* 0x000001c000057812 */ /* 0x000fe200078ec0ff */
[----:B------:R-:W-:Y:S01]  /*01d0*/  IMAD.SHL.U32 R3, R9, 0x20, RZ ;  /* 0x0000002009037824 */ /* 0x000fe200078e00ff */
[----:B------:R-:W-:Y:S01]  /*01e0*/  LOP3.LUT R176, R176, 0x8, RZ, 0xc0, !PT ;  /* 0x00000008b0b07812 */ /* 0x000fe200078ec0ff */
[----:B----4-:R-:W-:Y:S01]  /*01f0*/  USHF.L.U32 UR23, UR17, 0x7, URZ ;  /* 0x0000000711177899 */ /* 0x010fe200080006ff */
[----:B------:R-:W-:Y:S01]  /*0200*/  LOP3.LUT R5, R5, 0x38, R180, 0xf8, !PT ;  /* 0x0000003805057812 */ /* 0x000fe200078ef8b4 */
[----:B-----5:R-:W-:Y:S01]  /*0210*/  ULEA UR19, UR19, UR6, 0x18 ;  /* 0x0000000613137291 */ /* 0x020fe2000f8ec0ff */
[----:B------:R-:W-:-:S02]  /*0220*/  LOP3.LUT R180, R180, 0xe006, R173, 0xc8, !PT ;  /* 0x0000e006b4b47812 */ /* 0x000fc400078ec8ad */
[C---:B------:R-:W-:Y:S02]  /*0230*/  LOP3.LUT R175, R3.reuse, 0x20, RZ, 0xc0, !PT ;  /* 0x0000002003af7812 */ /* 0x040fe400078ec0ff */
[----:B------:R-:W-:Y:S02]  /*0240*/  LOP3.LUT R180, R180, 0xc00, R3, 0xf8, !PT ;  /* 0x00000c00b4b47812 */ /* 0x000fe400078ef803 */
[----:B------:R-:W-:Y:S02]  /*0250*/  LOP3.LUT R7, R3, 0x120, RZ, 0xc0, !PT ;  /* 0x0000012003077812 */ /* 0x000fe400078ec0ff */
[----:B------:R-:W-:Y:S01]  /*0260*/  LOP3.LUT R180, R180, R5, RZ, 0xfc, !PT ;  /* 0x00000005b4b47212 */ /* 0x000fe200078efcff */
[----:B------:R-:W-:Y:S01]  /*0270*/  IMAD.SHL.U32 R5, R9, 0x4, RZ ;  /* 0x0000000409057824 */ /* 0x000fe200078e00ff */
[--C-:B------:R-:W-:Y:S02]  /*0280*/  LOP3.LUT R175, R175, 0x3800, R0.reuse, 0xf8, !PT ;  /* 0x00003800afaf7812 */ /* 0x100fe400078ef800 */
[----:B------:R-:W-:-:S02]  /*0290*/  LOP3.LUT R6, R7, 0x600, R0, 0xf8, !PT ;  /* 0x0000060007067812 */ /* 0x000fc400078ef800 */
[----:B------:R-:W-:Y:S02]  /*02a0*/  LOP3.LUT R5, R5, 0x18, RZ, 0xc0, !PT ;  /* 0x0000001805057812 */ /* 0x000fe400078ec0ff */
[----:B------:R-:W-:Y:S02]  /*02b0*/  SHF.R.U32.HI R7, RZ, 0x1, R9 ;  /* 0x00000001ff077819 */ /* 0x000fe40000011609 */
[----:B------:R-:W-:Y:S02]  /*02c0*/  LOP3.LUT R8, R5, 0xc0, R3, 0xf8, !PT ;  /* 0x000000c005087812 */ /* 0x000fe400078ef803 */
[----:B------:R-:W-:Y:S01]  /*02d0*/  LOP3.LUT R175, R175, 0x100, R0, 0xf8, !PT ;  /* 0x00000100afaf7812 */ /* 0x000fe200078ef800 */
[----:B------:R-:W-:Y:S01]  /*02e0*/  IMAD.SHL.U32 R0, R9, 0x8, RZ ;  /* 0x0000000809007824 */ /* 0x000fe200078e00ff */
[----:B------:R-:W-:Y:S02]  /*02f0*/  LOP3.LUT R176, R176, R11, RZ, 0xfc, !PT ;  /* 0x0000000bb0b07212 */ /* 0x000fe400078efcff */
[----:B------:R-:W-:-:S02]  /*0300*/  LOP3.LUT R177, R8, 0x8, R7, 0x78, !PT ;  /* 0x0000000808b17812 */ /* 0x000fc400078e7807 */
[----:B------:R-:W-:Y:S02]  /*0310*/  LOP3.LUT R11, R173, 0x1c0, RZ, 0xc0, !PT ;  /* 0x000001c0ad0b7812 */ /* 0x000fe400078ec0ff */
[----:B------:R-:W-:Y:S02]  /*0320*/  LOP3.LUT R176, R176, 0xc0, R3, 0xf8, !PT ;  /* 0x000000c0b0b07812 */ /* 0x000fe400078ef803 */
[----:B------:R-:W-:Y:S02]  /*0330*/  LOP3.LUT R177, R6, R177, RZ, 0xfc, !PT ;  /* 0x000000b106b17212 */ /* 0x000fe400078efcff */
[----:B------:R-:W-:Y:S02]  /*0340*/  LOP3.LUT R172, R11, 0x38, R0, 0xf8, !PT ;  /* 0x000000380bac7812 */ /* 0x000fe400078ef800 */
[----:B------:R-:W-:Y:S02]  /*0350*/  LOP3.LUT R6, R173, 0x200, RZ, 0xc0, !PT ;  /* 0x00000200ad067812 */ /* 0x000fe400078ec0ff */
[----:B------:R-:W-:-:S02]  /*0360*/  LOP3.LUT R176, R176, R5, RZ, 0x3c, !PT ;  /* 0x00000005b0b07212 */ /* 0x000fc400078e3cff */
[----:B------:R-:W-:Y:S02]  /*0370*/  SHF.R.U32.HI R179, RZ, 0x2, R9 ;  /* 0x00000002ffb37819 */ /* 0x000fe40000011609 */
[----:B------:R-:W-:Y:S02]  /*0380*/  LOP3.LUT R2, R7, 0x30, RZ, 0xc0, !PT ;  /* 0x0000003007027812 */ /* 0x000fe400078ec0ff */
[----:B------:R-:W-:Y:S02]  /*0390*/  LOP3.LUT R172, R172, 0x8, R7, 0x78, !PT ;  /* 0x00000008acac7812 */ /* 0x000fe400078e7807 */
[----:B------:R-:W-:Y:S02]  /*03a0*/  LOP3.LUT R5, R6, 0xc00, R3, 0xf8, !PT ;  /* 0x00000c0006057812 */ /* 0x000fe400078ef803 */
[----:B------:R-:W-:Y:S02]  /*03b0*/  LOP3.LUT P0, RZ, R9, 0x4, RZ, 0xc0, !PT ;  /* 0x0000000409ff7812 */ /* 0x000fe4000780c0ff */
[----:B------:R-:W-:-:S02]  /*03c0*/  LOP3.LUT R4, R0, 0xd8, RZ, 0xc0, !PT ;  /* 0x000000d800047812 */ /* 0x000fc400078ec0ff */
[C---:B------:R-:W-:Y:S02]  /*03d0*/  LOP3.LUT R179, R2.reuse, 0x7, R179, 0xf8, !PT ;  /* 0x0000000702b37812 */ /* 0x040fe400078ef8b3 */
[----:B------:R-:W-:Y:S02]  /*03e0*/  LOP3.LUT R172, R5, R172, RZ, 0xfc, !PT ;  /* 0x000000ac05ac7212 */ /* 0x000fe400078efcff */
[--C-:B------:R-:W-:Y:S02]  /*03f0*/  LOP3.LUT R2, R2, 0x8, R9.reuse, 0xf8, !PT ;  /* 0x0000000802027812 */ /* 0x100fe400078ef809 */
[----:B------:R-:W-:Y:S02]  /*0400*/  LOP3.LUT P3, RZ, R9, 0x2, RZ, 0xc0, !PT ;  /* 0x0000000209ff7812 */ /* 0x000fe4000786c0ff */
[----:B------:R-:W-:Y:S02]  /*0410*/  LOP3.LUT R181, R4, 0x18, R9, 0x78, !PT ;  /* 0x0000001804b57812 */ /* 0x000fe400078e7809 */
[----:B------:R-:W-:-:S02]  /*0420*/  LEA R180, R180, UR7, 0x1 ;  /* 0x00000007b4b47c11 */ /* 0x000fc4000f8e08ff */
[----:B------:R-:W-:Y:S02]  /*0430*/  LEA R172, R172, UR4, 0x1 ;  /* 0x00000004acac7c11 */ /* 0x000fe4000f8e08ff */
[----:B------:R-:W-:Y:S01]  /*0440*/  LOP3.LUT P2, RZ, R9, 0x8, RZ, 0xc0, !PT ;  /* 0x0000000809ff7812 */ /* 0x000fe2000784c0ff */
[----:B------:R-:W-:Y:S01]  /*0450*/  VIADD R182, R180, 0x40 ;  /* 0x00000040b4b67836 */ /* 0x000fe20000000000 */
[----:B------:R-:W-:Y:S01]  /*0460*/  LOP3.LUT R7, R2, 0x1c0, R173, 0xf8, !PT ;  /* 0x000001c002077812 */ /* 0x000fe200078ef8ad */
[----:B------:R-:W-:Y:S01]  /*0470*/  VIADD R170, R172, 0x40 ;  /* 0x00000040acaa7836 */ /* 0x000fe20000000000 */
[----:B------:R-:W-:Y:S01]  /*0480*/  LOP3.LUT R176, R176, 0x120, R3, 0xf8, !PT ;  /* 0x00000120b0b07812 */ /* 0x000fe200078ef803 */
[----:B------:R-:W-:Y:S01]  /*0490*/  @P1 VIADD R182, R180, 0xffffffc0 ;  /* 0xffffffc0b4b61836 */ /* 0x000fe20000000000 */
[----:B------:R-:W-:Y:S01]  /*04a0*/  LOP3.LUT R4, R8, 0x8, R9, 0x78, !PT ;  /* 0x0000000808047812 */ /* 0x000fe200078e7809 */
[----:B------:R-:W-:Y:S01]  /*04b0*/  @P0 VIADD R170, R172, 0xffffffc0 ;  /* 0xffffffc0acaa0836 */ /* 0x000fe20000000000 */
[----:B------:R-:W-:-:S02]  /*04c0*/  LOP3.LUT R181, R181, 0x1f20, R0, 0xf8, !PT ;  /* 0x00001f20b5b57812 */ /* 0x000fc400078ef800 */
[C---:B------:R-:W-:Y:S02]  /*04d0*/  SEL R3, R174.reuse, 0xffffffe0, !P3 ;  /* 0xffffffe0ae037807 */ /* 0x040fe40005800000 */
[----:B------:R-:W-:Y:S02]  /*04e0*/  LOP3.LUT R0, R7, 0x38, R0, 0x78, !PT ;  /* 0x0000003807007812 */ /* 0x000fe400078e7800 */
[----:B------:R-:W-:Y:S01]  /*04f0*/  LOP3.LUT R173, R173, 0x400, RZ, 0xc0, !PT ;  /* 0x00000400adad7812 */ /* 0x000fe200078ec0ff */
[C---:B------:R-:W-:Y:S01]  /*0500*/  IMAD.IADD R171, R3.reuse, 0x1, R172 ;  /* 0x0000000103ab7824 */ /* 0x040fe200078e02ac */
[----:B------:R-:W-:Y:S01]  /*0510*/  SEL R5, R174, 0xffffffe0, !P2 ;  /* 0xffffffe0ae057807 */ /* 0x000fe20005000000 */
[----:B------:R-:W-:Y:S01]  /*0520*/  IMAD.IADD R3, R3, 0x1, R170 ;  /* 0x0000000103037824 */ /* 0x000fe200078e02aa */
[----:B------:R-:W-:Y:S01]  /*0530*/  LOP3.LUT R175, R175, R4, RZ, 0xfc, !PT ;  /* 0x00000004afaf7212 */ /* 0x000fe200078efcff */
[----:B------:R-:W-:Y:S01]  /*0540*/  IMAD R173, R0, 0x2, R173 ;  /* 0x0000000200ad7824 */ /* 0x000fe200078e02ad */
[----:B------:R-:W-:Y:S01]  /*0550*/  SEL R174, R174, 0xffffffe0, !P0 ;  /* 0xffffffe0aeae7807 */ /* 0x000fe20004000000 */
[----:B------:R-:W-:Y:S01]  /*0560*/  IMAD.IADD R183, R180, 0x1, R5 ;  /* 0x00000001b4b77824 */ /* 0x000fe200078e0205 */
[----:B------:R-:W-:Y:S01]  /*0570*/  LEA R181, R181, UR5, 0x1 ;  /* 0x00000005b5b57c11 */ /* 0x000fe2000f8e08ff */
[----:B------:R-:W-:Y:S01]  /*0580*/  IMAD.IADD R184, R5, 0x1, R182 ;  /* 0x0000000105b87824 */ /* 0x000fe200078e02b6 */
[----:B------:R-:W-:-:S02]  /*0590*/  LEA R177, R177, UR5, 0x1 ;  /* 0x00000005b1b17c11 */ /* 0x000fc4000f8e08ff */
[----:B------:R-:W-:Y:S02]  /*05a0*/  LEA R176, R176, UR5, 0x1 ;  /* 0x00000005b0b07c11 */ /* 0x000fe4000f8e08ff */
[----:B------:R-:W-:Y:S01]  /*05b0*/  LEA R175, R175, UR4, 0x1 ;  /* 0x00000004afaf7c11 */ /* 0x000fe2000f8e08ff */
[----:B--23--:R-:W-:-:S06]  /*05c0*/  UMOV UR4, URZ ;  /* 0x000000ff00047c82 */ /* 0x00cfcc0008000000 */
.L_x_64:
[----:B-1----:R-:W1:Y:S01]  /*05d0*/  LDCU.64 UR8, c[0x0][0x470] ;  /* 0x00008e00ff0877ac */ /* 0x002e620008000a00 */
[----:B------:R-:W2:Y:S01]  /*05e0*/  LDCU.64 UR6, c[0x0][0x478] ;  /* 0x00008f00ff0677ac */ /* 0x000ea20008000a00 */
[----:B-1----:R-:W-:Y:S02]  /*05f0*/  UISETP.NE.U32.AND UP3, UPT, UR8, URZ, UPT ;  /* 0x000000ff0800728c */ /* 0x002fe4000bf65070 */
[----:B--2---:R-:W-:Y:S02]  /*0600*/  UISETP.NE.U32.AND UP2, UPT, UR6, URZ, UPT ;  /* 0x000000ff0600728c */ /* 0x004fe4000bf45070 */
[----:B------:R-:W-:Y:S02]  /*0610*/  UISETP.NE.AND.EX UP3, UPT, UR9, URZ, UPT, UP3 ;  /* 0x000000ff0900728c */ /* 0x000fe4000bf65330 */
[----:B------:R-:W-:-:S04]  /*0620*/  UISETP.NE.AND.EX UP2, UPT, UR7, URZ, UPT, UP2 ;  /* 0x000000ff0700728c */ /* 0x000fc8000bf45320 */
[----:B------:R-:W-:Y:S02]  /*0630*/  PLOP3.LUT P1, PT, PT, PT, UP3, 0x80, 0x8 ;  /* 0x000000000008781c */ /* 0x000fe40003f2f038 */
[----:B------:R-:W-:-:S03]  /*0640*/  PLOP3.LUT P0, PT, PT, PT, UP2, 0x80, 0x8 ;  /* 0x000000000008781c */ /* 0x000fc60003f0f028 */
[----:B------:R-:W-:Y:S02]  /*0650*/  @UP3 ULEA UR8, UP1, UR17, UR8, 0x2 ;  /* 0x0000000811083291 */ /* 0x000fe4000f8210ff */
[----:B------:R-:W-:Y:S02]  /*0660*/  @UP2 ULEA UR6, UP0, UR17, UR6, 0x2 ;  /* 0x0000000611062291 */ /* 0x000fe4000f8010ff */
[----:B------:R-:W-:Y:S02]  /*0670*/  @UP3 ULEA.HI.X UR9, UR17, UR9, URZ, 0x2, UP1 ;  /* 0x0000000911093291 */ /* 0x000fe400088f14ff */
[----:B------:R-:W-:Y:S01]  /*0680*/  @UP2 ULEA.HI.X UR7, UR17, UR7, URZ, 0x2, UP0 ;  /* 0x0000000711072291 */ /* 0x000fe200080f14ff */
[----:B------:R-:W-:Y:S02]  /*0690*/  IMAD.U32 R6, RZ, RZ, UR8 ;  /* 0x00000008ff067e24 */ /* 0x000fe4000f8e00ff */
[----:B------:R-:W-:Y:S02]  /*06a0*/  IMAD.U32 R4, RZ, RZ, UR6 ;  /* 0x00000006ff047e24 */ /* 0x000fe4000f8e00ff */
[----:B------:R-:W-:-:S02]  /*06b0*/  IMAD.U32 R7, RZ, RZ, UR9 ;  /* 0x00000009ff077e24 */ /* 0x000fc4000f8e00ff */
[----:B------:R-:W-:Y:S02]  /*06c0*/  IMAD.U32 R5, RZ, RZ, UR7 ;  /* 0x00000007ff057e24 */ /* 0x000fe4000f8e00ff */
[----:B------:R-:W1:Y:S01]  /*06d0*/  @!UP2 LDCU.64 UR8, c[0x0][0x488] ;  /* 0x00009100ff08a7ac */ /* 0x000e620008000a00 */
[----:B------:R-:W2:Y:S01]  /*06e0*/  @P1 LDG.E R2, desc[UR20][R6.64] ;  /* 0x0000001406021981 */ /* 0x000ea2000c1e1900 */
[----:B------:R-:W3:Y:S03]  /*06f0*/  @!UP2 LDCU.64 UR6, c[0x0][0x438] ;  /* 0x00008700ff06a7ac */ /* 0x000ee60008000a00 */
[----:B------:R-:W4:Y:S01]  /*0700*/  @P0 LDG.E R0, desc[UR20][R4.64] ;  /* 0x0000001404000981 */ /* 0x000f22000c1e1900 */
[----:B------:R-:W-:Y:S01]  /*0710*/  UMOV UR36, URZ ;  /* 0x000000ff00247c82 */ /* 0x000fe20008000000 */
[----:B------:R-:W-:Y:S02]  /*0720*/  USHF.L.U32 UR25, UR18, 0x7, URZ ;  /* 0x0000000712197899 */ /* 0x000fe400080006ff */
[----:B-1----:R-:W-:-:S04]  /*0730*/  @!UP2 UISETP.NE.U32.AND UP0, UPT, UR8, URZ, UPT ;  /* 0x000000ff0800a28c */ /* 0x002fc8000bf05070 */
[----:B------:R-:W-:-:S04]  /*0740*/  @!UP2 UISETP.NE.AND.EX UP0, UPT, UR9, URZ, UPT, UP0 ;  /* 0x000000ff0900a28c */ /* 0x000fc8000bf05300 */
[----:B---3--:R-:W-:Y:S01]  /*0750*/  @!UP2 USEL UR7, UR7, URZ, UP0 ;  /* 0x000000ff0707a287 */ /* 0x008fe20008000000 */
[----:B--2---:R-:W-:Y:S02]  /*0760*/  @P1 R2UR UR36, R2 ;  /* 0x00000000022412ca */ /* 0x004fe400000e0000 */
[----:B----4-:R-:W-:-:S13]  /*0770*/  @P0 R2UR UR33, R0 ;  /* 0x00000000002102ca */ /* 0x010fda00000e0000 */
[----:B------:R-:W-:Y:S02]  /*0780*/  @UP2 UIADD3 UR33, UPT, UPT, UR33, -UR36, URZ ;  /* 0x8000002421212290 */ /* 0x000fe4000fffe0ff */
[----:B------:R-:W-:-:S04]  /*0790*/  @!UP2 UIADD3 UR33, UPT, UPT, UR7, UR6, -UR36 ;  /* 0x000000060721a290 */ /* 0x000fc8000fffe824 */
[----:B------:R-:W-:-:S09]  /*07a0*/  UISETP.GE.AND UP0, UPT, UR25, UR33, UPT ;  /* 0x000000211900728c */ /* 0x000fd2000bf06270 */
[----:B-----5:R-:W-:Y:S05]  /*07b0*/  BRA.U UP0, `(.L_x_57) ;  /* 0x0000005500547547 */ /* 0x020fea000b800000 */
[----:B------:R-:W1:Y:S01]  /*07c0*/  LDC R0, c[0x0][0x3e8] ;  /* 0x0000fa00ff007b82 */ /* 0x000e620000000800 */
[----:B------:R-:W2:Y:S01]  /*07d0*/  LDCU.U8 UR6, c[0x0][0x548] ;  /* 0x0000a900ff0677ac */ /* 0x000ea20008000000 */
[----:B------:R-:W3:Y:S01]  /*07e0*/  LDCU UR27, c[0x0][0x434] ;  /* 0x00008680ff1b77ac */ /* 0x000ee20008000800 */
[----:B------:R-:W4:Y:S01]  /*07f0*/  LDCU.U8 UR34, c[0x0][0x5f0] ;  /* 0x0000be00ff2277ac */ /* 0x000f220008000000 */
[----:B--2---:R-:W-:Y:S02]  /*0800*/  UISETP.NE.AND UP0, UPT, UR6, URZ, UPT ;  /* 0x000000ff0600728c */ /* 0x004fe4000bf05270 */
[----:B---3--:R-:W-:Y:S01]  /*0810*/  UIADD3 UR7, UPT, UPT, UR27, 0x7f, URZ ;  /* 0x0000007f1b077890 */ /* 0x008fe2000fffe0ff */
[----:B-1----:R-:W-:-:S03]  /*0820*/  IABS R5, R0 ;  /* 0x0000000000057213 */ /* 0x002fc60000000000 */
[----:B------:R-:W-:Y:S01]  /*0830*/  USHF.R.S32.HI UR32, URZ, 0x1f, UR7 ;  /* 0x0000001fff207899 */ /* 0x000fe20008011407 */
[----:B------:R-:W1:Y:S04]  /*0840*/  I2F.RP R8, R5 ;  /* 0x0000000500087306 */ /* 0x000e680000209400 */
[----:B------:R-:W2:Y:S01]  /*0850*/  @UP0 LDCU UR31, c[0x0][0x454] ;  /* 0x00008a80ff1f07ac */ /* 0x000ea20008000800 */
[----:B------:R-:W3:Y:S01]  /*0860*/  @!UP0 LDCU UR6, c[0x0][0x3e0] ;  /* 0x00007c00ff0687ac */ /* 0x000ee20008000800 */
[----:B------:R-:W-:-:S04]  /*0870*/  ULEA.HI UR32, UR32, UR7, URZ, 0x7 ;  /* 0x0000000720207291 */ /* 0x000fc8000f8f38ff */
[----:B------:R-:W-:Y:S01]  /*0880*/  USHF.R.S32.HI UR32, URZ, 0x7, UR32 ;  /* 0x00000007ff207899 */ /* 0x000fe20008011420 */
[----:B-1----:R-:W1:Y:S01]  /*0890*/  MUFU.RCP R6, R8 ;  /* 0x0000000800067308 */ /* 0x002e620000001000 */
[----:B--2---:R-:W-:Y:S02]  /*08a0*/  @UP0 UIMAD UR31, UR22, UR31, URZ ;  /* 0x0000001f161f02a4 */ /* 0x004fe4000f8e02ff */
[----:B---3--:R-:W-:Y:S02]  /*08b0*/  @!UP0 UIMAD UR6, UR17, UR6, UR22 ;  /* 0x00000006110682a4 */ /* 0x008fe4000f8e0216 */
[----:B------:R-:W-:Y:S02]  /*08c0*/  @UP0 UIMAD UR31, UR17, UR27, UR31 ;  /* 0x0000001b111f02a4 */ /* 0x000fe4000f8e021f */
[----:B------:R-:W-:Y:S01]  /*08d0*/  @!UP0 UIMAD UR31, UR6, UR27, URZ ;  /* 0x0000001b061f82a4 */ /* 0x000fe2000f8e02ff */
[----:B-1----:R-:W-:-:S04]  /*08e0*/  VIADD R6, R6, 0xffffffe ;  /* 0x0ffffffe06067836 */ /* 0x002fc80000000000 */
[----:B------:R-:W1:Y:S02]  /*08f0*/  F2I.FTZ.U32.TRUNC.NTZ R7, R6 ;  /* 0x0000000600077305 */ /* 0x000e64000021f000 */
[----:B-1----:R-:W-:Y:S02]  /*0900*/  IMAD.MOV R2, RZ, RZ, -R7 ;  /* 0x000000ffff027224 */ /* 0x002fe400078e0a07 */
[----:B------:R-:W-:Y:S02]  /*0910*/  IMAD.MOV.U32 R6, RZ, RZ, RZ ;  /* 0x000000ffff067224 */ /* 0x000fe400078e00ff */
[----:B------:R-:W-:Y:S01]  /*0920*/  IMAD R4, R2, R5, RZ ;  /* 0x0000000502047224 */ /* 0x000fe200078e02ff */
[----:B------:R-:W-:-:S03]  /*0930*/  IABS R2, UR22 ;  /* 0x0000001600027c13 */ /* 0x000fc60008000000 */
        /* <DEDUP_REMOVED lines=10> */
[----:B------:R-:W-:-:S04]  /*09e0*/  LOP3.LUT R2, R0, UR22, RZ, 0x3c, !PT ;  /* 0x0000001600027c12 */ /* 0x000fc8000f8e3cff */
[----:B------:R-:W-:-:S07]  /*09f0*/  ISETP.GE.AND P0, PT, R2, RZ, PT ;  /* 0x000000ff0200720c */ /* 0x000fce0003f06270 */
[----:B------:R-:W-:-:S06]  /*0a00*/  @P2 VIADD R13, R13, 0x1 ;  /* 0x000000010d0d2836 */ /* 0x000fcc0000000000 */
[----:B------:R-:W-:Y:S02]  /*0a10*/  @!P0 IADD3 R13, PT, PT, -R13, RZ, RZ ;  /* 0x000000ff0d0d8210 */ /* 0x000fe40007ffe1ff */
[----:B------:R-:W-:-:S04]  /*0a20*/  @!P1 LOP3.LUT R13, RZ, R0, RZ, 0x33, !PT ;  /* 0x00000000ff0d9212 */ /* 0x000fc800078e33ff */
[----:B------:R-:W-:Y:S01]  /*0a30*/  SHF.R.S32.HI R12, RZ, 0x1f, R13 ;  /* 0x0000001fff0c7819 */ /* 0x000fe2000001140d */
[----:B----4-:R-:W-:Y:S06]  /*0a40*/  BRA.U !UP0, `(.L_x_58) ;  /* 0x00000001081c7547 */ /* 0x010fec000b800000 */
[----:B------:R-:W1:Y:S01]  /*0a50*/  LDCU UR7, c[0x0][0x430] ;  /* 0x00008600ff0777ac */ /* 0x000e620008000800 */
[----:B------:R-:W1:Y:S01]  /*0a60*/  LDCU UR6, c[0x0][0x454] ;  /* 0x00008a80ff0677ac */ /* 0x000e620008000800 */
[----:B------:R-:W2:Y:S01]  /*0a70*/  LDCU UR26, c[0x0][0x444] ;  /* 0x00008880ff1a77ac */ /* 0x000ea20008000800 */
[----:B-1----:R-:W-:Y:S02]  /*0a80*/  ULEA UR6, UR7, UR6, 0x7 ;  /* 0x0000000607067291 */ /* 0x002fe4000f8e38ff */
[----:B--2---:R-:W-:-:S04]  /*0a90*/  UIMAD UR30, UR17, UR26, UR23 ;  /* 0x0000001a111e72a4 */ /* 0x004fc8000f8e0217 */
[----:B------:R-:W-:Y:S01]  /*0aa0*/  UIMAD UR30, UR6, UR22, UR30 ;  /* 0x00000016061e72a4 */ /* 0x000fe2000f8e021e */
[----:B------:R-:W-:Y:S11]  /*0ab0*/  BRA `(.L_x_59) ;  /* 0x0000000000107947 */ /* 0x000ff60003800000 */
.L_x_58:
[----:B------:R-:W1:Y:S01]  /*0ac0*/  LDCU UR30, c[0x0][0x3e0] ;  /* 0x00007c00ff1e77ac */ /* 0x000e620008000800 */
[----:B------:R-:W2:Y:S01]  /*0ad0*/  LDCU UR26, c[0x0][0x444] ;  /* 0x00008880ff1a77ac */ /* 0x000ea20008000800 */
[----:B-1----:R-:W-:-:S04]  /*0ae0*/  UIMAD UR30, UR17, UR30, UR22 ;  /* 0x0000001e111e72a4 */ /* 0x002fc8000f8e0216 */
[----:B--2---:R-:W-:-:S12]  /*0af0*/  UIMAD UR30, UR30, UR26, URZ ;  /* 0x0000001a1e1e72a4 */ /* 0x004fd8000f8e02ff */
.L_x_59:
[----:B------:R-:W1:Y:S01]  /*0b00*/  S2R R0, SR_TID.X ;  /* 0x0000000000007919 */ /* 0x000e620000002100 */
[----:B------:R-:W2:Y:S01]  /*0b10*/  LDC.64 R10, c[0x0][0x3b0] ;  /* 0x0000ec00ff0a7b82 */ /* 0x000ea20000000a00 */
[----:B------:R-:W-:Y:S01]  /*0b20*/  UIADD3 UR35, UPT, UPT, UR32, -0x1, URZ ;  /* 0xffffffff20237890 */ /* 0x000fe2000fffe0ff */
[----:B------:R-:W-:Y:S01]  /*0b30*/  IMAD.MOV.U32 R19, RZ, RZ, RZ ;  /* 0x000000ffff137224 */ /* 0x000fe200078e00ff */
[----:B------:R-:W3:Y:S01]  /*0b40*/  LDCU.64 UR14, c[0x0][0x398] ;  /* 0x00007300ff0e77ac */ /* 0x000ee20008000a00 */
[----:B------:R-:W4:Y:S01]  /*0b50*/  S2R R190, SR_TID.X ;  /* 0x0000000000be7919 */ /* 0x000f220000002100 */
[----:B------:R-:W-:Y:S01]  /*0b60*/  ISETP.NE.AND P3, PT, RZ, UR34, PT ;  /* 0x00000022ff007c0c */ /* 0x000fe2000bf65270 */
[----:B------:R-:W-:Y:S02]  /*0b70*/  USHF.L.U32 UR29, UR35, 0x7, URZ ;  /* 0x00000007231d7899 */ /* 0x000fe400080006ff */
[----:B------:R-:W4:Y:S01]  /*0b80*/  LDC.64 R8, c[0x0][0x590] ;  /* 0x00016400ff087b82 */ /* 0x000f220000000a00 */
[----:B------:R-:W1:Y:S01]  /*0b90*/  LDCU.64 UR10, c[0x0][0x588] ;  /* 0x0000b100ff0a77ac */ /* 0x000e620008000a00 */
[----:B------:R-:W-:Y:S01]  /*0ba0*/  USHF.R.S32.HI UR28, URZ, 0x1f, UR29 ;  /* 0x0000001fff1c7899 */ /* 0x000fe2000801141d */
[----:B------:R-:W1:Y:S01]  /*0bb0*/  LDCU.64 UR8, c[0x0][0x3a8] ;  /* 0x00007500ff0877ac */ /* 0x000e620008000a00 */
[----:B------:R-:W1:Y:S01]  /*0bc0*/  LDCU.64 UR6, c[0x0][0x3a0] ;  /* 0x00007400ff0677ac */ /* 0x000e620008000a00 */
[----:B---3--:R-:W-:Y:S01]  /*0bd0*/  MOV R16, UR14 ;  /* 0x0000000e00107c02 */ /* 0x008fe20008000f00 */
[----:B------:R-:W-:Y:S01]  /*0be0*/  IMAD.U32 R14, RZ, RZ, UR15 ;  /* 0x0000000fff0e7e24 */ /* 0x000fe2000f8e00ff */
[----:B------:R-:W3:Y:S01]  /*0bf0*/  LDCU.64 UR12, c[0x0][0x3c8] ;  /* 0x00007900ff0c77ac */ /* 0x000ee20008000a00 */
[----:B--2---:R-:W-:-:S02]  /*0c00*/  IMAD R2, R10, UR28, RZ ;  /* 0x0000001c0a027c24 */ /* 0x004fc4000f8e02ff */
[----:B------:R-:W-:Y:S01]  /*0c10*/  IMAD.WIDE.U32 R4, R10, UR29, RZ ;  /* 0x0000001d0a047c25 */ /* 0x000fe2000f8e00ff */
[----:B------:R-:W2:Y:S03]  /*0c20*/  LDCU.64 UR14, c[0x0][0x420] ;  /* 0x00008400ff0e77ac */ /* 0x000ea60008000a00 */
[----:B------:R-:W-:Y:S01]  /*0c30*/  IMAD R2, R11, UR29, R2 ;  /* 0x0000001d0b027c24 */ /* 0x000fe2000f8e0202 */
[----:B------:R-:W-:Y:S01]  /*0c40*/  UIADD3 UR31, UPT, UPT, UR29, UR31, URZ ;  /* 0x0000001f1d1f7290 */ /* 0x000fe2000fffe0ff */
[----:B-1----:R-:W-:Y:S01]  /*0c50*/  IMAD.SHL.U32 R18, R0, 0x8, RZ ;  /* 0x0000000800127824 */ /* 0x002fe200078e00ff */
[----:B------:R-:W-:Y:S01]  /*0c60*/  ULOP3.LUT UR35, UR35, 0x80000001, URZ, 0xc0, !UPT ;  /* 0x8000000123237892 */ /* 0x000fe2000f8ec0ff */
[----:B------:R-:W-:Y:S02]  /*0c70*/  IMAD.IADD R5, R5, 0x1, R2 ;  /* 0x0000000105057824 */ /* 0x000fe400078e0202 */
[----:B------:R-:W-:Y:S01]  /*0c80*/  IMAD.U32 R25, RZ, RZ, UR10 ;  /* 0x0000000aff197e24 */ /* 0x000fe2000f8e00ff */
[----:B------:R-:W-:Y:S01]  /*0c90*/  LOP3.LUT R4, R4, 0x18, R18, 0xf8, !PT ;  /* 0x0000001804047812 */ /* 0x000fe200078ef812 */
[----:B------:R-:W-:Y:S01]  /*0ca0*/  IMAD.U32 R20, RZ, RZ, UR9 ;  /* 0x00000009ff147e24 */ /* 0x000fe2000f8e00ff */
[----:B------:R-:W-:-:S02]  /*0cb0*/  LOP3.LUT R18, R18, 0x18, RZ, 0xc0, !PT ;  /* 0x0000001812127812 */ /* 0x000fc400078ec0ff */
[----:B------:R-:W-:Y:S01]  /*0cc0*/  MOV R6, UR6 ;  /* 0x0000000600067c02 */ /* 0x000fe20008000f00 */
[----:B------:R-:W-:Y:S01]  /*0cd0*/  IMAD.WIDE.U32 R16, R16, UR17, R4 ;  /* 0x0000001110107c25 */ /* 0x000fe2000f8e0004 */
[----:B------:R-:W-:Y:S01]  /*0ce0*/  MOV R5, UR11 ;  /* 0x0000000b00057c02 */ /* 0x000fe20008000f00 */
[----:B------:R-:W1:Y:S01]  /*0cf0*/  LDCU.64 UR10, c[0x0][0x3d8] ;  /* 0x00007b00ff0a77ac */ /* 0x000e620008000a00 */
[----:B---3--:R-:W-:Y:S01]  /*0d00*/  MOV R22, UR12 ;  /* 0x0000000c00167c02 */ /* 0x008fe20008000f00 */
[----:B------:R-:W-:Y:S01]  /*0d10*/  IMAD.WIDE.U32 R24, R25, UR17, R18 ;  /* 0x0000001119187c25 */ /* 0x000fe2000f8e0012 */
[----:B----4-:R-:W-:Y:S01]  /*0d20*/  SHF.R.U32.HI R2, RZ, 0x2, R190 ;  /* 0x00000002ff027819 */ /* 0x010fe200000116be */
[----:B------:R-:W-:Y:S02]  /*0d30*/  UIADD3 UR12, UP0, UPT, UR25, UR36, URZ ;  /* 0x00000024190c7290 */ /* 0x000fe4000ff1e0ff */
[----:B------:R-:W-:Y:S01]  /*0d40*/  IMAD.U32 R4, RZ, RZ, UR8 ;  /* 0x00000008ff047e24 */ /* 0x000fe2000f8e00ff */
[----:B------:R-:W3:Y:S01]  /*0d50*/  LDCU.64 UR8, c[0x0][0x380] ;  /* 0x00007000ff0877ac */ /* 0x000ee20008000a00 */
[----:B------:R-:W-:-:S02]  /*0d60*/  IMAD R25, R5, UR17, R25 ;  /* 0x0000001105197c24 */ /* 0x000fc4000f8e0219 */
[----:B------:R-:W-:Y:S01]  /*0d70*/  IMAD.WIDE.U32 R4, R4, UR17, R18 ;  /* 0x0000001104047c25 */ /* 0x000fe2000f8e0012 */
[----:B--2---:R-:W-:-:S03]  /*0d80*/  UIMAD.WIDE UR14, UR31, 0x4, UR14 ;  /* 0x000000041f0e78a5 */ /* 0x004fc6000f8e020e */
[----:B------:R-:W-:Y:S02]  /*0d90*/  IMAD R15, R14, UR17, R17 ;  /* 0x000000110e0f7c24 */ /* 0x000fe4000f8e0211 */
[----:B------:R-:W-:Y:S02]  /*0da0*/  IMAD.MOV.U32 R14, RZ, RZ, R16 ;  /* 0x000000ffff0e7224 */ /* 0x000fe400078e0010 */
[----:B------:R-:W-:Y:S01]  /*0db0*/  IMAD R21, R20, UR17, R5 ;  /* 0x0000001114157c24 */ /* 0x000fe2000f8e0205 */
[----:B------:R-:W-:Y:S01]  /*0dc0*/  MOV R20, R4 ;  /* 0x0000000400147202 */ /* 0x000fe20000000f00 */
[----:B------:R-:W-:-:S04]  /*0dd0*/  IMAD.WIDE.U32 R6, R6, UR17, R18 ;  /* 0x0000001106067c25 */ /* 0x000fc8000f8e0012 */
[----:B------:R-:W-:Y:S02]  /*0de0*/  IMAD.U32 R5, RZ, RZ, UR13 ;  /* 0x0000000dff057e24 */ /* 0x000fe4000f8e00ff */
[----:B------:R-:W-:Y:S01]  /*0df0*/  IMAD.U32 R18, RZ, RZ, UR7 ;  /* 0x00000007ff127e24 */ /* 0x000fe2000f8e00ff */
[----:B------:R-:W2:Y:S01]  /*0e00*/  LDCU.64 UR6, c[0x0][0x3d0] ;  /* 0x00007a00ff0677ac */ /* 0x000ea20008000a00 */
[----:B------:R-:W-:-:S04]  /*0e10*/  IMAD.WIDE.U32 R22, R22, UR22, R14 ;  /* 0x0000001616167c25 */ /* 0x000fc8000f8e000e */
[----:B------:R-:W-:Y:S02]  /*0e20*/  IMAD R19, R18, UR17, R7 ;  /* 0x0000001112137c24 */ /* 0x000fe4000f8e0207 */
[----:B------:R-:W-:Y:S02]  /*0e30*/  IMAD R23, R5, UR22, R23 ;  /* 0x0000001605177c24 */ /* 0x000fe4000f8e0217 */
[----:B------:R-:W4:Y:S01]  /*0e40*/  LDC.64 R4, c[0x0][0x598] ;  /* 0x00016600ff047b82 */ /* 0x000f220000000a00 */
[----:B------:R-:W-:Y:S02]  /*0e50*/  IMAD.MOV.U32 R18, RZ, RZ, R6 ;  /* 0x000000ffff127224 */ /* 0x000fe400078e0006 */
[----:B------:R-:W-:Y:S02]  /*0e60*/  IMAD R14, R8, UR28, RZ ;  /* 0x0000001c080e7c24 */ /* 0x000fe4000f8e02ff */
[----:B-1----:R-:W-:Y:S02]  /*0e70*/  IMAD R16, R12, UR10, RZ ;  /* 0x0000000a0c107c24 */ /* 0x002fe4000f8e02ff */
[----:B------:R-:W-:Y:S01]  /*0e80*/  IMAD R17, R9, UR29, R14 ;  /* 0x0000001d09117c24 */ /* 0x000fe2000f8e020e */
[----:B------:R-:W1:Y:S01]  /*0e90*/  LDC.64 R6, c[0x0][0x3c0] ;  /* 0x0000f000ff067b82 */ /* 0x000e620000000a00 */
[----:B------:R-:W-:Y:S01]  /*0ea0*/  IMAD.WIDE.U32 R20, R13, UR10, R20 ;  /* 0x0000000a0d147c25 */ /* 0x000fe2000f8e0014 */
[----:B------:R-:W-:-:S03]  /*0eb0*/  USHF.R.S32.HI UR10, URZ, 0x1f, UR36 ;  /* 0x0000001fff0a7899 */ /* 0x000fc60008011424 */
[----:B------:R-:W-:Y:S01]  /*0ec0*/  IMAD.WIDE.U32 R14, R8, UR29, R24 ;  /* 0x0000001d080e7c25 */ /* 0x000fe2000f8e0018 */
[----:B------:R-:W-:Y:S02]  /*0ed0*/  ULEA.HI.X.SX32 UR10, UR25, UR10, 0x1, UP0 ;  /* 0x0000000a190a7291 */ /* 0x000fe400080f0eff */
[----:B------:R-:W-:Y:S01]  /*0ee0*/  USHF.R.S32.HI UR13, URZ, 0x1f, UR26 ;  /* 0x0000001fff0d7899 */ /* 0x000fe2000801141a */
[----:B------:R-:W-:Y:S01]  /*0ef0*/  IMAD.WIDE.U32 R22, R2, R10, R22 ;  /* 0x0000000a02167225 */ /* 0x000fe200078e0016 */
[----:B------:R-:W-:Y:S01]  /*0f00*/  IADD3 R15, PT, PT, R15, R17, RZ ;  /* 0x000000110f0f7210 */ /* 0x000fe20007ffe0ff */
[----:B------:R-:W-:Y:S02]  /*0f10*/  UISETP.NE.AND UP0, UPT, UR35, 0x1, UPT ;  /* 0x000000012300788c */ /* 0x000fe4000bf05270 */
[----:B------:R-:W-:Y:S01]  /*0f20*/  IMAD R16, R13, UR11, R16 ;  /* 0x0000000b0d107c24 */ /* 0x000fe2000f8e0210 */
[----:B---3--:R-:W-:Y:S01]  /*0f30*/  LEA R194, P0, R22, UR8, 0x1 ;  /* 0x0000000816c27c11 */ /* 0x008fe2000f8008ff */
[----:B------:R-:W-:Y:S01]  /*0f40*/  IMAD R193, R2, R11, R23 ;  /* 0x0000000b02c17224 */ /* 0x000fe200078e0217 */
[----:B------:R-:W3:Y:S01]  /*0f50*/  LDCU UR11, c[0x0][0x44c] ;  /* 0x00008980ff0b77ac */ /* 0x000ee20008000800 */
[----:B------:R-:W-:-:S02]  /*0f60*/  IMAD.IADD R21, R21, 0x1, R16 ;  /* 0x0000000115157824 */ /* 0x000fc400078e0210 */
[----:B----4-:R-:W-:Y:S01]  /*0f70*/  IMAD.WIDE.U32 R16, R4, UR22, R14 ;  /* 0x0000001604107c25 */ /* 0x010fe2000f8e000e */
[----:B------:R-:W-:Y:S01]  /*0f80*/  LEA.HI.X R193, R22, UR9, R193, 0x1, P0 ;  /* 0x0000000916c17c11 */ /* 0x000fe200080f0cc1 */
[----:B------:R-:W4:Y:S01]  /*0f90*/  LDCU.64 UR8, c[0x0][0x550] ;  /* 0x0000aa00ff0877ac */ /* 0x000f220008000a00 */
[----:B------:R-:W-:Y:S01]  /*0fa0*/  SHF.L.U64.HI R14, R10, 0x6, R11 ;  /* 0x000000060a0e7819 */ /* 0x000fe2000001020b */
[----:B--2---:R-:W-:Y:S02]  /*0fb0*/  IMAD R12, R12, UR6, RZ ;  /* 0x000000060c0c7c24 */ /* 0x004fe4000f8e02ff */
[----:B-1----:R-:W-:Y:S02]  /*0fc0*/  IMAD R4, R6, UR10, RZ ;  /* 0x0000000a06047c24 */ /* 0x002fe4000f8e02ff */
[C---:B------:R-:W-:Y:S02]  /*0fd0*/  IMAD R12, R13.reuse, UR7, R12 ;  /* 0x000000070d0c7c24 */ /* 0x040fe4000f8e020c */
[----:B------:R-:W-:Y:S01]  /*0fe0*/  IMAD.WIDE.U32 R18, R13, UR6, R18 ;  /* 0x000000060d127c25 */ /* 0x000fe2000f8e0012 */
[----:B------:R-:W1:Y:S03]  /*0ff0*/  LDCU.64 UR6, c[0x0][0x390] ;  /* 0x00007200ff0677ac */ /* 0x000e660008000a00 */
[----:B------:R-:W-:-:S02]  /*1000*/  IMAD.SHL.U32 R11, R10, 0x40, RZ ;  /* 0x000000400a0b7824 */ /* 0x000fc400078e00ff */
[----:B------:R-:W-:Y:S02]  /*1010*/  IMAD R17, R5, UR22, R17 ;  /* 0x0000001605117c24 */ /* 0x000fe4000f8e0211 */
[----:B------:R-:W-:Y:S02]  /*1020*/  IMAD R10, R7, UR12, R4 ;  /* 0x0000000c070a7c24 */ /* 0x000fe4000f8e0204 */
[----:B------:R-:W2:Y:S01]  /*1030*/  LDC.64 R4, c[0x0][0x3b8] ;  /* 0x0000ee00ff047b82 */ /* 0x000ea20000000a00 */
[----:B------:R-:W-:Y:S01]  /*1040*/  IMAD.IADD R19, R19, 0x1, R12 ;  /* 0x0000000113137824 */ /* 0x000fe200078e020c */
[----:B------:R-:W-:Y:S01]  /*1050*/  LEA R12, P0, R11, R194, 0x1 ;  /* 0x000000c20b0c7211 */ /* 0x000fe200078008ff */
[----:B------:R-:W-:-:S03]  /*1060*/  IMAD.WIDE.U32 R20, R6, UR12, R20 ;  /* 0x0000000c06147c25 */ /* 0x000fc6000f8e0014 */
[----:B------:R-:W-:Y:S01]  /*1070*/  LEA.HI.X R13, R11, R193, R14, 0x1, P0 ;  /* 0x000000c10b0d7211 */ /* 0x000fe200000f0c0e */
[----:B------:R-:W-:Y:S01]  /*1080*/  IMAD.MOV.U32 R14, RZ, RZ, R20 ;  /* 0x000000ffff0e7224 */ /* 0x000fe200078e0014 */
[----:B------:R-:W-:Y:S01]  /*1090*/  IADD3 R15, PT, PT, R21, R10, RZ ;  /* 0x0000000a150f7210 */ /* 0x000fe20007ffe0ff */
[----:B------:R-:W-:-:S04]  /*10a0*/  IMAD.WIDE.U32 R20, R2, R8, R16 ;  /* 0x0000000802147225 */ /* 0x000fc800078e0010 */
[----:B------:R-:W-:Y:S01]  /*10b0*/  IMAD R197, R2, R9, R21 ;  /* 0x0000000902c57224 */ /* 0x000fe200078e0215 */
[----:B----4-:R-:W-:Y:S01]  /*10c0*/  LEA R196, P0, R20, UR8, 0x1 ;  /* 0x0000000814c47c11 */ /* 0x010fe2000f8008ff */
[----:B------:R-:W-:Y:S01]  /*10d0*/  IMAD.WIDE.U32 R16, R2, R6, R14 ;  /* 0x0000000602107225 */ /* 0x000fe200078e000e */
[----:B------:R-:W-:Y:S02]  /*10e0*/  UIMAD.WIDE.U32 UR34, UR17, UR26, URZ ;  /* 0x0000001a112272a5 */ /* 0x000fe4000f8e00ff */
[----:B------:R-:W-:Y:S01]  /*10f0*/  LEA.HI.X R197, R20, UR9, R197, 0x1, P0 ;  /* 0x0000000914c57c11 */ /* 0x000fe200080f0cc5 */
[----:B------:R-:W-:Y:S01]  /*1100*/  IMAD.SHL.U32 R10, R8, 0x40, RZ ;  /* 0x00000040080a7824 */ /* 0x000fe200078e00ff */
[----:B------:R-:W-:Y:S01]  /*1110*/  LEA R14, P1, R6, R16, 0x6 ;  /* 0x00000010060e7211 */ /* 0x000fe200078230ff */
[----:B------:R-:W-:Y:S01]  /*1120*/  IMAD R11, R2, R7, R17 ;  /* 0x00000007020b7224 */ /* 0x000fe200078e0211 */
[----:B------:R-:W-:Y:S01]  /*1130*/  SHF.L.U64.HI R8, R8, 0x6, R9 ;  /* 0x0000000608087819 */ /* 0x000fe20000010209 */
[----:B------:R-:W4:Y:S01]  /*1140*/  LDCU UR9, c[0x0][0x3e0] ;  /* 0x00007c00ff0977ac */ /* 0x000f220008000800 */
[----:B------:R-:W-:Y:S01]  /*1150*/  LEA R20, P0, R10, R196, 0x1 ;  /* 0x000000c40a147211 */ /* 0x000fe200078008ff */
[----:B--2---:R-:W-:Y:S01]  /*1160*/  IMAD.WIDE.U32 R18, R4, UR12, R18 ;  /* 0x0000000c04127c25 */ /* 0x004fe2000f8e0012 */
[----:B------:R-:W-:Y:S01]  /*1170*/  LEA.HI.X R7, R6, R11, R7, 0x6, P1 ;  /* 0x0000000b06077211 */ /* 0x000fe200008f3407 */
[----:B------:R-:W-:Y:S01]  /*1180*/  UIMAD UR13, UR13, UR17, URZ ;  /* 0x000000110d0d72a4 */ /* 0x000fe2000f8e02ff */
[----:B------:R-:W-:Y:S01]  /*1190*/  LEA.HI.X R21, R10, R197, R8, 0x1, P0 ;  /* 0x000000c50a157211 */ /* 0x000fe200000f0c08 */
[----:B------:R-:W-:Y:S01]  /*11a0*/  IMAD R8, R4, UR10, RZ ;  /* 0x0000000a04087c24 */ /* 0x000fe2000f8e02ff */
[----:B-1----:R-:W-:Y:S01]  /*11b0*/  LEA R22, P2, R16, UR6, 0x1 ;  /* 0x0000000610167c11 */ /* 0x002fe2000f8408ff */
[----:B------:R-:W-:Y:S01]  /*11c0*/  USEL UR8, URZ, 0x2000, UP0 ;  /* 0x00002000ff087887 */ /* 0x000fe20008000000 */
[----:B------:R-:W-:Y:S01]  /*11d0*/  LEA R6, P1, R14, UR6, 0x1 ;  /* 0x000000060e067c11 */ /* 0x000fe2000f8208ff */
[----:B------:R-:W-:Y:S01]  /*11e0*/  IMAD R8, R5, UR12, R8 ;  /* 0x0000000c05087c24 */ /* 0x000fe2000f8e0208 */
[----:B------:R-:W-:Y:S01]  /*11f0*/  LEA.HI.X R23, R16, UR7, R11, 0x1, P2 ;  /* 0x0000000710177c11 */ /* 0x000fe200090f0c0b */
[----:B------:R-:W-:Y:S01]  /*1200*/  @P3 BAR.SYNC.DEFER_BLOCKING 0x0 ;  /* 0x0000000000003b1d */ /* 0x000fe20000010000 */
[----:B------:R-:W-:Y:S01]  /*1210*/  LEA.HI.X R7, R14, UR7, R7, 0x1, P1 ;  /* 0x000000070e077c11 */ /* 0x000fe200088f0c07 */
[----:B------:R-:W-:Y:S01]  /*1220*/  UIADD3 UR13, UPT, UPT, UR35, UR13, URZ ;  /* 0x0000000d230d7290 */ /* 0x000fe2000fffe0ff */
[----:B------:R-:W-:Y:S01]  /*1230*/  IADD3 R19, PT, PT, R19, R8, RZ ;  /* 0x0000000813137210 */ /* 0x000fe20007ffe0ff */
[----:B------:R-:W-:-:S02]  /*1240*/  VIADD R207, R181, UR8 ;  /* 0x00000008b5cf7c36 */ /* 0x000fc40008000000 */
[----:B------:R-:W1:Y:S01]  /*1250*/  LDCU.64 UR6, c[0x0][0x388] ;  /* 0x00007100ff0677ac */ /* 0x000e620008000a00 */
[----:B------:R-:W-:Y:S02]  /*1260*/  IMAD.MOV.U32 R192, RZ, RZ, R194 ;  /* 0x000000ffffc07224 */ /* 0x000fe400078e00c2 */
[----:B------:R-:W-:Y:S01]  /*1270*/  IMAD.WIDE.U32 R8, R2, R4, R18 ;  /* 0x0000000402087225 */ /* 0x000fe200078e0012 */
[----:B------:R-:W-:Y:S01]  /*1280*/  @!PT LDS RZ, [RZ] ;  /* 0x00000000fffff984 */ /* 0x000fe20000000800 */
[----:B------:R-:W-:Y:S01]  /*1290*/  @!PT LDS RZ, [RZ] ;  /* 0x00000000fffff984 */ /* 0x000fe20000000800 */
[----:B------:R-:W-:Y:S01]  /*12a0*/  @!PT LDS RZ, [RZ] ;  /* 0x00000000fffff984 */ /* 0x000fe20000000800 */
[----:B------:R-:W-:Y:S02]  /*12b0*/  LDGSTS.E.BYPASS.LTC128B.128 [R181+0x8000], desc[UR20][R22.64] ;  /* 0x0800000016b57fae */ /* 0x000fe4000b981a14 */
[----:B-1----:R-:W-:Y:S02]  /*12c0*/  LEA R10, P1, R8, UR6, 0x1 ;  /* 0x00000006080a7c11 */ /* 0x002fe4000f8208ff */
[----:B------:R1:W-:Y:S01]  /*12d0*/  LDGSTS.E.BYPASS.LTC128B.128 [R181+0x9000], desc[UR20][R6.64] ;  /* 0x0900000006b57fae */ /* 0x0003e2000b981a14 */
[----:B----4-:R-:W-:Y:S02]  /*12e0*/  UIMAD UR13, UR13, UR9, URZ ;  /* 0x000000090d0d72a4 */ /* 0x010fe4000f8e02ff */
[----:B------:R-:W-:Y:S01]  /*12f0*/  UIMAD.WIDE.U32 UR38, UR34, UR9, URZ ;  /* 0x00000009222672a5 */ /* 0x000fe2000f8e00ff */
[----:B------:R-:W0:Y:S01]  /*1300*/  LDGDEPBAR ;  /* 0x00000000000079af */ /* 0x000e220000000000 */
[----:B---3--:R-:W-:-:S03]  /*1310*/  UIMAD UR36, UR22, UR11, URZ ;  /* 0x0000000b162472a4 */ /* 0x008fc6000f8e02ff */
[----:B------:R-:W-:Y:S01]  /*1320*/  LDGSTS.E.BYPASS.LTC128B.128 [R181+0x4000], desc[UR20][R196.64] ;  /* 0x04000000c4b57fae */ /* 0x000fe2000b981a14 */
[----:B-1----:R-:W-:Y:S01]  /*1330*/  IMAD R7, R2, R5, R9 ;  /* 0x0000000502077224 */ /* 0x002fe200078e0209 */
[C---:B------:R-:W-:Y:S02]  /*1340*/  LEA R2, P0, R4.reuse, R8, 0x6 ;  /* 0x0000000804027211 */ /* 0x040fe400078030ff */
[----:B------:R-:W-:Y:S02]  /*1350*/  LDGSTS.E.BYPASS.LTC128B.128 [R181+0x5000], desc[UR20][R20.64] ;  /* 0x0500000014b57fae */ /* 0x000fe4000b981a14 */
[----:B------:R-:W-:Y:S02]  /*1360*/  LEA.HI.X R5, R4, R7, R5, 0x6, P0 ;  /* 0x0000000704057211 */ /* 0x000fe400000f3405 */
[----:B------:R-:W-:Y:S01]  /*1370*/  LDGSTS.E.BYPASS.LTC128B.128 [R207], desc[UR20][R192.64] ;  /* 0x00000000c0cf7fae */ /* 0x000fe2000b981a14 */
[----:B------:R-:W-:Y:S02]  /*1380*/  LEA R6, P0, R2, UR6, 0x1 ;  /* 0x0000000602067c11 */ /* 0x000fe4000f8008ff */
[----:B------:R-:W-:Y:S01]  /*1390*/  LEA.HI.X R11, R8, UR7, R7, 0x1, P1 ;  /* 0x00000007080b7c11 */ /* 0x000fe200088f0c07 */
[----:B------:R-:W-:Y:S01]  /*13a0*/  LDGSTS.E.BYPASS.LTC128B.128 [R207+0x1000], desc[UR20][R12.64] ;  /* 0x010000000ccf7fae */ /* 0x000fe2000b981a14 */
[----:B------:R-:W-:Y:S01]  /*13b0*/  LEA.HI.X R7, R2, UR7, R5, 0x1, P0 ;  /* 0x0000000702077c11 */ /* 0x000fe200080f0c05 */
[----:B------:R-:W1:Y:S01]  /*13c0*/  LDCU.64 UR6, c[0x0][0x460] ;  /* 0x00008c00ff0677ac */ /* 0x000e620008000a00 */
[----:B------:R-:W-:Y:S01]  /*13d0*/  MOV R4, 0x4 ;  /* 0x0000000400047802 */ /* 0x000fe20000000f00 */
[----:B------:R-:W2:Y:S04]  /*13e0*/  S2R R2, SR_CTAID.X ;  /* 0x0000000000027919 */ /* 0x000ea80000002500 */
[----:B------:R-:W-:Y:S01]  /*13f0*/  IMAD.WIDE.U32 R4, R179, R4, UR14 ;  /* 0x0000000eb3047e25 */ /* 0x000fe2000f8e0004 */
[----:B------:R-:W-:Y:S01]  /*1400*/  USHF.R.S32.HI UR37, URZ, 0x1f, UR36 ;  /* 0x0000001fff257899 */ /* 0x000fe20008011424 */
[----:B------:R-:W-:Y:S04]  /*1410*/  LDGSTS.E.BYPASS.LTC128B.128 [R181+0x6000], desc[UR20][R10.64] ;  /* 0x060000000ab57fae */ /* 0x000fe8000b981a14 */
[----:B------:R3:W-:Y:S01]  /*1420*/  LDGSTS.E.BYPASS.LTC128B.128 [R181+0x7000], desc[UR20][R6.64] ;  /* 0x0700000006b57fae */ /* 0x0007e2000b981a14 */
[----:B------:R-:W-:-:S03]  /*1430*/  UIMAD.WIDE.U32 UR36, UR38, UR11, UR36 ;  /* 0x0000000b262472a5 */ /* 0x000fc6000f8e0024 */
[----:B------:R-:W0:Y:S04]  /*1440*/  LDGDEPBAR ;  /* 0x00000000000079af */ /* 0x000e280000000000 */
[----:B------:R-:W5:Y:S01]  /*1450*/  LDG.E R205, desc[UR20][R4.64] ;  /* 0x0000001404cd7981 */ /* 0x000f62000c1e1900 */
[----:B-1----:R-:W-:-:S03]  /*1460*/  UISETP.NE.U32.AND UP0, UPT, UR6, URZ, UPT ;  /* 0x000000ff0600728c */ /* 0x002fc6000bf05070 */
[----:B------:R-:W5:Y:S04]  /*1470*/  LDG.E R204, desc[UR20][R4.64+0x20] ;  /* 0x0000201404cc7981 */ /* 0x000f68000c1e1900 */
[----:B------:R-:W5:Y:S04]  /*1480*/  LDG.E R203, desc[UR20][R4.64+0x100] ;  /* 0x0001001404cb7981 */ /* 0x000f68000c1e1900 */
[----:B------:R1:W5:Y:S01]  /*1490*/  LDG.E R202, desc[UR20][R4.64+0x120] ;  /* 0x0001201404ca7981 */ /* 0x000362000c1e1900 */
[----:B------:R-:W-:Y:S01]  /*14a0*/  USHF.R.S32.HI UR6, URZ, 0x1f, UR9 ;  /* 0x0000001fff067899 */ /* 0x000fe20008011409 */
[----:B------:R-:W-:Y:S01]  /*14b0*/  SHF.R.U32.HI R0, RZ, 0x5, R0 ;  /* 0x00000005ff007819 */ /* 0x000fe20000011600 */
[----:B------:R-:W-:Y:S01]  /*14c0*/  UISETP.NE.AND.EX UP0, UPT, UR7, URZ, UPT, UP0 ;  /* 0x000000ff0700728c */ /* 0x000fe2000bf05300 */
[----:B------:R-:W-:Y:S01]  /*14d0*/  CS2R R98, SRZ ;  /* 0x0000000000627805 */ /* 0x000fe2000001ff00 */
[----:B------:R-:W-:Y:S01]  /*14e0*/  UIMAD UR13, UR6, UR34, UR13 ;  /* 0x00000022060d72a4 */ /* 0x000fe2000f8e020d */
[----:B------:R-:W-:Y:S01]  /*14f0*/  CS2R R96, SRZ ;  /* 0x0000000000607805 */ /* 0x000fe2000001ff00 */
[----:B------:R-:W-:Y:S01]  /*1500*/  USHF.R.S32.HI UR31, URZ, 0x1f, UR11 ;  /* 0x0000001fff1f7899 */ /* 0x000fe2000801140b */
[----:B---3--:R-:W-:Y:S01]  /*1510*/  LOP3.LUT R7, R190, 0x1f, RZ, 0xc0, !PT ;  /* 0x0000001fbe077812 */ /* 0x008fe200078ec0ff */
[----:B------:R-:W-:Y:S01]  /*1520*/  UIADD3 UR13, UPT, UPT, UR39, UR13, URZ ;  /* 0x0000000d270d7290 */ /* 0x000fe2000fffe0ff */
[----:B------:R-:W-:-:S04]  /*1530*/  DEPBAR.LE SB0, 0x1 ;  /* 0x000080400000791a */ /* 0x000fc80000000000 */
[----:B------:R-:W-:Y:S01]  /*1540*/  UIMAD UR13, UR13, UR11, URZ ;  /* 0x0000000b0d0d72a4 */ /* 0x000fe2000f8e02ff */
[----:B------:R-:W-:Y:S01]  /*1550*/  BAR.SYNC.DEFER_BLOCKING 0x0 ;  /* 0x0000000000007b1d */ /* 0x000fe20000010000 */
[----:B------:R-:W-:Y:S01]  /*1560*/  USEL UR26, UR23, URZ, UP0 ;  /* 0x000000ff171a7287 */ /* 0x000fe20008000000 */
[----:B------:R-:W-:Y:S01]  /*1570*/  CS2R R102, SRZ ;  /* 0x0000000000667805 */ /* 0x000fe2000001ff00 */
[----:B------:R-:W-:Y:S01]  /*1580*/  UIMAD UR13, UR31, UR38, UR13 ;  /* 0x000000261f0d72a4 */ /* 0x000fe2000f8e020d */
[----:B------:R-:W-:Y:S01]  /*1590*/  CS2R R100, SRZ ;  /* 0x0000000000647805 */ /* 0x000fe2000001ff00 */
[----:B------:R-:W-:Y:S01]  /*15a0*/  UIMAD.WIDE UR38, UR9, UR11, URZ ;  /* 0x0000000b092672a5 */ /* 0x000fe2000f8e02ff */
[----:B------:R-:W-:Y:S01]  /*15b0*/  CS2R R94, SRZ ;  /* 0x00000000005e7805 */ /* 0x000fe2000001ff00 */
[----:B------:R-:W-:Y:S01]  /*15c0*/  UIADD3 UR26, UP0, UPT, UR29, UR26, URZ ;  /* 0x0000001a1d1a7290 */ /* 0x000fe2000ff1e0ff */
[----:B------:R-:W-:Y:S01]  /*15d0*/  CS2R R92, SRZ ;  /* 0x00000000005c7805 */ /* 0x000fe2000001ff00 */
[----:B------:R-:W-:Y:S01]  /*15e0*/  UIMAD UR34, UR9, UR11, URZ ;  /* 0x0000000b092272a4 */ /* 0x000fe2000f8e02ff */
[----:B-1----:R-:W2:Y:S01]  /*15f0*/  LDC.64 R4, c[0x0][0x5f8] ;  /* 0x00017e00ff047b82 */ /* 0x002ea20000000a00 */
[----:B------:R-:W-:Y:S01]  /*1600*/  UIADD3 UR37, UPT, UPT, UR37, UR13, URZ ;  /* 0x0000000d25257290 */ /* 0x000fe2000fffe0ff */
[----:B------:R-:W-:Y:S01]  /*1610*/  CS2R R90, SRZ ;  /* 0x00000000005a7805 */ /* 0x000fe2000001ff00 */
[----:B------:R-:W-:Y:S01]  /*1620*/  UIADD3.X UR28, UPT, UPT, URZ, UR28, URZ, UP0, !UPT ;  /* 0x0000001cff1c7290 */ /* 0x000fe200087fe4ff */
[----:B------:R-:W-:Y:S01]  /*1630*/  CS2R R88, SRZ ;  /* 0x0000000000587805 */ /* 0x000fe2000001ff00 */
[----:B------:R-:W-:Y:S01]  /*1640*/  UIMAD UR9, UR39, UR26, URZ ;  /* 0x0000001a270972a4 */ /* 0x000fe2000f8e02ff */
[----:B------:R-:W-:Y:S01]  /*1650*/  IMAD R7, R0, UR34, R7 ;  /* 0x0000002200077c24 */ /* 0x000fe2000f8e0207 */
[----:B------:R-:W1:Y:S01]  /*1660*/  LDCU.64 UR6, c[0x0][0x570] ;  /* 0x0000ae00ff0677ac */ /* 0x000e620008000a00 */
[----:B------:R-:W-:-:S02]  /*1670*/  CS2R R82, SRZ ;  /* 0x0000000000527805 */ /* 0x000fc4000001ff00 */
[----:B------:R-:W-:Y:S02]  /*1680*/  CS2R R80, SRZ ;  /* 0x0000000000507805 */ /* 0x000fe4000001ff00 */
[----:B------:R-:W-:Y:S01]  /*1690*/  CS2R R86, SRZ ;  /* 0x0000000000567805 */ /* 0x000fe2000001ff00 */
[----:B------:R-:W-:Y:S01]  /*16a0*/  UIMAD.WIDE.U32 UR36, UR38, UR26, UR36 ;  /* 0x0000001a262472a5 */ /* 0x000fe2000f8e0024 */
[----:B------:R-:W-:Y:S01]  /*16b0*/  CS2R R84, SRZ ;  /* 0x0000000000547805 */ /* 0x000fe2000001ff00 */
[----:B------:R-:W-:Y:S01]  /*16c0*/  UIMAD UR9, UR38, UR28, UR9 ;  /* 0x0000001c260972a4 */ /* 0x000fe2000f8e0209 */
[----:B------:R3:W4:Y:S01]  /*16d0*/  LDSM.16.M88.4 R136, [R175] ;  /* 0x00000000af88783b */ /* 0x0007220000000200 */
[----:B------:R-:W-:Y:S01]  /*16e0*/  USHF.L.U32 UR11, UR34, 0x7, URZ ;  /* 0x00000007220b7899 */ /* 0x000fe200080006ff */
[----:B------:R-:W-:Y:S01]  /*16f0*/  CS2R R78, SRZ ;  /* 0x00000000004e7805 */ /* 0x000fe2000001ff00 */
[----:B------:R-:W-:Y:S01]  /*1700*/  UIADD3 UR9, UPT, UPT, UR37, UR9, URZ ;  /* 0x0000000925097290 */ /* 0x000fe2000fffe0ff */
[----:B------:R3:W1:Y:S01]  /*1710*/  LDSM.16.M88.4 R140, [R175+0x400] ;  /* 0x00040000af8c783b */ /* 0x0006620000000200 */
[----:B------:R-:W-:Y:S01]  /*1720*/  UIADD3 UR29, UPT, UPT, UR29, UR30, URZ ;  /* 0x0000001e1d1d7290 */ /* 0x000fe2000fffe0ff */
[----:B------:R-:W-:-:S02]  /*1730*/  CS2R R76, SRZ ;  /* 0x00000000004c7805 */ /* 0x000fc4000001ff00 */
[----:B------:R-:W-:Y:S01]  /*1740*/  CS2R R74, SRZ ;  /* 0x00000000004a7805 */ /* 0x000fe2000001ff00 */
[----:B------:R3:W1:Y:S01]  /*1750*/  LDSM.16.M88.4 R144, [R175+0x800] ;  /* 0x00080000af90783b */ /* 0x0006620000000200 */
[----:B------:R-:W-:Y:S01]  /*1760*/  CS2R R72, SRZ ;  /* 0x0000000000487805 */ /* 0x000fe2000001ff00 */
[C---:B--2---:R-:W-:Y:S02]  /*1770*/  IMAD.WIDE.U32 R8, R2.reuse, R4, RZ ;  /* 0x0000000402087225 */ /* 0x044fe400078e00ff */
[----:B------:R3:W2:Y:S02]  /*1780*/  LDSM.16.M88.4 R148, [R175+0xc00] ;  /* 0x000c0000af94783b */ /* 0x0006a40000000200 */
[----:B------:R-:W-:Y:S01]  /*1790*/  IMAD R5, R2, R5, R9 ;  /* 0x0000000502057224 */ /* 0x000fe200078e0209 */
[----:B------:R-:W-:-:S04]  /*17a0*/  SEL R0, R8, RZ, P3 ;  /* 0x000000ff08007207 */ /* 0x000fc80001800000 */
[----:B------:R-:W-:Y:S01]  /*17b0*/  IADD3 R0, P1, P0, R7, UR36, R0 ;  /* 0x0000002407007c10 */ /* 0x000fe2000f83e000 */
[----:B------:R-:W4:Y:S01]  /*17c0*/  LDCU.64 UR36, c[0x0][0x5e8] ;  /* 0x0000bd00ff2477ac */ /* 0x000f220008000a00 */
[----:B------:R-:W-:Y:S02]  /*17d0*/  SHF.R.S32.HI R7, RZ, 0x1f, R7 ;  /* 0x0000001fff077819 */ /* 0x000fe40000011407 */
[----:B------:R-:W-:-:S04]  /*17e0*/  SEL R2, R5, RZ, P3 ;  /* 0x000000ff05027207 */ /* 0x000fc80001800000 */
[----:B------:R-:W-:Y:S01]  /*17f0*/  IADD3.X R5, PT, PT, R7, UR9, R2, P1, P0 ;  /* 0x0000000907057c10 */ /* 0x000fe20008fe0402 */
[----:B------:R-:W-:Y:S01]  /*1800*/  IMAD.U32 R2, RZ, RZ, UR11 ;  /* 0x0000000bff027e24 */ /* 0x000fe2000f8e00ff */
[----:B------:R-:W-:-:S04]  /*1810*/  IADD3 R0, P0, PT, R0, UR11, RZ ;  /* 0x0000000b00007c10 */ /* 0x000fc8000ff1e0ff */
[----:B------:R-:W-:Y:S02]  /*1820*/  LEA.HI.X.SX32 R5, R2, R5, 0x1, P0 ;  /* 0x0000000502057211 */ /* 0x000fe400000f0eff */
[C---:B-1----:R-:W-:Y:S01]  /*1830*/  LEA R208, P0, R0.reuse, UR6, 0x2 ;  /* 0x0000000600d07c11 */ /* 0x042fe2000f8010ff */
[----:B------:R-:W1:Y:S01]  /*1840*/  LDCU UR6, c[0x0][0x508] ;  /* 0x0000a100ff0677ac */ /* 0x000e620008000800 */
[----:B------:R-:W-:Y:S02]  /*1850*/  IADD3 R2, PT, PT, R175, R174, RZ ;  /* 0x000000aeaf027210 */ /* 0x000fe40007ffe0ff */
[----:B------:R-:W-:Y:S01]  /*1860*/  LEA.HI.X R209, R0, UR7, R5, 0x2, P0 ;  /* 0x0000000700d17c11 */ /* 0x000fe200080f1405 */
[----:B----4-:R-:W-:Y:S02]  /*1870*/  UIMAD.WIDE UR28, UR29, 0x4, UR36 ;  /* 0x000000041d1c78a5 */ /* 0x010fe4000f8e0224 */
[----:B------:R3:W4:Y:S04]  /*1880*/  LDSM.16.M88.4 R152, [R2] ;  /* 0x000000000298783b */ /* 0x0007280000000200 */
[----:B------:R3:W2:Y:S04]  /*1890*/  LDSM.16.M88.4 R156, [R2+0x400] ;  /* 0x00040000029c783b */ /* 0x0006a80000000200 */
[----:B------:R3:W2:Y:S01]  /*18a0*/  LDSM.16.M88.4 R160, [R2+0x800] ;  /* 0x0008000002a0783b */ /* 0x0006a20000000200 */
[----:B-1----:R-:W-:-:S03]  /*18b0*/  UIADD3 UR6, UPT, UPT, UR33, UR6, URZ ;  /* 0x0000000621067290 */ /* 0x002fc6000fffe0ff */
[----:B------:R3:W1:Y:S01]  /*18c0*/  LDSM.16.M88.4 R164, [R2+0xc00] ;  /* 0x000c000002a4783b */ /* 0x0006620000000200 */
[----:B------:R-:W-:-:S04]  /*18d0*/  UIADD3 UR7, UPT, UPT, -UR6, UR27, UR25 ;  /* 0x0000001b06077290 */ /* 0x000fc8000fffe119 */
[----:B------:R-:W-:-:S04]  /*18e0*/  USHF.R.S32.HI UR6, URZ, 0x1f, UR7 ;  /* 0x0000001fff067899 */ /* 0x000fc80008011407 */
[----:B------:R-:W-:-:S04]  /*18f0*/  ULEA.HI UR6, UR6, UR7, URZ, 0x7 ;  /* 0x0000000706067291 */ /* 0x000fc8000f8f38ff */
[----:B------:R-:W-:-:S04]  /*1900*/  USHF.R.S32.HI UR6, URZ, 0x7, UR6 ;  /* 0x00000007ff067899 */ /* 0x000fc80008011406 */
[----:B------:R-:W-:-:S04]  /*1910*/  UISETP.LT.AND UP0, UPT, URZ, UR6, UPT ;  /* 0x00000006ff00728c */ /* 0x000fc8000bf01270 */
[----:B------:R-:W-:-:S04]  /*1920*/  USEL UR6, URZ, UR6, !UP0 ;  /* 0x00000006ff067287 */ /* 0x000fc8000c000000 */
[----:B------:R-:W-:-:S09]  /*1930*/  UISETP.GT.AND UP0, UPT, UR32, UR6, UPT ;  /* 0x000000062000728c */ /* 0x000fd2000bf04270 */
[----:B--234-:R-:W-:Y:S05]  /*1940*/  BRA.U !UP0, `(.L_x_60) ;  /* 0x0000003d08007547 */ /* 0x01cfea000b800000 */
[----:B------:R-:W-:Y:S01]  /*1950*/  IMAD.SHL.U32 R7, R190, 0x2, RZ ;  /* 0x00000002be077824 */ /* 0x000fe200078e00ff */
[----:B------:R-:W-:Y:S01]  /*1960*/  SHF.R.U32.HI R192, RZ, 0x1, R190 ;  /* 0x00000001ffc07819 */ /* 0x000fe200000116be */
[----:B------:R-:W2:Y:S01]  /*1970*/  LDC R189, c[0x0][0x44c] ;  /* 0x00011300ffbd7b82 */ /* 0x000ea20000000800 */
[----:B------:R-:W3:Y:S01]  /*1980*/  S2R R190, SR_TID.X ;  /* 0x0000000000be7919 */ /* 0x000ee20000002100 */
[----:B------:R-:W-:Y:S01]  /*1990*/  USHF.L.U32 UR7, UR32, 0x7, URZ ;  /* 0x0000000720077899 */ /* 0x000fe200080006ff */
[----:B------:R-:W-:Y:S01]  /*19a0*/  IMAD.U32 R200, RZ, RZ, UR27 ;  /* 0x0000001bffc87e24 */ /* 0x000fe2000f8e00ff */
[----:B------:R-:W-:Y:S01]  /*19b0*/  LOP3.LUT R7, R7, 0x6, RZ, 0xc0, !PT ;  /* 0x0000000607077812 */ /* 0x000fe200078ec0ff */
[----:B------:R-:W-:Y:S01]  /*19c0*/  IMAD.MOV.U32 R201, RZ, RZ, 0x10 ;  /* 0x00000010ffc97424 */ /* 0x000fe200078e00ff */
[----:B------:R-:W-:Y:S01]  /*19d0*/  ULEA UR27, UR18, UR27, 0x7 ;  /* 0x0000001b121b7291 */ /* 0x000fe2000f8e38ff */
[----:B------:R-:W-:Y:S01]  /*19e0*/  IMAD.MOV.U32 R188, RZ, RZ, 0x40 ;  /* 0x00000040ffbc7424 */ /* 0x000fe200078e00ff */
[----:B------:R-:W-:Y:S01]  /*19f0*/  LOP3.LUT R192, R7, 0x1c0, R192, 0xf8, !PT ;  /* 0x000001c007c07812 */ /* 0x000fe200078ef8c0 */
[----:B------:R-:W-:Y:S01]  /*1a00*/  IMAD.U32 R0, RZ, RZ, UR7 ;  /* 0x00000007ff007e24 */ /* 0x000fe2000f8e00ff */
[----:B------:R-:W-:Y:S01]  /*1a10*/  MOV R185, 0x8 ;  /* 0x0000000800b97802 */ /* 0x000fe20000000f00 */
[----:B------:R-:W-:Y:S01]  /*1a20*/  IMAD.MOV.U32 R187, RZ, RZ, 0x38 ;  /* 0x00000038ffbb7424 */ /* 0x000fe200078e00ff */
[----:B------:R-:W-:Y:S01]  /*1a30*/  MOV R99, RZ ;  /* 0x000000ff00637202 */ /* 0x000fe20000000f00 */
[----:B------:R-:W-:Y:S01]  /*1a40*/  IMAD.MOV.U32 R186, RZ, RZ, 0x4 ;  /* 0x00000004ffba7424 */ /* 0x000fe200078e00ff */
[----:B------:R-:W-:Y:S01]  /*1a50*/  IADD3 R5, PT, PT, R0, UR33, R179 ;  /* 0x0000002100057c10 */ /* 0x000fe2000fffe0b3 */
[----:B------:R-:W-:Y:S01]  /*1a60*/  VIADD R168, R176, UR8 ;  /* 0x00000008b0a87c36 */ /* 0x000fe20008000000 */
[----:B------:R-:W-:Y:S01]  /*1a70*/  IADD3 R0, PT, PT, R177, R174, RZ ;  /* 0x000000aeb1007210 */ /* 0x000fe20007ffe0ff */
[----:B------:R-:W-:Y:S01]  /*1a80*/  USHF.L.U32 UR34, UR34, 0x3, URZ ;  /* 0x0000000322227899 */ /* 0x000fe200080006ff */
[----:B------:R-:W-:Y:S01]  /*1a90*/  IADD3 R200, PT, PT, R5, -0x3f, -R200 ;  /* 0xffffffc105c87810 */ /* 0x000fe20007ffe8c8 */
[----:B------:R-:W4:Y:S01]  /*1aa0*/  LDCU UR9, c[0x0][0x3e0] ;  /* 0x00007c00ff0977ac */ /* 0x000f220008000800 */
[----:B------:R-:W-:Y:S01]  /*1ab0*/  IADD3 R169, PT, PT, R177, UR8, RZ ;  /* 0x00000008b1a97c10 */ /* 0x000fe2000fffe0ff */
[----:B------:R-:W1:Y:S01]  /*1ac0*/  LDCU UR11, c[0x0][0x45c] ;  /* 0x00008b80ff0b77ac */ /* 0x000e620008000800 */
[----:B------:R-:W-:Y:S01]  /*1ad0*/  UIADD3 UR8, UPT, UPT, UR27, 0x80, -UR33 ;  /* 0x000000801b087890 */ /* 0x000fe2000fffe821 */
[----:B---3--:R-:W-:-:S04]  /*1ae0*/  LOP3.LUT P0, RZ, R190, 0x4, RZ, 0xc0, !PT ;  /* 0x00000004beff7812 */ /* 0x008fc8000780c0ff */
[----:B------:R-:W-:Y:S01]  /*1af0*/  SEL R201, R201, 0xfffffff0, !P0 ;  /* 0xfffffff0c9c97807 */ /* 0x000fe20004000000 */
[----:B------:R-:W-:-:S03]  /*1b00*/  VIADD R192, R192, UR25 ;  /* 0x00000019c0c07c36 */ /* 0x000fc60008000000 */
[-C--:B------:R-:W-:Y:S01]  /*1b10*/  IADD3 R198, PT, PT, R183, R201.reuse, RZ ;  /* 0x000000c9b7c67210 */ /* 0x080fe20007ffe0ff */
[----:B------:R-:W-:Y:S01]  /*1b20*/  IMAD.IADD R199, R180, 0x1, R201 ;  /* 0x00000001b4c77824 */ /* 0x000fe200078e02c9 */
[----:B------:R-:W-:Y:S01]  /*1b30*/  IADD3 R191, PT, PT, R184, R201, RZ ;  /* 0x000000c9b8bf7210 */ /* 0x000fe20007ffe0ff */
[----:B------:R-:W-:Y:S01]  /*1b40*/  UMOV UR26, UR28 ;  /* 0x0000001c001a7c82 */ /* 0x000fe20008000000 */
[----:B-1--4-:R-:W-:-:S05]  /*1b50*/  UMOV UR13, UR29 ;  /* 0x0000001d000d7c82 */ /* 0x012fca0008000000 */
.L_x_63:
[----:B------:R-:W0:Y:S01]  /*1b60*/  LDGDEPBAR ;  /* 0x00000000000079af */ /* 0x000e220000000000 */
[----:B------:R-:W-:Y:S01]  /*1b70*/  IMAD.IADD R178, R174, 0x1, R169 ;  /* 0x00000001aeb27824 */ /* 0x000fe200078e02a9 */
[----:B------:R-:W-:Y:S01]  /*1b80*/  UIADD3 UR7, UPT, UPT, UR7, -0x80, URZ ;  /* 0xffffff8007077890 */ /* 0x000fe2000fffe0ff */
[----:B------:R-:W-:Y:S02]  /*1b90*/  IMAD.U32 R68, RZ, RZ, UR26 ;  /* 0x0000001aff447e24 */ /* 0x000fe4000f8e00ff */
[C---:B-----5:R-:W-:Y:S01]  /*1ba0*/  FMUL.FTZ R195, R205.reuse, 1.4426950216293334961 ;  /* 0x3fb8aa3bcdc37820 */ /* 0x060fe20000410000 */
[----:B------:R-:W-:Y:S01]  /*1bb0*/  IMAD.U32 R69, RZ, RZ, UR13 ;  /* 0x0000000dff457e24 */ /* 0x000fe2000f8e00ff */
[----:B------:R-:W-:Y:S01]  /*1bc0*/  UISETP.GE.AND UP0, UPT, UR7, UR8, UPT ;  /* 0x000000080700728c */ /* 0x000fe2000bf06270 */
[----:B------:R-:W-:Y:S01]  /*1bd0*/  FSETP.NEU.FTZ.AND P2, PT, R205, -INF , PT ;  /* 0xff800000cd00780b */ /* 0x000fe20003f5d000 */
[C---:B------:R-:W-:Y:S01]  /*1be0*/  FMUL.FTZ R210, R204.reuse, 1.4426950216293334961 ;  /* 0x3fb8aa3bccd27820 */ /* 0x040fe20000410000 */
[C---:B------:R-:W-:Y:S01]  /*1bf0*/  LEA R240, P1, R179.reuse, R68, 0x2 ;  /* 0x00000044b3f07211 */ /* 0x040fe200078210ff */
[----:B------:R-:W-:Y:S02]  /*1c00*/  UIADD3 UR32, UPT, UPT, UR32, -0x1, URZ ;  /* 0xffffffff20207890 */ /* 0x000fe4000fffe0ff */
[----:B------:R-:W-:Y:S02]  /*1c10*/  PLOP3.LUT P0, PT, PT, PT, UP0, 0x80, 0x8 ;  /* 0x000000000008781c */ /* 0x000fe40003f0f008 */
[----:B------:R-:W-:Y:S01]  /*1c20*/  LEA.HI.X R241, R179, R69, RZ, 0x2, P1 ;  /* 0x00000045b3f17211 */ /* 0x000fe200008f14ff */
[----:B------:R-:W-:Y:S01]  /*1c30*/  UISETP.GT.AND UP0, UPT, UR32, UR6, UPT ;  /* 0x000000062000728c */ /* 0x000fe2000bf04270 */
[----:B------:R-:W-:Y:S01]  /*1c40*/  FSETP.NEU.FTZ.AND P1, PT, R204, -INF , PT ;  /* 0xff800000cc00780b */ /* 0x000fe20003f3d000 */
[----:B------:R-:W-:Y:S04]  /*1c50*/  DEPBAR.LE SB0, 0x0 ;  /* 0x000080000000791a */ /* 0x000fe80000000000 */
[----:B------:R-:W-:Y:S04]  /*1c60*/  BAR.SYNC.DEFER_BLOCKING 0x0 ;  /* 0x0000000000007b1d */ /* 0x000fe80000010000 */
[----:B------:R-:W-:Y:S01]  /*1c70*/  @!P0 VIADD R206, R192, 0x1 ;  /* 0x00000001c0ce8836 */ /* 0x000fe20000000000 */
[----:B------:R-:W-:Y:S01]  /*1c80*/  @!P0 VIADDMNMX R249, R200, -R188, UR33, PT ;  /* 0x00000021c8f98e46 */ /* 0x000fe2000b8009bc */
[----:B------:R-:W-:Y:S01]  /*1c90*/  @!P0 VIADD R230, R192, 0x30 ;  /* 0x00000030c0e68836 */ /* 0x000fe20000000000 */
[----:B------:R-:W-:Y:S01]  /*1ca0*/  @!P0 VIADDMNMX R251, R200, -R187, UR33, PT ;  /* 0x00000021c8fb8e46 */ /* 0x000fe2000b8009bb */
[----:B------:R-:W-:Y:S01]  /*1cb0*/  @!P0 VIADD R242, R192, 0x31 ;  /* 0x00000031c0f28836 */ /* 0x000fe20000000000 */
[----:B------:R-:W-:Y:S01]  /*1cc0*/  @!P0 VIMNMX R245, PT, PT, R200, UR33, PT ;  /* 0x00000021c8f58c48 */ /* 0x000fe2000bfe0100 */
[----:B------:R-:W-:Y:S01]  /*1cd0*/  @!P0 VIADD R226, R192, 0x29 ;  /* 0x00000029c0e28836 */ /* 0x000fe20000000000 */
[----:B------:R-:W-:Y:S01]  /*1ce0*/  @!P0 VIADDMNMX R247, R200, R185, UR33, PT ;  /* 0x00000021c8f78e46 */ /* 0x000fe2000b8001b9 */
[----:B------:R-:W-:Y:S01]  /*1cf0*/  @!P0 VIADD R250, R192, 0x38 ;  /* 0x00000038c0fa8836 */ /* 0x000fe20000000000 */
[C---:B------:R-:W-:Y:S02]  /*1d00*/  @!P0 ISETP.GE.AND P5, PT, R206.reuse, R251, PT ;  /* 0x000000fbce00820c */ /* 0x040fe40003fa6270 */
[C---:B------:R-:W-:Y:S02]  /*1d10*/  @!P0 ISETP.GE.AND P4, PT, R206.reuse, R245, PT ;  /* 0x000000f5ce00820c */ /* 0x040fe40003f86270 */
[C---:B------:R-:W-:Y:S02]  /*1d20*/  @!P0 ISETP.GE.AND P3, PT, R206.reuse, R247, PT ;  /* 0x000000f7ce00820c */ /* 0x040fe40003f66270 */
[-C--:B------:R-:W-:Y:S01]  /*1d30*/  @!P0 ISETP.GE.AND P6, PT, R206, R249.reuse, PT ;  /* 0x000000f9ce00820c */ /* 0x080fe20003fc6270 */
[----:B------:R-:W-:Y:S01]  /*1d40*/  FMUL.FTZ R206, R203, 1.4426950216293334961 ;  /* 0x3fb8aa3bcbce7820 */ /* 0x000fe20000410000 */
[----:B------:R-:W-:Y:S08]  /*1d50*/  LDSM.16.M88.4 R104, [R169] ;  /* 0x00000000a968783b */ /* 0x000ff00000000200 */
[----:B------:R-:W1:Y:S08]  /*1d60*/  LDSM.16.M88.4 R108, [R175+-0x2000] ;  /* 0xffe00000af6c783b */ /* 0x000e700000000200 */
[----:B------:R-:W3:Y:S08]  /*1d70*/  LDSM.16.M88.4 R112, [R169+0x1000] ;  /* 0x00100000a970783b */ /* 0x000ef00000000200 */
[----:B------:R-:W4:Y:S08]  /*1d80*/  LDSM.16.M88.4 R116, [R175+-0x1c00] ;  /* 0xffe40000af74783b */ /* 0x000f300000000200 */
[----:B------:R-:W2:Y:S04]  /*1d90*/  LDG.E R221, desc[UR20][R240.64] ;  /* 0x00000014f0dd7981 */ /* 0x000ea8000c1e1900 */
[----:B------:R-:W4:Y:S08]  /*1da0*/  LDSM.16.M88.4 R120, [R175+-0x1800] ;  /* 0xffe80000af78783b */ /* 0x000f300000000200 */
[----:B------:R-:W4:Y:S01]  /*1db0*/  LDSM.16.M88.4 R124, [R175+-0x1400] ;  /* 0xffec0000af7c783b */ /* 0x000f220000000200 */
[-C--:B-1----:R-:W-:Y:S07]  /*1dc0*/  HMMA.16816.F32.BF16 R4, R104, R108.reuse, RZ ;  /* 0x0000006c6804723c */ /* 0x082fee00000418ff */
[----:B------:R-:W-:Y:S01]  /*1dd0*/  LDSM.16.M88.4 R128, [R178] ;  /* 0x00000000b280783b */ /* 0x000fe20000000200 */
[C---:B---3--:R-:W-:Y:S07]  /*1de0*/  HMMA.16816.F32.BF16 R8, R112.reuse, R108, RZ ;  /* 0x0000006c7008723c */ /* 0x048fee00000418ff */
[----:B------:R-:W-:Y:S01]  /*1df0*/  LDSM.16.M88.4 R132, [R178+0x1000] ;  /* 0x00100000b284783b */ /* 0x000fe20000000200 */
[-C--:B------:R-:W-:Y:S07]  /*1e00*/  HMMA.16816.F32.BF16 R12, R112, R110.reuse, RZ ;  /* 0x0000006e700c723c */ /* 0x080fee00000418ff */
[----:B------:R-:W-:Y:S01]  /*1e10*/  LDSM.16.M88.4 R68, [R2+-0x1c00] ;  /* 0xffe400000244783b */ /* 0x000fe20000000200 */
[C---:B------:R-:W-:Y:S07]  /*1e20*/  HMMA.16816.F32.BF16 R16, R104.reuse, R110, RZ ;  /* 0x0000006e6810723c */ /* 0x040fee00000418ff */
[----:B------:R-:W1:Y:S01]  /*1e30*/  LDSM.16.M88.4 R108, [R2+-0x2000] ;  /* 0xffe00000026c783b */ /* 0x000e620000000200 */
[-C--:B----4-:R-:W-:Y:S07]  /*1e40*/  HMMA.16816.F32.BF16 R20, R104, R116.reuse, RZ ;  /* 0x000000746814723c */ /* 0x090fee00000418ff */
[----:B------:R-:W5:Y:S01]  /*1e50*/  LDG.E R234, desc[UR20][R240.64+0x100] ;  /* 0x00010014f0ea7981 */ /* 0x000f62000c1e1900 */
[C---:B------:R-:W-:Y:S03]  /*1e60*/  HMMA.16816.F32.BF16 R24, R112.reuse, R116, RZ ;  /* 0x000000747018723c */ /* 0x040fe600000418ff */
[----:B------:R-:W5:Y:S05]  /*1e70*/  LDG.E R233, desc[UR20][R240.64+0x120] ;  /* 0x00012014f0e97981 */ /* 0x000f6a000c1e1900 */
        /* <DEDUP_REMOVED lines=9> */
[----:B------:R-:W-:Y:S01]  /*1f10*/  HMMA.16816.F32.BF16 R64, R104, R126, RZ ;  /* 0x0000007e6840723c */ /* 0x000fe200000418ff */
[----:B------:R-:W3:Y:S01]  /*1f20*/  LDSM.16.M88.4 R104, [R2+-0x1800] ;  /* 0xffe800000268783b */ /* 0x000ee20000000200 */
[----:B------:R-:W-:Y:S01]  /*1f30*/  FSEL R127, R195, RZ, P2 ;  /* 0x000000ffc37f7208 */ /* 0x000fe20001000000 */
[----:B------:R-:W-:Y:S01]  /*1f40*/  FMUL.FTZ R195, R202, 1.4426950216293334961 ;  /* 0x3fb8aa3bcac37820 */ /* 0x000fe20000410000 */
[----:B------:R-:W-:Y:S04]  /*1f50*/  FSETP.NEU.FTZ.AND P2, PT, R203, -INF , PT ;  /* 0xff800000cb00780b */ /* 0x000fe80003f5d000 */
[-C--:B-1----:R-:W-:Y:S05]  /*1f60*/  HMMA.16816.F32.BF16 R4, R128, R108.reuse, R4 ;  /* 0x0000006c8004723c */ /* 0x082fea0000041804 */
[----:B------:R-:W-:Y:S01]  /*1f70*/  FSEL R121, R206, RZ, P2 ;  /* 0x000000ffce797208 */ /* 0x000fe20001000000 */
[C---:B------:R-:W-:Y:S01]  /*1f80*/  @!P0 VIADD R206, R192.reuse, 0x8 ;  /* 0x00000008c0ce8836 */ /* 0x040fe20000000000 */
[----:B------:R-:W-:Y:S01]  /*1f90*/  @!P0 ISETP.GE.AND P2, PT, R192, R249, PT ;  /* 0x000000f9c000820c */ /* 0x000fe20003f46270 */
[C---:B------:R-:W-:Y:S04]  /*1fa0*/  HMMA.16816.F32.BF16 R8, R132.reuse, R108, R8 ;  /* 0x0000006c8408723c */ /* 0x040fe80000041808 */
[----:B------:R-:W-:Y:S01]  /*1fb0*/  FSEL R109, R210, RZ, P1 ;  /* 0x000000ffd26d7208 */ /* 0x000fe20000800000 */
[----:B------:R-:W-:Y:S01]  /*1fc0*/  @!P0 VIADD R210, R192, 0x9 ;  /* 0x00000009c0d28836 */ /* 0x000fe20000000000 */
[----:B------:R-:W-:Y:S02]  /*1fd0*/  FSETP.NEU.FTZ.AND P1, PT, R202, -INF , PT ;  /* 0xff800000ca00780b */ /* 0x000fe40003f3d000 */
[-C--:B------:R-:W-:Y:S03]  /*1fe0*/  HMMA.16816.F32.BF16 R12, R132, R110.reuse, R12 ;  /* 0x0000006e840c723c */ /* 0x080fe6000004180c */
[----:B------:R-:W-:Y:S02]  /*1ff0*/  @!P0 FSEL R4, R4, -INF , !P2 ;  /* 0xff80000004048808 */ /* 0x000fe40005000000 */
[----:B------:R-:W-:Y:S02]  /*2000*/  @!P0 FSEL R5, R5, -INF , !P6 ;  /* 0xff80000005058808 */ /* 0x000fe40007000000 */
[----:B------:R-:W-:Y:S01]  /*2010*/  @!P0 ISETP.GE.AND P6, PT, R192, R247, PT ;  /* 0x000000f7c000820c */ /* 0x000fe20003fc6270 */
[C---:B------:R-:W-:Y:S04]  /*2020*/  HMMA.16816.F32.BF16 R16, R128.reuse, R110, R16 ;  /* 0x0000006e8010723c */ /* 0x040fe80000041810 */
[----:B------:R-:W-:Y:S01]  /*2030*/  FSEL R110, R195, RZ, P1 ;  /* 0x000000ffc36e7208 */ /* 0x000fe20000800000 */
[----:B------:R-:W-:Y:S01]  /*2040*/  FFMA.FTZ R195, R4, UR11, -R127 ;  /* 0x0000000b04c37c23 */ /* 0x000fe2000801087f */
[----:B------:R-:W-:Y:S02]  /*2050*/  @!P0 FSEL R9, R9, -INF , !P4 ;  /* 0xff80000009098808 */ /* 0x000fe40006000000 */
[-C--:B------:R-:W-:Y:S03]  /*2060*/  HMMA.16816.F32.BF16 R20, R128, R68.reuse, R20 ;  /* 0x000000448014723c */ /* 0x080fe60000041814 */
[----:B------:R-:W-:Y:S01]  /*2070*/  @!P0 FSEL R10, R10, -INF , !P6 ;  /* 0xff8000000a0a8808 */ /* 0x000fe20007000000 */
[----:B------:R-:W-:Y:S01]  /*2080*/  MUFU.EX2 R195, R195 ;  /* 0x000000c300c37308 */ /* 0x000fe20000000800 */
[----:B------:R-:W-:Y:S01]  /*2090*/  @!P0 FSEL R11, R11, -INF , !P3 ;  /* 0xff8000000b0b8808 */ /* 0x000fe20005800000 */
[----:B------:R-:W-:Y:S01]  /*20a0*/  FFMA.FTZ R215, R9, UR11, -R121 ;  /* 0x0000000b09d77c23 */ /* 0x000fe20008010879 */
[C---:B------:R-:W-:Y:S01]  /*20b0*/  @!P0 ISETP.GE.AND P1, PT, R192.reuse, R251, PT ;  /* 0x000000fbc000820c */ /* 0x040fe20003f26270 */
[C---:B------:R-:W-:Y:S04]  /*20c0*/  HMMA.16816.F32.BF16 R24, R132.reuse, R68, R24 ;  /* 0x000000448418723c */ /* 0x040fe80000041818 */
[----:B------:R-:W-:Y:S01]  /*20d0*/  @!P0 ISETP.GE.AND P2, PT, R192, R245, PT ;  /* 0x000000f5c000820c */ /* 0x000fe20003f46270 */
[--C-:B------:R-:W-:Y:S01]  /*20e0*/  FFMA.FTZ R213, R10, UR11, -R110.reuse ;  /* 0x0000000b0ad57c23 */ /* 0x100fe2000801086e */
[----:B------:R-:W-:Y:S01]  /*20f0*/  @!P0 FSEL R6, R6, -INF , !P1 ;  /* 0xff80000006068808 */ /* 0x000fe20004800000 */
[--C-:B------:R-:W-:Y:S01]  /*2100*/  FFMA.FTZ R214, R11, UR11, -R110.reuse ;  /* 0x0000000b0bd67c23 */ /* 0x100fe2000801086e */
[-C--:B------:R-:W-:Y:S01]  /*2110*/  HMMA.16816.F32.BF16 R28, R132, R70.reuse, R28 ;  /* 0x00000046841c723c */ /* 0x080fe2000004181c */
[----:B------:R-:W-:Y:S02]  /*2120*/  MUFU.EX2 R215, R215 ;  /* 0x000000d700d77308 */ /* 0x000fe40000000800 */
[----:B------:R-:W-:Y:S01]  /*2130*/  @!P0 FSEL R7, R7, -INF , !P5 ;  /* 0xff80000007078808 */ /* 0x000fe20006800000 */
[----:B------:R-:W-:Y:S01]  /*2140*/  @!P0 VIADD R68, R192, 0x11 ;  /* 0x00000011c0448836 */ /* 0x000fe20000000000 */
[----:B------:R-:W-:Y:S06]  /*2150*/  @!P0 FSEL R8, R8, -INF , !P2 ;  /* 0xff80000008088808 */ /* 0x000fec0005000000 */
[----:B------:R-:W-:Y:S01]  /*2160*/  MUFU.EX2 R213, R213 ;  /* 0x000000d500d57308 */ /* 0x000fe20000000800 */
[C---:B------:R-:W-:Y:S01]  /*2170*/  @!P0 ISETP.GE.AND P5, PT, R206.reuse, R247, PT ;  /* 0x000000f7ce00820c */ /* 0x040fe20003fa6270 */
[C---:B------:R-:W-:Y:S08]  /*2180*/  HMMA.16816.F32.BF16 R32, R128.reuse, R70, R32 ;  /* 0x000000468020723c */ /* 0x040ff00000041820 */
[----:B------:R-:W-:Y:S01]  /*2190*/  MUFU.EX2 R214, R214 ;  /* 0x000000d600d67308 */ /* 0x000fe20000000800 */
[C---:B------:R-:W-:Y:S01]  /*21a0*/  @!P0 ISETP.GE.AND P4, PT, R206.reuse, R251, PT ;  /* 0x000000fbce00820c */ /* 0x040fe20003f86270 */
[----:B------:R-:W-:Y:S01]  /*21b0*/  FFMA.FTZ R211, R7, UR11, -R109 ;  /* 0x0000000b07d37c23 */ /* 0x000fe2000801086d */
[----:B------:R-:W-:Y:S01]  /*21c0*/  @!P0 ISETP.GE.AND P1, PT, R206, R245, PT ;  /* 0x000000f5ce00820c */ /* 0x000fe20003f26270 */
[----:B------:R-:W-:Y:S01]  /*21d0*/  FFMA.FTZ R212, R8, UR11, -R121 ;  /* 0x0000000b08d47c23 */ /* 0x000fe20008010879 */
[-C--:B---3--:R-:W-:Y:S03]  /*21e0*/  HMMA.16816.F32.BF16 R36, R128, R104.reuse, R36 ;  /* 0x000000688024723c */ /* 0x088fe60000041824 */
[----:B------:R-:W-:Y:S01]  /*21f0*/  @!P0 ISETP.GE.AND P2, PT, R206, R249, PT ;  /* 0x000000f9ce00820c */ /* 0x000fe20003f46270 */
[----:B------:R-:W-:Y:S01]  /*2200*/  @!P0 VIADD R206, R192, 0x10 ;  /* 0x00000010c0ce8836 */ /* 0x000fe20000000000 */
[----:B------:R-:W-:Y:S01]  /*2210*/  @!P0 ISETP.GE.AND P6, PT, R210, R245, PT ;  /* 0x000000f5d200820c */ /* 0x000fe20003fc6270 */
[----:B------:R-:W-:Y:S01]  /*2220*/  MUFU.EX2 R211, R211 ;  /* 0x000000d300d37308 */ /* 0x000fe20000000800 */
[----:B------:R-:W-:Y:S01]  /*2230*/  @!P0 FSEL R14, R14, -INF , !P5 ;  /* 0xff8000000e0e8808 */ /* 0x000fe20006800000 */
[C---:B------:R-:W-:Y:S08]  /*2240*/  HMMA.16816.F32.BF16 R40, R132.reuse, R104, R40 ;  /* 0x000000688428723c */ /* 0x040ff00000041828 */
[----:B------:R-:W-:Y:S01]  /*2250*/  MUFU.EX2 R212, R212 ;  /* 0x000000d400d47308 */ /* 0x000fe20000000800 */
[----:B------:R-:W-:Y:S01]  /*2260*/  @!P0 FSEL R18, R18, -INF , !P4 ;  /* 0xff80000012128808 */ /* 0x000fe20006000000 */
[--C-:B------:R-:W-:Y:S01]  /*2270*/  FFMA.FTZ R217, R14, UR11, -R110.reuse ;  /* 0x0000000b0ed97c23 */ /* 0x100fe2000801086e */
[----:B------:R-:W-:Y:S01]  /*2280*/  @!P0 FSEL R12, R12, -INF , !P1 ;  /* 0xff8000000c0c8808 */ /* 0x000fe20004800000 */
[-C--:B------:R-:W-:Y:S03]  /*2290*/  HMMA.16816.F32.BF16 R44, R132, R106.reuse, R44 ;  /* 0x0000006a842c723c */ /* 0x080fe6000004182c */
[----:B------:R-:W-:Y:S01]  /*22a0*/  @!P0 FSEL R13, R13, -INF , !P6 ;  /* 0xff8000000d0d8808 */ /* 0x000fe20007000000 */
[----:B------:R-:W-:Y:S01]  /*22b0*/  FFMA.FTZ R222, R18, UR11, -R109 ;  /* 0x0000000b12de7c23 */ /* 0x000fe2000801086d */
[C---:B------:R-:W-:Y:S01]  /*22c0*/  @!P0 ISETP.GE.AND P3, PT, R210.reuse, R247, PT ;  /* 0x000000f7d200820c */ /* 0x040fe20003f66270 */
[----:B------:R-:W-:Y:S01]  /*22d0*/  MUFU.EX2 R217, R217 ;  /* 0x000000d900d97308 */ /* 0x000fe20000000800 */
[C---:B------:R-:W-:Y:S01]  /*22e0*/  @!P0 ISETP.GE.AND P1, PT, R210.reuse, R249, PT ;  /* 0x000000f9d200820c */ /* 0x040fe20003f26270 */
[C---:B------:R-:W-:Y:S08]  /*22f0*/  HMMA.16816.F32.BF16 R48, R128.reuse, R106, R48 ;  /* 0x0000006a8030723c */ /* 0x040ff00000041830 */
[----:B------:R-:W-:Y:S01]  /*2300*/  MUFU.EX2 R222, R222 ;  /* 0x000000de00de7308 */ /* 0x000fe20000000800 */
[----:B------:R-:W-:Y:S01]  /*2310*/  @!P0 ISETP.GE.AND P6, PT, R210, R251, PT ;  /* 0x000000fbd200820c */ /* 0x000fe20003fc6270 */
[----:B------:R-:W-:Y:S01]  /*2320*/  FFMA.FTZ R210, R5, UR11, -R127 ;  /* 0x0000000b05d27c23 */ /* 0x000fe2000801087f */
[-C--:B------:R-:W-:Y:S01]  /*2330*/  @!P0 ISETP.GE.AND P4, PT, R68, R249.reuse, PT ;  /* 0x000000f94400820c */ /* 0x080fe20003f86270 */
[--C-:B------:R-:W-:Y:S01]  /*2340*/  FFMA.FTZ R216, R12, UR11, -R121.reuse ;  /* 0x0000000b0cd87c23 */ /* 0x100fe20008010879 */
[----:B------:R-:W-:Y:S01]  /*2350*/  @!P0 ISETP.GE.AND P5, PT, R206, R249, PT ;  /* 0x000000f9ce00820c */ /* 0x000fe20003fa6270 */
[----:B------:R-:W-:Y:S01]  /*2360*/  FFMA.FTZ R219, R13, UR11, -R121 ;  /* 0x0000000b0ddb7c23 */ /* 0x000fe20008010879 */
[----:B------:R-:W-:Y:S03]  /*2370*/  @!P0 FSEL R15, R15, -INF , !P3 ;  /* 0xff8000000f0f8808 */ /* 0x000fe60005800000 */
[----:B------:R-:W-:Y:S01]  /*2380*/  MUFU.EX2 R210, R210 ;  /* 0x000000d200d27308 */ /* 0x000fe20000000800 */
[----:B------:R-:W-:Y:S02]  /*2390*/  @!P0 FSEL R17, R17, -INF , !P1 ;  /* 0xff80000011118808 */ /* 0x000fe40004800000 */
[----:B------:R-:W-:Y:S01]  /*23a0*/  @!P0 FSEL R21, R21, -INF , !P4 ;  /* 0xff80000015158808 */ /* 0x000fe20006000000 */
[--C-:B------:R-:W-:Y:S01]  /*23b0*/  FFMA.FTZ R218, R15, UR11, -R110.reuse ;  /* 0x0000000b0fda7c23 */ /* 0x100fe2000801086e */
[----:B------:R-:W-:Y:S01]  /*23c0*/  @!P0 FSEL R19, R19, -INF , !P6 ;  /* 0xff80000013138808 */ /* 0x000fe20007000000 */
[----:B------:R-:W-:Y:S01]  /*23d0*/  FFMA.FTZ R227, R17, UR11, -R127 ;  /* 0x0000000b11e37c23 */ /* 0x000fe2000801087f */
[----:B------:R-:W-:Y:S03]  /*23e0*/  @!P0 FSEL R16, R16, -INF , !P2 ;  /* 0xff80000010108808 */ /* 0x000fe60005000000 */
[----:B------:R-:W-:Y:S01]  /*23f0*/  MUFU.EX2 R216, R216 ;  /* 0x000000d800d87308 */ /* 0x000fe20000000800 */
[----:B------:R-:W-:Y:S01]  /*2400*/  @!P0 FSEL R20, R20, -INF , !P5 ;  /* 0xff80000014148808 */ /* 0x000fe20006800000 */
[----:B------:R-:W-:Y:S01]  /*2410*/  FFMA.FTZ R223, R19, UR11, -R109 ;  /* 0x0000000b13df7c23 */ /* 0x000fe2000801086d */
[----:B------:R-:W-:Y:S01]  /*2420*/  @!P0 ISETP.GE.AND P3, PT, R206, R251, PT ;  /* 0x000000fbce00820c */ /* 0x000fe20003f66270 */
[--C-:B------:R-:W-:Y:S01]  /*2430*/  FFMA.FTZ R220, R16, UR11, -R127.reuse ;  /* 0x0000000b10dc7c23 */ /* 0x100fe2000801087f */
[----:B------:R-:W-:Y:S05]  /*2440*/  @!P0 ISETP.GE.AND P1, PT, R206, R247, PT ;  /* 0x000000f7ce00820c */ /* 0x000fea0003f26270 */
[----:B------:R-:W-:Y:S01]  /*2450*/  MUFU.EX2 R227, R227 ;  /* 0x000000e300e37308 */ /* 0x000fe20000000800 */
[C---:B------:R-:W-:Y:S01]  /*2460*/  @!P0 ISETP.GE.AND P6, PT, R68.reuse, R251, PT ;  /* 0x000000fb4400820c */ /* 0x040fe20003fc6270 */
[--C-:B------:R-:W-:Y:S01]  /*2470*/  FFMA.FTZ R225, R21, UR11, -R127.reuse ;  /* 0x0000000b15e17c23 */ /* 0x100fe2000801087f */
[C---:B------:R-:W-:Y:S07]  /*2480*/  @!P0 ISETP.GE.AND P5, PT, R68.reuse, R245, PT ;  /* 0x000000f54400820c */ /* 0x040fee0003fa6270 */
[----:B------:R-:W1:Y:S01]  /*2490*/  MUFU.EX2 R220, R220 ;  /* 0x000000dc00dc7308 */ /* 0x000e620000000800 */
[----:B------:R-:W-:Y:S01]  /*24a0*/  @!P0 ISETP.GE.AND P4, PT, R68, R247, PT ;  /* 0x000000f74400820c */ /* 0x000fe20003f86270 */
[----:B------:R-:W-:Y:S01]  /*24b0*/  @!P0 VIADD R68, R192, 0x19 ;  /* 0x00000019c0448836 */ /* 0x000fe20000000000 */
[-C--:B------:R-:W-:Y:S01]  /*24c0*/  @!P0 ISETP.GE.AND P2, PT, R206, R245.reuse, PT ;  /* 0x000000f5ce00820c */ /* 0x080fe20003f46270 */
[----:B------:R-:W-:Y:S01]  /*24d0*/  @!P0 VIADD R206, R192, 0x18 ;  /* 0x00000018c0ce8836 */ /* 0x000fe20000000000 */
[----:B------:R-:W-:Y:S05]  /*24e0*/  @!P0 FSEL R22, R22, -INF , !P3 ;  /* 0xff80000016168808 */ /* 0x000fea0005800000 */
[----:B------:R-:W3:Y:S01]  /*24f0*/  MUFU.EX2 R223, R223 ;  /* 0x000000df00df7308 */ /* 0x000ee20000000800 */
[----:B------:R-:W-:Y:S01]  /*2500*/  @!P0 FSEL R26, R26, -INF , !P1 ;  /* 0xff8000001a1a8808 */ /* 0x000fe20004800000 */
[----:B------:R-:W-:Y:S01]  /*2510*/  FFMA.FTZ R224, R20, UR11, -R127 ;  /* 0x0000000b14e07c23 */ /* 0x000fe2000801087f */
[-C--:B------:R-:W-:Y:S07]  /*2520*/  @!P0 ISETP.GE.AND P3, PT, R206, R245.reuse, PT ;  /* 0x000000f5ce00820c */ /* 0x080fee0003f66270 */
[----:B------:R-:W-:Y:S01]  /*2530*/  MUFU.EX2 R218, R218 ;  /* 0x000000da00da7308 */ /* 0x000fe20000000800 */
[----:B------:R-:W-:Y:S01]  /*2540*/  @!P0 ISETP.GE.AND P1, PT, R68, R245, PT ;  /* 0x000000f54400820c */ /* 0x000fe20003f26270 */
[--C-:B------:R-:W-:Y:S01]  /*2550*/  FFMA.FTZ R232, R22, UR11, -R109.reuse ;  /* 0x0000000b16e87c23 */ /* 0x100fe2000801086d */
[----:B------:R-:W-:Y:S07]  /*2560*/  @!P0 FSEL R27, R27, -INF , !P4 ;  /* 0xff8000001b1b8808 */ /* 0x000fee0006000000 */
[----:B------:R-:W-:Y:S01]  /*2570*/  MUFU.EX2 R219, R219 ;  /* 0x000000db00db7308 */ /* 0x000fe20000000800 */
[----:B------:R-:W-:Y:S02]  /*2580*/  @!P0 FSEL R28, R28, -INF , !P3 ;  /* 0xff8000001c1c8808 */ /* 0x000fe40005800000 */
[----:B------:R-:W-:Y:S07]  /*2590*/  @!P0 FSEL R29, R29, -INF , !P1 ;  /* 0xff8000001d1d8808 */ /* 0x000fee0004800000 */
[----:B------:R-:W-:Y:S01]  /*25a0*/  MUFU.EX2 R224, R224 ;  /* 0x000000e000e07308 */ /* 0x000fe20000000800 */
[----:B------:R-:W-:Y:S01]  /*25b0*/  @!P0 FSEL R23, R23, -INF , !P6 ;  /* 0xff80000017178808 */ /* 0x000fe20007000000 */
[--C-:B------:R-:W-:Y:S01]  /*25c0*/  FFMA.FTZ R235, R27, UR11, -R110.reuse ;  /* 0x0000000b1beb7c23 */ /* 0x100fe2000801086e */
[C---:B------:R-:W-:Y:S07]  /*25d0*/  @!P0 ISETP.GE.AND P4, PT, R68.reuse, R247, PT ;  /* 0x000000f74400820c */ /* 0x040fee0003f86270 */
[----:B------:R-:W4:Y:S01]  /*25e0*/  MUFU.EX2 R225, R225 ;  /* 0x000000e100e17308 */ /* 0x000f220000000800 */
[----:B------:R-:W-:Y:S01]  /*25f0*/  @!P0 ISETP.GE.AND P1, PT, R68, R251, PT ;  /* 0x000000fb4400820c */ /* 0x000fe20003f26270 */
[----:B------:R-:W-:Y:S01]  /*2600*/  FFMA.FTZ R229, R23, UR11, -R109 ;  /* 0x0000000b17e57c23 */ /* 0x000fe2000801086d */
[----:B------:R-:W-:Y:S01]  /*2610*/  @!P0 FSEL R24, R24, -INF , !P2 ;  /* 0xff80000018188808 */ /* 0x000fe20005000000 */
[--C-:B------:R-:W-:Y:S01]  /*2620*/  FFMA.FTZ R236, R28, UR11, -R121.reuse ;  /* 0x0000000b1cec7c23 */ /* 0x100fe20008010879 */
[----:B------:R-:W-:Y:S01]  /*2630*/  @!P0 ISETP.GE.AND P3, PT, R68, R249, PT ;  /* 0x000000f94400820c */ /* 0x000fe20003f66270 */
[----:B------:R-:W-:Y:S01]  /*2640*/  @!P0 VIADD R68, R192, 0x20 ;  /* 0x00000020c0448836 */ /* 0x000fe20000000000 */
[C---:B------:R-:W-:Y:S03]  /*2650*/  @!P0 ISETP.GE.AND P6, PT, R206.reuse, R247, PT ;  /* 0x000000f7ce00820c */ /* 0x040fe60003fc6270 */
[----:B------:R-:W-:Y:S01]  /*2660*/  MUFU.EX2 R229, R229 ;  /* 0x000000e500e57308 */ /* 0x000fe20000000800 */
[----:B------:R-:W-:Y:S01]  /*2670*/  @!P0 ISETP.GE.AND P2, PT, R206, R249, PT ;  /* 0x000000f9ce00820c */ /* 0x000fe20003f46270 */
[--C-:B------:R-:W-:Y:S01]  /*2680*/  FFMA.FTZ R228, R24, UR11, -R121.reuse ;  /* 0x0000000b18e47c23 */ /* 0x100fe20008010879 */
[----:B------:R-:W-:Y:S01]  /*2690*/  @!P0 FSEL R30, R30, -INF , !P6 ;  /* 0xff8000001e1e8808 */ /* 0x000fe20007000000 */
[--C-:B------:R-:W-:Y:S01]  /*26a0*/  FFMA.FTZ R237, R29, UR11, -R121.reuse ;  /* 0x0000000b1ded7c23 */ /* 0x100fe20008010879 */
[----:B------:R-:W-:Y:S05]  /*26b0*/  @!P0 FSEL R31, R31, -INF , !P4 ;  /* 0xff8000001f1f8808 */ /* 0x000fea0006000000 */
[----:B------:R-:W-:Y:S01]  /*26c0*/  MUFU.EX2 R235, R235 ;  /* 0x000000eb00eb7308 */ /* 0x000fe20000000800 */
[----:B------:R-:W-:Y:S01]  /*26d0*/  @!P0 FSEL R32, R32, -INF , !P2 ;  /* 0xff80000020208808 */ /* 0x000fe20005000000 */
[--C-:B------:R-:W-:Y:S01]  /*26e0*/  FFMA.FTZ R238, R30, UR11, -R110.reuse ;  /* 0x0000000b1eee7c23 */ /* 0x100fe2000801086e */
[----:B------:R-:W-:Y:S07]  /*26f0*/  @!P0 FSEL R33, R33, -INF , !P3 ;  /* 0xff80000021218808 */ /* 0x000fee0005800000 */
[----:B------:R-:W-:Y:S01]  /*2700*/  MUFU.EX2 R228, R228 ;  /* 0x000000e400e47308 */ /* 0x000fe20000000800 */
[----:B------:R-:W-:Y:S01]  /*2710*/  @!P0 FSEL R25, R25, -INF , !P5 ;  /* 0xff80000019198808 */ /* 0x000fe20006800000 */
[--C-:B------:R-:W-:Y:S01]  /*2720*/  FFMA.FTZ R239, R31, UR11, -R110.reuse ;  /* 0x0000000b1fef7c23 */ /* 0x100fe2000801086e */
[C---:B------:R-:W-:Y:S07]  /*2730*/  @!P0 ISETP.GE.AND P4, PT, R68.reuse, R251, PT ;  /* 0x000000fb4400820c */ /* 0x040fee0003f86270 */
[----:B------:R-:W-:Y:S01]  /*2740*/  MUFU.EX2 R236, R236 ;  /* 0x000000ec00ec7308 */ /* 0x000fe20000000800 */
[C---:B------:R-:W-:Y:S01]  /*2750*/  @!P0 ISETP.GE.AND P2, PT, R68.reuse, R245, PT ;  /* 0x000000f54400820c */ /* 0x040fe20003f46270 */
[----:B------:R-:W-:Y:S01]  /*2760*/  FFMA.FTZ R231, R25, UR11, -R121 ;  /* 0x0000000b19e77c23 */ /* 0x000fe20008010879 */
[C---:B------:R-:W-:Y:S07]  /*2770*/  @!P0 ISETP.GE.AND P6, PT, R68.reuse, R249, PT ;  /* 0x000000f94400820c */ /* 0x040fee0003fc6270 */
[----:B------:R-:W-:Y:S01]  /*2780*/  MUFU.EX2 R237, R237 ;  /* 0x000000ed00ed7308 */ /* 0x000fe20000000800 */
[----:B------:R-:W-:Y:S01]  /*2790*/  @!P0 ISETP.GE.AND P3, PT, R68, R247, PT ;  /* 0x000000f74400820c */ /* 0x000fe20003f66270 */
[----:B------:R-:W-:Y:S01]  /*27a0*/  @!P0 VIADD R68, R192, 0x21 ;  /* 0x00000021c0448836 */ /* 0x000fe20000000000 */
[----:B------:R-:W-:Y:S01]  /*27b0*/  @!P0 ISETP.GE.AND P5, PT, R206, R251, PT ;  /* 0x000000fbce00820c */ /* 0x000fe20003fa6270 */
[--C-:B------:R-:W-:Y:S01]  /*27c0*/  FFMA.FTZ R206, R6, UR11, -R109.reuse ;  /* 0x0000000b06ce7c23 */ /* 0x100fe2000801086d */
[----:B------:R-:W-:Y:S05]  /*27d0*/  @!P0 FSEL R35, R35, -INF , !P1 ;  /* 0xff80000023238808 */ /* 0x000fea0004800000 */
[----:B------:R-:W-:Y:S01]  /*27e0*/  MUFU.EX2 R231, R231 ;  /* 0x000000e700e77308 */ /* 0x000fe20000000800 */
[----:B------:R-:W-:Y:S02]  /*27f0*/  @!P0 FSEL R34, R34, -INF , !P5 ;  /* 0xff80000022228808 */ /* 0x000fe40006800000 */
[----:B------:R-:W-:Y:S07]  /*2800*/  @!P0 ISETP.GE.AND P5, PT, R68, R249, PT ;  /* 0x000000f94400820c */ /* 0x000fee0003fa6270 */
[----:B------:R-:W2:Y:S01]  /*2810*/  MUFU.EX2 R206, R206 ;  /* 0x000000ce00ce7308 */ /* 0x000ea20000000800 */
[----:B------:R-:W-:Y:S01]  /*2820*/  @!P0 FSEL R36, R36, -INF , !P6 ;  /* 0xff80000024248808 */ /* 0x000fe20007000000 */
[----:B------:R-:W-:Y:S01]  /*2830*/  FFMA.FTZ R243, R35, UR11, -R109 ;  /* 0x0000000b23f37c23 */ /* 0x000fe2000801086d */
[----:B------:R-:W-:Y:S07]  /*2840*/  @!P0 FSEL R37, R37, -INF , !P5 ;  /* 0xff80000025258808 */ /* 0x000fee0006800000 */
[----:B------:R-:W-:Y:S01]  /*2850*/  MUFU.EX2 R238, R238 ;  /* 0x000000ee00ee7308 */ /* 0x000fe20000000800 */
[----:B------:R-:W-:Y:S01]  /*2860*/  @!P0 ISETP.GE.AND P1, PT, R68, R251, PT ;  /* 0x000000fb4400820c */ /* 0x000fe20003f26270 */
[----:B------:R-:W-:Y:S01]  /*2870*/  FFMA.FTZ R244, R36, UR11, -R127 ;  /* 0x0000000b24f47c23 */ /* 0x000fe2000801087f */
[C---:B------:R-:W-:Y:S07]  /*2880*/  @!P0 ISETP.GE.AND P6, PT, R68.reuse, R245, PT ;  /* 0x000000f54400820c */ /* 0x040fee0003fc6270 */
[----:B------:R-:W-:Y:S01]  /*2890*/  MUFU.EX2 R243, R243 ;  /* 0x000000f300f37308 */ /* 0x000fe20000000800 */
[----:B------:R-:W-:Y:S01]  /*28a0*/  @!P0 ISETP.GE.AND P5, PT, R68, R247, PT ;  /* 0x000000f74400820c */ /* 0x000fe20003fa6270 */
[----:B------:R-:W-:Y:S01]  /*28b0*/  @!P0 VIADD R68, R192, 0x28 ;  /* 0x00000028c0448836 */ /* 0x000fe20000000000 */
[----:B------:R-:W-:Y:S07]  /*28c0*/  @!P0 FSEL R38, R38, -INF , !P4 ;  /* 0xff80000026268808 */ /* 0x000fee0006000000 */
[----:B------:R-:W-:Y:S01]  /*28d0*/  MUFU.EX2 R239, R239 ;  /* 0x000000ef00ef7308 */ /* 0x000fe20000000800 */
[----:B------:R-:W-:Y:S02]  /*28e0*/  @!P0 FSEL R39, R39, -INF , !P1 ;  /* 0xff80000027278808 */ /* 0x000fe40004800000 */
[----:B------:R-:W-:Y:S01]  /*28f0*/  @!P0 FSEL R40, R40, -INF , !P2 ;  /* 0xff80000028288808 */ /* 0x000fe20005000000 */
[----:B------:R-:W-:Y:S01]  /*2900*/  FFMA.FTZ R246, R38, UR11, -R109 ;  /* 0x0000000b26f67c23 */ /* 0x000fe2000801086d */
[----:B------:R-:W-:Y:S05]  /*2910*/  @!P0 FSEL R41, R41, -INF , !P6 ;  /* 0xff80000029298808 */ /* 0x000fea0007000000 */
[----:B------:R-:W-:Y:S01]  /*2920*/  MUFU.EX2 R244, R244 ;  /* 0x000000f400f47308 */ /* 0x000fe20000000800 */
[----:B------:R-:W-:Y:S01]  /*2930*/  @!P0 ISETP.GE.AND P4, PT, R68, R245, PT ;  /* 0x000000f54400820c */ /* 0x000fe20003f86270 */
[----:B------:R-:W-:Y:S01]  /*2940*/  FFMA.FTZ R248, R40, UR11, -R121 ;  /* 0x0000000b28f87c23 */ /* 0x000fe20008010879 */
[C---:B------:R-:W-:Y:S07]  /*2950*/  @!P0 ISETP.GE.AND P1, PT, R68.reuse, R247, PT ;  /* 0x000000f74400820c */ /* 0x040fee0003f26270 */
[----:B------:R-:W-:Y:S01]  /*2960*/  MUFU.EX2 R246, R246 ;  /* 0x000000f600f67308 */ /* 0x000fe20000000800 */
[C---:B------:R-:W-:Y:S02]  /*2970*/  @!P0 ISETP.GE.AND P2, PT, R68.reuse, R249, PT ;  /* 0x000000f94400820c */ /* 0x040fe40003f46270 */
[----:B------:R-:W-:Y:S07]  /*2980*/  @!P0 ISETP.GE.AND P6, PT, R68, R251, PT ;  /* 0x000000fb4400820c */ /* 0x000fee0003fc6270 */
[----:B------:R-:W-:Y:S01]  /*2990*/  MUFU.EX2 R248, R248 ;  /* 0x000000f800f87308 */ /* 0x000fe20000000800 */
[----:B------:R-:W2:Y:S01]  /*29a0*/  LDSM.16.M88.4 R68, [R2+-0x1400] ;  /* 0xffec00000244783b */ /* 0x000ea20000000200 */
[----:B-1----:R-:W-:Y:S02]  /*29b0*/  F2FP.BF16.F32.PACK_AB R10, R227, R220 ;  /* 0x000000dce30a723e */ /* 0x002fe400000010ff */
[----:B---3--:R-:W-:Y:S02]  /*29c0*/  F2FP.BF16.F32.PACK_AB R14, R223, R222 ;  /* 0x000000dedf0e723e */ /* 0x008fe400000010ff */
[----:B------:R-:W-:Y:S02]  /*29d0*/  F2FP.BF16.F32.PACK_AB R9, R215, R212 ;  /* 0x000000d4d709723e */ /* 0x000fe400000010ff */
[----:B----4-:R-:W-:Y:S02]  /*29e0*/  F2FP.BF16.F32.PACK_AB R18, R225, R224 ;  /* 0x000000e0e112723e */ /* 0x010fe400000010ff */
[----:B------:R-:W-:Y:S02]  /*29f0*/  @!P0 FSEL R46, R46, -INF , !P1 ;  /* 0xff8000002e2e8808 */ /* 0x000fe40004800000 */
[----:B------:R-:W-:Y:S02]  /*2a00*/  @!P0 ISETP.GE.AND P1, PT, R230, R249, PT ;  /* 0x000000f9e600820c */ /* 0x000fe40003f26270 */
[----:B------:R-:W-:Y:S02]  /*2a10*/  @!P0 FSEL R48, R48, -INF , !P2 ;  /* 0xff80000030308808 */ /* 0x000fe40005000000 */
[----:B------:R-:W-:Y:S02]  /*2a20*/  @!P0 ISETP.GE.AND P2, PT, R230, R245, PT ;  /* 0x000000f5e600820c */ /* 0x000fe40003f46270 */
[----:B------:R-:W-:Y:S01]  /*2a30*/  @!P0 FSEL R42, R42, -INF , !P3 ;  /* 0xff8000002a2a8808 */ /* 0x000fe20005800000 */
[----:B------:R-:W-:Y:S01]  /*2a40*/  FFMA.FTZ R13, R48, UR11, -R127 ;  /* 0x0000000b300d7c23 */ /* 0x000fe2000801087f */
[----:B------:R-:W-:Y:S02]  /*2a50*/  @!P0 FSEL R43, R43, -INF , !P5 ;  /* 0xff8000002b2b8808 */ /* 0x000fe40006800000 */
[C---:B------:R-:W-:Y:S01]  /*2a60*/  @!P0 ISETP.GE.AND P5, PT, R226.reuse, R247, PT ;  /* 0x000000f7e200820c */ /* 0x040fe20003fa6270 */
[----:B------:R-:W-:Y:S01]  /*2a70*/  MUFU.EX2 R5, R13 ;  /* 0x0000000d00057308 */ /* 0x000fe20000000800 */
[----:B------:R-:W-:Y:S02]  /*2a80*/  @!P0 ISETP.GE.AND P3, PT, R226, R245, PT ;  /* 0x000000f5e200820c */ /* 0x000fe40003f66270 */
[----:B------:R-:W-:Y:S02]  /*2a90*/  @!P0 FSEL R47, R47, -INF , !P5 ;  /* 0xff8000002f2f8808 */ /* 0x000fe40006800000 */
[----:B------:R-:W-:Y:S02]  /*2aa0*/  @!P0 ISETP.GE.AND P5, PT, R230, R251, PT ;  /* 0x000000fbe600820c */ /* 0x000fe40003fa6270 */
[----:B------:R-:W-:Y:S02]  /*2ab0*/  @!P0 FSEL R50, R50, -INF , !P6 ;  /* 0xff80000032328808 */ /* 0x000fe40007000000 */
[----:B------:R-:W-:Y:S02]  /*2ac0*/  @!P0 FSEL R44, R44, -INF , !P4 ;  /* 0xff8000002c2c8808 */ /* 0x000fe40006000000 */
[-C--:B------:R-:W-:Y:S01]  /*2ad0*/  @!P0 ISETP.GE.AND P4, PT, R226, R249.reuse, PT ;  /* 0x000000f9e200820c */ /* 0x080fe20003f86270 */
[----:B------:R-:W-:Y:S01]  /*2ae0*/  FFMA.FTZ R50, R50, UR11, -R109 ;  /* 0x0000000b32327c23 */ /* 0x000fe2000801086d */
[----:B------:R-:W-:Y:S01]  /*2af0*/  @!P0 ISETP.GE.AND P6, PT, R242, R249, PT ;  /* 0x000000f9f200820c */ /* 0x000fe20003fc6270 */
[----:B------:R-:W-:Y:S01]  /*2b00*/  FFMA.FTZ R252, R44, UR11, -R121 ;  /* 0x0000000b2cfc7c23 */ /* 0x000fe20008010879 */
[----:B------:R-:W-:Y:S01]  /*2b10*/  @!P0 FSEL R49, R49, -INF , !P4 ;  /* 0xff80000031318808 */ /* 0x000fe20006000000 */
[----:B------:R-:W-:Y:S01]  /*2b20*/  MUFU.EX2 R7, R50 ;  /* 0x0000003200077308 */ /* 0x000fe20000000800 */
[----:B------:R-:W-:Y:S01]  /*2b30*/  @!P0 ISETP.GE.AND P4, PT, R230, R247, PT ;  /* 0x000000f7e600820c */ /* 0x000fe20003f86270 */
[-C--:B--2---:R-:W-:Y:S01]  /*2b40*/  HMMA.16816.F32.BF16 R52, R128, R68.reuse, R52 ;  /* 0x000000448034723c */ /* 0x084fe20000041834 */
[----:B------:R1:W2:Y:S07]  /*2b50*/  LDG.E R230, desc[UR20][R240.64+0x20] ;  /* 0x00002014f0e67981 */ /* 0x0002ae000c1e1900 */
[----:B------:R-:W-:Y:S01]  /*2b60*/  MUFU.EX2 R252, R252 ;  /* 0x000000fc00fc7308 */ /* 0x000fe20000000800 */
[----:B------:R-:W-:Y:S01]  /*2b70*/  FFMA.FTZ R49, R49, UR11, -R127 ;  /* 0x0000000b31317c23 */ /* 0x000fe2000801087f */
[----:B------:R-:W-:Y:S02]  /*2b80*/  @!P0 FSEL R45, R45, -INF , !P3 ;  /* 0xff8000002d2d8808 */ /* 0x000fe40005800000 */
[----:B------:R-:W-:Y:S06]  /*2b90*/  @!P0 ISETP.GE.AND P3, PT, R226, R251, PT ;  /* 0x000000fbe200820c */ /* 0x000fec0003f66270 */
[----:B------:R-:W-:Y:S01]  /*2ba0*/  MUFU.EX2 R6, R49 ;  /* 0x0000003100067308 */ /* 0x000fe20000000800 */
[C---:B------:R-:W-:Y:S09]  /*2bb0*/  HMMA.16816.F32.BF16 R56, R132.reuse, R68, R56 ;  /* 0x000000448438723c */ /* 0x040ff20000041838 */
[----:B------:R3:W4:Y:S01]  /*2bc0*/  MUFU.EX2 R226, R232 ;  /* 0x000000e800e27308 */ /* 0x0007220000000800 */
[----:B------:R-:W-:Y:S01]  /*2bd0*/  F2FP.BF16.F32.PACK_AB R69, R210, R195 ;  /* 0x000000c3d245723e */ /* 0x000fe200000010ff */
[----:B------:R-:W-:Y:S01]  /*2be0*/  @!P0 VIADD R68, R192, 0x39 ;  /* 0x00000039c0448836 */ /* 0x000fe20000000000 */
[----:B------:R-:W-:Y:S01]  /*2bf0*/  @!P0 FSEL R51, R51, -INF , !P3 ;  /* 0xff80000033338808 */ /* 0x000fe20005800000 */
[-C--:B------:R-:W-:Y:S02]  /*2c00*/  HMMA.16816.F32.BF16 R60, R132, R70.reuse, R60 ;  /* 0x00000046843c723c */ /* 0x080fe4000004183c */
[----:B------:R4:W-:Y:S01]  /*2c10*/  STS [R180], R69 ;  /* 0x00000045b4007388 */ /* 0x0009e20000000800 */
[----:B------:R-:W-:Y:S01]  /*2c20*/  @!P0 ISETP.GE.AND P3, PT, R242, R251, PT ;  /* 0x000000fbf200820c */ /* 0x000fe20003f66270 */
[----:B------:R-:W-:Y:S01]  /*2c30*/  IMAD.IADD R132, R182, 0x1, R201 ;  /* 0x00000001b6847824 */ /* 0x000fe200078e02c9 */
[----:B------:R-:W-:Y:S01]  /*2c40*/  @!P0 FSEL R52, R52, -INF , !P1 ;  /* 0xff80000034348808 */ /* 0x000fe20004800000 */
[----:B------:R-:W-:Y:S01]  /*2c50*/  FFMA.FTZ R51, R51, UR11, -R109 ;  /* 0x0000000b33337c23 */ /* 0x000fe2000801086d */
[----:B------:R-:W-:Y:S01]  /*2c60*/  @!P0 FSEL R55, R55, -INF , !P3 ;  /* 0xff80000037378808 */ /* 0x000fe20005800000 */
[----:B------:R-:W-:Y:S02]  /*2c70*/  HMMA.16816.F32.BF16 R64, R128, R70, R64 ;  /* 0x000000468040723c */ /* 0x000fe40000041840 */
[----:B------:R-:W-:Y:S02]  /*2c80*/  MUFU.EX2 R118, R51 ;  /* 0x0000003300767308 */ /* 0x000fe40000000800 */
[----:B------:R-:W-:Y:S01]  /*2c90*/  @!P0 FSEL R53, R53, -INF , !P6 ;  /* 0xff80000035358808 */ /* 0x000fe20007000000 */
[--C-:B-1----:R-:W-:Y:S01]  /*2ca0*/  FFMA.FTZ R240, R32, UR11, -R127.reuse ;  /* 0x0000000b20f07c23 */ /* 0x102fe2000801087f */
[-C--:B------:R-:W-:Y:S01]  /*2cb0*/  @!P0 ISETP.GE.AND P3, PT, R68, R245.reuse, PT ;  /* 0x000000f54400820c */ /* 0x080fe20003f66270 */
[----:B------:R-:W-:Y:S01]  /*2cc0*/  FFMA.FTZ R241, R33, UR11, -R127 ;  /* 0x0000000b21f17c23 */ /* 0x000fe2000801087f */
[----:B------:R-:W-:Y:S01]  /*2cd0*/  @!P0 ISETP.GE.AND P1, PT, R242, R245, PT ;  /* 0x000000f5f200820c */ /* 0x000fe20003f26270 */
[--C-:B---3--:R-:W-:Y:S01]  /*2ce0*/  FFMA.FTZ R232, R26, UR11, -R110.reuse ;  /* 0x0000000b1ae87c23 */ /* 0x108fe2000801086e */
[-C--:B------:R-:W-:Y:S01]  /*2cf0*/  @!P0 ISETP.GE.AND P6, PT, R242, R247.reuse, PT ;  /* 0x000000f7f200820c */ /* 0x080fe20003fc6270 */
[----:B------:R-:W-:Y:S01]  /*2d00*/  FFMA.FTZ R242, R34, UR11, -R109 ;  /* 0x0000000b22f27c23 */ /* 0x000fe2000801086d */
[----:B------:R-:W-:Y:S01]  /*2d10*/  @!P0 FSEL R57, R57, -INF , !P1 ;  /* 0xff80000039398808 */ /* 0x000fe20004800000 */
[----:B------:R-:W-:Y:S01]  /*2d20*/  MUFU.EX2 R240, R240 ;  /* 0x000000f000f07308 */ /* 0x000fe20000000800 */
[----:B------:R-:W-:Y:S01]  /*2d30*/  @!P0 FSEL R59, R59, -INF , !P6 ;  /* 0xff8000003b3b8808 */ /* 0x000fe20007000000 */
[--C-:B------:R-:W-:Y:S01]  /*2d40*/  FFMA.FTZ R133, R45, UR11, -R121.reuse ;  /* 0x0000000b2d857c23 */ /* 0x100fe20008010879 */
[----:B------:R-:W-:Y:S07]  /*2d50*/  @!P0 FSEL R61, R61, -INF , !P3 ;  /* 0xff8000003d3d8808 */ /* 0x000fee0005800000 */
[----:B------:R-:W1:Y:S01]  /*2d60*/  MUFU.EX2 R241, R241 ;  /* 0x000000f100f17308 */ /* 0x000e620000000800 */
[C---:B------:R-:W-:Y:S01]  /*2d70*/  @!P0 ISETP.GE.AND P1, PT, R68.reuse, R247, PT ;  /* 0x000000f74400820c */ /* 0x040fe20003f26270 */
[----:B------:R-:W-:Y:S01]  /*2d80*/  FFMA.FTZ R57, R57, UR11, -R121 ;  /* 0x0000000b39397c23 */ /* 0x000fe20008010879 */
[C---:B------:R-:W-:Y:S07]  /*2d90*/  @!P0 ISETP.GE.AND P6, PT, R68.reuse, R249, PT ;  /* 0x000000f94400820c */ /* 0x040fee0003fc6270 */
[----:B------:R-:W-:Y:S01]  /*2da0*/  MUFU.EX2 R242, R242 ;  /* 0x000000f200f27308 */ /* 0x000fe20000000800 */
[----:B------:R-:W-:Y:S01]  /*2db0*/  @!P0 ISETP.GE.AND P3, PT, R68, R251, PT ;  /* 0x000000fb4400820c */ /* 0x000fe20003f66270 */
[----:B------:R-:W-:Y:S01]  /*2dc0*/  FFMA.FTZ R13, R52, UR11, -R127 ;  /* 0x0000000b340d7c23 */ /* 0x000fe2000801087f */
[----:B------:R-:W-:Y:S07]  /*2dd0*/  F2FP.BF16.F32.PACK_AB R68, R211, R206 ;  /* 0x000000ced344723e */ /* 0x000fee00000010ff */
[----:B------:R-:W-:Y:S01]  /*2de0*/  MUFU.EX2 R232, R232 ;  /* 0x000000e800e87308 */ /* 0x000fe20000000800 */
[----:B----4-:R-:W-:Y:S01]  /*2df0*/  F2FP.BF16.F32.PACK_AB R69, R214, R213 ;  /* 0x000000d5d645723e */ /* 0x010fe200000010ff */
[--C-:B------:R-:W-:Y:S01]  /*2e00*/  FFMA.FTZ R134, R46, UR11, -R110.reuse ;  /* 0x0000000b2e867c23 */ /* 0x100fe2000801086e */
[----:B------:R-:W-:Y:S01]  /*2e10*/  F2FP.BF16.F32.PACK_AB R22, R229, R226 ;  /* 0x000000e2e516723e */ /* 0x000fe200000010ff */
[----:B------:R3:W-:Y:S01]  /*2e20*/  STS [R180+0x400], R68 ;  /* 0x00040044b4007388 */ /* 0x0007e20000000800 */
[----:B------:R-:W-:Y:S01]  /*2e30*/  @!P0 FSEL R56, R56, -INF , !P2 ;  /* 0xff80000038388808 */ /* 0x000fe20005000000 */
[--C-:B------:R-:W-:Y:S01]  /*2e40*/  FFMA.FTZ R135, R47, UR11, -R110.reuse ;  /* 0x0000000b2f877c23 */ /* 0x100fe2000801086e */
[----:B-1----:R-:W-:Y:S01]  /*2e50*/  F2FP.BF16.F32.PACK_AB R11, R241, R240 ;  /* 0x000000f0f10b723e */ /* 0x002fe200000010ff */
[----:B------:R1:W-:Y:S01]  /*2e60*/  STS [R199], R10 ;  /* 0x0000000ac7007388 */ /* 0x0003e20000000800 */
[----:B------:R-:W-:Y:S01]  /*2e70*/  @!P0 ISETP.GE.AND P2, PT, R250, R247, PT ;  /* 0x000000f7fa00820c */ /* 0x000fe20003f46270 */
[----:B------:R-:W-:Y:S01]  /*2e80*/  FFMA.FTZ R247, R39, UR11, -R109 ;  /* 0x0000000b27f77c23 */ /* 0x000fe2000801086d */
[----:B------:R-:W-:Y:S01]  /*2e90*/  @!P0 FSEL R54, R54, -INF , !P5 ;  /* 0xff80000036368808 */ /* 0x000fe20006800000 */
[----:B------:R4:W-:Y:S01]  /*2ea0*/  STS [R199+0x400], R14 ;  /* 0x0004000ec7007388 */ /* 0x0009e20000000800 */
[----:B------:R-:W-:Y:S01]  /*2eb0*/  @!P0 ISETP.GE.AND P5, PT, R250, R245, PT ;  /* 0x000000f5fa00820c */ /* 0x000fe20003fa6270 */
[----:B------:R-:W-:Y:S01]  /*2ec0*/  FFMA.FTZ R245, R37, UR11, -R127 ;  /* 0x0000000b25f57c23 */ /* 0x000fe2000801087f */
[----:B------:R-:W-:Y:S01]  /*2ed0*/  F2FP.BF16.F32.PACK_AB R71, R239, R238 ;  /* 0x000000eeef47723e */ /* 0x000fe200000010ff */
[----:B------:R4:W-:Y:S01]  /*2ee0*/  STS [R180+0x2000], R9 ;  /* 0x00200009b4007388 */ /* 0x0009e20000000800 */
[----:B------:R-:W1:Y:S01]  /*2ef0*/  MUFU.EX2 R247, R247 ;  /* 0x000000f700f77308 */ /* 0x000e620000000800 */
[----:B------:R-:W-:Y:S01]  /*2f00*/  @!P0 FSEL R60, R60, -INF , !P5 ;  /* 0xff8000003c3c8808 */ /* 0x000fe20006800000 */
[--C-:B------:R-:W-:Y:S01]  /*2f10*/  FFMA.FTZ R54, R54, UR11, -R109.reuse ;  /* 0x0000000b36367c23 */ /* 0x100fe2000801086d */
[----:B------:R4:W-:Y:S07]  /*2f20*/  STS [R180+0x2400], R69 ;  /* 0x00240045b4007388 */ /* 0x0009ee0000000800 */
[----:B------:R-:W-:Y:S01]  /*2f30*/  MUFU.EX2 R245, R245 ;  /* 0x000000f500f57308 */ /* 0x000fe20000000800 */
[----:B------:R-:W-:Y:S01]  /*2f40*/  @!P0 FSEL R58, R58, -INF , !P4 ;  /* 0xff8000003a3a8808 */ /* 0x000fe20006000000 */
[----:B------:R-:W-:Y:S01]  /*2f50*/  FFMA.FTZ R55, R55, UR11, -R109 ;  /* 0x0000000b37377c23 */ /* 0x000fe2000801086d */
[C---:B------:R-:W-:Y:S01]  /*2f60*/  @!P0 ISETP.GE.AND P4, PT, R250.reuse, R249, PT ;  /* 0x000000f9fa00820c */ /* 0x040fe20003f86270 */
[----:B------:R-:W-:Y:S01]  /*2f70*/  FFMA.FTZ R249, R41, UR11, -R121 ;  /* 0x0000000b29f97c23 */ /* 0x000fe20008010879 */
[----:B------:R-:W-:Y:S01]  /*2f80*/  @!P0 ISETP.GE.AND P5, PT, R250, R251, PT ;  /* 0x000000fbfa00820c */ /* 0x000fe20003fa6270 */
[--C-:B------:R-:W-:Y:S01]  /*2f90*/  FFMA.FTZ R250, R42, UR11, -R110.reuse ;  /* 0x0000000b2afa7c23 */ /* 0x100fe2000801086e */
[--C-:B------:R-:W-:Y:S01]  /*2fa0*/  FFMA.FTZ R251, R43, UR11, -R110.reuse ;  /* 0x0000000b2bfb7c23 */ /* 0x100fe2000801086e */
[----:B---3--:R-:W-:Y:S02]  /*2fb0*/  F2FP.BF16.F32.PACK_AB R68, R219, R216 ;  /* 0x000000d8db44723e */ /* 0x008fe400000010ff */
[----:B------:R-:W-:Y:S01]  /*2fc0*/  MUFU.EX2 R117, R13 ;  /* 0x0000000d00757308 */ /* 0x000fe20000000800 */
[----:B-1----:R-:W-:Y:S01]  /*2fd0*/  F2FP.BF16.F32.PACK_AB R70, R247, R246 ;  /* 0x000000f6f746723e */ /* 0x002fe200000010ff */
[----:B------:R-:W-:Y:S01]  /*2fe0*/  FFMA.FTZ R53, R53, UR11, -R127 ;  /* 0x0000000b35357c23 */ /* 0x000fe2000801087f */
[----:B------:R-:W-:Y:S01]  /*2ff0*/  F2FP.BF16.F32.PACK_AB R10, R218, R217 ;  /* 0x000000d9da0a723e */ /* 0x000fe200000010ff */
[----:B------:R1:W-:Y:S01]  /*3000*/  STS [R199+0x2000], R68 ;  /* 0x00200044c7007388 */ /* 0x0003e20000000800 */
[----:B------:R-:W-:Y:S05]  /*3010*/  @!P0 FSEL R64, R64, -INF , !P4 ;  /* 0xff80000040408808 */ /* 0x000fea0006000000 */
[----:B------:R-:W3:Y:S01]  /*3020*/  MUFU.EX2 R249, R249 ;  /* 0x000000f900f97308 */ /* 0x000ee20000000800 */
[----:B----4-:R-:W-:Y:S01]  /*3030*/  F2FP.BF16.F32.PACK_AB R14, R231, R228 ;  /* 0x000000e4e70e723e */ /* 0x010fe200000010ff */
[----:B------:R4:W-:Y:S01]  /*3040*/  STS [R199+0x2400], R10 ;  /* 0x0024000ac7007388 */ /* 0x0009e20000000800 */
[----:B------:R-:W-:Y:S07]  /*3050*/  @!P0 FSEL R65, R65, -INF , !P6 ;  /* 0xff80000041418808 */ /* 0x000fee0007000000 */
[----:B------:R-:W-:Y:S01]  /*3060*/  MUFU.EX2 R250, R250 ;  /* 0x000000fa00fa7308 */ /* 0x000fe20000000800 */
[----:B------:R-:W-:Y:S01]  /*3070*/  F2FP.BF16.F32.PACK_AB R9, R243, R242 ;  /* 0x000000f2f309723e */ /* 0x000fe200000010ff */
[----:B------:R-:W-:Y:S01]  /*3080*/  STS [R183], R18 ;  /* 0x00000012b7007388 */ /* 0x000fe20000000800 */
[----:B------:R-:W-:Y:S07]  /*3090*/  @!P0 FSEL R66, R66, -INF , !P5 ;  /* 0xff80000042428808 */ /* 0x000fee0006800000 */
[----:B------:R-:W4:Y:S01]  /*30a0*/  MUFU.EX2 R251, R251 ;  /* 0x000000fb00fb7308 */ /* 0x000f220000000800 */
[----:B------:R-:W-:Y:S01]  /*30b0*/  F2FP.BF16.F32.PACK_AB R69, R237, R236 ;  /* 0x000000eced45723e */ /* 0x000fe200000010ff */
[----:B------:R-:W-:Y:S01]  /*30c0*/  STS [R183+0x400], R22 ;  /* 0x00040016b7007388 */ /* 0x000fe20000000800 */
[----:B------:R-:W-:Y:S07]  /*30d0*/  @!P0 FSEL R67, R67, -INF , !P3 ;  /* 0xff80000043438808 */ /* 0x000fee0005800000 */
[----:B------:R-:W-:Y:S01]  /*30e0*/  MUFU.EX2 R133, R133 ;  /* 0x0000008500857308 */ /* 0x000fe20000000800 */
[----:B------:R-:W-:Y:S01]  /*30f0*/  F2FP.BF16.F32.PACK_AB R17, R6, R5 ;  /* 0x000000050611723e */ /* 0x000fe200000010ff */
[----:B------:R4:W-:Y:S01]  /*3100*/  STS [R198], R11 ;  /* 0x0000000bc6007388 */ /* 0x0009e20000000800 */
[----:B------:R-:W-:Y:S07]  /*3110*/  F2FP.BF16.F32.PACK_AB R15, R118, R7 ;  /* 0x00000007760f723e */ /* 0x000fee00000010ff */
[----:B------:R-:W-:Y:S01]  /*3120*/  MUFU.EX2 R134, R134 ;  /* 0x0000008600867308 */ /* 0x000fe20000000800 */
[----:B------:R-:W-:Y:S01]  /*3130*/  @!P0 FSEL R62, R62, -INF , !P2 ;  /* 0xff8000003e3e8808 */ /* 0x000fe20005000000 */
[----:B------:R4:W-:Y:S01]  /*3140*/  STS [R198+0x400], R9 ;  /* 0x00040009c6007388 */ /* 0x0009e20000000800 */
[----:B------:R-:W-:Y:S07]  /*3150*/  @!P0 FSEL R63, R63, -INF , !P1 ;  /* 0xff8000003f3f8808 */ /* 0x000fee0004800000 */
[----:B------:R-:W-:Y:S01]  /*3160*/  MUFU.EX2 R135, R135 ;  /* 0x0000008700877308 */ /* 0x000fe20000000800 */
[--C-:B------:R-:W-:Y:S01]  /*3170*/  FFMA.FTZ R58, R58, UR11, -R110.reuse ;  /* 0x0000000b3a3a7c23 */ /* 0x100fe2000801086e */
[----:B------:R-:W-:Y:S01]  /*3180*/  STS [R183+0x2000], R14 ;  /* 0x0020000eb7007388 */ /* 0x000fe20000000800 */
[--C-:B-1----:R-:W-:Y:S07]  /*3190*/  FFMA.FTZ R68, R56, UR11, -R121.reuse ;  /* 0x0000000b38447c23 */ /* 0x102fee0008010879 */
[----:B------:R-:W-:Y:S01]  /*31a0*/  MUFU.EX2 R122, R53 ;  /* 0x00000035007a7308 */ /* 0x000fe20000000800 */
[--C-:B------:R-:W-:Y:S01]  /*31b0*/  FFMA.FTZ R59, R59, UR11, -R110.reuse ;  /* 0x0000000b3b3b7c23 */ /* 0x100fe2000801086e */
[----:B---3--:R-:W-:Y:S02]  /*31c0*/  F2FP.BF16.F32.PACK_AB R13, R249, R248 ;  /* 0x000000f8f90d723e */ /* 0x008fe400000010ff */
[----:B----4-:R-:W-:Y:S06]  /*31d0*/  F2FP.BF16.F32.PACK_AB R10, R235, R232 ;  /* 0x000000e8eb0a723e */ /* 0x010fec00000010ff */
[----:B------:R1:W-:Y:S01]  /*31e0*/  MUFU.EX2 R129, R68 ;  /* 0x0000004400817308 */ /* 0x0003e20000000800 */
[----:B------:R3:W-:Y:S09]  /*31f0*/  STS [R183+0x2400], R10 ;  /* 0x0024000ab7007388 */ /* 0x0007f20000000800 */
[----:B------:R-:W-:Y:S01]  /*3200*/  MUFU.EX2 R119, R54 ;  /* 0x0000003600777308 */ /* 0x000fe20000000800 */
[----:B------:R4:W-:Y:S09]  /*3210*/  STS [R198+0x2000], R69 ;  /* 0x00200045c6007388 */ /* 0x0009f20000000800 */
[----:B------:R-:W-:Y:S01]  /*3220*/  MUFU.EX2 R126, R55 ;  /* 0x00000037007e7308 */ /* 0x000fe20000000800 */
[----:B------:R-:W-:Y:S01]  /*3230*/  F2FP.BF16.F32.PACK_AB R11, R251, R250 ;  /* 0x000000fafb0b723e */ /* 0x000fe200000010ff */
[----:B------:R4:W-:Y:S08]  /*3240*/  STS [R198+0x2400], R71 ;  /* 0x00240047c6007388 */ /* 0x0009f00000000800 */
[----:B------:R-:W3:Y:S01]  /*3250*/  MUFU.EX2 R130, R57 ;  /* 0x0000003900827308 */ /* 0x000ee20000000800 */
[----:B------:R-:W-:Y:S01]  /*3260*/  F2FP.BF16.F32.PACK_AB R9, R245, R244 ;  /* 0x000000f4f509723e */ /* 0x000fe200000010ff */
[--C-:B-1----:R-:W-:Y:S01]  /*3270*/  FFMA.FTZ R68, R60, UR11, -R121.reuse ;  /* 0x0000000b3c447c23 */ /* 0x102fe20008010879 */
[----:B------:R1:W-:Y:S07]  /*3280*/  STS [R182+0x400], R70 ;  /* 0x00040046b6007388 */ /* 0x0003ee0000000800 */
[----:B------:R-:W-:Y:S01]  /*3290*/  MUFU.EX2 R131, R58 ;  /* 0x0000003a00837308 */ /* 0x000fe20000000800 */
[----:B------:R1:W-:Y:S09]  /*32a0*/  STS [R182], R9 ;  /* 0x00000009b6007388 */ /* 0x0003f20000000800 */
[----:B------:R-:W1:Y:S01]  /*32b0*/  MUFU.EX2 R178, R59 ;  /* 0x0000003b00b27308 */ /* 0x000e620000000800 */
[----:B------:R-:W-:Y:S01]  /*32c0*/  STS [R132], R17 ;  /* 0x0000001184007388 */ /* 0x000fe20000000800 */
[----:B---3--:R-:W-:Y:S03]  /*32d0*/  F2FP.BF16.F32.PACK_AB R21, R130, R129 ;  /* 0x000000818215723e */ /* 0x008fe600000010ff */
[----:B------:R-:W-:Y:S01]  /*32e0*/  STS [R132+0x400], R15 ;  /* 0x0004000f84007388 */ /* 0x000fe20000000800 */
[--C-:B------:R-:W-:Y:S01]  /*32f0*/  FFMA.FTZ R10, R62, UR11, -R110.reuse ;  /* 0x0000000b3e0a7c23 */ /* 0x100fe2000801086e */
[----:B------:R-:W-:Y:S02]  /*3300*/  FFMA.FTZ R110, R63, UR11, -R110 ;  /* 0x0000000b3f6e7c23 */ /* 0x000fe4000801086e */
[----:B------:R-:W-:Y:S01]  /*3310*/  STS [R182+0x2000], R13 ;  /* 0x0020000db6007388 */ /* 0x000fe20000000800 */
[----:B----4-:R-:W-:Y:S01]  /*3320*/  FFMA.FTZ R69, R61, UR11, -R121 ;  /* 0x0000000b3d457c23 */ /* 0x010fe20008010879 */
[----:B------:R-:W-:Y:S01]  /*3330*/  MUFU.EX2 R128, R110 ;  /* 0x0000006e00807308 */ /* 0x000fe20000000800 */
[----:B-1----:R-:W-:Y:S01]  /*3340*/  F2FP.BF16.F32.PACK_AB R25, R178, R131 ;  /* 0x00000083b219723e */ /* 0x002fe200000010ff */
[----:B------:R-:W-:Y:S01]  /*3350*/  STS [R182+0x2400], R11 ;  /* 0x0024000bb6007388 */ /* 0x000fe20000000800 */
[--C-:B------:R-:W-:Y:S07]  /*3360*/  FFMA.FTZ R71, R64, UR11, -R127.reuse ;  /* 0x0000000b40477c23 */ /* 0x100fee000801087f */
[----:B------:R1:W-:Y:S01]  /*3370*/  MUFU.EX2 R121, R68 ;  /* 0x0000004400797308 */ /* 0x0003e20000000800 */
[----:B------:R-:W-:Y:S09]  /*3380*/  FFMA.FTZ R70, R65, UR11, -R127 ;  /* 0x0000000b41467c23 */ /* 0x000ff2000801087f */
[----:B------:R3:W4:Y:S01]  /*3390*/  MUFU.EX2 R123, R69 ;  /* 0x00000045007b7308 */ /* 0x0007220000000800 */
[----:B------:R-:W-:Y:S09]  /*33a0*/  F2FP.BF16.F32.PACK_AB R9, R135, R134 ;  /* 0x000000868709723e */ /* 0x000ff200000010ff */
[----:B------:R2:W-:Y:S10]  /*33b0*/  MUFU.EX2 R127, R71 ;  /* 0x00000047007f7308 */ /* 0x0005f40000000800 */
[----:B------:R2:W-:Y:S01]  /*33c0*/  MUFU.EX2 R120, R70 ;  /* 0x0000004600787308 */ /* 0x0005e20000000800 */
[----:B------:R-:W-:Y:S01]  /*33d0*/  STS [R132+0x2400], R9 ;  /* 0x0024000984007388 */ /* 0x000fe20000000800 */
[--C-:B-1----:R-:W-:Y:S01]  /*33e0*/  FFMA.FTZ R68, R66, UR11, -R109.reuse ;  /* 0x0000000b42447c23 */ /* 0x102fe2000801086d */
[----:B------:R-:W-:Y:S07]  /*33f0*/  FFMA.FTZ R109, R67, UR11, -R109 ;  /* 0x0000000b436d7c23 */ /* 0x000fee000801086d */
[----:B------:R-:W1:Y:S01]  /*3400*/  MUFU.EX2 R125, R10 ;  /* 0x0000000a007d7308 */ /* 0x000e620000000800 */
[----:B---3--:R-:W-:Y:S09]  /*3410*/  F2FP.BF16.F32.PACK_AB R69, R133, R252 ;  /* 0x000000fc8545723e */ /* 0x008ff200000010ff */
[----:B------:R-:W-:Y:S01]  /*3420*/  MUFU.EX2 R4, R109 ;  /* 0x0000006d00047308 */ /* 0x000fe20000000800 */
[----:B----4-:R-:W-:Y:S02]  /*3430*/  F2FP.BF16.F32.PACK_AB R30, R123, R121 ;  /* 0x000000797b1e723e */ /* 0x010fe400000010ff */
[----:B--2---:R-:W-:Y:S07]  /*3440*/  F2FP.BF16.F32.PACK_AB R71, R126, R119 ;  /* 0x000000777e47723e */ /* 0x004fee00000010ff */
[----:B------:R2:W3:Y:S01]  /*3450*/  MUFU.EX2 R116, R68 ;  /* 0x0000004400747308 */ /* 0x0004e20000000800 */
[----:B------:R-:W-:Y:S01]  /*3460*/  STS [R132+0x2000], R69 ;  /* 0x0020004584007388 */ /* 0x000fe20000000800 */
[----:B------:R-:W-:Y:S03]  /*3470*/  F2FP.BF16.F32.PACK_AB R70, R122, R117 ;  /* 0x000000757a46723e */ /* 0x000fe600000010ff */
[----:B------:R-:W-:Y:S01]  /*3480*/  STS [R184+0x400], R71 ;  /* 0x00040047b8007388 */ /* 0x000fe20000000800 */
[----:B-1----:R-:W-:Y:S03]  /*3490*/  F2FP.BF16.F32.PACK_AB R34, R128, R125 ;  /* 0x0000007d8022723e */ /* 0x002fe600000010ff */
[----:B------:R-:W-:Y:S01]  /*34a0*/  STS [R184], R70 ;  /* 0x00000046b8007388 */ /* 0x000fe20000000800 */
[----:B--2---:R-:W-:Y:S02]  /*34b0*/  F2FP.BF16.F32.PACK_AB R68, R120, R127 ;  /* 0x0000007f7844723e */ /* 0x004fe400000010ff */
[----:B---3--:R-:W-:Y:S03]  /*34c0*/  F2FP.BF16.F32.PACK_AB R18, R4, R116 ;  /* 0x000000740412723e */ /* 0x008fe600000010ff */
[----:B------:R-:W-:Y:S04]  /*34d0*/  STS [R191], R68 ;  /* 0x00000044bf007388 */ /* 0x000fe80000000800 */
[----:B------:R-:W-:Y:S04]  /*34e0*/  STS [R191+0x400], R18 ;  /* 0x00040012bf007388 */ /* 0x000fe80000000800 */
[----:B------:R-:W-:Y:S04]  /*34f0*/  STS [R184+0x2000], R21 ;  /* 0x00200015b8007388 */ /* 0x000fe80000000800 */
[----:B------:R-:W-:Y:S04]  /*3500*/  STS [R184+0x2400], R25 ;  /* 0x00240019b8007388 */ /* 0x000fe80000000800 */
[----:B------:R-:W-:Y:S04]  /*3510*/  STS [R191+0x2000], R30 ;  /* 0x0020001ebf007388 */ /* 0x000fe80000000800 */
[----:B------:R-:W-:Y:S04]  /*3520*/  STS [R191+0x2400], R34 ;  /* 0x00240022bf007388 */ /* 0x000fe80000000800 */
[----:B------:R-:W1:Y:S08]  /*3530*/  LDSM.16.M88.4 R68, [R177+0x4000] ;  /* 0x00400000b144783b */ /* 0x000e700000000200 */
[----:B------:R-:W2:Y:S08]  /*3540*/  LDSM.16.M88.4 R104, [R177+0x5000] ;  /* 0x00500000b168783b */ /* 0x000eb00000000200 */
[----:B------:R-:W3:Y:S08]  /*3550*/  LDSM.16.M88.4 R108, [R0+0x4000] ;  /* 0x00400000006c783b */ /* 0x000ef00000000200 */
        /* <DEDUP_REMOVED lines=21> */
[----:B------:R-:W-:Y:S03]  /*36b0*/  FADD.FTZ R9, -R221, R9 ;  /* 0x00000009dd097221 */ /* 0x000fe60000010100 */
[----:B------:R-:W-:Y:S01]  /*36c0*/  FMUL.FTZ R195, R195, R8 ;  /* 0x00000008c3c37220 */ /* 0x000fe20000410000 */
[C---:B------:R-:W-:Y:S04]  /*36d0*/  HMMA.16816.F32.BF16 R20, R108.reuse, R154, R20 ;  /* 0x0000009a6c14723c */ /* 0x040fe80000041814 */
[----:B------:R-:W-:Y:S04]  /*36e0*/  FMUL.FTZ R210, R210, R9 ;  /* 0x00000009d2d27220 */ /* 0x000fe80000410000 */
[-C--:B------:R-:W-:Y:S03]  /*36f0*/  HMMA.16816.F32.BF16 R24, R108, R156.reuse, R24 ;  /* 0x0000009c6c18723c */ /* 0x080fe60000041818 */
[----:B------:R-:W-:Y:S05]  /*3700*/  F2FP.BF16.F32.PACK_AB R210, R210, R195 ;  /* 0x000000c3d2d2723e */ /* 0x000fea00000010ff */
[C---:B------:R-:W-:Y:S04]  /*3710*/  HMMA.16816.F32.BF16 R28, R112.reuse, R156, R28 ;  /* 0x0000009c701c723c */ /* 0x040fe8000004181c */
[C---:B------:R-:W-:Y:S01]  /*3720*/  FADD.FTZ R20, -R221.reuse, R20 ;  /* 0x00000014dd147221 */ /* 0x040fe20000010100 */
[----:B------:R-:W-:Y:S03]  /*3730*/  FADD.FTZ R21, -R221, R21 ;  /* 0x00000015dd157221 */ /* 0x000fe60000010100 */
[-C--:B------:R-:W-:Y:S03]  /*3740*/  HMMA.16816.F32.BF16 R32, R112, R158.reuse, R32 ;  /* 0x0000009e7020723c */ /* 0x080fe60000041820 */
[----:B------:R-:W-:Y:S01]  /*3750*/  FMUL.FTZ R220, R220, R20 ;  /* 0x00000014dcdc7220 */ /* 0x000fe20000410000 */
[----:B------:R-:W-:Y:S01]  /*3760*/  FMUL.FTZ R227, R227, R21 ;  /* 0x00000015e3e37220 */ /* 0x000fe20000410000 */
[C---:B------:R-:W-:Y:S01]  /*3770*/  FADD.FTZ R9, -R221.reuse, R24 ;  /* 0x00000018dd097221 */ /* 0x040fe20000010100 */
[----:B------:R-:W-:Y:S02]  /*3780*/  FADD.FTZ R25, -R221, R25 ;  /* 0x00000019dd197221 */ /* 0x000fe40000010100 */
[C---:B------:R-:W-:Y:S04]  /*3790*/  HMMA.16816.F32.BF16 R36, R108.reuse, R158, R36 ;  /* 0x0000009e6c24723c */ /* 0x040fe80000041824 */
[----:B------:R-:W-:Y:S01]  /*37a0*/  F2FP.BF16.F32.PACK_AB R220, R227, R220 ;  /* 0x000000dce3dc723e */ /* 0x000fe200000010ff */
[----:B------:R-:W-:Y:S01]  /*37b0*/  FMUL.FTZ R224, R224, R9 ;  /* 0x00000009e0e07220 */ /* 0x000fe20000410000 */
[----:B------:R-:W-:Y:S02]  /*37c0*/  FMUL.FTZ R225, R225, R25 ;  /* 0x00000019e1e17220 */ /* 0x000fe40000410000 */
        /* <DEDUP_REMOVED lines=11> */
[----:B------:R-:W-:Y:S01]  /*3880*/  FMUL.FTZ R227, R245, R227 ;  /* 0x000000e3f5e37220 */ /* 0x000fe20000410000 */
[----:B------:R-:W-:Y:S01]  /*3890*/  F2FP.BF16.F32.PACK_AB R245, R240, R195 ;  /* 0x000000c3f0f5723e */ /* 0x000fe200000010ff */
[----:B------:R-:W-:Y:S02]  /*38a0*/  FMUL.FTZ R225, R244, R225 ;  /* 0x000000e1f4e17220 */ /* 0x000fe40000410000 */
[-C--:B------:R-:W-:Y:S03]  /*38b0*/  HMMA.16816.F32.BF16 R56, R108, R164.reuse, R56 ;  /* 0x000000a46c38723c */ /* 0x080fe60000041838 */
[----:B------:R-:W-:Y:S05]  /*38c0*/  F2FP.BF16.F32.PACK_AB R225, R227, R225 ;  /* 0x000000e1e3e1723e */ /* 0x000fea00000010ff */
[C---:B------:R-:W-:Y:S04]  /*38d0*/  HMMA.16816.F32.BF16 R60, R112.reuse, R164, R60 ;  /* 0x000000a4703c723c */ /* 0x040fe8000004183c */
[C---:B------:R-:W-:Y:S01]  /*38e0*/  FADD.FTZ R244, -R221.reuse, R52 ;  /* 0x00000034ddf47221 */ /* 0x040fe20000010100 */
[C---:B------:R-:W-:Y:S03]  /*38f0*/  FADD.FTZ R241, -R221.reuse, R53 ;  /* 0x00000035ddf17221 */ /* 0x040fe60000010100 */
[-C--:B------:R-:W-:Y:S03]  /*3900*/  HMMA.16816.F32.BF16 R64, R112, R166.reuse, R64 ;  /* 0x000000a67040723c */ /* 0x080fe60000041840 */
[C---:B------:R-:W-:Y:S01]  /*3910*/  FADD.FTZ R240, -R221.reuse, R56 ;  /* 0x00000038ddf07221 */ /* 0x040fe20000010100 */
[----:B------:R-:W-:Y:S01]  /*3920*/  FADD.FTZ R195, -R221, R57 ;  /* 0x00000039ddc37221 */ /* 0x000fe20000010100 */
[----:B------:R-:W-:Y:S01]  /*3930*/  FMUL.FTZ R244, R5, R244 ;  /* 0x000000f405f47220 */ /* 0x000fe20000410000 */
[----:B------:R-:W-:Y:S01]  /*3940*/  FMUL.FTZ R241, R6, R241 ;  /* 0x000000f106f17220 */ /* 0x000fe20000410000 */
[----:B------:R-:W-:Y:S01]  /*3950*/  FMUL.FTZ R240, R117, R240 ;  /* 0x000000f075f07220 */ /* 0x000fe20000410000 */
[----:B------:R-:W-:Y:S04]  /*3960*/  HMMA.16816.F32.BF16 R68, R108, R166, R68 ;  /* 0x000000a66c44723c */ /* 0x000fe80000041844 */
[----:B------:R-:W-:Y:S01]  /*3970*/  FMUL.FTZ R195, R122, R195 ;  /* 0x000000c37ac37220 */ /* 0x000fe20000410000 */
[----:B------:R-:W-:Y:S11]  /*3980*/  F2FP.BF16.F32.PACK_AB R241, R241, R244 ;  /* 0x000000f4f1f1723e */ /* 0x000ff600000010ff */
[----:B------:R-:W-:Y:S03]  /*3990*/  @!UPT UIADD3 URZ, UPT, UPT, URZ, URZ, URZ ;  /* 0x000000fffffff290 */ /* 0x000fe6000fffe0ff */
[C---:B------:R-:W-:Y:S01]  /*39a0*/  FADD.FTZ R68, -R221.reuse, R68 ;  /* 0x00000044dd447221 */ /* 0x040fe20000010100 */
[----:B------:R-:W-:Y:S01]  /*39b0*/  FADD.FTZ R69, -R221, R69 ;  /* 0x00000045dd457221 */ /* 0x000fe20000010100 */
[----:B------:R-:W-:Y:S01]  /*39c0*/  F2FP.BF16.F32.PACK_AB R221, R195, R240 ;  /* 0x000000f0c3dd723e */ /* 0x000fe200000010ff */
[----:B------:R-:W-:Y:S01]  /*39d0*/  FADD.FTZ R240, -R230, R11 ;  /* 0x0000000be6f07221 */ /* 0x000fe20000010100 */
[----:B------:R-:W-:Y:S01]  /*39e0*/  FMUL.FTZ R68, R127, R68 ;  /* 0x000000447f447220 */ /* 0x000fe20000410000 */
[----:B------:R-:W-:Y:S05]  /*39f0*/  FMUL.FTZ R69, R120, R69 ;  /* 0x0000004578457220 */ /* 0x000fea0000410000 */
[----:B------:R-:W-:Y:S01]  /*3a00*/  F2FP.BF16.F32.PACK_AB R68, R69, R68 ;  /* 0x000000444544723e */ /* 0x000fe200000010ff */
[----:B------:R-:W-:Y:S01]  /*3a10*/  FADD.FTZ R69, -R230, R10 ;  /* 0x0000000ae6457221 */ /* 0x000fe20000010100 */
[----:B------:R-:W-:Y:S06]  /*3a20*/  BRA.U !UP0, `(.L_x_61) ;  /* 0x0000000108587547 */ /* 0x000fec000b800000 */
[----:B------:R-:W1:Y:S01]  /*3a30*/  LDC R5, c[0x0][0x3b0] ;  /* 0x0000ec00ff057b82 */ /* 0x000e620000000800 */
[----:B------:R-:W-:Y:S01]  /*3a40*/  IADD3 R9, P0, PT, RZ, -UR4, RZ ;  /* 0x80000004ff097c10 */ /* 0x000fe2000ff1e0ff */
[----:B------:R-:W-:Y:S04]  /*3a50*/  ULOP3.LUT UR25, UR32, 0x1, URZ, 0xc0, !UPT ;  /* 0x0000000120197892 */ /* 0x000fe8000f8ec0ff */
[----:B------:R-:W-:Y:S02]  /*3a60*/  UISETP.NE.U32.AND UP1, UPT, UR25, 0x1, UPT ;  /* 0x000000011900788c */ /* 0x000fe4000bf25070 */
[----:B------:R-:W2:Y:S02]  /*3a70*/  LDC R6, c[0x0][0x3b4] ;  /* 0x0000ed00ff067b82 */ /* 0x000ea40000000800 */
[----:B------:R-:W-:Y:S06]  /*3a80*/  USEL UR25, UR16, 0x2000, !UP1 ;  /* 0x0000200010197887 */ /* 0x000fec000c800000 */
[----:B------:R-:W-:Y:S02]  /*3a90*/  VIADD R207, R207, UR25 ;  /* 0x00000019cfcf7c36 */ /* 0x000fe40008000000 */
[----:B------:R-:W-:Y:S02]  /*3aa0*/  VIADD R169, R169, UR25 ;  /* 0x00000019a9a97c36 */ /* 0x000fe40008000000 */
[----:B-1----:R-:W-:Y:S04]  /*3ab0*/  IMAD.SHL.U32 R8, R5, 0x80, RZ ;  /* 0x0000008005087824 */ /* 0x002fe800078e00ff */
[----:B------:R-:W-:Y:S05]  /*3ac0*/  IMAD.X R8, RZ, RZ, ~R8, P0 ;  /* 0x000000ffff087224 */ /* 0x000fea00000e0e08 */
[----:B------:R-:W-:Y:S04]  /*3ad0*/  SHF.R.S64 R9, R9, 0x1f, R8 ;  /* 0x0000001f09097819 */ /* 0x000fe80000001008 */
[----:B------:R-:W-:Y:S04]  /*3ae0*/  IADD3 R194, P0, PT, R9, R194, RZ ;  /* 0x000000c209c27210 */ /* 0x000fe80007f1e0ff */
[----:B------:R-:W-:Y:S02]  /*3af0*/  LEA.HI.X.SX32 R193, R8, R193, 0x1, P0 ;  /* 0x000000c108c17211 */ /* 0x000fe400000f0eff */
[C---:B------:R-:W-:Y:S03]  /*3b00*/  LEA R10, P0, R5.reuse, R194, 0x7 ;  /* 0x000000c2050a7211 */ /* 0x040fe600078038ff */
[----:B------:R-:W-:Y:S01]  /*3b10*/  IMAD.MOV.U32 R195, RZ, RZ, R193 ;  /* 0x000000ffffc37224 */ /* 0x000fe200078e00c1 */
[----:B--2---:R-:W-:Y:S04]  /*3b20*/  LEA.HI.X R11, R5, R193, R6, 0x7, P0 ;  /* 0x000000c1050b7211 */ /* 0x004fe800000f3c06 */
[----:B------:R-:W-:Y:S01]  /*3b30*/  @!PT LDS RZ, [RZ] ;  /* 0x00000000fffff984 */ /* 0x000fe20000000800 */
[----:B------:R-:W-:Y:S01]  /*3b40*/  @!PT LDS RZ, [RZ] ;  /* 0x00000000fffff984 */ /* 0x000fe20000000800 */
[----:B------:R-:W-:Y:S01]  /*3b50*/  @!PT LDS RZ, [RZ] ;  /* 0x00000000fffff984 */ /* 0x000fe20000000800 */
[----:B------:R1:W-:Y:S05]  /*3b60*/  LDGSTS.E.BYPASS.LTC128B.128 [R207], desc[UR20][R194.64] ;  /* 0x00000000c2cf7fae */ /* 0x0003ea000b981a14 */
[----:B------:R1:W-:Y:S05]  /*3b70*/  LDGSTS.E.BYPASS.LTC128B.128 [R207+0x1000], desc[UR20][R10.64] ;  /* 0x010000000acf7fae */ /* 0x0003ea000b981a14 */
[----:B------:R-:W0:Y:S02]  /*3b80*/  LDGDEPBAR ;  /* 0x00000000000079af */ /* 0x000e240000000000 */
.L_x_61:
[C---:B------:R-:W-:Y:S01]  /*3b90*/  FADD.FTZ R54, -R230.reuse, R54 ;  /* 0x00000036e6367221 */ /* 0x040fe20000010100 */
[C---:B------:R-:W-:Y:S01]  /*3ba0*/  FADD.FTZ R71, -R230.reuse, R71 ;  /* 0x00000047e6477221 */ /* 0x040fe20000010100 */
[C---:B------:R-:W-:Y:S01]  /*3bb0*/  FADD.FTZ R5, -R230.reuse, R22 ;  /* 0x00000016e6057221 */ /* 0x040fe20000010100 */
[C---:B------:R-:W-:Y:S01]  /*3bc0*/  FADD.FTZ R6, -R230.reuse, R23 ;  /* 0x00000017e6067221 */ /* 0x040fe20000010100 */
[----:B------:R-:W-:Y:S01]  /*3bd0*/  FMUL.FTZ R54, R7, R54 ;  /* 0x0000003607367220 */ /* 0x000fe20000410000 */
[----:B------:R-:W-:Y:S01]  /*3be0*/  FADD.FTZ R7, -R230, R70 ;  /* 0x00000046e6077221 */ /* 0x000fe20000010100 */
[----:B------:R-:W-:Y:S01]  /*3bf0*/  FMUL.FTZ R4, R4, R71 ;  /* 0x0000004704047220 */ /* 0x000fe20000410000 */
[----:B------:R-:W-:Y:S01]  /*3c00*/  FMUL.FTZ R69, R206, R69 ;  /* 0x00000045ce457220 */ /* 0x000fe20000410000 */
[----:B------:R-:W-:Y:S01]  /*3c10*/  FMUL.FTZ R240, R211, R240 ;  /* 0x000000f0d3f07220 */ /* 0x000fe20000410000 */
[----:B------:R-:W-:Y:S01]  /*3c20*/  FMUL.FTZ R7, R116, R7 ;  /* 0x0000000774077220 */ /* 0x000fe20000410000 */
[----:B------:R-:W-:Y:S01]  /*3c30*/  FMUL.FTZ R5, R222, R5 ;  /* 0x00000005de057220 */ /* 0x000fe20000410000 */
[----:B------:R-:W-:Y:S01]  /*3c40*/  FMUL.FTZ R6, R223, R6 ;  /* 0x00000006df067220 */ /* 0x000fe20000410000 */
[----:B------:R-:W-:Y:S01]  /*3c50*/  FADD.FTZ R9, -R230, R26 ;  /* 0x0000001ae6097221 */ /* 0x000fe20000010100 */
[----:B------:R-:W-:Y:S01]  /*3c60*/  F2FP.BF16.F32.PACK_AB R69, R240, R69 ;  /* 0x00000045f045723e */ /* 0x000fe200000010ff */
[----:B------:R-:W-:Y:S01]  /*3c70*/  FADD.FTZ R8, -R230, R27 ;  /* 0x0000001be6087221 */ /* 0x000fe20000010100 */
[----:B------:R-:W-:Y:S01]  /*3c80*/  F2FP.BF16.F32.PACK_AB R24, R4, R7 ;  /* 0x000000070418723e */ /* 0x000fe200000010ff */
[C---:B-----5:R-:W-:Y:S01]  /*3c90*/  FADD.FTZ R7, -R234.reuse, R12 ;  /* 0x0000000cea077221 */ /* 0x060fe20000010100 */
[----:B------:R-:W-:Y:S01]  /*3ca0*/  FADD.FTZ R4, -R234, R13 ;  /* 0x0000000dea047221 */ /* 0x000fe20000010100 */
[C---:B-1----:R-:W-:Y:S01]  /*3cb0*/  FADD.FTZ R11, -R230.reuse, R38 ;  /* 0x00000026e60b7221 */ /* 0x042fe20000010100 */
[----:B------:R-:W-:Y:S01]  /*3cc0*/  FADD.FTZ R10, -R230, R39 ;  /* 0x00000027e60a7221 */ /* 0x000fe20000010100 */
[----:B------:R-:W-:Y:S01]  /*3cd0*/  FMUL.FTZ R7, R212, R7 ;  /* 0x00000007d4077220 */ /* 0x000fe20000410000 */
[----:B------:R-:W-:Y:S01]  /*3ce0*/  FMUL.FTZ R4, R215, R4 ;  /* 0x00000004d7047220 */ /* 0x000fe20000410000 */
[----:B------:R-:W-:Y:S01]  /*3cf0*/  F2FP.BF16.F32.PACK_AB R6, R6, R5 ;  /* 0x000000050606723e */ /* 0x000fe200000010ff */
[----:B------:R-:W-:Y:S01]  /*3d00*/  STS [R180+-0x8000], R210 ;  /* 0xff8000d2b4007388 */ /* 0x000fe20000000800 */
        /* <DEDUP_REMOVED lines=8> */
[----:B------:R-:W-:Y:S01]  /*3d90*/  FADD.FTZ R9, -R234, R16 ;  /* 0x00000010ea097221 */ /* 0x000fe20000010100 */
[C---:B------:R-:W-:Y:S01]  /*3da0*/  FADD.FTZ R14, -R233.reuse, R14 ;  /* 0x0000000ee90e7221 */ /* 0x040fe20000010100 */
[----:B------:R-:W-:Y:S01]  /*3db0*/  F2FP.BF16.F32.PACK_AB R11, R10, R11 ;  /* 0x0000000b0a0b723e */ /* 0x000fe200000010ff */
[----:B------:R1:W-:Y:S01]  /*3dc0*/  STS [R199+-0x7c00], R6 ;  /* 0xff840006c7007388 */ /* 0x0003e20000000800 */
[----:B------:R-:W-:Y:S01]  /*3dd0*/  FADD.FTZ R10, -R234, R17 ;  /* 0x00000011ea0a7221 */ /* 0x000fe20000010100 */
[----:B------:R-:W-:Y:S01]  /*3de0*/  FMUL.FTZ R9, R216, R9 ;  /* 0x00000009d8097220 */ /* 0x000fe20000410000 */
[----:B------:R-:W-:Y:S01]  /*3df0*/  FADD.FTZ R15, -R233, R15 ;  /* 0x0000000fe90f7221 */ /* 0x000fe20000010100 */
[----:B------:R2:W-:Y:S01]  /*3e00*/  STS [R180+-0x6000], R7 ;  /* 0xffa00007b4007388 */ /* 0x0005e20000000800 */
[----:B------:R-:W-:Y:S01]  /*3e10*/  FMUL.FTZ R10, R219, R10 ;  /* 0x0000000adb0a7220 */ /* 0x000fe20000410000 */
[----:B------:R-:W-:Y:S01]  /*3e20*/  FMUL.FTZ R14, R213, R14 ;  /* 0x0000000ed50e7220 */ /* 0x000fe20000410000 */
[----:B------:R-:W-:Y:S01]  /*3e30*/  FMUL.FTZ R15, R214, R15 ;  /* 0x0000000fd60f7220 */ /* 0x000fe20000410000 */
[C---:B------:R-:W-:Y:S01]  /*3e40*/  FADD.FTZ R18, -R233.reuse, R18 ;  /* 0x00000012e9127221 */ /* 0x040fe20000010100 */
[----:B------:R-:W-:Y:S01]  /*3e50*/  FADD.FTZ R19, -R233, R19 ;  /* 0x00000013e9137221 */ /* 0x000fe20000010100 */
[----:B------:R-:W-:Y:S01]  /*3e60*/  F2FP.BF16.F32.PACK_AB R10, R10, R9 ;  /* 0x000000090a0a723e */ /* 0x000fe200000010ff */
[C---:B------:R-:W-:Y:S01]  /*3e70*/  FADD.FTZ R9, -R234.reuse, R44 ;  /* 0x0000002cea097221 */ /* 0x040fe20000010100 */
[----:B------:R-:W-:Y:S01]  /*3e80*/  FADD.FTZ R4, -R234, R45 ;  /* 0x0000002dea047221 */ /* 0x000fe20000010100 */
[----:B------:R-:W-:Y:S01]  /*3e90*/  FMUL.FTZ R18, R217, R18 ;  /* 0x00000012d9127220 */ /* 0x000fe20000410000 */
[----:B------:R-:W-:Y:S01]  /*3ea0*/  FMUL.FTZ R19, R218, R19 ;  /* 0x00000013da137220 */ /* 0x000fe20000410000 */
[----:B------:R-:W-:Y:S01]  /*3eb0*/  F2FP.BF16.F32.PACK_AB R15, R15, R14 ;  /* 0x0000000e0f0f723e */ /* 0x000fe200000010ff */
[----:B------:R-:W-:Y:S01]  /*3ec0*/  FMUL.FTZ R9, R248, R9 ;  /* 0x00000009f8097220 */ /* 0x000fe20000410000 */
[----:B------:R-:W-:Y:S01]  /*3ed0*/  FMUL.FTZ R4, R249, R4 ;  /* 0x00000004f9047220 */ /* 0x000fe20000410000 */
[C---:B------:R-:W-:Y:S01]  /*3ee0*/  FADD.FTZ R13, -R234.reuse, R28 ;  /* 0x0000001cea0d7221 */ /* 0x040fe20000010100 */
[----:B------:R-:W-:Y:S01]  /*3ef0*/  F2FP.BF16.F32.PACK_AB R18, R19, R18 ;  /* 0x000000121312723e */ /* 0x000fe200000010ff */
[----:B------:R-:W-:Y:S01]  /*3f00*/  STS [R180+-0x5c00], R15 ;  /* 0xffa4000fb4007388 */ /* 0x000fe20000000800 */
[----:B------:R-:W-:Y:S01]  /*3f10*/  FADD.FTZ R12, -R234, R29 ;  /* 0x0000001dea0c7221 */ /* 0x000fe20000010100 */
[----:B------:R-:W-:Y:S01]  /*3f20*/  F2FP.BF16.F32.PACK_AB R9, R4, R9 ;  /* 0x000000090409723e */ /* 0x000fe200000010ff */
[C---:B------:R-:W-:Y:S01]  /*3f30*/  FADD.FTZ R17, -R234.reuse, R32 ;  /* 0x00000020ea117221 */ /* 0x040fe20000010100 */
[----:B------:R-:W-:Y:S01]  /*3f40*/  FADD.FTZ R16, -R234, R33 ;  /* 0x00000021ea107221 */ /* 0x000fe20000010100 */
[C---:B------:R-:W-:Y:S01]  /*3f50*/  FADD.FTZ R21, -R233.reuse, R30 ;  /* 0x0000001ee9157221 */ /* 0x040fe20000010100 */
[C---:B------:R-:W-:Y:S01]  /*3f60*/  FADD.FTZ R4, -R233.reuse, R31 ;  /* 0x0000001fe9047221 */ /* 0x040fe20000010100 */
[----:B------:R-:W-:Y:S01]  /*3f70*/  STS [R199+-0x6000], R10 ;  /* 0xffa0000ac7007388 */ /* 0x000fe20000000800 */
[C---:B-1----:R-:W-:Y:S01]  /*3f80*/  FADD.FTZ R6, -R233.reuse, R35 ;  /* 0x00000023e9067221 */ /* 0x042fe20000010100 */
[----:B--2---:R-:W-:Y:S01]  /*3f90*/  FADD.FTZ R7, -R233, R34 ;  /* 0x00000022e9077221 */ /* 0x004fe20000010100 */
[----:B------:R-:W-:Y:S01]  /*3fa0*/  FMUL.FTZ R13, R228, R13 ;  /* 0x0000000de40d7220 */ /* 0x000fe20000410000 */
[----:B------:R-:W-:Y:S01]  /*3fb0*/  STS [R199+-0x5c00], R18 ;  /* 0xffa40012c7007388 */ /* 0x000fe20000000800 */
[----:B------:R-:W-:Y:S01]  /*3fc0*/  FMUL.FTZ R12, R231, R12 ;  /* 0x0000000ce70c7220 */ /* 0x000fe20000410000 */
[----:B------:R-:W-:Y:S01]  /*3fd0*/  FMUL.FTZ R17, R236, R17 ;  /* 0x00000011ec117220 */ /* 0x000fe20000410000 */
[----:B------:R-:W-:Y:S01]  /*3fe0*/  FMUL.FTZ R16, R237, R16 ;  /* 0x00000010ed107220 */ /* 0x000fe20000410000 */
[----:B------:R-:W-:Y:S01]  /*3ff0*/  FMUL.FTZ R21, R232, R21 ;  /* 0x00000015e8157220 */ /* 0x000fe20000410000 */
[----:B------:R-:W-:Y:S01]  /*4000*/  FMUL.FTZ R4, R235, R4 ;  /* 0x00000004eb047220 */ /* 0x000fe20000410000 */
[----:B------:R-:W-:Y:S01]  /*4010*/  STS [R183+-0x8000], R224 ;  /* 0xff8000e0b7007388 */ /* 0x000fe20000000800 */
[----:B------:R-:W-:Y:S01]  /*4020*/  FMUL.FTZ R6, R239, R6 ;  /* 0x00000006ef067220 */ /* 0x000fe20000410000 */
[----:B------:R-:W-:Y:S01]  /*4030*/  FADD.FTZ R20, -R230, R43 ;  /* 0x0000002be6147221 */ /* 0x000fe20000010100 */
[----:B------:R-:W-:Y:S01]  /*4040*/  FMUL.FTZ R7, R238, R7 ;  /* 0x00000007ee077220 */ /* 0x000fe20000410000 */
[----:B------:R-:W-:Y:S01]  /*4050*/  STS [R183+-0x7c00], R8 ;  /* 0xff840008b7007388 */ /* 0x000fe20000000800 */
[----:B------:R-:W-:Y:S01]  /*4060*/  FADD.FTZ R5, -R230, R42 ;  /* 0x0000002ae6057221 */ /* 0x000fe20000010100 */
[----:B------:R-:W-:Y:S01]  /*4070*/  F2FP.BF16.F32.PACK_AB R12, R12, R13 ;  /* 0x0000000d0c0c723e */ /* 0x000fe200000010ff */
[----:B------:R-:W-:Y:S01]  /*4080*/  FADD.FTZ R13, -R234, R48 ;  /* 0x00000030ea0d7221 */ /* 0x000fe20000010100 */
[----:B------:R-:W-:Y:S01]  /*4090*/  F2FP.BF16.F32.PACK_AB R17, R16, R17 ;  /* 0x000000111011723e */ /* 0x000fe200000010ff */
[----:B------:R-:W-:Y:S01]  /*40a0*/  STS [R198+-0x8000], R245 ;  /* 0xff8000f5c6007388 */ /* 0x000fe20000000800 */
[----:B------:R-:W-:Y:S01]  /*40b0*/  F2FP.BF16.F32.PACK_AB R4, R4, R21 ;  /* 0x000000150404723e */ /* 0x000fe200000010ff */
[----:B------:R-:W-:Y:S01]  /*40c0*/  FADD.FTZ R16, -R234, R49 ;  /* 0x00000031ea107221 */ /* 0x000fe20000010100 */
[----:B------:R-:W-:Y:S01]  /*40d0*/  FMUL.FTZ R20, R247, R20 ;  /* 0x00000014f7147220 */ /* 0x000fe20000410000 */
[----:B------:R-:W-:Y:S01]  /*40e0*/  STS [R198+-0x7c00], R11 ;  /* 0xff84000bc6007388 */ /* 0x000fe20000000800 */
[----:B------:R-:W-:Y:S01]  /*40f0*/  FMUL.FTZ R5, R246, R5 ;  /* 0x00000005f6057220 */ /* 0x000fe20000410000 */
[----:B------:R-:W-:Y:S01]  /*4100*/  FADD.FTZ R55, -R230, R55 ;  /* 0x00000037e6377221 */ /* 0x000fe20000010100 */
[----:B------:R-:W-:Y:S01]  /*4110*/  F2FP.BF16.F32.PACK_AB R7, R6, R7 ;  /* 0x000000070607723e */ /* 0x000fe200000010ff */
[----:B------:R-:W-:Y:S01]  /*4120*/  STS [R183+-0x6000], R12 ;  /* 0xffa0000cb7007388 */ /* 0x000fe20000000800 */
[----:B------:R-:W-:Y:S01]  /*4130*/  FMUL.FTZ R13, R252, R13 ;  /* 0x0000000dfc0d7220 */ /* 0x000fe20000410000 */
[----:B------:R-:W-:Y:S01]  /*4140*/  FMUL.FTZ R16, R133, R16 ;  /* 0x0000001085107220 */ /* 0x000fe20000410000 */
[C---:B------:R-:W-:Y:S01]  /*4150*/  FADD.FTZ R14, -R233.reuse, R47 ;  /* 0x0000002fe90e7221 */ /* 0x040fe20000010100 */
[----:B------:R-:W-:Y:S01]  /*4160*/  STS [R183+-0x5c00], R4 ;  /* 0xffa40004b7007388 */ /* 0x000fe20000000800 */
[----:B------:R-:W-:Y:S01]  /*4170*/  FMUL.FTZ R55, R118, R55 ;  /* 0x0000003776377220 */ /* 0x000fe20000410000 */
[----:B------:R-:W-:Y:S01]  /*4180*/  FADD.FTZ R19, -R233, R46 ;  /* 0x0000002ee9137221 */ /* 0x000fe20000010100 */
[----:B------:R-:W-:Y:S01]  /*4190*/  F2FP.BF16.F32.PACK_AB R5, R20, R5 ;  /* 0x000000051405723e */ /* 0x000fe200000010ff */
[----:B------:R-:W-:Y:S01]  /*41a0*/  STS [R198+-0x6000], R17 ;  /* 0xffa00011c6007388 */ /* 0x000fe20000000800 */
[----:B------:R-:W-:Y:S01]  /*41b0*/  F2FP.BF16.F32.PACK_AB R13, R16, R13 ;  /* 0x0000000d100d723e */ /* 0x000fe200000010ff */
[----:B------:R-:W-:Y:S01]  /*41c0*/  FMUL.FTZ R14, R251, R14 ;  /* 0x0000000efb0e7220 */ /* 0x000fe20000410000 */
[C---:B------:R-:W-:Y:S01]  /*41d0*/  FADD.FTZ R16, -R233.reuse, R51 ;  /* 0x00000033e9107221 */ /* 0x040fe20000010100 */
        /* <DEDUP_REMOVED lines=9> */
[----:B------:R-:W-:Y:S01]  /*4270*/  FADD.FTZ R59, -R230, R59 ;  /* 0x0000003be63b7221 */ /* 0x000fe20000010100 */
[----:B------:R-:W-:Y:S01]  /*4280*/  F2FP.BF16.F32.PACK_AB R19, R14, R19 ;  /* 0x000000130e13723e */ /* 0x000fe200000010ff */
[----:B------:R-:W-:Y:S01]  /*4290*/  FMUL.FTZ R58, R119, R58 ;  /* 0x0000003a773a7220 */ /* 0x000fe20000410000 */
[----:B------:R-:W-:Y:S01]  /*42a0*/  STS [R132+-0x8000], R241 ;  /* 0xff8000f184007388 */ /* 0x000fe20000000800 */
[----:B------:R-:W-:Y:S01]  /*42b0*/  FMUL.FTZ R59, R126, R59 ;  /* 0x0000003b7e3b7220 */ /* 0x000fe20000410000 */
[----:B------:R-:W-:Y:S01]  /*42c0*/  F2FP.BF16.F32.PACK_AB R21, R16, R21 ;  /* 0x000000151015723e */ /* 0x000fe200000010ff */
[C---:B------:R-:W-:Y:S01]  /*42d0*/  FADD.FTZ R60, -R234.reuse, R60 ;  /* 0x0000003cea3c7221 */ /* 0x040fe20000010100 */
[----:B------:R-:W-:Y:S01]  /*42e0*/  STS [R132+-0x7c00], R55 ;  /* 0xff84003784007388 */ /* 0x000fe20000000800 */
[C---:B------:R-:W-:Y:S01]  /*42f0*/  FADD.FTZ R61, -R234.reuse, R61 ;  /* 0x0000003dea3d7221 */ /* 0x040fe20000010100 */
[C---:B------:R-:W-:Y:S01]  /*4300*/  FADD.FTZ R62, -R233.reuse, R62 ;  /* 0x0000003ee93e7221 */ /* 0x040fe20000010100 */
[----:B------:R-:W-:Y:S01]  /*4310*/  FADD.FTZ R63, -R233, R63 ;  /* 0x0000003fe93f7221 */ /* 0x000fe20000010100 */
[----:B------:R-:W-:Y:S01]  /*4320*/  STS [R182+-0x6000], R9 ;  /* 0xffa00009b6007388 */ /* 0x000fe20000000800 */
[----:B------:R-:W-:Y:S01]  /*4330*/  F2FP.BF16.F32.PACK_AB R59, R59, R58 ;  /* 0x0000003a3b3b723e */ /* 0x000fe200000010ff */
[----:B------:R-:W-:Y:S01]  /*4340*/  FADD.FTZ R64, -R234, R64 ;  /* 0x00000040ea407221 */ /* 0x000fe20000010100 */
[----:B------:R-:W-:Y:S01]  /*4350*/  FMUL.FTZ R60, R129, R60 ;  /* 0x0000003c813c7220 */ /* 0x000fe20000410000 */
[----:B------:R-:W-:Y:S01]  /*4360*/  STS [R182+-0x5c00], R19 ;  /* 0xffa40013b6007388 */ /* 0x000fe20000000800 */
[----:B------:R-:W-:Y:S01]  /*4370*/  FMUL.FTZ R61, R130, R61 ;  /* 0x0000003d823d7220 */ /* 0x000fe20000410000 */
[----:B------:R-:W-:Y:S01]  /*4380*/  FMUL.FTZ R62, R131, R62 ;  /* 0x0000003e833e7220 */ /* 0x000fe20000410000 */
[----:B------:R-:W-:Y:S01]  /*4390*/  FMUL.FTZ R63, R178, R63 ;  /* 0x0000003fb23f7220 */ /* 0x000fe20000410000 */
[----:B------:R-:W-:Y:S01]  /*43a0*/  STS [R132+-0x6000], R13 ;  /* 0xffa0000d84007388 */ /* 0x000fe20000000800 */
        /* <DEDUP_REMOVED lines=14> */
[----:B------:R-:W-:Y:S01]  /*4490*/  STS [R191+-0x8000], R68 ;  /* 0xff800044bf007388 */ /* 0x000fe20000000800 */
[----:B------:R-:W-:Y:S03]  /*44a0*/  F2FP.BF16.F32.PACK_AB R66, R67, R66 ;  /* 0x000000424342723e */ /* 0x000fe600000010ff */
[----:B------:R-:W-:Y:S04]  /*44b0*/  STS [R191+-0x7c00], R24 ;  /* 0xff840018bf007388 */ /* 0x000fe80000000800 */
[----:B------:R-:W-:Y:S04]  /*44c0*/  STS [R184+-0x6000], R61 ;  /* 0xffa0003db8007388 */ /* 0x000fe80000000800 */
[----:B------:R-:W-:Y:S04]  /*44d0*/  STS [R184+-0x5c00], R63 ;  /* 0xffa4003fb8007388 */ /* 0x000fe80000000800 */
[----:B------:R-:W-:Y:S04]  /*44e0*/  STS [R191+-0x6000], R64 ;  /* 0xffa00040bf007388 */ /* 0x000fe80000000800 */
[----:B------:R-:W-:Y:S01]  /*44f0*/  STS [R191+-0x5c00], R66 ;  /* 0xffa40042bf007388 */ /* 0x000fe20000000800 */
[----:B------:R-:W-:Y:S06]  /*4500*/  BAR.SYNC.DEFER_BLOCKING 0x0 ;  /* 0x0000000000007b1d */ /* 0x000fec0000010000 */
        /* <DEDUP_REMOVED lines=53> */
[----:B------:R-:W-:Y:S04]  /*4860*/  LEA R5, -R52, RZ, 0x7 ;  /* 0x000000ff34057211 */ /* 0x000fe800078e39ff */
[-C--:B--2---:R-:W-:Y:S05]  /*4870*/  HMMA.16816.F32.BF16 R72, R16, R20.reuse, R72 ;  /* 0x000000141048723c */ /* 0x084fea0000041848 */
[C---:B------:R-:W-:Y:S03]  /*4880*/  LEA R208, P0, R5.reuse, R208, 0x2 ;  /* 0x000000d005d07211 */ /* 0x040fe600078010ff */
[C---:B------:R-:W-:Y:S04]  /*4890*/  HMMA.16816.F32.BF16 R76, R24.reuse, R20, R76 ;  /* 0x00000014184c723c */ /* 0x040fe8000004184c */
[----:B------:R-:W-:Y:S04]  /*48a0*/  LEA.HI.X.SX32 R209, R5, R209, 0x2, P0 ;  /* 0x000000d105d17211 */ /* 0x000fe800000f16ff */
[-C--:B------:R-:W-:Y:S08]  /*48b0*/  HMMA.16816.F32.BF16 R80, R24, R22.reuse, R80 ;  /* 0x000000161850723c */ /* 0x080ff00000041850 */
[----:B------:R-:W-:Y:S01]  /*48c0*/  HMMA.16816.F32.BF16 R84, R16, R22, R84 ;  /* 0x000000161054723c */ /* 0x000fe20000041854 */
[----:B------:R-:W-:Y:S08]  /*48d0*/  @!UPT UIADD3 URZ, UPT, UPT, URZ, URZ, URZ ;  /* 0x000000fffffff290 */ /* 0x000ff0000fffe0ff */
[----:B------:R-:W-:Y:S11]  /*48e0*/  BRA.U !UP0, `(.L_x_62) ;  /* 0x0000000108407547 */ /* 0x000ff6000b800000 */
[----:B------:R-:W1:Y:S01]  /*48f0*/  LDC R5, c[0x0][0x590] ;  /* 0x00016400ff057b82 */ /* 0x000e620000000800 */
[----:B------:R-:W-:Y:S07]  /*4900*/  IADD3 R7, P0, PT, RZ, -UR24, RZ ;  /* 0x80000018ff077c10 */ /* 0x000fee000ff1e0ff */
[----:B------:R-:W2:Y:S01]  /*4910*/  LDC R4, c[0x0][0x594] ;  /* 0x00016500ff047b82 */ /* 0x000ea20000000800 */
[----:B-1----:R-:W-:Y:S04]  /*4920*/  IMAD.SHL.U32 R6, R5, 0x80, RZ ;  /* 0x0000008005067824 */ /* 0x002fe800078e00ff */
[----:B------:R-:W-:Y:S05]  /*4930*/  IMAD.X R6, RZ, RZ, ~R6, P0 ;  /* 0x000000ffff067224 */ /* 0x000fea00000e0e06 */
[----:B------:R-:W-:Y:S04]  /*4940*/  SHF.R.S64 R7, R7, 0x1f, R6 ;  /* 0x0000001f07077819 */ /* 0x000fe80000001006 */
[----:B------:R-:W-:Y:S04]  /*4950*/  IADD3 R196, P0, PT, R7, R196, RZ ;  /* 0x000000c407c47210 */ /* 0x000fe80007f1e0ff */
[----:B------:R-:W-:Y:S02]  /*4960*/  LEA.HI.X.SX32 R197, R6, R197, 0x1, P0 ;  /* 0x000000c506c57211 */ /* 0x000fe400000f0eff */
[C---:B------:R-:W-:Y:S03]  /*4970*/  LEA R8, P0, R5.reuse, R196, 0x7 ;  /* 0x000000c405087211 */ /* 0x040fe600078038ff */
[----:B------:R-:W-:Y:S01]  /*4980*/  @!PT LDS RZ, [RZ] ;  /* 0x00000000fffff984 */ /* 0x000fe20000000800 */
[----:B------:R-:W-:Y:S01]  /*4990*/  @!PT LDS RZ, [RZ] ;  /* 0x00000000fffff984 */ /* 0x000fe20000000800 */
[----:B------:R-:W-:Y:S01]  /*49a0*/  @!PT LDS RZ, [RZ] ;  /* 0x00000000fffff984 */ /* 0x000fe20000000800 */
[----:B------:R1:W-:Y:S01]  /*49b0*/  LDGSTS.E.BYPASS.LTC128B.128 [R181+0x4000], desc[UR20][R196.64] ;  /* 0x04000000c4b57fae */ /* 0x0003e2000b981a14 */
[----:B--2---:R-:W-:Y:S05]  /*49c0*/  LEA.HI.X R9, R5, R197, R4, 0x7, P0 ;  /* 0x000000c505097211 */ /* 0x004fea00000f3c04 */
[----:B------:R1:W-:Y:S04]  /*49d0*/  LDGSTS.E.BYPASS.LTC128B.128 [R181+0x5000], desc[UR20][R8.64] ;  /* 0x0500000008b57fae */ /* 0x0003e8000b981a14 */
[----:B------:R-:W0:Y:S02]  /*49e0*/  LDGDEPBAR ;  /* 0x00000000000079af */ /* 0x000e240000000000 */
.L_x_62:
[----:B------:R-:W-:Y:S01]  /*49f0*/  LDSM.16.M88.4 R20, [R172] ;  /* 0x00000000ac14783b */ /* 0x000fe20000000200 */
[----:B------:R-:W-:Y:S01]  /*4a00*/  PLOP3.LUT P1, PT, PT, PT, UP0, 0x80, 0x8 ;  /* 0x000000000008781c */ /* 0x000fe20003f2f008 */
[----:B------:R-:W-:Y:S01]  /*4a10*/  ULOP3.LUT UR25, UR32, 0x1, URZ, 0xc0, !UPT ;  /* 0x0000000120197892 */ /* 0x000fe2000f8ec0ff */
[----:B------:R-:W-:Y:S01]  /*4a20*/  VIADD R200, R200, 0xffffff80 ;  /* 0xffffff80c8c87836 */ /* 0x000fe20000000000 */
[----:B------:R-:W2:Y:S01]  /*4a30*/  LDSM.16.MT88.4 R16, [R176+0x6000] ;  /* 0x00600000b010783b */ /* 0x000ea20000004200 */
[----:B------:R-:W-:Y:S02]  /*4a40*/  @UP0 UIADD3 UR27, UP2, UPT, UR14, -0x200, URZ ;  /* 0xfffffe000e1b0890 */ /* 0x000fe4000ff5e0ff */
[----:B------:R-:W-:Y:S01]  /*4a50*/  UISETP.NE.U32.AND UP1, UPT, UR25, 0x1, UPT ;  /* 0x000000011900788c */ /* 0x000fe2000bf25070 */
[----:B------:R-:W1:Y:S01]  /*4a60*/  LDSM.16.M88.4 R12, [R172+0x2000] ;  /* 0x00200000ac0c783b */ /* 0x000e620000000200 */
[----:B------:R-:W-:Y:S03]  /*4a70*/  @UP0 UIADD3.X UR25, UPT, UPT, UR15, -0x1, URZ, UP2, !UPT ;  /* 0xffffffff0f190890 */ /* 0x000fe600097fe4ff */
[----:B------:R-:W-:Y:S04]  /*4a80*/  LDSM.16.M88.4 R24, [R171] ;  /* 0x00000000ab18783b */ /* 0x000fe80000000200 */
[----:B------:R-:W3:Y:S04]  /*4a90*/  LDSM.16.MT88.4 R28, [R176+0x6400] ;  /* 0x00640000b01c783b */ /* 0x000ee80000004200 */
[----:B------:R-:W4:Y:S04]  /*4aa0*/  LDSM.16.M88.4 R32, [R171+0x2000] ;  /* 0x00200000ab20783b */ /* 0x000f280000000200 */
[----:B------:R-:W-:Y:S04]  /*4ab0*/  LDSM.16.M88.4 R36, [R170] ;  /* 0x00000000aa24783b */ /* 0x000fe80000000200 */
[----:B------:R-:W4:Y:S04]  /*4ac0*/  LDSM.16.MT88.4 R40, [R176+0x6800] ;  /* 0x00680000b028783b */ /* 0x000f280000004200 */
[----:B------:R-:W4:Y:S04]  /*4ad0*/  LDSM.16.M88.4 R44, [R170+0x2000] ;  /* 0x00200000aa2c783b */ /* 0x000f280000000200 */
[----:B------:R-:W-:Y:S01]  /*4ae0*/  LDSM.16.MT88.4 R48, [R176+0x6c00] ;  /* 0x006c0000b030783b */ /* 0x000fe20000004200 */
[-C--:B--2---:R-:W-:Y:S08]  /*4af0*/  HMMA.16816.F32.BF16 R4, R20, R16.reuse, RZ ;  /* 0x000000101404723c */ /* 0x084ff000000418ff */
[C---:B-1----:R-:W-:Y:S08]  /*4b00*/  HMMA.16816.F32.BF16 R8, R12.reuse, R16, RZ ;  /* 0x000000100c08723c */ /* 0x042ff000000418ff */
[-C--:B------:R-:W-:Y:S08]  /*4b10*/  HMMA.16816.F32.BF16 R12, R12, R18.reuse, RZ ;  /* 0x000000120c0c723c */ /* 0x080ff000000418ff */
[----:B------:R-:W-:Y:S01]  /*4b20*/  HMMA.16816.F32.BF16 R16, R20, R18, RZ ;  /* 0x000000121410723c */ /* 0x000fe200000418ff */
[----:B------:R-:W1:Y:S07]  /*4b30*/  LDSM.16.M88.4 R20, [R3] ;  /* 0x000000000314783b */ /* 0x000e6e0000000200 */
[-C--:B---3--:R-:W-:Y:S08]  /*4b40*/  HMMA.16816.F32.BF16 R4, R24, R28.reuse, R4 ;  /* 0x0000001c1804723c */ /* 0x088ff00000041804 */
[C---:B----4-:R-:W-:Y:S08]  /*4b50*/  HMMA.16816.F32.BF16 R8, R32.reuse, R28, R8 ;  /* 0x0000001c2008723c */ /* 0x050ff00000041808 */
[-C--:B------:R-:W-:Y:S01]  /*4b60*/  HMMA.16816.F32.BF16 R12, R32, R30.reuse, R12 ;  /* 0x0000001e200c723c */ /* 0x080fe2000004180c */
[----:B------:R-:W2:Y:S07]  /*4b70*/  LDSM.16.M88.4 R32, [R3+0x2000] ;  /* 0x002000000320783b */ /* 0x000eae0000000200 */
[----:B------:R-:W-:Y:S01]  /*4b80*/  HMMA.16816.F32.BF16 R16, R24, R30, R16 ;  /* 0x0000001e1810723c */ /* 0x000fe20000041810 */
[----:B------:R-:W-:Y:S04]  /*4b90*/  LDSM.16.M88.4 R24, [R172+0x4000] ;  /* 0x00400000ac18783b */ /* 0x000fe80000000200 */
[----:B------:R-:W3:Y:S03]  /*4ba0*/  LDSM.16.MT88.4 R28, [R176+0x7000] ;  /* 0x00700000b01c783b */ /* 0x000ee60000004200 */
[-C--:B------:R-:W-:Y:S08]  /*4bb0*/  HMMA.16816.F32.BF16 R4, R36, R40.reuse, R4 ;  /* 0x000000282404723c */ /* 0x080ff00000041804 */
[C---:B------:R-:W-:Y:S01]  /*4bc0*/  HMMA.16816.F32.BF16 R8, R44.reuse, R40, R8 ;  /* 0x000000282c08723c */ /* 0x040fe20000041808 */
[----:B------:R-:W-:Y:S07]  /*4bd0*/  IMAD.U32 R41, RZ, RZ, UR34 ;  /* 0x00000022ff297e24 */ /* 0x000fee000f8e00ff */
[-C--:B------:R-:W-:Y:S01]  /*4be0*/  HMMA.16816.F32.BF16 R12, R44, R42.reuse, R12 ;  /* 0x0000002a2c0c723c */ /* 0x080fe2000004180c */
[----:B------:R-:W4:Y:S07]  /*4bf0*/  LDSM.16.M88.4 R44, [R172+0x6000] ;  /* 0x00600000ac2c783b */ /* 0x000f2e0000000200 */
[----:B------:R-:W-:Y:S01]  /*4c00*/  HMMA.16816.F32.BF16 R16, R36, R42, R16 ;  /* 0x0000002a2410723c */ /* 0x000fe20000041810 */
[----:B------:R-:W-:Y:S07]  /*4c10*/  LDSM.16.MT88.4 R36, [R176+0x7400] ;  /* 0x00740000b024783b */ /* 0x000fee0000004200 */
[-C--:B-1----:R-:W-:Y:S08]  /*4c20*/  HMMA.16816.F32.BF16 R4, R20, R48.reuse, R4 ;  /* 0x000000301404723c */ /* 0x082ff00000041804 */
[C---:B--2---:R-:W-:Y:S01]  /*4c30*/  HMMA.16816.F32.BF16 R8, R32.reuse, R48, R8 ;  /* 0x000000302008723c */ /* 0x044fe20000041808 */
[----:B------:R-:W-:Y:S05]  /*4c40*/  IMAD.U32 R49, RZ, RZ, UR34 ;  /* 0x00000022ff317e24 */ /* 0x000fea000f8e00ff */
[----:B------:R-:W-:Y:S02]  /*4c50*/  LEA R48, P0, R49, R208, 0x2 ;  /* 0x000000d031307211 */ /* 0x000fe400078010ff */
[-C--:B------:R-:W-:Y:S01]  /*4c60*/  HMMA.16816.F32.BF16 R12, R32, R50.reuse, R12 ;  /* 0x00000032200c723c */ /* 0x080fe2000004180c */
[----:B------:R-:W1:Y:S02]  /*4c70*/  LDSM.16.M88.4 R32, [R171+0x4000] ;  /* 0x00400000ab20783b */ /* 0x000e640000000200 */
[----:B------:R-:W-:Y:S02]  /*4c80*/  LEA.HI.X.SX32 R49, R41, R209, 0x2, P0 ;  /* 0x000000d129317211 */ /* 0x000fe400000f16ff */
[----:B------:R-:W-:Y:S03]  /*4c90*/  LDSM.16.M88.4 R40, [R170+0x4000] ;  /* 0x00400000aa28783b */ /* 0x000fe60000000200 */
[----:B------:R-:W-:Y:S01]  /*4ca0*/  HMMA.16816.F32.BF16 R16, R20, R50, R16 ;  /* 0x000000321410723c */ /* 0x000fe20000041810 */
[----:B------:R-:W2:Y:S03]  /*4cb0*/  LDSM.16.M88.4 R20, [R171+0x6000] ;  /* 0x00600000ab14783b */ /* 0x000ea60000000200 */
[C---:B------:R-:W-:Y:S04]  /*4cc0*/  LEA R50, P0, R52.reuse, R48, 0x5 ;  /* 0x0000003034327211 */ /* 0x040fe800078028ff */
[-C--:B---3--:R-:W-:Y:S05]  /*4cd0*/  HMMA.16816.F32.BF16 R4, R24, R28.reuse, R4 ;  /* 0x0000001c1804723c */ /* 0x088fea0000041804 */
[C---:B------:R-:W-:Y:S02]  /*4ce0*/  LEA.HI.X.SX32 R51, R52.reuse, R49, 0x5, P0 ;  /* 0x0000003134337211 */ /* 0x040fe400000f2eff */
[C---:B------:R-:W-:Y:S01]  /*4cf0*/  LEA R54, P0, R52.reuse, R50, 0x5 ;  /* 0x0000003234367211 */ /* 0x040fe200078028ff */
[C---:B----4-:R-:W-:Y:S04]  /*4d00*/  HMMA.16816.F32.BF16 R8, R44.reuse, R28, R8 ;  /* 0x0000001c2c08723c */ /* 0x050fe80000041808 */
[C---:B------:R-:W-:Y:S02]  /*4d10*/  LEA.HI.X.SX32 R55, R52.reuse, R51, 0x5, P0 ;  /* 0x0000003334377211 */ /* 0x040fe400000f2eff */
[C---:B------:R-:W-:Y:S02]  /*4d20*/  LEA R56, P0, R52.reuse, R54, 0x5 ;  /* 0x0000003634387211 */ /* 0x040fe400078028ff */
[-C--:B------:R-:W-:Y:S01]  /*4d30*/  HMMA.16816.F32.BF16 R12, R44, R30.reuse, R12 ;  /* 0x0000001e2c0c723c */ /* 0x080fe2000004180c */
[----:B------:R-:W3:Y:S02]  /*4d40*/  LDSM.16.MT88.4 R44, [R176+0x7800] ;  /* 0x00780000b02c783b */ /* 0x000ee40000004200 */
[C---:B------:R-:W-:Y:S05]  /*4d50*/  LEA.HI.X.SX32 R57, R52.reuse, R55, 0x5, P0 ;  /* 0x0000003734397211 */ /* 0x040fea00000f2eff */
[----:B------:R-:W-:Y:S01]  /*4d60*/  HMMA.16816.F32.BF16 R16, R24, R30, R16 ;  /* 0x0000001e1810723c */ /* 0x000fe20000041810 */
[----:B------:R-:W4:Y:S04]  /*4d70*/  LDSM.16.M88.4 R24, [R170+0x6000] ;  /* 0x00600000aa18783b */ /* 0x000f280000000200 */
[----:B------:R-:W-:Y:S03]  /*4d80*/  LDSM.16.MT88.4 R28, [R176+0x7c00] ;  /* 0x007c0000b01c783b */ /* 0x000fe60000004200 */
[-C--:B-1----:R-:W-:Y:S08]  /*4d90*/  HMMA.16816.F32.BF16 R4, R32, R36.reuse, R4 ;  /* 0x000000242004723c */ /* 0x082ff00000041804 */
[C---:B--2---:R-:W-:Y:S04]  /*4da0*/  HMMA.16816.F32.BF16 R8, R20.reuse, R36, R8 ;  /* 0x000000241408723c */ /* 0x044fe80000041808 */
[C---:B------:R-:W-:Y:S04]  /*4db0*/  LEA R36, P0, R52.reuse, R56, 0x5 ;  /* 0x0000003834247211 */ /* 0x040fe800078028ff */
[-C--:B------:R-:W-:Y:S01]  /*4dc0*/  HMMA.16816.F32.BF16 R12, R20, R38.reuse, R12 ;  /* 0x00000026140c723c */ /* 0x080fe2000004180c */
[----:B------:R-:W1:Y:S02]  /*4dd0*/  LDSM.16.M88.4 R20, [R3+0x4000] ;  /* 0x004000000314783b */ /* 0x000e640000000200 */
[C---:B------:R-:W-:Y:S02]  /*4de0*/  LEA.HI.X.SX32 R37, R52.reuse, R57, 0x5, P0 ;  /* 0x0000003934257211 */ /* 0x040fe400000f2eff */
[C---:B------:R-:W-:Y:S03]  /*4df0*/  LEA R58, P0, R52.reuse, R36, 0x5 ;  /* 0x00000024343a7211 */ /* 0x040fe600078028ff */
[----:B------:R-:W-:Y:S01]  /*4e00*/  HMMA.16816.F32.BF16 R16, R32, R38, R16 ;  /* 0x000000262010723c */ /* 0x000fe20000041810 */
[----:B------:R-:W2:Y:S03]  /*4e10*/  LDSM.16.M88.4 R32, [R3+0x6000] ;  /* 0x006000000320783b */ /* 0x000ea60000000200 */
[C---:B------:R-:W-:Y:S02]  /*4e20*/  LEA.HI.X.SX32 R59, R52.reuse, R37, 0x5, P0 ;  /* 0x00000025343b7211 */ /* 0x040fe400000f2eff */
[C---:B------:R-:W-:Y:S02]  /*4e30*/  LEA R38, P0, R52.reuse, R58, 0x5 ;  /* 0x0000003a34267211 */ /* 0x040fe400078028ff */
[-C--:B---3--:R-:W-:Y:S05]  /*4e40*/  HMMA.16816.F32.BF16 R4, R40, R44.reuse, R4 ;  /* 0x0000002c2804723c */ /* 0x088fea0000041804 */
[C---:B------:R-:W-:Y:S03]  /*4e50*/  LEA.HI.X.SX32 R39, R52.reuse, R59, 0x5, P0 ;  /* 0x0000003b34277211 */ /* 0x040fe600000f2eff */
[C---:B----4-:R-:W-:Y:S04]  /*4e60*/  HMMA.16816.F32.BF16 R8, R24.reuse, R44, R8 ;  /* 0x0000002c1808723c */ /* 0x050fe80000041808 */
[C---:B------:R-:W-:Y:S04]  /*4e70*/  LEA R44, P0, R52.reuse, R38, 0x5 ;  /* 0x00000026342c7211 */ /* 0x040fe800078028ff */
[-C--:B------:R-:W-:Y:S03]  /*4e80*/  HMMA.16816.F32.BF16 R12, R24, R46.reuse, R12 ;  /* 0x0000002e180c723c */ /* 0x080fe6000004180c */
[----:B------:R-:W-:Y:S01]  /*4e90*/  @P1 IMAD.WIDE.U32 R26, R179, R186, UR14 ;  /* 0x0000000eb31a1e25 */ /* 0x000fe2000f8e00ba */
[C---:B------:R-:W-:Y:S01]  /*4ea0*/  LEA.HI.X.SX32 R45, R52.reuse, R39, 0x5, P0 ;  /* 0x00000027342d7211 */ /* 0x040fe200000f2eff */
[----:B------:R-:W-:Y:S01]  /*4eb0*/  @UP0 UMOV UR14, UR27 ;  /* 0x0000001b000e0c82 */ /* 0x000fe20008000000 */
[C---:B------:R-:W-:Y:S01]  /*4ec0*/  LEA R24, P0, R52.reuse, R44, 0x5 ;  /* 0x0000002c34187211 */ /* 0x040fe200078028ff */
[----:B------:R-:W-:Y:S01]  /*4ed0*/  @UP0 UMOV UR15, UR25 ;  /* 0x00000019000f0c82 */ /* 0x000fe20008000000 */
[----:B------:R-:W-:Y:S01]  /*4ee0*/  HMMA.16816.F32.BF16 R16, R40, R46, R16 ;  /* 0x0000002e2810723c */ /* 0x000fe20000041810 */
[----:B------:R-:W5:Y:S03]  /*4ef0*/  @P1 LDG.E R205, desc[UR20][R26.64+-0x200] ;  /* 0xfffe00141acd1981 */ /* 0x000f66000c1e1900 */
[C---:B------:R-:W-:Y:S01]  /*4f00*/  LEA.HI.X.SX32 R25, R52.reuse, R45, 0x5, P0 ;  /* 0x0000002d34197211 */ /* 0x040fe200000f2eff */
[----:B------:R-:W5:Y:S01]  /*4f10*/  @P1 LDG.E R204, desc[UR20][R26.64+-0x1e0] ;  /* 0xfffe20141acc1981 */ /* 0x000f62000c1e1900 */
[C---:B------:R-:W-:Y:S02]  /*4f20*/  LEA R40, P0, R52.reuse, R24, 0x5 ;  /* 0x0000001834287211 */ /* 0x040fe400078028ff */
[-C--:B-1----:R-:W-:Y:S01]  /*4f30*/  HMMA.16816.F32.BF16 R4, R20, R28.reuse, R4 ;  /* 0x0000001c1404723c */ /* 0x082fe20000041804 */
[----:B------:R-:W5:Y:S04]  /*4f40*/  @P1 LDG.E R203, desc[UR20][R26.64+-0x100] ;  /* 0xffff00141acb1981 */ /* 0x000f68000c1e1900 */
[----:B------:R1:W5:Y:S01]  /*4f50*/  @P1 LDG.E R202, desc[UR20][R26.64+-0xe0] ;  /* 0xffff20141aca1981 */ /* 0x000362000c1e1900 */
[C---:B------:R-:W-:Y:S02]  /*4f60*/  LEA.HI.X.SX32 R41, R52.reuse, R25, 0x5, P0 ;  /* 0x0000001934297211 */ /* 0x040fe400000f2eff */
[C---:B--2---:R-:W-:Y:S04]  /*4f70*/  HMMA.16816.F32.BF16 R8, R32.reuse, R28, R8 ;  /* 0x0000001c2008723c */ /* 0x044fe80000041808 */
[C---:B------:R-:W-:Y:S04]  /*4f80*/  LEA R42, P0, R52.reuse, R40, 0x5 ;  /* 0x00000028342a7211 */ /* 0x040fe800078028ff */
[-C--:B------:R-:W-:Y:S01]  /*4f90*/  HMMA.16816.F32.BF16 R12, R32, R30.reuse, R12 ;  /* 0x0000001e200c723c */ /* 0x080fe2000004180c */
[----:B------:R-:W-:Y:S02]  /*4fa0*/  LDSM.16.MT88.4 R32, [R173+UR5+0xc800] ;  /* 0x00c80005ad20783b */ /* 0x000fe40008004200 */
[C---:B------:R-:W-:Y:S02]  /*4fb0*/  LEA.HI.X.SX32 R43, R52.reuse, R41, 0x5, P0 ;  /* 0x00000029342b7211 */ /* 0x040fe400000f2eff */
[----:B------:R-:W-:Y:S01]  /*4fc0*/  REDG.E.ADD.F32.FTZ.RN.STRONG.GPU desc[UR20][R208.64], R4 ;  /* 0x00000004d00079a6 */ /* 0x000fe2000c12f314 */
[C---:B------:R-:W-:Y:S02]  /*4fd0*/  LEA R46, P0, R52.reuse, R42, 0x5 ;  /* 0x0000002a342e7211 */ /* 0x040fe400078028ff */
[----:B------:R-:W-:Y:S01]  /*4fe0*/  HMMA.16816.F32.BF16 R16, R20, R30, R16 ;  /* 0x0000001e1410723c */ /* 0x000fe20000041810 */
[----:B------:R-:W-:Y:S03]  /*4ff0*/  REDG.E.ADD.F32.FTZ.RN.STRONG.GPU desc[UR20][R48.64], R5 ;  /* 0x00000005300079a6 */ /* 0x000fe6000c12f314 */
[C---:B------:R-:W-:Y:S01]  /*5000*/  LEA.HI.X.SX32 R47, R52.reuse, R43, 0x5, P0 ;  /* 0x0000002b342f7211 */ /* 0x040fe200000f2eff */
[----:B------:R-:W-:Y:S01]  /*5010*/  REDG.E.ADD.F32.FTZ.RN.STRONG.GPU desc[UR20][R50.64], R6 ;  /* 0x00000006320079a6 */ /* 0x000fe2000c12f314 */
[C---:B------:R-:W-:Y:S03]  /*5020*/  LEA R60, P0, R52.reuse, R46, 0x5 ;  /* 0x0000002e343c7211 */ /* 0x040fe600078028ff */
[----:B------:R-:W-:Y:S01]  /*5030*/  REDG.E.ADD.F32.FTZ.RN.STRONG.GPU desc[UR20][R54.64], R7 ;  /* 0x00000007360079a6 */ /* 0x000fe2000c12f314 */
[C---:B------:R-:W-:Y:S02]  /*5040*/  LEA.HI.X.SX32 R61, R52.reuse, R47, 0x5, P0 ;  /* 0x0000002f343d7211 */ /* 0x040fe400000f2eff */
[C---:B------:R-:W-:Y:S01]  /*5050*/  LEA R62, P0, R52.reuse, R60, 0x5 ;  /* 0x0000003c343e7211 */ /* 0x040fe200078028ff */
[----:B------:R-:W-:Y:S03]  /*5060*/  REDG.E.ADD.F32.FTZ.RN.STRONG.GPU desc[UR20][R56.64], R8 ;  /* 0x00000008380079a6 */ /* 0x000fe6000c12f314 */
[C---:B------:R-:W-:Y:S01]  /*5070*/  LEA.HI.X.SX32 R63, R52.reuse, R61, 0x5, P0 ;  /* 0x0000003d343f7211 */ /* 0x040fe200000f2eff */
[----:B------:R-:W-:Y:S01]  /*5080*/  REDG.E.ADD.F32.FTZ.RN.STRONG.GPU desc[UR20][R36.64], R9 ;  /* 0x00000009240079a6 */ /* 0x000fe2000c12f314 */
[C---:B------:R-:W-:Y:S03]  /*5090*/  LEA R64, P0, R52.reuse, R62, 0x5 ;  /* 0x0000003e34407211 */ /* 0x040fe600078028ff */
[----:B------:R-:W-:Y:S01]  /*50a0*/  REDG.E.ADD.F32.FTZ.RN.STRONG.GPU desc[UR20][R58.64], R10 ;  /* 0x0000000a3a0079a6 */ /* 0x000fe2000c12f314 */
[----:B------:R-:W-:Y:S02]  /*50b0*/  LEA.HI.X.SX32 R65, R52, R63, 0x5, P0 ;  /* 0x0000003f34417211 */ /* 0x000fe400000f2eff */
[----:B------:R-:W-:Y:S01]  /*50c0*/  PLOP3.LUT P0, PT, PT, PT, UP1, 0x80, 0x8 ;  /* 0x000000000008781c */ /* 0x000fe20003f0f018 */
[----:B------:R-:W-:Y:S01]  /*50d0*/  REDG.E.ADD.F32.FTZ.RN.STRONG.GPU desc[UR20][R38.64], R11 ;  /* 0x0000000b260079a6 */ /* 0x000fe2000c12f314 */
[----:B------:R-:W-:Y:S03]  /*50e0*/  @UP0 UIADD3 UR26, UP1, UPT, UR26, -0x200, URZ ;  /* 0xfffffe001a1a0890 */ /* 0x000fe6000ff3e0ff */
[----:B------:R-:W-:Y:S01]  /*50f0*/  REDG.E.ADD.F32.FTZ.RN.STRONG.GPU desc[UR20][R44.64], R16 ;  /* 0x000000102c0079a6 */ /* 0x000fe2000c12f314 */
[----:B------:R-:W-:Y:S02]  /*5100*/  @UP0 UIADD3.X UR13, UPT, UPT, UR13, -0x1, URZ, UP1, !UPT ;  /* 0xffffffff0d0d0890 */ /* 0x000fe40008ffe4ff */
[----:B------:R-:W-:Y:S01]  /*5110*/  UISETP.GT.AND UP1, UPT, UR32, UR6, UPT ;  /* 0x000000062000728c */ /* 0x000fe2000bf24270 */
[----:B------:R-:W-:Y:S04]  /*5120*/  REDG.E.ADD.F32.FTZ.RN.STRONG.GPU desc[UR20][R24.64], R17 ;  /* 0x00000011180079a6 */ /* 0x000fe8000c12f314 */
[----:B------:R-:W-:Y:S04]  /*5130*/  REDG.E.ADD.F32.FTZ.RN.STRONG.GPU desc[UR20][R40.64], R18 ;  /* 0x00000012280079a6 */ /* 0x000fe8000c12f314 */
[----:B------:R-:W-:Y:S04]  /*5140*/  REDG.E.ADD.F32.FTZ.RN.STRONG.GPU desc[UR20][R42.64], R19 ;  /* 0x000000132a0079a6 */ /* 0x000fe8000c12f314 */
[----:B------:R-:W-:Y:S04]  /*5150*/  REDG.E.ADD.F32.FTZ.RN.STRONG.GPU desc[UR20][R46.64], R12 ;  /* 0x0000000c2e0079a6 */ /* 0x000fe8000c12f314 */
[----:B------:R-:W-:Y:S04]  /*5160*/  LDSM.16.MT88.4 R4, [R173+UR5+0x8000] ;  /* 0x00800005ad04783b */ /* 0x000fe80008004200 */
[----:B------:R-:W2:Y:S04]  /*5170*/  LDSM.16.MT88.4 R8, [R168] ;  /* 0x00000000a808783b */ /* 0x000ea80000004200 */
[----:B------:R-:W-:Y:S04]  /*5180*/  REDG.E.ADD.F32.FTZ.RN.STRONG.GPU desc[UR20][R60.64], R13 ;  /* 0x0000000d3c0079a6 */ /* 0x000fe8000c12f314 */
[----:B------:R-:W-:Y:S04]  /*5190*/  REDG.E.ADD.F32.FTZ.RN.STRONG.GPU desc[UR20][R62.64], R14 ;  /* 0x0000000e3e0079a6 */ /* 0x000fe8000c12f314 */
[----:B------:R-:W3:Y:S04]  /*51a0*/  LDSM.16.MT88.4 R20, [R173+UR5+0xc000] ;  /* 0x00c00005ad14783b */ /* 0x000ee80008004200 */
[----:B------:R-:W-:Y:S04]  /*51b0*/  REDG.E.ADD.F32.FTZ.RN.STRONG.GPU desc[UR20][R64.64], R15 ;  /* 0x0000000f400079a6 */ /* 0x000fe8000c12f314 */
[----:B-1----:R-:W-:Y:S04]  /*51c0*/  LDSM.16.MT88.4 R24, [R173+UR5+0x8800] ;  /* 0x00880005ad18783b */ /* 0x002fe80008004200 */
[----:B------:R-:W1:Y:S04]  /*51d0*/  LDSM.16.MT88.4 R28, [R168+0x400] ;  /* 0x00040000a81c783b */ /* 0x000e680000004200 */
[----:B------:R-:W-:Y:S04]  /*51e0*/  LDSM.16.MT88.4 R16, [R173+UR5+0x9000] ;  /* 0x00900005ad10783b */ /* 0x000fe80008004200 */
[----:B------:R-:W4:Y:S04]  /*51f0*/  LDSM.16.MT88.4 R36, [R168+0x800] ;  /* 0x00080000a824783b */ /* 0x000f280000004200 */
[----:B------:R-:W4:Y:S01]  /*5200*/  LDSM.16.MT88.4 R12, [R173+UR5+0xd000] ;  /* 0x00d00005ad0c783b */ /* 0x000f220008004200 */
[-C--:B--2---:R-:W-:Y:S08]  /*5210*/  HMMA.16816.F32.BF16 R88, R4, R8.reuse, R88 ;  /* 0x000000080458723c */ /* 0x084ff00000041858 */
[C---:B---3--:R-:W-:Y:S08]  /*5220*/  HMMA.16816.F32.BF16 R92, R20.reuse, R8, R92 ;  /* 0x00000008145c723c */ /* 0x048ff0000004185c */
[-C--:B------:R-:W-:Y:S01]  /*5230*/  HMMA.16816.F32.BF16 R96, R20, R10.reuse, R96 ;  /* 0x0000000a1460723c */ /* 0x080fe20000041860 */
[----:B------:R-:W-:Y:S07]  /*5240*/  LDSM.16.MT88.4 R20, [R173+UR5+0xd800] ;  /* 0x00d80005ad14783b */ /* 0x000fee0008004200 */
[----:B------:R-:W-:Y:S01]  /*5250*/  HMMA.16816.F32.BF16 R100, R4, R10, R100 ;  /* 0x0000000a0464723c */ /* 0x000fe20000041864 */
[----:B------:R-:W-:Y:S04]  /*5260*/  LDSM.16.MT88.4 R4, [R173+UR5+0x9800] ;  /* 0x00980005ad04783b */ /* 0x000fe80008004200 */
[----:B------:R-:W2:Y:S03]  /*5270*/  LDSM.16.MT88.4 R8, [R168+0xc00] ;  /* 0x000c0000a808783b */ /* 0x000ea60000004200 */
[-C--:B-1----:R-:W-:Y:S08]  /*5280*/  HMMA.16816.F32.BF16 R88, R24, R28.reuse, R88 ;  /* 0x0000001c1858723c */ /* 0x082ff00000041858 */
[C---:B------:R-:W-:Y:S08]  /*5290*/  HMMA.16816.F32.BF16 R92, R32.reuse, R28, R92 ;  /* 0x0000001c205c723c */ /* 0x040ff0000004185c */
[-C--:B------:R-:W-:Y:S01]  /*52a0*/  HMMA.16816.F32.BF16 R96, R32, R30.reuse, R96 ;  /* 0x0000001e2060723c */ /* 0x080fe20000041860 */
[----:B------:R-:W-:Y:S07]  /*52b0*/  LDSM.16.MT88.4 R32, [R173+UR5+0xe000] ;  /* 0x00e00005ad20783b */ /* 0x000fee0008004200 */
[----:B------:R-:W-:Y:S01]  /*52c0*/  HMMA.16816.F32.BF16 R100, R24, R30, R100 ;  /* 0x0000001e1864723c */ /* 0x000fe20000041864 */
[----:B------:R-:W-:Y:S04]  /*52d0*/  LDSM.16.MT88.4 R24, [R173+UR5+0xa000] ;  /* 0x00a00005ad18783b */ /* 0x000fe80008004200 */
[----:B------:R-:W1:Y:S03]  /*52e0*/  LDSM.16.MT88.4 R28, [R168+0x1000] ;  /* 0x00100000a81c783b */ /* 0x000e660000004200 */
[-C--:B----4-:R-:W-:Y:S08]  /*52f0*/  HMMA.16816.F32.BF16 R88, R16, R36.reuse, R88 ;  /* 0x000000241058723c */ /* 0x090ff00000041858 */
[C---:B------:R-:W-:Y:S08]  /*5300*/  HMMA.16816.F32.BF16 R92, R12.reuse, R36, R92 ;  /* 0x000000240c5c723c */ /* 0x040ff0000004185c */
[-C--:B------:R-:W-:Y:S01]  /*5310*/  HMMA.16816.F32.BF16 R96, R12, R38.reuse, R96 ;  /* 0x000000260c60723c */ /* 0x080fe20000041860 */
[----:B------:R-:W-:Y:S07]  /*5320*/  LDSM.16.MT88.4 R12, [R173+UR5+0xa800] ;  /* 0x00a80005ad0c783b */ /* 0x000fee0008004200 */
[----:B------:R-:W-:Y:S01]  /*5330*/  HMMA.16816.F32.BF16 R100, R16, R38, R100 ;  /* 0x000000261064723c */ /* 0x000fe20000041864 */
[----:B------:R-:W3:Y:S04]  /*5340*/  LDSM.16.MT88.4 R16, [R168+0x1400] ;  /* 0x00140000a810783b */ /* 0x000ee80000004200 */
[----:B------:R-:W4:Y:S03]  /*5350*/  LDSM.16.MT88.4 R36, [R173+UR5+0xe800] ;  /* 0x00e80005ad24783b */ /* 0x000f260008004200 */
[-C--:B--2---:R-:W-:Y:S08]  /*5360*/  HMMA.16816.F32.BF16 R88, R4, R8.reuse, R88 ;  /* 0x000000080458723c */ /* 0x084ff00000041858 */
[C---:B------:R-:W-:Y:S08]  /*5370*/  HMMA.16816.F32.BF16 R92, R20.reuse, R8, R92 ;  /* 0x00000008145c723c */ /* 0x040ff0000004185c */
        /* <DEDUP_REMOVED lines=12> */
[-C--:B---3--:R-:W-:Y:S08]  /*5440*/  HMMA.16816.F32.BF16 R88, R12, R16.reuse, R88 ;  /* 0x000000100c58723c */ /* 0x088ff00000041858 */
[C---:B----4-:R-:W-:Y:S08]  /*5450*/  HMMA.16816.F32.BF16 R92, R36.reuse, R16, R92 ;  /* 0x00000010245c723c */ /* 0x050ff0000004185c */
[-C--:B------:R-:W-:Y:S08]  /*5460*/  HMMA.16816.F32.BF16 R96, R36, R18.reuse, R96 ;  /* 0x000000122460723c */ /* 0x080ff00000041860 */
[----:B------:R-:W-:Y:S08]  /*5470*/  HMMA.16816.F32.BF16 R100, R12, R18, R100 ;  /* 0x000000120c64723c */ /* 0x000ff00000041864 */
[-C--:B--2---:R-:W-:Y:S08]  /*5480*/  HMMA.16816.F32.BF16 R88, R4, R8.reuse, R88 ;  /* 0x000000080458723c */ /* 0x084ff00000041858 */
[C---:B------:R-:W-:Y:S08]  /*5490*/  HMMA.16816.F32.BF16 R92, R20.reuse, R8, R92 ;  /* 0x00000008145c723c */ /* 0x040ff0000004185c */
[-C--:B------:R-:W-:Y:S08]  /*54a0*/  HMMA.16816.F32.BF16 R96, R20, R10.reuse, R96 ;  /* 0x0000000a1460723c */ /* 0x080ff00000041860 */
[----:B------:R-:W-:Y:S04]  /*54b0*/  HMMA.16816.F32.BF16 R100, R4, R10, R100 ;  /* 0x0000000a0464723c */ /* 0x000fe80000041864 */
[C---:B------:R-:W-:Y:S02]  /*54c0*/  VIADD R4, R168.reuse, 0xffffe000 ;  /* 0xffffe000a8047836 */ /* 0x040fe40000000000 */
[----:B------:R-:W-:Y:S02]  /*54d0*/  @P0 VIADD R4, R168, 0x2000 ;  /* 0x00002000a8040836 */ /* 0x000fe40000000000 */
[-C--:B-1----:R-:W-:Y:S05]  /*54e0*/  HMMA.16816.F32.BF16 R88, R24, R28.reuse, R88 ;  /* 0x0000001c1858723c */ /* 0x082fea0000041858 */
[----:B------:R-:W-:Y:S03]  /*54f0*/  IMAD.MOV.U32 R168, RZ, RZ, R4 ;  /* 0x000000ffffa87224 */ /* 0x000fe600078e0004 */
[C---:B------:R-:W-:Y:S08]  /*5500*/  HMMA.16816.F32.BF16 R92, R32.reuse, R28, R92 ;  /* 0x0000001c205c723c */ /* 0x040ff0000004185c */
[-C--:B------:R-:W-:Y:S08]  /*5510*/  HMMA.16816.F32.BF16 R96, R32, R30.reuse, R96 ;  /* 0x0000001e2060723c */ /* 0x080ff00000041860 */
[----:B------:R-:W-:Y:S01]  /*5520*/  HMMA.16816.F32.BF16 R100, R24, R30, R100 ;  /* 0x0000001e1864723c */ /* 0x000fe20000041864 */
[----:B------:R-:W-:Y:S08]  /*5530*/  @!UPT UIADD3 URZ, UPT, UPT, URZ, URZ, URZ ;  /* 0x000000fffffff290 */ /* 0x000ff0000fffe0ff */
[----:B------:R-:W-:Y:S11]  /*5540*/  BRA.U UP1, `(.L_x_63) ;  /* 0xffffffc501847547 */ /* 0x000ff6000b83ffff */
.L_x_60:
[----:B------:R-:W2:Y:S01]  /*5550*/  S2R R0, SR_TID.X ;  /* 0x0000000000007919 */ /* 0x000ea20000002100 */
[----:B------:R-:W3:Y:S01]  /*5560*/  LDCU UR8, c[0x0][0x500] ;  /* 0x0000a000ff0877ac */ /* 0x000ee20008000800 */
[----:B------:R-:W-:Y:S01]  /*5570*/  IMAD.MOV.U32 R9, RZ, RZ, RZ ;  /* 0x000000ffff097224 */ /* 0x000fe200078e00ff */
[----:B------:R-:W-:Y:S01]  /*5580*/  F2FP.BF16.F32.PACK_AB R72, R73, R72 ;  /* 0x000000484948723e */ /* 0x000fe200000010ff */
[----:B------:R-:W4:Y:S01]  /*5590*/  LDCU.64 UR6, c[0x0][0x5a8] ;  /* 0x0000b500ff0677ac */ /* 0x000f220008000a00 */
[----:B------:R-:W-:Y:S02]  /*55a0*/  F2FP.BF16.F32.PACK_AB R74, R75, R74 ;  /* 0x0000004a4b4a723e */ /* 0x000fe400000010ff */
[----:B------:R-:W-:Y:S01]  /*55b0*/  F2FP.BF16.F32.PACK_AB R84, R85, R84 ;  /* 0x000000545554723e */ /* 0x000fe200000010ff */
[----:B------:R-:W1:Y:S01]  /*55c0*/  LDCU.64 UR14, c[0x0][0x5d8] ;  /* 0x0000bb00ff0e77ac */ /* 0x000e620008000a00 */
[----:B------:R-:W-:Y:S02]  /*55d0*/  F2FP.BF16.F32.PACK_AB R86, R87, R86 ;  /* 0x000000565756723e */ /* 0x000fe400000010ff */
[----:B------:R-:W-:-:S02]  /*55e0*/  F2FP.BF16.F32.PACK_AB R76, R77, R76 ;  /* 0x0000004c4d4c723e */ /* 0x000fc400000010ff */
[----:B------:R-:W-:Y:S02]  /*55f0*/  F2FP.BF16.F32.PACK_AB R78, R79, R78 ;  /* 0x0000004e4f4e723e */ /* 0x000fe400000010ff */
[----:B------:R-:W-:Y:S02]  /*5600*/  F2FP.BF16.F32.PACK_AB R80, R81, R80 ;  /* 0x000000505150723e */ /* 0x000fe400000010ff */
[----:B------:R-:W-:Y:S01]  /*5610*/  F2FP.BF16.F32.PACK_AB R82, R83, R82 ;  /* 0x000000525352723e */ /* 0x000fe200000010ff */
[----:B---3--:R-:W-:Y:S01]  /*5620*/  FMUL.FTZ R88, R88, UR8 ;  /* 0x0000000858587c20 */ /* 0x008fe20008410000 */
        /* <DEDUP_REMOVED lines=15> */
[----:B------:R-:W3:Y:S01]  /*5720*/  LDCU.64 UR8, c[0x0][0x5b0] ;  /* 0x0000b600ff0877ac */ /* 0x000ee20008000a00 */
[C---:B--2---:R-:W-:Y:S01]  /*5730*/  IMAD.SHL.U32 R5, R0.reuse, 0x10, RZ ;  /* 0x0000001000057824 */ /* 0x044fe200078e00ff */
[C---:B------:R-:W-:Y:S01]  /*5740*/  SHF.L.U32 R2, R0.reuse, 0x1, RZ ;  /* 0x0000000100027819 */ /* 0x040fe200000006ff */
[----:B------:R-:W-:Y:S01]  /*5750*/  IMAD.SHL.U32 R8, R0, 0x8, RZ ;  /* 0x0000000800087824 */ /* 0x000fe200078e00ff */
[----:B----4-:R-:W-:Y:S01]  /*5760*/  MOV R4, UR6 ;  /* 0x0000000600047c02 */ /* 0x010fe20008000f00 */
[----:B-1----:R-:W-:Y:S01]  /*5770*/  IMAD.U32 R29, RZ, RZ, UR15 ;  /* 0x0000000fff1d7e24 */ /* 0x002fe2000f8e00ff */
[----:B------:R-:W-:-:S02]  /*5780*/  LOP3.LUT R5, R5, 0x600, RZ, 0xc0, !PT ;  /* 0x0000060005057812 */ /* 0x000fc400078ec0ff */
[C---:B------:R-:W-:Y:S02]  /*5790*/  LOP3.LUT R7, R8.reuse, 0xc0, RZ, 0xc0, !PT ;  /* 0x000000c008077812 */ /* 0x040fe400078ec0ff */
[----:B------:R-:W-:Y:S01]  /*57a0*/  LOP3.LUT R5, R5, 0x6, R2, 0xf8, !PT ;  /* 0x0000000605057812 */ /* 0x000fe200078ef802 */
[----:B------:R-:W-:Y:S01]  /*57b0*/  IMAD.U32 R2, RZ, RZ, UR7 ;  /* 0x00000007ff027e24 */ /* 0x000fe2000f8e00ff */
[----:B------:R-:W-:Y:S01]  /*57c0*/  LOP3.LUT R6, R7, 0x18, R0, 0xf8, !PT ;  /* 0x0000001807067812 */ /* 0x000fe200078ef800 */
[----:B------:R-:W1:Y:S01]  /*57d0*/  LDCU.64 UR6, c[0x0][0x5e0] ;  /* 0x0000bc00ff0677ac */ /* 0x000e620008000a00 */
[----:B------:R-:W-:Y:S02]  /*57e0*/  LOP3.LUT R5, R5, 0x20, R8, 0xf8, !PT ;  /* 0x0000002005057812 */ /* 0x000fe400078ef808 */
[----:B------:R-:W-:Y:S02]  /*57f0*/  LOP3.LUT R8, R8, 0x18, RZ, 0xc0, !PT ;  /* 0x0000001808087812 */ /* 0x000fe400078ec0ff */
[----:B------:R-:W-:-:S02]  /*5800*/  SHF.R.U32.HI R7, RZ, 0x4, R0 ;  /* 0x00000004ff077819 */ /* 0x000fc40000011600 */
[----:B---3--:R-:W-:Y:S01]  /*5810*/  MOV R0, UR8 ;  /* 0x0000000800007c02 */ /* 0x008fe20008000f00 */
[--C-:B------:R-:W-:Y:S01]  /*5820*/  IMAD.WIDE.U32 R10, R4, UR17, R8.reuse ;  /* 0x00000011040a7c25 */ /* 0x100fe2000f8e0008 */
[----:B------:R-:W-:Y:S02]  /*5830*/  LOP3.LUT R7, R7, 0x8, RZ, 0xc0, !PT ;  /* 0x0000000807077812 */ /* 0x000fe400078ec0ff */
[----:B------:R-:W-:Y:S01]  /*5840*/  MOV R4, UR9 ;  /* 0x0000000900047c02 */ /* 0x000fe20008000f00 */
[----:B------:R-:W-:Y:S01]  /*5850*/  IMAD.WIDE.U32 R8, R0, UR17, R8 ;  /* 0x0000001100087c25 */ /* 0x000fe2000f8e0008 */
[----:B------:R-:W-:Y:S02]  /*5860*/  LOP3.LUT R5, R5, R6, R7, 0xf6, !PT ;  /* 0x0000000605057212 */ /* 0x000fe400078ef607 */
[----:B------:R-:W-:Y:S01]  /*5870*/  F2FP.BF16.F32.PACK_AB R88, R89, R88 ;  /* 0x000000585958723e */ /* 0x000fe200000010ff */
[----:B------:R-:W-:Y:S01]  /*5880*/  IMAD R7, R4, UR17, R9 ;  /* 0x0000001104077c24 */ /* 0x000fe2000f8e0209 */
[----:B------:R-:W-:Y:S01]  /*5890*/  LEA R9, R5, UR19, 0x1 ;  /* 0x0000001305097c11 */ /* 0x000fe2000f8e08ff */
[----:B------:R-:W-:Y:S01]  /*58a0*/  BAR.SYNC.DEFER_BLOCKING 0x0 ;  /* 0x0000000000007b1d */ /* 0x000fe20000010000 */
[----:B------:R-:W-:Y:S01]  /*58b0*/  IMAD.SHL.U32 R0, R190, 0x4, RZ ;  /* 0x00000004be007824 */ /* 0x000fe200078e00ff */
[----:B------:R-:W-:Y:S01]  /*58c0*/  F2FP.BF16.F32.PACK_AB R90, R91, R90 ;  /* 0x0000005a5b5a723e */ /* 0x000fe200000010ff */
[----:B------:R-:W-:Y:S01]  /*58d0*/  IMAD R11, R2, UR17, R11 ;  /* 0x00000011020b7c24 */ /* 0x000fe2000f8e020b */
[----:B------:R-:W-:Y:S01]  /*58e0*/  F2FP.BF16.F32.PACK_AB R100, R101, R100 ;  /* 0x000000646564723e */ /* 0x000fe200000010ff */
[----:B------:R-:W-:Y:S01]  /*58f0*/  VIADD R27, R9, 0x6000 ;  /* 0x00006000091b7836 */ /* 0x000fe20000000000 */
[----:B------:R-:W-:Y:S01]  /*5900*/  LOP3.LUT R0, R0, 0x40, RZ, 0xc0, !PT ;  /* 0x0000004000007812 */ /* 0x000fe200078ec0ff */
[----:B-1----:R-:W-:Y:S01]  /*5910*/  IMAD.U32 R24, RZ, RZ, UR6 ;  /* 0x00000006ff187e24 */ /* 0x002fe2000f8e00ff */
[----:B------:R-:W-:-:S02]  /*5920*/  F2FP.BF16.F32.PACK_AB R102, R103, R102 ;  /* 0x000000666766723e */ /* 0x000fc400000010ff */
[----:B------:R-:W-:Y:S02]  /*5930*/  IADD3 R27, PT, PT, R27, -R0, RZ ;  /* 0x800000001b1b7210 */ /* 0x000fe40007ffe0ff */
[----:B------:R-:W-:Y:S02]  /*5940*/  F2FP.BF16.F32.PACK_AB R92, R93, R92 ;  /* 0x0000005c5d5c723e */ /* 0x000fe400000010ff */
[----:B------:R-:W-:Y:S02]  /*5950*/  F2FP.BF16.F32.PACK_AB R94, R95, R94 ;  /* 0x0000005e5f5e723e */ /* 0x000fe400000010ff */
[----:B------:R-:W-:Y:S02]  /*5960*/  F2FP.BF16.F32.PACK_AB R96, R97, R96 ;  /* 0x000000606160723e */ /* 0x000fe400000010ff */
[----:B------:R-:W-:Y:S02]  /*5970*/  F2FP.BF16.F32.PACK_AB R98, R99, R98 ;  /* 0x000000626362723e */ /* 0x000fe400000010ff */
[----:B------:R-:W-:-:S02]  /*5980*/  MOV R6, R8 ;  /* 0x0000000800067202 */ /* 0x000fc40000000f00 */
[----:B------:R-:W-:Y:S01]  /*5990*/  MOV R5, UR14 ;  /* 0x0000000e00057c02 */ /* 0x000fe20008000f00 */
[----:B------:R-:W-:Y:S02]  /*59a0*/  STS [R9+0x6000], R88 ;  /* 0x0060005809007388 */ /* 0x000fe40000000800 */
[----:B------:R-:W-:Y:S01]  /*59b0*/  IMAD.WIDE.U32 R24, R24, UR22, R6 ;  /* 0x0000001618187c25 */ /* 0x000fe2000f8e0006 */
[----:B------:R-:W-:Y:S01]  /*59c0*/  MOV R13, UR7 ;  /* 0x00000007000d7c02 */ /* 0x000fe20008000f00 */
[----:B------:R-:W1:Y:S01]  /*59d0*/  LDC.64 R6, c[0x0][0x5c0] ;  /* 0x00017000ff067b82 */ /* 0x000e620000000a00 */
[----:B------:R-:W-:Y:S01]  /*59e0*/  STS [R9+0x6200], R90 ;  /* 0x0062005a09007388 */ /* 0x000fe20000000800 */
[----:B------:R-:W-:Y:S01]  /*59f0*/  IMAD.WIDE.U32 R10, R5, UR22, R10 ;  /* 0x00000016050a7c25 */ /* 0x000fe2000f8e000a */
[----:B------:R-:W-:Y:S02]  /*5a00*/  SHF.R.U32.HI R190, RZ, 0x2, R190 ;  /* 0x00000002ffbe7819 */ /* 0x000fe400000116be */
[----:B------:R-:W-:Y:S01]  /*5a10*/  STS [R27+0x20], R100 ;  /* 0x000020641b007388 */ /* 0x000fe20000000800 */
[----:B------:R-:W-:-:S02]  /*5a20*/  IMAD R25, R13, UR22, R25 ;  /* 0x000000160d197c24 */ /* 0x000fc4000f8e0219 */
[----:B------:R-:W2:Y:S01]  /*5a30*/  LDC.64 R4, c[0x0][0x5c8] ;  /* 0x00017200ff047b82 */ /* 0x000ea20000000a00 */
[----:B------:R-:W-:Y:S01]  /*5a40*/  STS [R27+0x220], R102 ;  /* 0x000220661b007388 */ /* 0x000fe20000000800 */
[----:B------:R-:W-:Y:S02]  /*5a50*/  IMAD R29, R29, UR22, R11 ;  /* 0x000000161d1d7c24 */ /* 0x000fe4000f8e020b */
[----:B------:R-:W-:Y:S01]  /*5a60*/  IMAD.MOV.U32 R28, RZ, RZ, R10 ;  /* 0x000000ffff1c7224 */ /* 0x000fe200078e000a */
[----:B------:R-:W-:Y:S04]  /*5a70*/  STS [R9+0x7000], R92 ;  /* 0x0070005c09007388 */ /* 0x000fe80000000800 */
[----:B------:R-:W-:Y:S04]  /*5a80*/  STS [R9+0x7200], R94 ;  /* 0x0072005e09007388 */ /* 0x000fe80000000800 */
[----:B------:R-:W-:Y:S01]  /*5a90*/  STS [R27+0x1020], R96 ;  /* 0x001020601b007388 */ /* 0x000fe20000000800 */
[----:B-1----:R-:W-:-:S03]  /*5aa0*/  IMAD R0, R6, UR10, RZ ;  /* 0x0000000a06007c24 */ /* 0x002fc6000f8e02ff */
[----:B------:R-:W-:Y:S01]  /*5ab0*/  STS [R27+0x1220], R98 ;  /* 0x001220621b007388 */ /* 0x000fe20000000800 */
[----:B------:R-:W-:-:S03]  /*5ac0*/  IMAD.WIDE.U32 R28, R6, UR12, R28 ;  /* 0x0000000c061c7c25 */ /* 0x000fc6000f8e001c */
[----:B------:R-:W-:Y:S01]  /*5ad0*/  STS [R9+0x8000], R72 ;  /* 0x0080004809007388 */ /* 0x000fe20000000800 */
[----:B------:R-:W-:Y:S02]  /*5ae0*/  IMAD R0, R7, UR12, R0 ;  /* 0x0000000c07007c24 */ /* 0x000fe4000f8e0200 */
[C---:B--2---:R-:W-:Y:S01]  /*5af0*/  IMAD R2, R4.reuse, UR10, RZ ;  /* 0x0000000a04027c24 */ /* 0x044fe2000f8e02ff */
[----:B------:R-:W-:Y:S01]  /*5b00*/  STS [R9+0x8200], R74 ;  /* 0x0082004a09007388 */ /* 0x000fe20000000800 */
[----:B------:R-:W1:Y:S01]  /*5b10*/  LDCU.128 UR8, c[0x0][0x560] ;  /* 0x0000ac00ff0877ac */ /* 0x000e620008000c00 */
[----:B------:R-:W-:Y:S01]  /*5b20*/  IMAD.WIDE.U32 R24, R4, UR12, R24 ;  /* 0x0000000c04187c25 */ /* 0x000fe2000f8e0018 */
[----:B------:R-:W-:Y:S01]  /*5b30*/  IADD3 R29, PT, PT, R29, R0, RZ ;  /* 0x000000001d1d7210 */ /* 0x000fe20007ffe0ff */
[----:B------:R-:W-:Y:S02]  /*5b40*/  STS [R27+0x2020], R84 ;  /* 0x002020541b007388 */ /* 0x000fe40000000800 */
[----:B------:R-:W-:-:S02]  /*5b50*/  IMAD R2, R5, UR12, R2 ;  /* 0x0000000c05027c24 */ /* 0x000fc4000f8e0202 */
[----:B------:R-:W-:Y:S02]  /*5b60*/  STS [R27+0x2220], R86 ;  /* 0x002220561b007388 */ /* 0x000fe40000000800 */
[----:B------:R-:W-:Y:S02]  /*5b70*/  IMAD.IADD R25, R25, 0x1, R2 ;  /* 0x0000000119197824 */ /* 0x000fe400078e0202 */
[----:B------:R-:W-:Y:S01]  /*5b80*/  STS [R9+0x9000], R76 ;  /* 0x0090004c09007388 */ /* 0x000fe20000000800 */
[----:B------:R-:W-:-:S03]  /*5b90*/  IMAD.WIDE.U32 R24, R190, R4, R24 ;  /* 0x00000004be187225 */ /* 0x000fc600078e0018 */
[----:B------:R-:W-:Y:S01]  /*5ba0*/  STS [R9+0x9200], R78 ;  /* 0x0092004e09007388 */ /* 0x000fe20000000800 */
[----:B-1----:R-:W-:-:S03]  /*5bb0*/  LEA R30, P0, R24, UR10, 0x1 ;  /* 0x0000000a181e7c11 */ /* 0x002fc6000f8008ff */
[----:B------:R-:W-:Y:S04]  /*5bc0*/  STS [R27+0x3020], R80 ;  /* 0x003020501b007388 */ /* 0x000fe80000000800 */
[----:B------:R1:W-:Y:S01]  /*5bd0*/  STS [R27+0x3220], R82 ;  /* 0x003220521b007388 */ /* 0x0003e20000000800 */
[----:B------:R-:W-:Y:S01]  /*5be0*/  BAR.SYNC.DEFER_BLOCKING 0x0 ;  /* 0x0000000000007b1d */ /* 0x000fe20000010000 */
[----:B-1----:R-:W-:-:S05]  /*5bf0*/  IMAD.WIDE.U32 R26, R190, R6, R28 ;  /* 0x00000006be1a7225 */ /* 0x002fca00078e001c */
[----:B------:R-:W1:Y:S01]  /*5c00*/  LDS.128 R20, [R181+0x6000] ;  /* 0x00600000b5147984 */ /* 0x000e620000000c00 */
[----:B------:R-:W-:Y:S01]  /*5c10*/  IMAD R0, R190, R7, R27 ;  /* 0x00000007be007224 */ /* 0x000fe200078e021b */
[----:B------:R-:W-:Y:S01]  /*5c20*/  LEA R28, P1, R26, UR8, 0x1 ;  /* 0x000000081a1c7c11 */ /* 0x000fe2000f8208ff */
[----:B------:R-:W-:Y:S01]  /*5c30*/  IMAD R190, R190, R5, R25 ;  /* 0x00000005bebe7224 */ /* 0x000fe200078e0219 */
[----:B------:R-:W2:Y:S02]  /*5c40*/  LDS.128 R16, [R181+0x7000] ;  /* 0x00700000b5107984 */ /* 0x000ea40000000c00 */
[----:B------:R-:W-:Y:S02]  /*5c50*/  LEA.HI.X R29, R26, UR9, R0, 0x1, P1 ;  /* 0x000000091a1d7c11 */ /* 0x000fe400088f0c00 */
[----:B------:R-:W3:Y:S01]  /*5c60*/  LDS.128 R12, [R181+0x8000] ;  /* 0x00800000b50c7984 */ /* 0x000ee20000000c00 */
[----:B------:R-:W-:Y:S02]  /*5c70*/  LEA R26, P1, R6, R28, 0x7 ;  /* 0x0000001c061a7211 */ /* 0x000fe400078238ff */
[----:B------:R-:W-:Y:S01]  /*5c80*/  LEA.HI.X R31, R24, UR11, R190, 0x1, P0 ;  /* 0x0000000b181f7c11 */ /* 0x000fe200080f0cbe */
[----:B------:R-:W4:Y:S01]  /*5c90*/  LDS.128 R8, [R181+0x9000] ;  /* 0x00900000b5087984 */ /* 0x000f220000000c00 */
[----:B------:R-:W-:-:S02]  /*5ca0*/  LEA R24, P0, R4, R30, 0x7 ;  /* 0x0000001e04187211 */ /* 0x000fc400078038ff */
[----:B------:R-:W-:Y:S02]  /*5cb0*/  LEA.HI.X R27, R6, R29, R7, 0x7, P1 ;  /* 0x0000001d061b7211 */ /* 0x000fe400008f3c07 */
[----:B------:R-:W-:Y:S01]  /*5cc0*/  LEA.HI.X R25, R4, R31, R5, 0x7, P0 ;  /* 0x0000001f04197211 */ /* 0x000fe200000f3c05 */
[----:B-1----:R1:W-:Y:S04]  /*5cd0*/  STG.E.128 desc[UR20][R28.64], R20 ;  /* 0x000000141c007986 */ /* 0x0023e8000c101d14 */
[----:B--2---:R1:W-:Y:S04]  /*5ce0*/  STG.E.128 desc[UR20][R26.64], R16 ;  /* 0x000000101a007986 */ /* 0x0043e8000c101d14 */
[----:B---3--:R1:W-:Y:S04]  /*5cf0*/  STG.E.128 desc[UR20][R30.64], R12 ;  /* 0x0000000c1e007986 */ /* 0x0083e8000c101d14 */
[----:B----4-:R1:W-:Y:S02]  /*5d00*/  STG.E.128 desc[UR20][R24.64], R8 ;  /* 0x0000000818007986 */ /* 0x0103e4000c101d14 */
.L_x_57:
[----:B------:R-:W2:Y:S01]  /*5d10*/  LDCU UR7, c[0x0][0x438] ;  /* 0x00008700ff0777ac */ /* 0x000ea20008000800 */
[----:B------:R-:W3:Y:S01]  /*5d20*/  LDCU UR8, c[0x0][0x370] ;  /* 0x00006e00ff0877ac */ /* 0x000ee20008000800 */
[----:B--2---:R-:W-:-:S04]  /*5d30*/  UIADD3 UR7, UPT, UPT, UR7, 0x7f, URZ ;  /* 0x0000007f07077890 */ /* 0x004fc8000fffe0ff */
[----:B------:R-:W-:Y:S02]  /*5d40*/  USHF.R.S32.HI UR6, URZ, 0x1f, UR7 ;  /* 0x0000001fff067899 */ /* 0x000fe40008011407 */
[----:B---3--:R-:W-:Y:S02]  /*5d50*/  UIADD3 UR18, UPT, UPT, UR8, UR18, URZ ;  /* 0x0000001208127290 */ /* 0x008fe4000fffe0ff */
[----:B------:R-:W-:-:S04]  /*5d60*/  ULEA.HI UR6, UR6, UR7, URZ, 0x7 ;  /* 0x0000000706067291 */ /* 0x000fc8000f8f38ff */
[----:B------:R-:W-:-:S04]  /*5d70*/  USHF.R.S32.HI UR6, URZ, 0x7, UR6 ;  /* 0x00000007ff067899 */ /* 0x000fc80008011406 */
[----:B------:R-:W-:-:S09]  /*5d80*/  UISETP.GE.AND UP0, UPT, UR18, UR6, UPT ;  /* 0x000000061200728c */ /* 0x000fd2000bf06270 */
[----:B------:R-:W-:Y:S05]  /*5d90*/  BRA.U !UP0, `(.L_x_64) ;  /* 0xffffffa9080c7547 */ /* 0x000fea000b83ffff */
[----:B------:R-:W-:Y:S05]  /*5da0*/  EXIT ;  /* 0x000000000000794d */ /* 0x000fea0003800000 */
.L_x_65:
        /* <DEDUP_REMOVED lines=13> */
.L_x_813:


//--------------------- .text._ZN5flash44flash_bwd_dq_dk_dv_loop_seqk_parallel_kernelI23Flash_bwd_kernel_traitsILi32ELi128ELi128ELi8ELi4ELi4ELi4ELb1ELb0EN7cutlass10bfloat16_tE19Flash_kernel_traitsILi32ELi128ELi128ELi8ES3_EELb0ELb1ELb0ELb0ELb0ELb1ELb0EEEvNS_16Flash_bwd_paramsE --------------------------
	.section	.text._ZN5flash44flash_bwd_dq_dk_dv_loop_seqk_parallel_kernelI23Flash_bwd_kernel_traitsILi32ELi128ELi128ELi8ELi4ELi4ELi4ELb1ELb0EN7cutlass10bfloat16_tE19Flash_kernel_traitsILi32ELi128ELi128ELi8ES3_EELb0ELb1ELb0ELb0ELb0ELb1ELb0EEEvNS_16Flash_bwd_paramsE,"ax",@progbits
	.align	128
        .global         _ZN5flash44flash_bwd_dq_dk_dv_loop_seqk_parallel_kernelI23Flash_bwd_kernel_traitsILi32ELi128ELi128ELi8ELi4ELi4ELi4ELb1ELb0EN7cutlass10bfloat16_tE19Flash_kernel_traitsILi32ELi128ELi128ELi8ES3_EELb0ELb1ELb0ELb0ELb0ELb1ELb0EEEvNS_16Flash_bwd_paramsE
        .type           _ZN5flash44flash_bwd_dq_dk_dv_loop_seqk_parallel_kernelI23Flash_bwd_kernel_traitsILi32ELi128ELi128ELi8ELi4ELi4ELi4ELb1ELb0EN7cutlass10bfloat16_tE19Flash_kernel_traitsILi32ELi128ELi128ELi8ES3_EELb0ELb1ELb0ELb0ELb0ELb1ELb0EEEvNS_16Flash_bwd_paramsE,@function
        .size           _ZN5flash44flash_bwd_dq_dk_dv_loop_seqk_parallel_kernelI23Flash_bwd_kernel_traitsILi32ELi128ELi128ELi8ELi4ELi4ELi4ELb1ELb0EN7cutlass10bfloat16_tE19Flash_kernel_traitsILi32ELi128ELi128ELi8ES3_EELb0ELb1ELb0ELb0ELb0ELb1ELb0EEEvNS_16Flash_bwd_paramsE,(.L_x_814 - _ZN5flash44flash_bwd_dq_dk_dv_loop_seqk_parallel_kernelI23Flash_bwd_kernel_traitsILi32ELi128ELi128ELi8ELi4ELi4ELi4ELb1ELb0EN7cutlass10bfloat16_tE19Flash_kernel_traitsILi32ELi128ELi128ELi8ES3_EELb0ELb1ELb0ELb0ELb0ELb1ELb0EEEvNS_16Flash_bwd_paramsE)
        .other          _ZN5flash44flash_bwd_dq_dk_dv_loop_seqk_parallel_kernelI23Flash_bwd_kernel_traitsILi32ELi128ELi128ELi8ELi4ELi4ELi4ELb1ELb0EN7cutlass10bfloat16_tE19Flash_kernel_traitsILi32ELi128ELi128ELi8ES3_EELb0ELb1ELb0ELb0ELb0ELb1ELb0EEEvNS_16Flash_bwd_paramsE,@"STO_CUDA_ENTRY STV_DEFAULT"
_ZN5flash44flash_bwd_dq_dk_dv_loop_seqk_parallel_kernelI23Flash_bwd_kernel_traitsILi32ELi128ELi128ELi8ELi4ELi4ELi4ELb1ELb0EN7cutlass10bfloat16_tE19Flash_kernel_traitsILi32ELi128ELi128ELi8ES3_EELb0ELb1ELb0ELb0ELb0ELb1ELb0EEEvNS_16Flash_bwd_paramsE:
.text._ZN5flash44flash_bwd_dq_dk_dv_loop_seqk_parallel_kernelI23Flash_bwd_kernel_traitsILi32ELi128ELi128ELi8ELi4ELi4ELi4ELb1ELb0EN7cutlass10bfloat16_tE19Flash_kernel_traitsILi32ELi128ELi128ELi8ES3_EELb0ELb1ELb0ELb0ELb0ELb1ELb0EEEvNS_16Flash_bwd_paramsE:
        /* <DEDUP_REMOVED lines=13> */
[----:B------:R-:W-:Y:S01]  /*00d0*/  UMOV UR12, 0x400 ;  /* 0x00000400000c7882 */ /* 0x000fe20000000000 */
[----:B------:R-:W3:Y:S01]  /*00e0*/  LDCU UR10, c[0x0][0x438] ;  /* 0x00008700ff0a77ac */ /* 0x000ee20008000800 */
[----:B------:R-:W-:Y:S02]  /*00f0*/  IMAD.MOV.U32 R206, RZ, RZ, 0x20 ;  /* 0x00000020ffce7424 */ /* 0x000fe400078e00ff */
[----:B------:R-:W-:Y:S01]  /*0100*/  IMAD.MOV.U32 R108, RZ, RZ, 0x10 ;  /* 0x00000010ff6c7424 */ /* 0x000fe200078e00ff */
[----:B------:R-:W4:Y:S01]  /*0110*/  LDCU.64 UR24, c[0x0][0x358] ;  /* 0x00006b00ff1877ac */ /* 0x000f220008000a00 */
[----:B------:R-:W5:Y:S01]  /*0120*/  S2UR UR23, SR_CgaCtaId ;  /* 0x00000000001779c3 */ /* 0x000f620000008800 */
[----:B------:R-:W-:Y:S01]  /*0130*/  IMAD.U32 R252, RZ, RZ, UR11 ;  /* 0x0000000bfffc7e24 */ /* 0x000fe2000f8e00ff */
[----:B------:R-:W1:Y:S01]  /*0140*/  LDCU.64 UR8, c[0x0][0x460] ;  /* 0x00008c00ff0877ac */ /* 0x000e620008000a00 */
[----:B------:R-:W1:Y:S05]  /*0150*/  LDCU.64 UR6, c[0x0][0x470] ;  /* 0x00008e00ff0677ac */ /* 0x000e6a0008000a00 */
[----:B------:R-:W3:Y:S01]  /*0160*/  S2UR UR22, SR_CTAID.X ;  /* 0x00000000001679c3 */ /* 0x000ee20000002500 */
[----:B------:R-:W-:-:S07]  /*0170*/  UMOV UR26, URZ ;  /* 0x000000ff001a7c82 */ /* 0x000fce0008000000 */
[----:B------:R-:W3:Y:S01]  /*0180*/  S2UR UR21, SR_CTAID.Y ;  /* 0x00000000001579c3 */ /* 0x000ee20000002600 */
[----:B--2---:R-:W-:-:S04]  /*0190*/  ULEA UR5, UR5, UR4, 0x18 ;  /* 0x0000000405057291 */ /* 0x004fc8000f8ec0ff */
[----:B------:R-:W-:Y:S01]  /*01a0*/  UIADD3 UR4, UPT, UPT, UR5, 0x8000, URZ ;  /* 0x0000800005047890 */ /* 0x000fe2000fffe0ff */
[C---:B-1----:R-:W-:Y:S01]  /*01b0*/  IMAD.SHL.U32 R5, R149.reuse, 0x10, RZ ;  /* 0x0000001095057824 */ /* 0x042fe200078e00ff */
[----:B------:R-:W-:Y:S01]  /*01c0*/  SHF.R.U32.HI R6, RZ, 0x4, R149 ;  /* 0x00000004ff067819 */ /* 0x000fe20000011695 */
[C---:B------:R-:W-:Y:S01]  /*01d0*/  IMAD.SHL.U32 R0, R149.reuse, 0x2, RZ ;  /* 0x0000000295007824 */ /* 0x040fe200078e00ff */
[C---:B------:R-:W-:Y:S01]  /*01e0*/  LOP3.LUT P0, R3, R149.reuse, 0x10, RZ, 0xc0, !PT ;  /* 0x0000001095037812 */ /* 0x040fe2000780c0ff */
[----:B------:R-:W-:Y:S01]  /*01f0*/  IMAD.SHL.U32 R10, R149, 0x20, RZ ;  /* 0x00000020950a7824 */ /* 0x000fe200078e00ff */
[----:B------:R-:W-:Y:S01]  /*0200*/  LOP3.LUT R2, R5, 0x1c0, RZ, 0xc0, !PT ;  /* 0x000001c005027812 */ /* 0x000fe200078ec0ff */
[C---:B------:R-:W-:Y:S01]  /*0210*/  IMAD.SHL.U32 R11, R149.reuse, 0x40, RZ ;  /* 0x00000040950b7824 */ /* 0x040fe200078e00ff */
[----:B------:R-:W-:Y:S01]  /*0220*/  LOP3.LUT R6, R6, 0x8, RZ, 0xc0, !PT ;  /* 0x0000000806067812 */ /* 0x000fe200078ec0ff */
[C---:B------:R-:W-:Y:S01]  /*0230*/  IMAD.SHL.U32 R9, R149.reuse, 0x4, RZ ;  /* 0x0000000495097824 */ /* 0x040fe200078e00ff */
[----:B------:R-:W-:Y:S01]  /*0240*/  LOP3.LUT R2, R2, 0x38, R0, 0xf8, !PT ;  /* 0x0000003802027812 */ /* 0x000fe200078ef800 */
[----:B------:R-:W-:Y:S01]  /*0250*/  IMAD.SHL.U32 R12, R149, 0x8, RZ ;  /* 0x00000008950c7824 */ /* 0x000fe200078e00ff */
[----:B------:R-:W-:Y:S01]  /*0260*/  LOP3.LUT R4, R10, 0x20, RZ, 0xc0, !PT ;  /* 0x000000200a047812 */ /* 0x000fe200078ec0ff */
[----:B------:R-:W1:Y:S01]  /*0270*/  S2UR UR20, SR_CTAID.Z ;  /* 0x00000000001479c3 */ /* 0x000e620000002700 */
[----:B------:R-:W-:Y:S01]  /*0280*/  LOP3.LUT R0, R0, 0xe006, R11, 0xc8, !PT ;  /* 0x0000e00600007812 */ /* 0x000fe200078ec80b */
[----:B-----5:R-:W-:Y:S01]  /*0290*/  ULEA UR23, UR23, UR12, 0x18 ;  /* 0x0000000c17177291 */ /* 0x020fe2000f8ec0ff */
[----:B------:R-:W-:Y:S01]  /*02a0*/  LOP3.LUT R7, R10, 0x120, RZ, 0xc0, !PT ;  /* 0x000001200a077812 */ /* 0x000fe200078ec0ff */
[----:B------:R-:W-:Y:S01]  /*02b0*/  UIADD3 UR12, UPT, UPT, UR5, 0x10000, URZ ;  /* 0x00010000050c7890 */ /* 0x000fe2000fffe0ff */
[----:B------:R-:W-:-:S02]  /*02c0*/  LOP3.LUT R4, R4, 0x3800, R5, 0xf8, !PT ;  /* 0x0000380004047812 */ /* 0x000fc400078ef805 */
[----:B------:R-:W-:Y:S02]  /*02d0*/  LOP3.LUT R0, R0, 0xc00, R10, 0xf8, !PT ;  /* 0x00000c0000007812 */ /* 0x000fe400078ef80a */
[----:B------:R-:W-:Y:S02]  /*02e0*/  SHF.R.U32.HI R8, RZ, 0x1, R149 ;  /* 0x00000001ff087819 */ /* 0x000fe40000011695 */
[----:B------:R-:W-:Y:S02]  /*02f0*/  LOP3.LUT R3, R6, R3, RZ, 0xfc, !PT ;  /* 0x0000000306037212 */ /* 0x000fe400078efcff */
[--C-:B------:R-:W-:Y:S02]  /*0300*/  LOP3.LUT R6, R7, 0x600, R5.reuse, 0xf8, !PT ;  /* 0x0000060007067812 */ /* 0x100fe400078ef805 */
[----:B------:R-:W-:Y:S02]  /*0310*/  LOP3.LUT R9, R9, 0x18, RZ, 0xc0, !PT ;  /* 0x0000001809097812 */ /* 0x000fe400078ec0ff */
[----:B------:R-:W-:-:S02]  /*0320*/  LOP3.LUT R5, R4, 0x100, R5, 0xf8, !PT ;  /* 0x0000010004057812 */ /* 0x000fc400078ef805 */
[----:B------:R-:W-:Y:S02]  /*0330*/  LOP3.LUT R209, R0, R2, RZ, 0xfc, !PT ;  /* 0x0000000200d17212 */ /* 0x000fe400078efcff */
[----:B------:R-:W-:Y:S02]  /*0340*/  SHF.R.U32.HI R247, RZ, 0x2, R149 ;  /* 0x00000002fff77819 */ /* 0x000fe40000011695 */
[----:B------:R-:W-:Y:S02]  /*0350*/  LOP3.LUT R4, R8, 0x30, RZ, 0xc0, !PT ;  /* 0x0000003008047812 */ /* 0x000fe400078ec0ff */
[----:B------:R-:W-:Y:S02]  /*0360*/  LOP3.LUT R0, R11, 0x1c0, RZ, 0xc0, !PT ;  /* 0x000001c00b007812 */ /* 0x000fe400078ec0ff */
[----:B------:R-:W-:Y:S02]  /*0370*/  LOP3.LUT R7, R12, 0xd8, RZ, 0xc0, !PT ;  /* 0x000000d80c077812 */ /* 0x000fe400078ec0ff */
[----:B------:R-:W-:-:S02]  /*0380*/  LOP3.LUT R155, R9, 0xc0, R10, 0xf8, !PT ;  /* 0x000000c0099b7812 */ /* 0x000fc400078ef80a */
[----:B------:R-:W-:Y:S02]  /*0390*/  LOP3.LUT R247, R4, 0x7, R247, 0xf8, !PT ;  /* 0x0000000704f77812 */ /* 0x000fe400078ef8f7 */
[----:B------:R-:W-:Y:S02]  /*03a0*/  LOP3.LUT R0, R0, 0x38, R12, 0xf8, !PT ;  /* 0x0000003800007812 */ /* 0x000fe400078ef80c */
[----:B------:R-:W-:Y:S02]  /*03b0*/  LOP3.LUT R151, R11, 0x200, RZ, 0xc0, !PT ;  /* 0x000002000b977812 */ /* 0x000fe400078ec0ff */
[C---:B------:R-:W-:Y:S02]  /*03c0*/  LOP3.LUT P3, RZ, R149.reuse, 0x2, RZ, 0xc0, !PT ;  /* 0x0000000295ff7812 */ /* 0x040fe4000786c0ff */
[C---:B------:R-:W-:Y:S02]  /*03d0*/  LOP3.LUT P2, RZ, R149.reuse, 0x4, RZ, 0xc0, !PT ;  /* 0x0000000495ff7812 */ /* 0x040fe4000784c0ff */
[----:B------:R-:W-:-:S02]  /*03e0*/  LOP3.LUT P1, RZ, R149, 0x8, RZ, 0xc0, !PT ;  /* 0x0000000895ff7812 */ /* 0x000fc4000782c0ff */
[--C-:B------:R-:W-:Y:S02]  /*03f0*/  LOP3.LUT R7, R7, 0x18, R149.reuse, 0x78, !PT ;  /* 0x0000001807077812 */ /* 0x100fe400078e7895 */
[--C-:B------:R-:W-:Y:S02]  /*0400*/  LOP3.LUT R4, R4, 0x8, R149.reuse, 0xf8, !PT ;  /* 0x0000000804047812 */ /* 0x100fe400078ef895 */
[C---:B------:R-:W-:Y:S02]  /*0410*/  LOP3.LUT R149, R155.reuse, 0x8, R149, 0x78, !PT ;  /* 0x000000089b957812 */ /* 0x040fe400078e7895 */
[--C-:B------:R-:W-:Y:S02]  /*0420*/  LOP3.LUT R155, R155, 0x8, R8.reuse, 0x78, !PT ;  /* 0x000000089b9b7812 */ /* 0x100fe400078e7808 */
[----:B------:R-:W-:Y:S02]  /*0430*/  LOP3.LUT R8, R0, 0x8, R8, 0x78, !PT ;  /* 0x0000000800087812 */ /* 0x000fe400078e7808 */
[----:B------:R-:W-:-:S02]  /*0440*/  LOP3.LUT R151, R151, 0xc00, R10, 0xf8, !PT ;  /* 0x00000c0097977812 */ /* 0x000fc400078ef80a */
[----:B------:R-:W-:Y:S02]  /*0450*/  LOP3.LUT R2, R3, 0xc0, R10, 0xf8, !PT ;  /* 0x000000c003027812 */ /* 0x000fe400078ef80a */
[----:B------:R-:W-:Y:S02]  /*0460*/  LOP3.LUT R151, R151, R8, RZ, 0xfc, !PT ;  /* 0x0000000897977212 */ /* 0x000fe400078efcff */
[----:B------:R-:W-:Y:S02]  /*0470*/  LEA R209, R209, UR12, 0x1 ;  /* 0x0000000cd1d17c11 */ /* 0x000fe4000f8e08ff */
[----:B------:R-:W-:Y:S02]  /*0480*/  LEA R151, R151, UR4, 0x1 ;  /* 0x0000000497977c11 */ /* 0x000fe4000f8e08ff */
[----:B------:R-:W-:Y:S01]  /*0490*/  LOP3.LUT R0, R4, 0x1c0, R11, 0xf8, !PT ;  /* 0x000001c004007812 */ /* 0x000fe200078ef80b */
[----:B------:R-:W-:Y:S01]  /*04a0*/  VIADD R207, R209, 0x40 ;  /* 0x00000040d1cf7836 */ /* 0x000fe20000000000 */
[----:B------:R-:W-:Y:S01]  /*04b0*/  LOP3.LUT R2, R2, R9, RZ, 0x3c, !PT ;  /* 0x0000000902027212 */ /* 0x000fe200078e3cff */
[----:B------:R-:W-:Y:S01]  /*04c0*/  VIADD R152, R151, 0x40 ;  /* 0x0000004097987836 */ /* 0x000fe20000000000 */
[C---:B------:R-:W-:Y:S01]  /*04d0*/  SEL R153, R206.reuse, 0xffffffe0, !P3 ;  /* 0xffffffe0ce997807 */ /* 0x040fe20005800000 */
[----:B------:R-:W-:Y:S01]  /*04e0*/  @P0 VIADD R207, R209, 0xffffffc0 ;  /* 0xffffffc0d1cf0836 */ /* 0x000fe20000000000 */
[----:B------:R-:W-:Y:S01]  /*04f0*/  SEL R206, R206, 0xffffffe0, !P1 ;  /* 0xffffffe0cece7807 */ /* 0x000fe20004800000 */
[----:B------:R-:W-:Y:S01]  /*0500*/  @P2 VIADD R152, R151, 0xffffffc0 ;  /* 0xffffffc097982836 */ /* 0x000fe20000000000 */
[----:B------:R-:W-:Y:S01]  /*0510*/  LOP3.LUT R0, R0, 0x38, R12, 0x78, !PT ;  /* 0x0000003800007812 */ /* 0x000fe200078e780c */
[----:B------:R-:W-:Y:S01]  /*0520*/  IMAD.IADD R154, R153, 0x1, R151 ;  /* 0x00000001999a7824 */ /* 0x000fe200078e0297 */
        /* <DEDUP_REMOVED lines=8> */
[----:B------:R-:W-:Y:S01]  /*05b0*/  LOP3.LUT R149, R5, R149, RZ, 0xfc, !PT ;  /* 0x0000009505957212 */ /* 0x000fe200078efcff */
[----:B------:R-:W-:Y:S01]  /*05c0*/  IMAD.IADD R153, R153, 0x1, R152 ;  /* 0x0000000199997824 */ /* 0x000fe200078e0298 */
[----:B------:R-:W-:-:S02]  /*05d0*/  SEL R108, R108, 0xfffffff0, !P2 ;  /* 0xfffffff06c6c7807 */ /* 0x000fc40005000000 */
[----:B------:R-:W-:Y:S02]  /*05e0*/  LEA R248, R7, UR5, 0x1 ;  /* 0x0000000507f87c11 */ /* 0x000fe4000f8e08ff */
[----:B------:R-:W-:Y:S02]  /*05f0*/  LEA R155, R155, UR5, 0x1 ;  /* 0x000000059b9b7c11 */ /* 0x000fe4000f8e08ff */
[----:B------:R-:W-:Y:S02]  /*0600*/  LEA R2, R2, UR5, 0x1 ;  /* 0x0000000502027c11 */ /* 0x000fe4000f8e08ff */
[----:B------:R-:W-:Y:S01]  /*0610*/  LEA R149, R149, UR4, 0x1 ;  /* 0x0000000495957c11 */ /* 0x000fe2000f8e08ff */
[----:B-1--4-:R-:W-:-:S06]  /*0620*/  UMOV UR4, URZ ;  /* 0x000000ff00047c82 */ /* 0x012fcc0008000000 */
.L_x_97:
        /* <DEDUP_REMOVED lines=48> */
.L_x_66:
        /* <DEDUP_REMOVED lines=34> */
.L_x_68:
[----:B------:R-:W2:Y:S01]  /*0b50*/  LDCU.64 UR18, c[0x0][0x3b8] ;  /* 0x00007700ff1277ac */ /* 0x000ea20008000a00 */
[----:B------:R-:W-:-:S05]  /*0b60*/  IADD3 R4, PT, PT, R43, R44, RZ ;  /* 0x0000002c2b047210 */ /* 0x000fca0007ffe0ff */
[C---:B--2---:R-:W-:Y:S02]  /*0b70*/  IMAD R6, R4.reuse, UR19, RZ ;  /* 0x0000001304067c24 */ /* 0x044fe4000f8e02ff */
[----:B------:R-:W-:-:S05]  /*0b80*/  IMAD.WIDE.U32 R4, R4, UR18, RZ ;  /* 0x0000001204047c25 */ /* 0x000fca000f8e00ff */
[----:B------:R-:W-:Y:S02]  /*0b90*/  IADD3 R37, PT, PT, R5, R6, RZ ;  /* 0x0000000605257210 */ /* 0x000fe40007ffe0ff */
[----:B------:R-:W-:-:S07]  /*0ba0*/  MOV R36, R4 ;  /* 0x0000000400247202 */ /* 0x000fce0000000f00 */
.L_x_69:
        /* <DEDUP_REMOVED lines=41> */
.L_x_70:
[----:B------:R-:W2:Y:S01]  /*0e40*/  LDCU.64 UR16, c[0x0][0x3c0] ;  /* 0x00007800ff1077ac */ /* 0x000ea20008000a00 */
[----:B------:R-:W-:-:S05]  /*0e50*/  IADD3 R4, PT, PT, R43, R44, RZ ;  /* 0x0000002c2b047210 */ /* 0x000fca0007ffe0ff */
[C---:B--2---:R-:W-:Y:S02]  /*0e60*/  IMAD R6, R4.reuse, UR17, RZ ;  /* 0x0000001104067c24 */ /* 0x044fe4000f8e02ff */
[----:B------:R-:W-:-:S05]  /*0e70*/  IMAD.WIDE.U32 R4, R4, UR16, RZ ;  /* 0x0000001004047c25 */ /* 0x000fca000f8e00ff */
[----:B------:R-:W-:Y:S02]  /*0e80*/  IADD3 R34, PT, PT, R5, R6, RZ ;  /* 0x0000000605227210 */ /* 0x000fe40007ffe0ff */
[----:B------:R-:W-:-:S07]  /*0e90*/  MOV R33, R4 ;  /* 0x0000000400217202 */ /* 0x000fce0000000f00 */
.L_x_71:
        /* <DEDUP_REMOVED lines=29> */
.L_x_72:
[-C--:B------:R-:W-:Y:S02]  /*1070*/  IMAD R6, R11, R3.reuse, RZ ;  /* 0x000000030b067224 */ /* 0x080fe400078e02ff */
[----:B------:R-:W-:-:S05]  /*1080*/  IMAD.WIDE.U32 R4, R10, R3, RZ ;  /* 0x000000030a047225 */ /* 0x000fca00078e00ff */
[----:B------:R-:W-:Y:S02]  /*1090*/  IADD3 R7, PT, PT, R5, R6, RZ ;  /* 0x0000000605077210 */ /* 0x000fe40007ffe0ff */
[----:B------:R-:W-:-:S07]  /*10a0*/  MOV R8, R4 ;  /* 0x0000000400087202 */ /* 0x000fce0000000f00 */
.L_x_73:
        /* <DEDUP_REMOVED lines=20> */
.L_x_74:
[----:B------:R-:W2:Y:S01]  /*11f0*/  LDC R27, c[0x0][0x434] ;  /* 0x00010d00ff1b7b82 */ /* 0x000ea20000000800 */
[----:B------:R-:W-:-:S04]  /*1200*/  IMAD R6, R38, R19, R39 ;  /* 0x0000001326067224 */ /* 0x000fc800078e0227 */
[----:B--2---:R-:W-:-:S03]  /*1210*/  IMAD R27, R6, R27, RZ ;  /* 0x0000001b061b7224 */ /* 0x004fc600078e02ff */
.L_x_75:
        /* <DEDUP_REMOVED lines=11> */
.L_x_76:
[----:B------:R-:W2:Y:S01]  /*12d0*/  LDC R3, c[0x0][0x444] ;  /* 0x00011100ff037b82 */ /* 0x000ea20000000800 */
[----:B------:R-:W-:-:S04]  /*12e0*/  IMAD R24, R38, R19, R39 ;  /* 0x0000001326187224 */ /* 0x000fc800078e0227 */
[----:B--2---:R-:W-:-:S07]  /*12f0*/  IMAD R24, R24, R3, RZ ;  /* 0x0000000318187224 */ /* 0x004fce00078e02ff */
.L_x_77:
[----:B------:R-:W2:Y:S01]  /*1300*/  S2R R23, SR_TID.X ;  /* 0x0000000000177919 */ /* 0x000ea20000002100 */
[----:B------:R-:W3:Y:S01]  /*1310*/  LDC.64 R12, c[0x0][0x5f8] ;  /* 0x00017e00ff0c7b82 */ /* 0x000ee20000000a00 */
[--C-:B------:R-:W-:Y:S01]  /*1320*/  IADD3 R8, P2, P1, R4, R8, R25.reuse ;  /* 0x0000000804087210 */ /* 0x100fe2000795e019 */
[----:B------:R-:W-:Y:S01]  /*1330*/  IMAD R251, R19, UR12, RZ ;  /* 0x0000000c13fb7c24 */ /* 0x000fe2000f8e02ff */
[----:B------:R-:W4:Y:S01]  /*1340*/  S2R R40, SR_TID.X ;  /* 0x0000000000287919 */ /* 0x000f220000002100 */
[----:B------:R-:W-:Y:S01]  /*1350*/  ISETP.NE.AND P6, PT, RZ, UR11, PT ;  /* 0x0000000bff007c0c */ /* 0x000fe2000bfc5270 */
[----:B------:R-:W5:Y:S01]  /*1360*/  LDCU.64 UR12, c[0x0][0x3c8] ;  /* 0x00007900ff0c77ac */ /* 0x000f620008000a00 */
[----:B------:R-:W-:Y:S01]  /*1370*/  SHF.R.S32.HI R25, RZ, 0x1f, R25 ;  /* 0x0000001fff197819 */ /* 0x000fe20000011419 */
[----:B------:R-:W-:Y:S01]  /*1380*/  BSSY.RECONVERGENT B1, `(.L_x_67) ;  /* 0x00005a9000017945 */ /* 0x000fe20003800200 */
[----:B------:R-:W1:Y:S01]  /*1390*/  LDC.64 R14, c[0x0][0x3b0] ;  /* 0x0000ec00ff0e7b82 */ /* 0x000e620000000a00 */
[----:B------:R-:W5:Y:S01]  /*13a0*/  LDCU.64 UR10, c[0x0][0x570] ;  /* 0x0000ae00ff0a77ac */ /* 0x000f620008000a00 */
[----:B------:R-:W-:Y:S01]  /*13b0*/  IADD3.X R25, PT, PT, R9, R7, R25, P2, P1 ;  /* 0x0000000709197210 */ /* 0x000fe200017e2419 */
[----:B------:R-:W5:Y:S05]  /*13c0*/  LDCU.64 UR14, c[0x0][0x380] ;  /* 0x00007000ff0e77ac */ /* 0x000f6a0008000a00 */
[----:B------:R-:W5:Y:S01]  /*13d0*/  LDC.64 R10, c[0x0][0x590] ;  /* 0x00016400ff0a7b82 */ /* 0x000f620000000a00 */
[----:B---3--:R-:W-:-:S07]  /*13e0*/  IMAD.WIDE.U32 R4, R12, UR22, RZ ;  /* 0x000000160c047c25 */ /* 0x008fce000f8e00ff */
[----:B------:R-:W3:Y:S01]  /*13f0*/  LDC.64 R28, c[0x0][0x598] ;  /* 0x00016600ff1c7b82 */ /* 0x000ee20000000a00 */
[----:B------:R-:W-:Y:S01]  /*1400*/  IMAD R19, R13, UR22, R5 ;  /* 0x000000160d137c24 */ /* 0x000fe2000f8e0205 */
[----:B------:R-:W-:Y:S01]  /*1410*/  SEL R4, R4, RZ, P6 ;  /* 0x000000ff04047207 */ /* 0x000fe20003000000 */
[----:B------:R-:W-:Y:S01]  /*1420*/  IMAD.MOV.U32 R13, RZ, RZ, RZ ;  /* 0x000000ffff0d7224 */ /* 0x000fe200078e00ff */
[C---:B--2---:R-:W-:Y:S01]  /*1430*/  LOP3.LUT R6, R23.reuse, 0x1f, RZ, 0xc0, !PT ;  /* 0x0000001f17067812 */ /* 0x044fe200078ec0ff */
[----:B------:R-:W-:-:S03]  /*1440*/  IMAD.SHL.U32 R12, R23, 0x8, RZ ;  /* 0x00000008170c7824 */ /* 0x000fc600078e00ff */
[----:B------:R-:W2:Y:S01]  /*1450*/  LDC R41, c[0x0][0x508] ;  /* 0x00014200ff297b82 */ /* 0x000ea20000000800 */
[----:B-1----:R-:W-:Y:S01]  /*1460*/  IMAD R5, R22, R14, RZ ;  /* 0x0000000e16057224 */ /* 0x002fe200078e02ff */
[----:B----4-:R-:W-:Y:S02]  /*1470*/  SHF.R.U32.HI R3, RZ, 0x5, R40 ;  /* 0x00000005ff037819 */ /* 0x010fe40000011628 */
[----:B------:R-:W-:-:S03]  /*1480*/  LOP3.LUT R12, R12, 0x18, RZ, 0xc0, !PT ;  /* 0x000000180c0c7812 */ /* 0x000fc600078ec0ff */
[----:B------:R-:W-:Y:S01]  /*1490*/  IMAD R3, R3, R251, R6 ;  /* 0x000000fb03037224 */ /* 0x000fe200078e0206 */
[----:B-----5:R-:W-:Y:S01]  /*14a0*/  SHF.L.U64.HI R42, R10, 0x6, R11 ;  /* 0x000000060a2a7819 */ /* 0x020fe2000001020b */
[----:B------:R-:W-:Y:S01]  /*14b0*/  IMAD R9, R22, R10, RZ ;  /* 0x0000000a16097224 */ /* 0x000fe200078e02ff */
[----:B------:R-:W1:Y:S01]  /*14c0*/  LDC.64 R228, c[0x0][0x420] ;  /* 0x00010800ffe47b82 */ /* 0x000e620000000a00 */
[----:B------:R-:W-:Y:S01]  /*14d0*/  IMAD.WIDE.U32 R6, R18, R14, R12 ;  /* 0x0000000e12067225 */ /* 0x000fe200078e000c */
[----:B------:R-:W-:Y:S01]  /*14e0*/  IADD3 R23, P2, P1, R3, R8, R4 ;  /* 0x0000000803177210 */ /* 0x000fe2000795e004 */
[----:B------:R4:W-:Y:S01]  /*14f0*/  STL [R1+0x8], R42 ;  /* 0x0000082a01007387 */ /* 0x0009e20000100800 */
[----:B------:R-:W-:Y:S01]  /*1500*/  IADD3 R4, P3, PT, R12, R21, RZ ;  /* 0x000000150c047210 */ /* 0x000fe20007f7e0ff */
[----:B------:R-:W-:Y:S01]  /*1510*/  IMAD R22, R18, R15, R5 ;  /* 0x0000000f12167224 */ /* 0x000fe200078e0205 */
[----:B------:R-:W-:Y:S01]  /*1520*/  SHF.L.U32 R249, R10, 0x6, RZ ;  /* 0x000000060af97819 */ /* 0x000fe200000006ff */
[C---:B------:R-:W-:Y:S01]  /*1530*/  IMAD R21, R18.reuse, R11, R9 ;  /* 0x0000000b12157224 */ /* 0x040fe200078e0209 */
[----:B------:R-:W-:Y:S01]  /*1540*/  SHF.R.S32.HI R9, RZ, 0x1f, R3 ;  /* 0x0000001fff097819 */ /* 0x000fe20000011403 */
[----:B------:R-:W-:Y:S01]  /*1550*/  IMAD.X R5, RZ, RZ, R26, P3 ;  /* 0x000000ffff057224 */ /* 0x000fe200018e061a */
[----:B------:R-:W-:Y:S01]  /*1560*/  IADD3 R6, P3, PT, R31, R6, RZ ;  /* 0x000000061f067210 */ /* 0x000fe20007f7e0ff */
[----:B------:R-:W-:Y:S01]  /*1570*/  IMAD.SHL.U32 R8, R251, 0x80, RZ ;  /* 0x00000080fb087824 */ /* 0x000fe200078e00ff */
[----:B------:R-:W-:Y:S01]  /*1580*/  SEL R3, R19, RZ, P6 ;  /* 0x000000ff13037207 */ /* 0x000fe20003000000 */
[----:B------:R-:W-:Y:S01]  /*1590*/  IMAD.WIDE.U32 R4, R18, R10, R4 ;  /* 0x0000000a12047225 */ /* 0x000fe200078e0004 */
[----:B------:R-:W-:Y:S01]  /*15a0*/  IADD3.X R7, PT, PT, R32, R7, R22, P3, !PT ;  /* 0x0000000720077210 */ /* 0x000fe20001ffe416 */
[----:B------:R-:W5:Y:S01]  /*15b0*/  LDC.64 R18, c[0x0][0x5e8] ;  /* 0x00017a00ff127b82 */ /* 0x000f620000000a00 */
[----:B------:R-:W-:Y:S01]  /*15c0*/  IADD3.X R3, PT, PT, R9, R25, R3, P2, P1 ;  /* 0x0000001909037210 */ /* 0x000fe200017e2403 */
[----:B------:R-:W-:Y:S01]  /*15d0*/  IMAD.IADD R5, R5, 0x1, R21 ;  /* 0x0000000105057824 */ /* 0x000fe200078e0215 */
[----:B------:R-:W-:Y:S01]  /*15e0*/  IADD3 R9, P1, PT, R8, R23, RZ ;  /* 0x0000001708097210 */ /* 0x000fe20007f3e0ff */
[----:B------:R-:W-:Y:S01]  /*15f0*/  IMAD.IADD R23, R16, 0x1, R192 ;  /* 0x0000000110177824 */ /* 0x000fe200078e02c0 */
[----:B------:R-:W-:Y:S01]  /*1600*/  SHF.L.U64.HI R21, R14, 0x6, R15 ;  /* 0x000000060e157819 */ /* 0x000fe2000001020f */
[----:B------:R-:W-:Y:S01]  /*1610*/  IMAD.WIDE.U32 R6, R39, UR12, R6 ;  /* 0x0000000c27067c25 */ /* 0x000fe2000f8e0006 */
[----:B------:R-:W-:-:S02]  /*1620*/  LEA.HI.X.SX32 R8, R8, R3, 0x1, P1 ;  /* 0x0000000308087211 */ /* 0x000fc400008f0eff */
[----:B------:R-:W-:Y:S01]  /*1630*/  LEA R214, P1, R9, UR10, 0x2 ;  /* 0x0000000a09d67c11 */ /* 0x000fe2000f8210ff */
[----:B---3--:R-:W-:Y:S01]  /*1640*/  IMAD.WIDE.U32 R4, R39, R28, R4 ;  /* 0x0000001c27047225 */ /* 0x008fe200078e0004 */
[----:B--2---:R-:W-:Y:S02]  /*1650*/  IADD3 R3, PT, PT, R23, -R41, -R213 ;  /* 0x8000002917037210 */ /* 0x004fe40007ffe8d5 */
[----:B------:R-:W-:Y:S01]  /*1660*/  SHF.R.U32.HI R28, RZ, 0x2, R40 ;  /* 0x00000002ff1c7819 */ /* 0x000fe20000011628 */
[----:B------:R-:W-:Y:S01]  /*1670*/  IMAD R7, R39, UR13, R7 ;  /* 0x0000000d27077c24 */ /* 0x000fe2000f8e0207 */
[----:B------:R-:W-:Y:S01]  /*1680*/  LEA.HI.X R215, R9, UR11, R8, 0x2, P1 ;  /* 0x0000000b09d77c11 */ /* 0x000fe200088f1408 */
[----:B------:R-:W2:Y:S01]  /*1690*/  LDCU.64 UR12, c[0x0][0x550] ;  /* 0x0000aa00ff0c77ac */ /* 0x000ea20008000a00 */
[----:B------:R-:W-:Y:S01]  /*16a0*/  SHF.R.S32.HI R8, RZ, 0x1f, R3 ;  /* 0x0000001fff087819 */ /* 0x000fe20000011403 */
[----:B------:R-:W-:-:S03]  /*16b0*/  IMAD.WIDE.U32 R6, R28, R14, R6 ;  /* 0x0000000e1c067225 */ /* 0x000fc600078e0006 */
[----:B------:R-:W-:Y:S01]  /*16c0*/  LEA.HI R8, R8, R3, RZ, 0x7 ;  /* 0x0000000308087211 */ /* 0x000fe200078f38ff */
[----:B------:R-:W-:Y:S01]  /*16d0*/  IMAD R3, R28, R15, R7 ;  /* 0x0000000f1c037224 */ /* 0x000fe200078e0207 */
[----:B------:R-:W-:Y:S01]  /*16e0*/  LEA R232, P2, R6, UR14, 0x1 ;  /* 0x0000000e06e87c11 */ /* 0x000fe2000f8408ff */
[----:B------:R-:W-:Y:S02]  /*16f0*/  IMAD R5, R39, R29, R5 ;  /* 0x0000001d27057224 */ /* 0x000fe400078e0205 */
[----:B------:R-:W-:Y:S01]  /*1700*/  IMAD R9, R20, 0x80, R24 ;  /* 0x0000008014097824 */ /* 0x000fe200078e0218 */
[----:B------:R-:W-:Y:S01]  /*1710*/  LEA.HI.X R230, R6, UR15, R3, 0x1, P2 ;  /* 0x0000000f06e67c11 */ /* 0x000fe200090f0c03 */
[----:B------:R-:W-:Y:S01]  /*1720*/  IMAD.WIDE.U32 R4, R28, R10, R4 ;  /* 0x0000000a1c047225 */ /* 0x000fe200078e0004 */
[----:B------:R-:W-:-:S03]  /*1730*/  SHF.R.S32.HI R3, RZ, 0x7, R8 ;  /* 0x00000007ff037819 */ /* 0x000fc60000011408 */
[----:B------:R-:W-:Y:S01]  /*1740*/  IMAD R7, R28, R11, R5 ;  /* 0x0000000b1c077224 */ /* 0x000fe200078e0205 */
[----:B------:R-:W-:Y:S01]  /*1750*/  VIMNMX R250, PT, PT, RZ, R3, !PT ;  /* 0x00000003fffa7248 */ /* 0x000fe20007fe0100 */
[----:B-----5:R-:W-:Y:S01]  /*1760*/  IMAD.WIDE R18, R9, 0x4, R18 ;  /* 0x0000000409127825 */ /* 0x020fe200078e0212 */
[----:B--2---:R-:W-:Y:S02]  /*1770*/  LEA R231, P1, R4, UR12, 0x1 ;  /* 0x0000000c04e77c11 */ /* 0x004fe4000f8208ff */
[----:B------:R-:W-:Y:S01]  /*1780*/  ISETP.GT.AND P2, PT, R216, R250, PT ;  /* 0x000000fad800720c */ /* 0x000fe20003f44270 */
[----:B------:R-:W-:Y:S01]  /*1790*/  IMAD.MOV.U32 R244, RZ, RZ, R18 ;  /* 0x000000fffff47224 */ /* 0x000fe200078e0012 */
[----:B------:R-:W-:Y:S01]  /*17a0*/  LEA.HI.X R227, R4, UR13, R7, 0x1, P1 ;  /* 0x0000000d04e37c11 */ /* 0x000fe200088f0c07 */
[----:B------:R-:W-:Y:S01]  /*17b0*/  IMAD.MOV.U32 R243, RZ, RZ, R19 ;  /* 0x000000fffff37224 */ /* 0x000fe200078e0013 */
[----:B------:R-:W-:Y:S01]  /*17c0*/  LEA R5, R20, R27, 0x7 ;  /* 0x0000001b14057211 */ /* 0x000fe200078e38ff */
[----:B------:R-:W-:Y:S01]  /*17d0*/  IMAD.SHL.U32 R19, R14, 0x40, RZ ;  /* 0x000000400e137824 */ /* 0x000fe200078e00ff */
[C---:B------:R-:W-:Y:S01]  /*17e0*/  IADD3 R18, P1, PT, R28.reuse, 0x40, RZ ;  /* 0x000000401c127810 */ /* 0x040fe20007f3e0ff */
[----:B------:R-:W-:-:S02]  /*17f0*/  VIADD R29, R28, 0x40 ;  /* 0x000000401c1d7836 */ /* 0x000fc40000000000 */
[----:B-1----:R-:W-:-:S04]  /*1800*/  IMAD.WIDE R228, R5, 0x4, R228 ;  /* 0x0000000405e47825 */ /* 0x002fc800078e02e4 */
[----:B------:R-:W-:Y:S01]  /*1810*/  IMAD.X R22, RZ, RZ, RZ, P1 ;  /* 0x000000ffff167224 */ /* 0x000fe200008e06ff */
[----:B----4-:R-:W-:Y:S06]  /*1820*/  @P2 BRA `(.L_x_78) ;  /* 0x0000000400702947 */ /* 0x010fec0003800000 */
        /* <DEDUP_REMOVED lines=12> */
.L_x_79:
[----:B------:R-:W1:Y:S01]  /*18f0*/  LDCU.64 UR14, c[0x0][0x5c0] ;  /* 0x0000b800ff0e77ac */ /* 0x000e620008000a00 */
[----:B------:R-:W-:-:S05]  /*1900*/  IADD3 R3, PT, PT, R43, R44, RZ ;  /* 0x0000002c2b037210 */ /* 0x000fca0007ffe0ff */
[C---:B-1----:R-:W-:Y:S02]  /*1910*/  IMAD R6, R3.reuse, UR15, RZ ;  /* 0x0000000f03067c24 */ /* 0x042fe4000f8e02ff */
[----:B------:R-:W-:-:S05]  /*1920*/  IMAD.WIDE.U32 R4, R3, UR14, RZ ;  /* 0x0000000e03047c25 */ /* 0x000fca000f8e00ff */
[----:B------:R-:W-:Y:S02]  /*1930*/  IADD3 R8, PT, PT, R5, R6, RZ ;  /* 0x0000000605087210 */ /* 0x000fe40007ffe0ff */
[----:B------:R-:W-:Y:S02]  /*1940*/  MOV R7, R4 ;  /* 0x0000000400077202 */ /* 0x000fe40000000f00 */
.L_x_80:
        /* <DEDUP_REMOVED lines=12> */
.L_x_81:
[----:B------:R-:W1:Y:S01]  /*1a10*/  LDCU.64 UR12, c[0x0][0x5c8] ;  /* 0x0000b900ff0c77ac */ /* 0x000e620008000a00 */
[----:B------:R-:W-:-:S05]  /*1a20*/  IADD3 R3, PT, PT, R43, R44, RZ ;  /* 0x0000002c2b037210 */ /* 0x000fca0007ffe0ff */
[C---:B-1----:R-:W-:Y:S02]  /*1a30*/  IMAD R6, R3.reuse, UR13, RZ ;  /* 0x0000000d03067c24 */ /* 0x042fe4000f8e02ff */
[----:B------:R-:W-:-:S05]  /*1a40*/  IMAD.WIDE.U32 R4, R3, UR12, RZ ;  /* 0x0000000c03047c25 */ /* 0x000fca000f8e00ff */
[----:B------:R-:W-:Y:S02]  /*1a50*/  IADD3 R15, PT, PT, R5, R6, RZ ;  /* 0x00000006050f7210 */ /* 0x000fe40007ffe0ff */
[----:B------:R-:W-:-:S07]  /*1a60*/  MOV R14, R4 ;  /* 0x00000004000e7202 */ /* 0x000fce0000000f00 */
.L_x_82:
[----:B------:R-:W-:Y:S01]  /*1a70*/  IADD3 R11, PT, PT, -R16, R213, RZ ;  /* 0x000000d5100b7210 */ /* 0x000fe20007ffe1ff */
[----:B------:R-:W1:Y:S01]  /*1a80*/  LDCU.64 UR10, c[0x0][0x5d8] ;  /* 0x0000bb00ff0a77ac */ /* 0x000e620008000a00 */
[----:B------:R-:W-:Y:S01]  /*1a90*/  IMAD R3, R30, UR14, RZ ;  /* 0x0000000e1e037c24 */ /* 0x000fe2000f8e02ff */
[----:B------:R-:W-:Y:S01]  /*1aa0*/  BSSY.RECONVERGENT B0, `(.L_x_83) ;  /* 0x000001a000007945 */ /* 0x000fe20003800200 */
[-C--:B------:R-:W-:Y:S01]  /*1ab0*/  ISETP.GE.AND P2, PT, R28, R11.reuse, PT ;  /* 0x0000000b1c00720c */ /* 0x080fe20003f46270 */
[----:B------:R-:W-:Y:S01]  /*1ac0*/  IMAD.WIDE.U32 R4, R16, UR14, R12 ;  /* 0x0000000e10047c25 */ /* 0x000fe2000f8e000c */
[----:B------:R-:W-:-:S03]  /*1ad0*/  ISETP.GE.AND P1, PT, R29, R11, PT ;  /* 0x0000000b1d00720c */ /* 0x000fc60003f26270 */
[----:B------:R-:W-:Y:S01]  /*1ae0*/  IMAD R3, R16, UR15, R3 ;  /* 0x0000000f10037c24 */ /* 0x000fe2000f8e0203 */
[----:B------:R-:W-:-:S04]  /*1af0*/  IADD3 R6, P0, PT, R7, R4, RZ ;  /* 0x0000000407067210 */ /* 0x000fc80007f1e0ff */
[----:B------:R-:W-:-:S03]  /*1b00*/  IADD3.X R7, PT, PT, R8, R5, R3, P0, !PT ;  /* 0x0000000508077210 */ /* 0x000fc600007fe403 */
        /* <DEDUP_REMOVED lines=19> */
.L_x_84:
[----:B------:R-:W-:Y:S05]  /*1c40*/  BSYNC.RECONVERGENT B0 ;  /* 0x0000000000007941 */ /* 0x000fea0003800200 */
.L_x_83:
[----:B------:R-:W3:Y:S01]  /*1c50*/  LDCU.64 UR10, c[0x0][0x5e0] ;  /* 0x0000bc00ff0a77ac */ /* 0x000ee20008000a00 */
[----:B------:R-:W-:Y:S01]  /*1c60*/  IMAD.WIDE.U32 R4, R16, UR12, R12 ;  /* 0x0000000c10047c25 */ /* 0x000fe2000f8e000c */
[----:B-1----:R-:W1:Y:S03]  /*1c70*/  @!P2 LDC.64 R10, c[0x0][0x568] ;  /* 0x00015a00ff0aab82 */ /* 0x002e660000000a00 */
[----:B------:R-:W-:Y:S01]  /*1c80*/  IMAD R3, R30, UR12, RZ ;  /* 0x0000000c1e037c24 */ /* 0x000fe2000f8e02ff */
[----:B--2---:R-:W-:-:S03]  /*1c90*/  IADD3 R6, P0, PT, R14, R4, RZ ;  /* 0x000000040e067210 */ /* 0x004fc60007f1e0ff */
[----:B------:R-:W-:-:S05]  /*1ca0*/  IMAD R3, R16, UR13, R3 ;  /* 0x0000000d10037c24 */ /* 0x000fca000f8e0203 */
[----:B------:R-:W-:-:S03]  /*1cb0*/  IADD3.X R7, PT, PT, R15, R5, R3, P0, !PT ;  /* 0x000000050f077210 */ /* 0x000fc600007fe403 */
[----:B---3--:R-:W-:-:S04]  /*1cc0*/  IMAD.WIDE.U32 R6, R39, UR10, R6 ;  /* 0x0000000a27067c25 */ /* 0x008fc8000f8e0006 */
[----:B------:R-:W-:Y:S01]  /*1cd0*/  IMAD R5, R39, UR11, R7 ;  /* 0x0000000b27057c24 */ /* 0x000fe2000f8e0207 */
[----:B------:R-:W-:-:S05]  /*1ce0*/  @!P2 MOV R4, R6 ;  /* 0x000000060004a202 */ /* 0x000fca0000000f00 */
[----:B------:R-:W-:-:S04]  /*1cf0*/  @!P2 IMAD.WIDE.U32 R8, R28, UR12, R4 ;  /* 0x0000000c1c08ac25 */ /* 0x000fc8000f8e0004 */
[----:B------:R-:W-:Y:S01]  /*1d00*/  @!P2 IMAD R3, R28, UR13, R9 ;  /* 0x0000000d1c03ac24 */ /* 0x000fe2000f8e0209 */
[----:B-1----:R-:W-:-:S04]  /*1d10*/  @!P2 LEA R10, P0, R8, R10, 0x1 ;  /* 0x0000000a080aa211 */ /* 0x002fc800078008ff */
        /* <DEDUP_REMOVED lines=11> */
[----:B------:R2:W-:Y:S01]  /*1dd0*/  STG.E.128 desc[UR24][R6.64], RZ ;  /* 0x000000ff06007986 */ /* 0x0005e2000c101d18 */
[----:B------:R-:W-:Y:S05]  /*1de0*/  BRA `(.L_x_85) ;  /* 0x0000005000087947 */ /* 0x000fea0003800000 */
.L_x_78:
[----:B------:R-:W-:Y:S01]  /*1df0*/  IMAD.IADD R3, R213, 0x1, -R16 ;  /* 0x00000001d5037824 */ /* 0x000fe200078e0a10 */
[----:B------:R-:W1:Y:S01]  /*1e00*/  LDCU.64 UR12, c[0x0][0x3d8] ;  /* 0x00007b00ff0c77ac */ /* 0x000e620008000a00 */
[----:B------:R-:W-:Y:S01]  /*1e10*/  IMAD.WIDE.U32 R4, R16, UR16, R12 ;  /* 0x0000001010047c25 */ /* 0x000fe2000f8e000c */
[----:B------:R-:W2:Y:S02]  /*1e20*/  LDC R245, c[0x0][0x44c] ;  /* 0x00011300fff57b82 */ /* 0x000ea40000000800 */
[-C--:B------:R-:W-:Y:S01]  /*1e30*/  ISETP.GE.AND P3, PT, R29, R3.reuse, PT ;  /* 0x000000031d00720c */ /* 0x080fe20003f66270 */
[----:B------:R-:W3:Y:S01]  /*1e40*/  LDCU.64 UR10, c[0x0][0x3d0] ;  /* 0x00007a00ff0a77ac */ /* 0x000ee20008000a00 */
[----:B------:R-:W-:Y:S01]  /*1e50*/  ISETP.GE.AND P4, PT, R28, R3, PT ;  /* 0x000000031c00720c */ /* 0x000fe20003f86270 */
[C---:B------:R-:W-:Y:S01]  /*1e60*/  IMAD R3, R30.reuse, UR16, RZ ;  /* 0x000000101e037c24 */ /* 0x040fe2000f8e02ff */
[----:B------:R-:W-:Y:S01]  /*1e70*/  IADD3 R4, P0, PT, R33, R4, RZ ;  /* 0x0000000421047210 */ /* 0x000fe20007f1e0ff */
[----:B------:R-:W-:-:S02]  /*1e80*/  IMAD R8, R30, UR18, RZ ;  /* 0x000000121e087c24 */ /* 0x000fc4000f8e02ff */
[C---:B------:R-:W-:Y:S02]  /*1e90*/  IMAD R3, R16.reuse, UR17, R3 ;  /* 0x0000001110037c24 */ /* 0x040fe4000f8e0203 */
[----:B------:R-:W-:Y:S02]  /*1ea0*/  IMAD R11, R16, UR19, R8 ;  /* 0x00000013100b7c24 */ /* 0x000fe4000f8e0208 */
[----:B------:R-:W-:Y:S01]  /*1eb0*/  IMAD.MOV.U32 R242, RZ, RZ, 0x7f800000 ;  /* 0x7f800000fff27424 */ /* 0x000fe200078e00ff */
[----:B------:R-:W-:Y:S01]  /*1ec0*/  IADD3.X R5, PT, PT, R34, R5, R3, P0, !PT ;  /* 0x0000000522057210 */ /* 0x000fe200007fe403 */
[----:B------:R-:W4:Y:S01]  /*1ed0*/  @!P3 LDC.64 R24, c[0x0][0x390] ;  /* 0x0000e400ff18bb82 */ /* 0x000f220000000a00 */
[----:B-1----:R-:W-:Y:S01]  /*1ee0*/  IMAD R6, R35, UR12, RZ ;  /* 0x0000000c23067c24 */ /* 0x002fe2000f8e02ff */
[----:B------:R-:W-:Y:S01]  /*1ef0*/  LOP3.LUT R3, R20, 0x80000001, RZ, 0xc0, !PT ;  /* 0x8000000114037812 */ /* 0x000fe200078ec0ff */
[----:B------:R-:W-:Y:S02]  /*1f00*/  IMAD.MOV.U32 R241, RZ, RZ, 0x7f800000 ;  /* 0x7f800000fff17424 */ /* 0x000fe400078e00ff */
[----:B------:R-:W-:Y:S01]  /*1f10*/  IMAD R9, R17, UR13, R6 ;  /* 0x0000000d11097c24 */ /* 0x000fe2000f8e0206 */
[----:B------:R-:W-:Y:S01]  /*1f20*/  ISETP.NE.AND P5, PT, R3, 0x1, PT ;  /* 0x000000010300780c */ /* 0x000fe20003fa5270 */
[----:B------:R-:W-:Y:S01]  /*1f30*/  IMAD.WIDE.U32 R4, R17, UR12, R4 ;  /* 0x0000000c11047c25 */ /* 0x000fe2000f8e0004 */
[----:B------:R-:W1:Y:S03]  /*1f40*/  @!P4 LDC.64 R26, c[0x0][0x390] ;  /* 0x0000e400ff1acb82 */ /* 0x000e660000000a00 */
[----:B------:R-:W-:-:S02]  /*1f50*/  IMAD.MOV.U32 R240, RZ, RZ, 0x7f800000 ;  /* 0x7f800000fff07424 */ /* 0x000fc400078e00ff */
[----:B------:R-:W-:Y:S02]  /*1f60*/  IMAD.MOV.U32 R239, RZ, RZ, 0x7f800000 ;  /* 0x7f800000ffef7424 */ /* 0x000fe400078e00ff */
[----:B------:R-:W-:Y:S01]  /*1f70*/  IMAD.SHL.U32 R157, R108, 0x2, RZ ;  /* 0x000000026c9d7824 */ /* 0x000fe200078e00ff */
[----:B------:R-:W-:Y:S01]  /*1f80*/  SHF.L.U32 R251, R251, 0x3, RZ ;  /* 0x00000003fbfb7819 */ /* 0x000fe200000006ff */
[----:B------:R-:W-:Y:S01]  /*1f90*/  IMAD.WIDE.U32 R6, R16, UR18, R12 ;  /* 0x0000001210067c25 */ /* 0x000fe2000f8e000c */
[----:B------:R-:W-:Y:S02]  /*1fa0*/  CS2R R94, SRZ ;  /* 0x00000000005e7805 */ /* 0x000fe4000001ff00 */
[----:B------:R-:W-:Y:S02]  /*1fb0*/  CS2R R92, SRZ ;  /* 0x00000000005c7805 */ /* 0x000fe4000001ff00 */
[----:B------:R-:W-:Y:S01]  /*1fc0*/  CS2R R98, SRZ ;  /* 0x0000000000627805 */ /* 0x000fe2000001ff00 */
[----:B------:R-:W-:Y:S01]  /*1fd0*/  @!P3 IMAD R3, R22, UR16, RZ ;  /* 0x000000101603bc24 */ /* 0x000fe2000f8e02ff */
[----:B------:R-:W-:Y:S01]  /*1fe0*/  IADD3 R10, P0, PT, R36, R6, RZ ;  /* 0x00000006240a7210 */ /* 0x000fe20007f1e0ff */
[----:B------:R-:W-:Y:S01]  /*1ff0*/  IMAD.IADD R5, R5, 0x1, R9 ;  /* 0x0000000105057824 */ /* 0x000fe200078e0209 */
[----:B------:R-:W-:Y:S01]  /*2000*/  CS2R R96, SRZ ;  /* 0x0000000000607805 */ /* 0x000fe2000001ff00 */
[----:B------:R-:W-:Y:S01]  /*2010*/  IMAD R16, R20, -0x80, R192 ;  /* 0xffffff8014107824 */ /* 0x000fe200078e02c0 */
[----:B------:R-:W-:Y:S01]  /*2020*/  IADD3.X R11, PT, PT, R37, R7, R11, P0, !PT ;  /* 0x00000007250b7210 */ /* 0x000fe200007fe40b */
[C---:B------:R-:W-:Y:S01]  /*2030*/  @!P3 IMAD R3, R18.reuse, UR17, R3 ;  /* 0x000000111203bc24 */ /* 0x040fe2000f8e0203 */
[----:B------:R-:W-:Y:S01]  /*2040*/  CS2R R90, SRZ ;  /* 0x00000000005a7805 */ /* 0x000fe2000001ff00 */
[----:B------:R-:W-:Y:S01]  /*2050*/  @!P3 IMAD.WIDE.U32 R8, R18, UR16, R4 ;  /* 0x000000101208bc25 */ /* 0x000fe2000f8e0004 */
[----:B------:R-:W-:-:S02]  /*2060*/  ISETP.GE.AND P2, PT, R29, R16, PT ;  /* 0x000000101d00720c */ /* 0x000fc40003f46270 */
[----:B------:R-:W-:Y:S02]  /*2070*/  CS2R R88, SRZ ;  /* 0x0000000000587805 */ /* 0x000fe4000001ff00 */
[----:B------:R-:W-:Y:S01]  /*2080*/  CS2R R86, SRZ ;  /* 0x0000000000567805 */ /* 0x000fe2000001ff00 */
[----:B---3--:R-:W-:Y:S01]  /*2090*/  IMAD R6, R35, UR10, RZ ;  /* 0x0000000a23067c24 */ /* 0x008fe2000f8e02ff */
[----:B----4-:R-:W-:Y:S01]  /*20a0*/  @!P3 LEA R12, P0, R8, R24, 0x1 ;  /* 0x00000018080cb211 */ /* 0x010fe200078008ff */
[----:B------:R-:W-:Y:S01]  /*20b0*/  @!P3 IMAD.IADD R3, R9, 0x1, R3 ;  /* 0x000000010903b824 */ /* 0x000fe200078e0203 */
[----:B------:R-:W-:Y:S01]  /*20c0*/  CS2R R84, SRZ ;  /* 0x0000000000547805 */ /* 0x000fe2000001ff00 */
[----:B------:R-:W-:Y:S01]  /*20d0*/  IMAD R15, R17, UR11, R6 ;  /* 0x0000000b110f7c24 */ /* 0x000fe2000f8e0206 */
[----:B------:R-:W-:Y:S01]  /*20e0*/  CS2R R78, SRZ ;  /* 0x00000000004e7805 */ /* 0x000fe2000001ff00 */
[----:B------:R-:W-:Y:S01]  /*20f0*/  @!P4 IMAD.WIDE.U32 R6, R28, UR16, R4 ;  /* 0x000000101c06cc25 */ /* 0x000fe2000f8e0004 */
[----:B------:R-:W-:-:S02]  /*2100*/  @!P3 LEA.HI.X R13, R8, R25, R3, 0x1, P0 ;  /* 0x00000019080db211 */ /* 0x000fc400000f0c03 */
[----:B------:R-:W-:Y:S02]  /*2110*/  CS2R R76, SRZ ;  /* 0x00000000004c7805 */ /* 0x000fe4000001ff00 */
[----:B------:R-:W-:Y:S01]  /*2120*/  CS2R R82, SRZ ;  /* 0x0000000000527805 */ /* 0x000fe2000001ff00 */
[----:B------:R-:W-:Y:S01]  /*2130*/  IMAD.WIDE.U32 R4, R17, UR10, R10 ;  /* 0x0000000a11047c25 */ /* 0x000fe2000f8e000a */
[----:B-1----:R-:W-:Y:S01]  /*2140*/  @!P4 LEA R8, P1, R6, R26, 0x1 ;  /* 0x0000001a0608c211 */ /* 0x002fe200078208ff */
[----:B------:R-:W1:Y:S01]  /*2150*/  LDCU UR10, c[0x0][0x590] ;  /* 0x0000b200ff0a77ac */ /* 0x000e620008000800 */
[----:B------:R-:W-:Y:S01]  /*2160*/  @!P2 LEA R14, P0, R19, R232, 0x1 ;  /* 0x000000e8130ea211 */ /* 0x000fe200078008ff */
[----:B------:R-:W-:Y:S02]  /*2170*/  @!P4 IMAD R3, R28, UR17, R7 ;  /* 0x000000111c03cc24 */ /* 0x000fe4000f8e0207 */
[----:B------:R-:W-:Y:S01]  /*2180*/  VIADD R7, R247, 0x8 ;  /* 0x00000008f7077836 */ /* 0x000fe20000000000 */
[----:B------:R-:W-:Y:S01]  /*2190*/  CS2R R80, SRZ ;  /* 0x0000000000507805 */ /* 0x000fe2000001ff00 */
[----:B------:R-:W-:Y:S01]  /*21a0*/  IMAD.IADD R5, R5, 0x1, R15 ;  /* 0x0000000105057824 */ /* 0x000fe200078e020f */
[----:B------:R-:W-:Y:S01]  /*21b0*/  @!P4 LEA.HI.X R9, R6, R27, R3, 0x1, P1 ;  /* 0x0000001b0609c211 */ /* 0x000fe200008f0c03 */
[----:B------:R-:W-:Y:S01]  /*21c0*/  @P6 BAR.SYNC.DEFER_BLOCKING 0x0 ;  /* 0x0000000000006b1d */ /* 0x000fe20000010000 */
[----:B------:R-:W-:Y:S01]  /*21d0*/  ISETP.GE.AND P1, PT, R7, R16, PT ;  /* 0x000000100700720c */ /* 0x000fe20003f26270 */
[----:B------:R-:W-:Y:S01]  /*21e0*/  @!P3 IMAD R3, R22, UR18, RZ ;  /* 0x000000121603bc24 */ /* 0x000fe2000f8e02ff */
[----:B------:R-:W-:Y:S01]  /*21f0*/  @!P2 LEA.HI.X R15, R19, R230, R21, 0x1, P0 ;  /* 0x000000e6130fa211 */ /* 0x000fe200000f0c15 */
[----:B------:R-:W-:Y:S01]  /*2200*/  @!P3 IMAD.MOV.U32 R6, RZ, RZ, R4 ;  /* 0x000000ffff06b224 */ /* 0x000fe200078e0004 */
[----:B------:R-:W-:Y:S01]  /*2210*/  ISETP.GE.AND P0, PT, R28, R16, PT ;  /* 0x000000101c00720c */ /* 0x000fe20003f06270 */
[----:B------:R-:W-:-:S02]  /*2220*/  @!P3 IMAD.MOV.U32 R7, RZ, RZ, R5 ;  /* 0x000000ffff07b224 */ /* 0x000fc400078e0005 */
[----:B------:R-:W3:Y:S01]  /*2230*/  @!P3 LDC.64 R20, c[0x0][0x388] ;  /* 0x0000e200ff14bb82 */ /* 0x000ee20000000a00 */
[C---:B------:R-:W-:Y:S01]  /*2240*/  @!P3 IMAD R17, R18.reuse, UR19, R3 ;  /* 0x000000131211bc24 */ /* 0x040fe2000f8e0203 */
[----:B------:R-:W-:Y:S01]  /*2250*/  SEL R22, RZ, 0x2000, P5 ;  /* 0x00002000ff167807 */ /* 0x000fe20002800000 */
[----:B------:R-:W-:Y:S01]  /*2260*/  @!P3 IMAD.WIDE.U32 R6, R18, UR18, R6 ;  /* 0x000000121206bc25 */ /* 0x000fe2000f8e0006 */
[----:B------:R-:W-:Y:S02]  /*2270*/  CS2R R74, SRZ ;  /* 0x00000000004a7805 */ /* 0x000fe4000001ff00 */
[----:B------:R-:W-:Y:S02]  /*2280*/  CS2R R72, SRZ ;  /* 0x0000000000487805 */ /* 0x000fe4000001ff00 */
[----:B------:R-:W-:Y:S01]  /*2290*/  CS2R R70, SRZ ;  /* 0x0000000000467805 */ /* 0x000fe2000001ff00 */
[----:B------:R-:W-:Y:S01]  /*22a0*/  IMAD.IADD R226, R248, 0x1, R22 ;  /* 0x00000001f8e27824 */ /* 0x000fe200078e0216 */
[----:B------:R-:W4:Y:S01]  /*22b0*/  @!P4 LDC.64 R18, c[0x0][0x388] ;  /* 0x0000e200ff12cb82 */ /* 0x000f220000000a00 */
[----:B------:R-:W-:Y:S01]  /*22c0*/  @!P4 IMAD.WIDE.U32 R4, R28, UR18, R4 ;  /* 0x000000121c04cc25 */ /* 0x000fe2000f8e0004 */
[----:B------:R-:W-:Y:S01]  /*22d0*/  CS2R R68, SRZ ;  /* 0x0000000000447805 */ /* 0x000fe2000001ff00 */
[----:B------:R-:W1:Y:S02]  /*22e0*/  LDCU UR11, c[0x0][0x3e0] ;  /* 0x00007c00ff0b77ac */ /* 0x000e640008000800 */
[----:B------:R-:W-:-:S02]  /*22f0*/  @!P0 IMAD.MOV.U32 R10, RZ, RZ, R231 ;  /* 0x000000ffff0a8224 */ /* 0x000fc400078e00e7 */
[----:B------:R-:W-:Y:S01]  /*2300*/  @!P0 IMAD.MOV.U32 R11, RZ, RZ, R227 ;  /* 0x000000ffff0b8224 */ /* 0x000fe200078e00e3 */
[----:B------:R-:W1:Y:S01]  /*2310*/  LDCU UR12, c[0x0][0x45c] ;  /* 0x00008b80ff0c77ac */ /* 0x000e620008000800 */
[----:B------:R-:W-:Y:S01]  /*2320*/  @!PT LDS RZ, [RZ] ;  /* 0x00000000fffff984 */ /* 0x000fe20000000800 */
[----:B------:R-:W-:Y:S01]  /*2330*/  @!PT LDS RZ, [RZ] ;  /* 0x00000000fffff984 */ /* 0x000fe20000000800 */
[----:B------:R-:W-:Y:S01]  /*2340*/  @!PT LDS RZ, [RZ] ;  /* 0x00000000fffff984 */ /* 0x000fe20000000800 */
[----:B------:R2:W-:Y:S01]  /*2350*/  @!P4 LDGSTS.E.BYPASS.LTC128B.128 [R248+0x8000], desc[UR24][R8.64] ;  /* 0x0800000008f8cfae */ /* 0x0005e2000b981a18 */
[----:B------:R-:W-:Y:S02]  /*2360*/  @!P4 IMAD R3, R28, UR19, R5 ;  /* 0x000000131c03cc24 */ /* 0x000fe4000f8e0205 */
[----:B------:R-:W-:Y:S01]  /*2370*/  @!P3 IMAD.IADD R5, R7, 0x1, R17 ;  /* 0x000000010705b824 */ /* 0x000fe200078e0211 */
[----:B------:R-:W-:Y:S04]  /*2380*/  @P4 STS.128 [R248+0x8000], RZ ;  /* 0x008000fff8004388 */ /* 0x000fe80000000c00 */
[----:B------:R-:W-:Y:S04]  /*2390*/  @P3 STS.128 [R248+0x9000], RZ ;  /* 0x009000fff8003388 */ /* 0x000fe80000000c00 */
[----:B------:R-:W-:Y:S01]  /*23a0*/  @!PT LDS RZ, [RZ] ;  /* 0x00000000fffff984 */ /* 0x000fe20000000800 */
[----:B------:R-:W-:Y:S01]  /*23b0*/  @!PT LDS RZ, [RZ] ;  /* 0x00000000fffff984 */ /* 0x000fe20000000800 */
[----:B------:R-:W-:Y:S01]  /*23c0*/  @!PT LDS RZ, [RZ] ;  /* 0x00000000fffff984 */ /* 0x000fe20000000800 */
[----:B------:R-:W-:Y:S04]  /*23d0*/  @!P3 LDGSTS.E.BYPASS.LTC128B.128 [R248+0x9000], desc[UR24][R12.64] ;  /* 0x090000000cf8bfae */ /* 0x000fe8000b981a18 */
[----:B------:R-:W0:Y:S04]  /*23e0*/  LDGDEPBAR ;  /* 0x00000000000079af */ /* 0x000e280000000000 */
[----:B------:R1:W-:Y:S04]  /*23f0*/  @!P0 LDGSTS.E.BYPASS.LTC128B.128 [R248+0x4000], desc[UR24][R10.64] ;  /* 0x040000000af88fae */ /* 0x0003e8000b981a18 */
[----:B------:R-:W-:Y:S01]  /*2400*/  @P0 STS.128 [R248+0x4000], RZ ;  /* 0x004000fff8000388 */ /* 0x000fe20000000c00 */
[----:B--2---:R-:W-:-:S03]  /*2410*/  @!P2 LEA R8, P5, R249, R231, 0x1 ;  /* 0x000000e7f908a211 */ /* 0x004fc600078a08ff */
[----:B------:R-:W-:Y:S01]  /*2420*/  @P2 STS.128 [R248+0x5000], RZ ;  /* 0x005000fff8002388 */ /* 0x000fe20000000c00 */
[----:B------:R-:W-:-:S05]  /*2430*/  @!P2 LEA.HI.X R9, R249, R227, R42, 0x1, P5 ;  /* 0x000000e3f909a211 */ /* 0x000fca00028f0c2a */
[----:B------:R-:W-:Y:S01]  /*2440*/  @!PT LDS RZ, [RZ] ;  /* 0x00000000fffff984 */ /* 0x000fe20000000800 */
[----:B------:R-:W-:Y:S01]  /*2450*/  @!PT LDS RZ, [RZ] ;  /* 0x00000000fffff984 */ /* 0x000fe20000000800 */
[----:B------:R-:W-:Y:S01]  /*2460*/  @!PT LDS RZ, [RZ] ;  /* 0x00000000fffff984 */ /* 0x000fe20000000800 */
[----:B------:R2:W-:Y:S01]  /*2470*/  @!P2 LDGSTS.E.BYPASS.LTC128B.128 [R248+0x5000], desc[UR24][R8.64] ;  /* 0x0500000008f8afae */ /* 0x0005e2000b981a18 */
[----:B-1----:R-:W-:Y:S02]  /*2480*/  LOP3.LUT R11, R247, 0x40, RZ, 0xfc, !PT ;  /* 0x00000040f70b7812 */ /* 0x002fe400078efcff */
[C---:B----4-:R-:W-:Y:S02]  /*2490*/  @!P4 LEA R10, P5, R4.reuse, R18, 0x1 ;  /* 0x00000012040ac211 */ /* 0x050fe400078a08ff */
[----:B------:R-:W-:Y:S02]  /*24a0*/  ISETP.GE.AND P6, PT, R11, R16, PT ;  /* 0x000000100b00720c */ /* 0x000fe40003fc6270 */
[----:B------:R-:W-:Y:S01]  /*24b0*/  @!P4 LEA.HI.X R11, R4, R19, R3, 0x1, P5 ;  /* 0x00000013040bc211 */ /* 0x000fe200028f0c03 */
[----:B--2---:R-:W-:Y:S02]  /*24c0*/  @!P0 IMAD.MOV.U32 R8, RZ, RZ, R232 ;  /* 0x000000ffff088224 */ /* 0x004fe400078e00e8 */
[----:B------:R-:W-:-:S05]  /*24d0*/  @!P0 IMAD.MOV.U32 R9, RZ, RZ, R230 ;  /* 0x000000ffff098224 */ /* 0x000fca00078e00e6 */
[----:B------:R1:W-:Y:S04]  /*24e0*/  @!P0 LDGSTS.E.BYPASS.LTC128B.128 [R226], desc[UR24][R8.64] ;  /* 0x0000000008e28fae */ /* 0x0003e8000b981a18 */
[----:B------:R-:W-:Y:S04]  /*24f0*/  @P0 STS.128 [R226], RZ ;  /* 0x000000ffe2000388 */ /* 0x000fe80000000c00 */
[----:B------:R-:W-:Y:S04]  /*2500*/  @P2 STS.128 [R226+0x1000], RZ ;  /* 0x001000ffe2002388 */ /* 0x000fe80000000c00 */
[----:B------:R-:W-:Y:S01]  /*2510*/  @!PT LDS RZ, [RZ] ;  /* 0x00000000fffff984 */ /* 0x000fe20000000800 */
[----:B------:R-:W-:Y:S01]  /*2520*/  @!PT LDS RZ, [RZ] ;  /* 0x00000000fffff984 */ /* 0x000fe20000000800 */
[----:B------:R-:W-:Y:S01]  /*2530*/  @!PT LDS RZ, [RZ] ;  /* 0x00000000fffff984 */ /* 0x000fe20000000800 */
[----:B------:R2:W-:Y:S04]  /*2540*/  @!P2 LDGSTS.E.BYPASS.LTC128B.128 [R226+0x1000], desc[UR24][R14.64] ;  /* 0x010000000ee2afae */ /* 0x0005e8000b981a18 */
[----:B------:R2:W-:Y:S04]  /*2550*/  @!P4 LDGSTS.E.BYPASS.LTC128B.128 [R248+0x6000], desc[UR24][R10.64] ;  /* 0x060000000af8cfae */ /* 0x0005e8000b981a18 */
[----:B------:R-:W-:Y:S04]  /*2560*/  @P4 STS.128 [R248+0x6000], RZ ;  /* 0x006000fff8004388 */ /* 0x000fe80000000c00 */
[----:B------:R-:W-:Y:S01]  /*2570*/  @P3 STS.128 [R248+0x7000], RZ ;  /* 0x007000fff8003388 */ /* 0x000fe20000000c00 */
[----:B-1----:R-:W-:-:S02]  /*2580*/  IADD3 R9, PT, PT, R247, 0x48, RZ ;  /* 0x00000048f7097810 */ /* 0x002fc40007ffe0ff */
[C---:B---3--:R-:W-:Y:S02]  /*2590*/  @!P3 LEA R8, P0, R6.reuse, R20, 0x1 ;  /* 0x000000140608b211 */ /* 0x048fe400078008ff */
[-C--:B------:R-:W-:Y:S02]  /*25a0*/  ISETP.GE.AND P5, PT, R9, R16.reuse, PT ;  /* 0x000000100900720c */ /* 0x080fe40003fa6270 */
[----:B------:R-:W-:Y:S01]  /*25b0*/  @!P3 LEA.HI.X R9, R6, R21, R5, 0x1, P0 ;  /* 0x000000150609b211 */ /* 0x000fe200000f0c05 */
[C---:B------:R-:W-:Y:S01]  /*25c0*/  IMAD.WIDE.U32 R4, R247.reuse, 0x4, R228 ;  /* 0x00000004f7047825 */ /* 0x040fe200078e00e4 */
[----:B------:R-:W-:-:S03]  /*25d0*/  ISETP.GE.AND P0, PT, R247, R16, PT ;  /* 0x00000010f700720c */ /* 0x000fc60003f06270 */
[----:B------:R-:W-:Y:S01]  /*25e0*/  @!PT LDS RZ, [RZ] ;  /* 0x00000000fffff984 */ /* 0x000fe20000000800 */
[----:B------:R-:W-:Y:S01]  /*25f0*/  @!PT LDS RZ, [RZ] ;  /* 0x00000000fffff984 */ /* 0x000fe20000000800 */
[----:B------:R-:W-:Y:S01]  /*2600*/  @!PT LDS RZ, [RZ] ;  /* 0x00000000fffff984 */ /* 0x000fe20000000800 */
[----:B------:R2:W-:Y:S04]  /*2610*/  @!P3 LDGSTS.E.BYPASS.LTC128B.128 [R248+0x7000], desc[UR24][R8.64] ;  /* 0x0700000008f8bfae */ /* 0x0005e8000b981a18 */
[----:B------:R-:W0:Y:S04]  /*2620*/  LDGDEPBAR ;  /* 0x00000000000079af */ /* 0x000e280000000000 */
[----:B------:R2:W5:Y:S04]  /*2630*/  @!P1 LDG.E R241, desc[UR24][R4.64+0x20] ;  /* 0x0000201804f19981 */ /* 0x000568000c1e1900 */
[----:B------:R2:W5:Y:S04]  /*2640*/  @!P0 LDG.E R242, desc[UR24][R4.64] ;  /* 0x0000001804f28981 */ /* 0x000568000c1e1900 */
[----:B------:R2:W5:Y:S04]  /*2650*/  @!P6 LDG.E R240, desc[UR24][R4.64+0x100] ;  /* 0x0001001804f0e981 */ /* 0x000568000c1e1900 */
[----:B------:R2:W5:Y:S01]  /*2660*/  @!P5 LDG.E R239, desc[UR24][R4.64+0x120] ;  /* 0x0001201804efd981 */ /* 0x000562000c1e1900 */
[----:B------:R-:W-:-:S04]  /*2670*/  DEPBAR.LE SB0, 0x1 ;  /* 0x000080400000791a */ /* 0x000fc80000000000 */
[----:B------:R-:W-:Y:S01]  /*2680*/  BAR.SYNC.DEFER_BLOCKING 0x0 ;  /* 0x0000000000007b1d */ /* 0x000fe20000010000 */
[----:B------:R-:W-:Y:S01]  /*2690*/  IADD3 R3, PT, PT, R246, R247, R213 ;  /* 0x000000f7f6037210 */ /* 0x000fe20007ffe0d5 */
[----:B------:R-:W-:-:S03]  /*26a0*/  IMAD.IADD R144, R149, 0x1, R157 ;  /* 0x0000000195907824 */ /* 0x000fc600078e029d */
[----:B------:R-:W-:Y:S02]  /*26b0*/  IADD3 R192, PT, PT, R3, -0x3f, -R192 ;  /* 0xffffffc103c07810 */ /* 0x000fe40007ffe8c0 */
[----:B------:R-:W-:-:S05]  /*26c0*/  IADD3 R3, PT, PT, R23, 0x80, -R213 ;  /* 0x0000008017037810 */ /* 0x000fca0007ffe8d5 */
[----:B------:R1:W-:Y:S04]  /*26d0*/  STL [R1+0x4], R3 ;  /* 0x0000040301007387 */ /* 0x0003e80000100800 */
[----:B------:R2:W3:Y:S04]  /*26e0*/  LDSM.16.M88.4 R132, [R144] ;  /* 0x000000009084783b */ /* 0x0004e80000000200 */
[----:B------:R2:W4:Y:S04]  /*26f0*/  LDSM.16.M88.4 R136, [R144+0x400] ;  /* 0x000400009088783b */ /* 0x0005280000000200 */
[----:B------:R2:W2:Y:S04]  /*2700*/  LDSM.16.M88.4 R140, [R144+0x800] ;  /* 0x00080000908c783b */ /* 0x0004a80000000200 */
[----:B------:R-:W2:Y:S04]  /*2710*/  LDSM.16.M88.4 R144, [R144+0xc00] ;  /* 0x000c00009090783b */ /* 0x000ea80000000200 */
[----:B------:R2:W2:Y:S04]  /*2720*/  LDSM.16.M88.4 R116, [R149] ;  /* 0x000000009574783b */ /* 0x0004a80000000200 */
[----:B------:R2:W2:Y:S04]  /*2730*/  LDSM.16.M88.4 R120, [R149+0x400] ;  /* 0x000400009578783b */ /* 0x0004a80000000200 */
[----:B------:R2:W2:Y:S04]  /*2740*/  LDSM.16.M88.4 R124, [R149+0x800] ;  /* 0x00080000957c783b */ /* 0x0004a80000000200 */
[----:B------:R2:W2:Y:S01]  /*2750*/  LDSM.16.M88.4 R128, [R149+0xc00] ;  /* 0x000c00009580783b */ /* 0x0004a20000000200 */
[----:B-1----:R-:W1:Y:S01]  /*2760*/  S2R R3, SR_TID.X ;  /* 0x0000000000037919 */ /* 0x002e620000002100 */
[----:B------:R-:W-:-:S02]  /*2770*/  IMAD.IADD R150, R149, 0x1, R157 ;  /* 0x0000000195967824 */ /* 0x000fc400078e029d */
[C---:B------:R-:W-:Y:S02]  /*2780*/  IMAD.IADD R156, R155.reuse, 0x1, R157 ;  /* 0x000000019b9c7824 */ /* 0x040fe400078e029d */
[--C-:B------:R-:W-:Y:S01]  /*2790*/  IMAD.IADD R148, R155, 0x1, R22.reuse ;  /* 0x000000019b947824 */ /* 0x100fe200078e0216 */
[----:B------:R-:W-:Y:S01]  /*27a0*/  USHF.L.U32 UR10, UR10, 0x7, URZ ;  /* 0x000000070a0a7899 */ /* 0x000fe200080006ff */
[----:B-1----:R-:W-:Y:S01]  /*27b0*/  LOP3.LUT P0, RZ, R3, 0x4, RZ, 0xc0, !PT ;  /* 0x0000000403ff7812 */ /* 0x002fe2000780c0ff */
[----:B---34-:R-:W-:-:S12]  /*27c0*/  IMAD.IADD R3, R2, 0x1, R22 ;  /* 0x0000000102037824 */ /* 0x018fd800078e0216 */
.L_x_88:
        /* <DEDUP_REMOVED lines=11> */
[----:B------:R-:W-:Y:S01]  /*2880*/  IMAD.MOV.U32 R175, RZ, RZ, 0x10 ;  /* 0x00000010ffaf7424 */ /* 0x000fe200078e00ff */
[----:B------:R-:W-:Y:S01]  /*2890*/  FSETP.NEU.FTZ.AND P3, PT, R241, -INF , PT ;  /* 0xff800000f100780b */ /* 0x000fe20003f7d000 */
[----:B------:R-:W-:Y:S01]  /*28a0*/  VIADD R216, R216, 0xffffffff ;  /* 0xffffffffd8d87836 */ /* 0x000fe20000000000 */
        /* <DEDUP_REMOVED lines=11> */
[C---:B------:R-:W-:Y:S01]  /*2960*/  @!P6 VIMNMX R160, PT, PT, R192.reuse, R213, PT ;  /* 0x000000d5c0a0e248 */ /* 0x040fe20003fe0100 */
[----:B------:R-:W-:Y:S08]  /*2970*/  LDSM.16.M88.4 R64, [R148] ;  /* 0x000000009440783b */ /* 0x000ff00000000200 */
[----:B------:R-:W2:Y:S08]  /*2980*/  LDSM.16.M88.4 R16, [R149+-0x2000] ;  /* 0xffe000009510783b */ /* 0x000eb00000000200 */
[----:B------:R-:W1:Y:S08]  /*2990*/  LDSM.16.M88.4 R60, [R148+0x1000] ;  /* 0x00100000943c783b */ /* 0x000e700000000200 */
[----:B------:R-:W3:Y:S08]  /*29a0*/  LDSM.16.M88.4 R32, [R149+-0x1c00] ;  /* 0xffe400009520783b */ /* 0x000ef00000000200 */
[----:B------:R-:W4:Y:S08]  /*29b0*/  LDSM.16.M88.4 R48, [R149+-0x1800] ;  /* 0xffe800009530783b */ /* 0x000f300000000200 */
[----:B------:R-:W4:Y:S01]  /*29c0*/  LDSM.16.M88.4 R100, [R149+-0x1400] ;  /* 0xffec00009564783b */ /* 0x000f220000000200 */
[-C--:B--2---:R-:W-:Y:S07]  /*29d0*/  HMMA.16816.F32.BF16 R4, R64, R16.reuse, RZ ;  /* 0x000000104004723c */ /* 0x084fee00000418ff */
[----:B------:R-:W-:Y:S01]  /*29e0*/  LDSM.16.M88.4 R104, [R112] ;  /* 0x000000007068783b */ /* 0x000fe20000000200 */
[C---:B-1----:R-:W-:Y:S07]  /*29f0*/  HMMA.16816.F32.BF16 R8, R60.reuse, R16, RZ ;  /* 0x000000103c08723c */ /* 0x042fee00000418ff */
[----:B------:R-:W1:Y:S01]  /*2a00*/  LDSM.16.M88.4 R108, [R150+-0x2000] ;  /* 0xffe00000966c783b */ /* 0x000e620000000200 */
[-C--:B------:R-:W-:Y:S07]  /*2a10*/  HMMA.16816.F32.BF16 R12, R60, R18.reuse, RZ ;  /* 0x000000123c0c723c */ /* 0x080fee00000418ff */
[----:B------:R-:W2:Y:S01]  /*2a20*/  LDSM.16.M88.4 R112, [R112+0x1000] ;  /* 0x001000007070783b */ /* 0x000ea20000000200 */
[C---:B------:R-:W-:Y:S01]  /*2a30*/  HMMA.16816.F32.BF16 R16, R64.reuse, R18, RZ ;  /* 0x000000124010723c */ /* 0x040fe200000418ff */
[----:B------:R-:W1:Y:S07]  /*2a40*/  S2R R159, SR_TID.X ;  /* 0x00000000009f7919 */ /* 0x000e6e0000002100 */
[-C--:B---3--:R-:W-:Y:S08]  /*2a50*/  HMMA.16816.F32.BF16 R20, R64, R32.reuse, RZ ;  /* 0x000000204014723c */ /* 0x088ff000000418ff */
[C---:B------:R-:W-:Y:S08]  /*2a60*/  HMMA.16816.F32.BF16 R24, R60.reuse, R32, RZ ;  /* 0x000000203c18723c */ /* 0x040ff000000418ff */
[-C--:B------:R-:W-:Y:S08]  /*2a70*/  HMMA.16816.F32.BF16 R28, R60, R34.reuse, RZ ;  /* 0x000000223c1c723c */ /* 0x080ff000000418ff */
[C---:B------:R-:W-:Y:S08]  /*2a80*/  HMMA.16816.F32.BF16 R32, R64.reuse, R34, RZ ;  /* 0x000000224020723c */ /* 0x040ff000000418ff */
[-C--:B----4-:R-:W-:Y:S08]  /*2a90*/  HMMA.16816.F32.BF16 R36, R64, R48.reuse, RZ ;  /* 0x000000304024723c */ /* 0x090ff000000418ff */
        /* <DEDUP_REMOVED lines=12> */
[----:B------:R-:W3:Y:S01]  /*2b60*/  LDG.E R170, desc[UR24][R100.64] ;  /* 0x0000001864aa7981 */ /* 0x000ee2000c1e1900 */
[----:B-1----:R-:W-:Y:S01]  /*2b70*/  @!P6 SHF.R.U32.HI R103, RZ, 0x1, R159 ;  /* 0x00000001ff67e819 */ /* 0x002fe2000001169f */
[----:B------:R-:W-:Y:S01]  /*2b80*/  @!P6 IMAD.SHL.U32 R102, R159, 0x2, RZ ;  /* 0x000000029f66e824 */ /* 0x000fe200078e00ff */
[----:B------:R-:W-:Y:S01]  /*2b90*/  FSEL R163, R163, RZ, P1 ;  /* 0x000000ffa3a37208 */ /* 0x000fe20000800000 */
[----:B------:R-:W4:Y:S01]  /*2ba0*/  LDG.E R169, desc[UR24][R100.64+0x20] ;  /* 0x0000201864a97981 */ /* 0x000f22000c1e1900 */
[----:B------:R-:W-:Y:S02]  /*2bb0*/  @!P6 VIADDMNMX R159, R192, 0x8, R213, PT ;  /* 0x00000008c09fe846 */ /* 0x000fe400038001d5 */
[-C--:B------:R-:W-:Y:S01]  /*2bc0*/  HMMA.16816.F32.BF16 R4, R104, R108.reuse, R4 ;  /* 0x0000006c6804723c */ /* 0x080fe20000041804 */
[----:B------:R-:W5:Y:S04]  /*2bd0*/  LDG.E R168, desc[UR24][R100.64+0x100] ;  /* 0x0001001864a87981 */ /* 0x000f68000c1e1900 */
[----:B------:R1:W5:Y:S01]  /*2be0*/  LDG.E R167, desc[UR24][R100.64+0x120] ;  /* 0x0001201864a77981 */ /* 0x000362000c1e1900 */
[----:B------:R-:W-:Y:S02]  /*2bf0*/  @!P6 LOP3.LUT R102, R102, 0x6, RZ, 0xc0, !PT ;  /* 0x000000066666e812 */ /* 0x000fe400078ec0ff */
[C---:B--2---:R-:W-:Y:S04]  /*2c00*/  HMMA.16816.F32.BF16 R8, R112.reuse, R108, R8 ;  /* 0x0000006c7008723c */ /* 0x044fe80000041808 */
[----:B------:R-:W-:Y:S04]  /*2c10*/  @!P6 LOP3.LUT R158, R102, 0x1c0, R103, 0xf8, !PT ;  /* 0x000001c0669ee812 */ /* 0x000fe800078ef867 */
[-C--:B------:R-:W-:Y:S03]  /*2c20*/  HMMA.16816.F32.BF16 R12, R112, R110.reuse, R12 ;  /* 0x0000006e700c723c */ /* 0x080fe6000004180c */
[----:B------:R-:W-:Y:S04]  /*2c30*/  @!P6 IMAD R158, R252, 0x80, R158 ;  /* 0x00000080fc9ee824 */ /* 0x000fe800078e029e */
[C---:B------:R-:W-:Y:S01]  /*2c40*/  @!P6 VIADD R108, R158.reuse, 0x1 ;  /* 0x000000019e6ce836 */ /* 0x040fe20000000000 */
[C---:B------:R-:W-:Y:S04]  /*2c50*/  HMMA.16816.F32.BF16 R16, R104.reuse, R110, R16 ;  /* 0x0000006e6810723c */ /* 0x040fe80000041810 */
[C---:B------:R-:W-:Y:S01]  /*2c60*/  @!P6 ISETP.GE.AND P1, PT, R158.reuse, R162, PT ;  /* 0x000000a29e00e20c */ /* 0x040fe20003f26270 */
[----:B------:R-:W-:Y:S01]  /*2c70*/  @!P6 VIADD R109, R158, 0x9 ;  /* 0x000000099e6de836 */ /* 0x000fe20000000000 */
[----:B-1----:R-:W1:Y:S01]  /*2c80*/  LDSM.16.M88.4 R100, [R150+-0x1c00] ;  /* 0xffe400009664783b */ /* 0x002e620000000200 */
[----:B------:R-:W-:Y:S02]  /*2c90*/  @!P6 ISETP.GE.AND P2, PT, R108, R160, PT ;  /* 0x000000a06c00e20c */ /* 0x000fe40003f46270 */
[----:B------:R-:W-:Y:S02]  /*2ca0*/  @!P6 FSEL R4, R4, -INF , !P1 ;  /* 0xff8000000404e808 */ /* 0x000fe40004800000 */
[C---:B------:R-:W-:Y:S02]  /*2cb0*/  @!P6 ISETP.GE.AND P3, PT, R108.reuse, R159, PT ;  /* 0x0000009f6c00e20c */ /* 0x040fe40003f66270 */
[C---:B------:R-:W-:Y:S02]  /*2cc0*/  @!P6 ISETP.GE.AND P4, PT, R108.reuse, R162, PT ;  /* 0x000000a26c00e20c */ /* 0x040fe40003f86270 */
[-C--:B------:R-:W-:Y:S01]  /*2cd0*/  @!P6 ISETP.GE.AND P5, PT, R108, R161.reuse, PT ;  /* 0x000000a16c00e20c */ /* 0x080fe20003fa6270 */
[C---:B------:R-:W-:Y:S01]  /*2ce0*/  @!P6 VIADD R108, R158.reuse, 0x8 ;  /* 0x000000089e6ce836 */ /* 0x040fe20000000000 */
[----:B------:R-:W-:Y:S02]  /*2cf0*/  @!P6 ISETP.GE.AND P1, PT, R158, R161, PT ;  /* 0x000000a19e00e20c */ /* 0x000fe40003f26270 */
[----:B------:R-:W-:Y:S02]  /*2d00*/  @!P6 FSEL R5, R5, -INF , !P4 ;  /* 0xff8000000505e808 */ /* 0x000fe40006000000 */
[----:B------:R-:W-:Y:S02]  /*2d10*/  @!P6 FSEL R6, R6, -INF , !P1 ;  /* 0xff8000000606e808 */ /* 0x000fe40004800000 */
[-C--:B------:R-:W-:Y:S01]  /*2d20*/  @!P6 ISETP.GE.AND P4, PT, R158, R160.reuse, PT ;  /* 0x000000a09e00e20c */ /* 0x080fe20003f86270 */
[----:B------:R-:W-:Y:S01]  /*2d30*/  FFMA.FTZ R5, R5, UR12, -R166 ;  /* 0x0000000c05057c23 */ /* 0x000fe200080108a6 */
[----:B------:R-:W-:Y:S01]  /*2d40*/  @!P6 FSEL R7, R7, -INF , !P5 ;  /* 0xff8000000707e808 */ /* 0x000fe20006800000 */
[--C-:B------:R-:W-:Y:S01]  /*2d50*/  FFMA.FTZ R6, R6, UR12, -R165.reuse ;  /* 0x0000000c06067c23 */ /* 0x100fe200080108a5 */
[----:B------:R-:W-:Y:S01]  /*2d60*/  @!P6 FSEL R11, R11, -INF , !P3 ;  /* 0xff8000000b0be808 */ /* 0x000fe20005800000 */
[----:B------:R-:W-:Y:S01]  /*2d70*/  MUFU.EX2 R237, R5 ;  /* 0x0000000500ed7308 */ /* 0x000fe20000000800 */
[-C--:B------:R-:W-:Y:S01]  /*2d80*/  @!P6 ISETP.GE.AND P1, PT, R158, R159.reuse, PT ;  /* 0x0000009f9e00e20c */ /* 0x080fe20003f26270 */
[----:B------:R-:W-:Y:S01]  /*2d90*/  FFMA.FTZ R7, R7, UR12, -R165 ;  /* 0x0000000c07077c23 */ /* 0x000fe200080108a5 */
[-C--:B------:R-:W-:Y:S07]  /*2da0*/  @!P6 ISETP.GE.AND P3, PT, R109, R160.reuse, PT ;  /* 0x000000a06d00e20c */ /* 0x080fee0003f66270 */
[----:B------:R-:W-:Y:S01]  /*2db0*/  MUFU.EX2 R197, R6 ;  /* 0x0000000600c57308 */ /* 0x000fe20000000800 */
[----:B------:R-:W-:Y:S01]  /*2dc0*/  @!P6 ISETP.GE.AND P5, PT, R108, R160, PT ;  /* 0x000000a06c00e20c */ /* 0x000fe20003fa6270 */
[--C-:B------:R-:W-:Y:S01]  /*2dd0*/  FFMA.FTZ R11, R11, UR12, -R163.reuse ;  /* 0x0000000c0b0b7c23 */ /* 0x100fe200080108a3 */
[----:B------:R-:W-:Y:S07]  /*2de0*/  @!P6 FSEL R8, R8, -INF , !P4 ;  /* 0xff8000000808e808 */ /* 0x000fee0006000000 */
[----:B------:R-:W2:Y:S01]  /*2df0*/  MUFU.EX2 R195, R7 ;  /* 0x0000000700c37308 */ /* 0x000ea20000000800 */
[----:B------:R-:W-:Y:S02]  /*2e00*/  @!P6 FSEL R9, R9, -INF , !P2 ;  /* 0xff8000000909e808 */ /* 0x000fe40005000000 */
[----:B------:R-:W-:Y:S01]  /*2e10*/  @!P6 FSEL R10, R10, -INF , !P1 ;  /* 0xff8000000a0ae808 */ /* 0x000fe20004800000 */
[--C-:B------:R-:W-:Y:S01]  /*2e20*/  FFMA.FTZ R8, R8, UR12, -R164.reuse ;  /* 0x0000000c08087c23 */ /* 0x100fe200080108a4 */
[C---:B------:R-:W-:Y:S01]  /*2e30*/  @!P6 ISETP.GE.AND P4, PT, R108.reuse, R159, PT ;  /* 0x0000009f6c00e20c */ /* 0x040fe20003f86270 */
[--C-:B------:R-:W-:Y:S01]  /*2e40*/  FFMA.FTZ R9, R9, UR12, -R164.reuse ;  /* 0x0000000c09097c23 */ /* 0x100fe200080108a4 */
[CC--:B------:R-:W-:Y:S03]  /*2e50*/  @!P6 ISETP.GE.AND P2, PT, R108.reuse, R162.reuse, PT ;  /* 0x000000a26c00e20c */ /* 0x0c0fe60003f46270 */
[----:B------:R2:W-:Y:S01]  /*2e60*/  MUFU.EX2 R204, R8 ;  /* 0x0000000800cc7308 */ /* 0x0005e20000000800 */
[----:B------:R-:W-:Y:S01]  /*2e70*/  @!P6 ISETP.GE.AND P1, PT, R108, R161, PT ;  /* 0x000000a16c00e20c */ /* 0x000fe20003f26270 */
[-C--:B-1----:R-:W-:Y:S08]  /*2e80*/  HMMA.16816.F32.BF16 R20, R104, R100.reuse, R20 ;  /* 0x000000646814723c */ /* 0x082ff00000041814 */
[----:B------:R-:W-:Y:S01]  /*2e90*/  MUFU.EX2 R203, R9 ;  /* 0x0000000900cb7308 */ /* 0x000fe20000000800 */
[----:B------:R-:W-:Y:S01]  /*2ea0*/  @!P6 FSEL R12, R12, -INF , !P5 ;  /* 0xff8000000c0ce808 */ /* 0x000fe20006800000 */
[----:B------:R-:W-:Y:S01]  /*2eb0*/  @!P6 VIADD R108, R158, 0x10 ;  /* 0x000000109e6ce836 */ /* 0x000fe20000000000 */
[----:B------:R-:W-:Y:S01]  /*2ec0*/  @!P6 FSEL R13, R13, -INF , !P3 ;  /* 0xff8000000d0de808 */ /* 0x000fe20005800000 */
[----:B------:R-:W-:Y:S01]  /*2ed0*/  FFMA.FTZ R10, R10, UR12, -R163 ;  /* 0x0000000c0a0a7c23 */ /* 0x000fe200080108a3 */
[C---:B------:R-:W-:Y:S01]  /*2ee0*/  @!P6 ISETP.GE.AND P5, PT, R109.reuse, R159, PT ;  /* 0x0000009f6d00e20c */ /* 0x040fe20003fa6270 */
[C---:B------:R-:W-:Y:S04]  /*2ef0*/  HMMA.16816.F32.BF16 R24, R112.reuse, R100, R24 ;  /* 0x000000647018723c */ /* 0x040fe80000041818 */
[----:B------:R-:W-:Y:S01]  /*2f00*/  MUFU.EX2 R211, R11 ;  /* 0x0000000b00d37308 */ /* 0x000fe20000000800 */
[-C--:B------:R-:W-:Y:S01]  /*2f10*/  @!P6 ISETP.GE.AND P3, PT, R109, R162.reuse, PT ;  /* 0x000000a26d00e20c */ /* 0x080fe20003f66270 */
[----:B------:R-:W-:Y:S01]  /*2f20*/  @!P6 VIADD R101, R158, 0x18 ;  /* 0x000000189e65e836 */ /* 0x000fe20000000000 */
[----:B------:R-:W-:Y:S01]  /*2f30*/  @!P6 FSEL R14, R14, -INF , !P4 ;  /* 0xff8000000e0ee808 */ /* 0x000fe20006000000 */
[----:B------:R-:W-:Y:S01]  /*2f40*/  @!P6 VIADD R100, R158, 0x11 ;  /* 0x000000119e64e836 */ /* 0x000fe20000000000 */
[-C--:B------:R-:W-:Y:S05]  /*2f50*/  HMMA.16816.F32.BF16 R28, R112, R102.reuse, R28 ;  /* 0x00000066701c723c */ /* 0x080fea000004181c */
[----:B------:R-:W-:Y:S01]  /*2f60*/  MUFU.EX2 R212, R10 ;  /* 0x0000000a00d47308 */ /* 0x000fe20000000800 */
[----:B------:R-:W-:Y:S01]  /*2f70*/  @!P6 FSEL R15, R15, -INF , !P5 ;  /* 0xff8000000f0fe808 */ /* 0x000fe20006800000 */
[--C-:B------:R-:W-:Y:S01]  /*2f80*/  FFMA.FTZ R12, R12, UR12, -R164.reuse ;  /* 0x0000000c0c0c7c23 */ /* 0x100fe200080108a4 */
[----:B------:R-:W-:Y:S01]  /*2f90*/  @!P6 FSEL R16, R16, -INF , !P2 ;  /* 0xff8000001010e808 */ /* 0x000fe20005000000 */
[----:B------:R-:W-:Y:S01]  /*2fa0*/  FFMA.FTZ R13, R13, UR12, -R164 ;  /* 0x0000000c0d0d7c23 */ /* 0x000fe200080108a4 */
[----:B------:R-:W-:Y:S01]  /*2fb0*/  @!P6 FSEL R17, R17, -INF , !P3 ;  /* 0xff8000001111e808 */ /* 0x000fe20005800000 */
[C---:B------:R-:W-:Y:S04]  /*2fc0*/  HMMA.16816.F32.BF16 R32, R104.reuse, R102, R32 ;  /* 0x000000666820723c */ /* 0x040fe80000041820 */
[----:B------:R-:W-:Y:S01]  /*2fd0*/  MUFU.EX2 R202, R12 ;  /* 0x0000000c00ca7308 */ /* 0x000fe20000000800 */
[----:B------:R-:W-:Y:S01]  /*2fe0*/  @!P6 FSEL R18, R18, -INF , !P1 ;  /* 0xff8000001212e808 */ /* 0x000fe20004800000 */
[----:B--2---:R-:W-:Y:S01]  /*2ff0*/  @!P6 VIADD R8, R158, 0x28 ;  /* 0x000000289e08e836 */ /* 0x004fe20000000000 */
[-C--:B------:R-:W-:Y:S01]  /*3000*/  @!P6 ISETP.GE.AND P4, PT, R109, R161.reuse, PT ;  /* 0x000000a16d00e20c */ /* 0x080fe20003f86270 */
[--C-:B------:R-:W-:Y:S01]  /*3010*/  FFMA.FTZ R16, R16, UR12, -R166.reuse ;  /* 0x0000000c10107c23 */ /* 0x100fe200080108a6 */
[C---:B------:R-:W-:Y:S01]  /*3020*/  @!P6 ISETP.GE.AND P5, PT, R108.reuse, R162, PT ;  /* 0x000000a26c00e20c */ /* 0x040fe20003fa6270 */
[--C-:B------:R-:W-:Y:S01]  /*3030*/  FFMA.FTZ R17, R17, UR12, -R166.reuse ;  /* 0x0000000c11117c23 */ /* 0x100fe200080108a6 */
[C---:B------:R-:W-:Y:S03]  /*3040*/  @!P6 ISETP.GE.AND P2, PT, R108.reuse, R161, PT ;  /* 0x000000a16c00e20c */ /* 0x040fe60003f46270 */
[----:B------:R-:W-:Y:S01]  /*3050*/  MUFU.EX2 R236, R16 ;  /* 0x0000001000ec7308 */ /* 0x000fe20000000800 */
[----:B------:R-:W-:Y:S01]  /*3060*/  @!P6 ISETP.GE.AND P3, PT, R108, R160, PT ;  /* 0x000000a06c00e20c */ /* 0x000fe20003f66270 */
[----:B------:R-:W-:Y:S01]  /*3070*/  FFMA.FTZ R18, R18, UR12, -R165 ;  /* 0x0000000c12127c23 */ /* 0x000fe200080108a5 */
[----:B------:R-:W-:Y:S07]  /*3080*/  @!P6 ISETP.GE.AND P1, PT, R108, R159, PT ;  /* 0x0000009f6c00e20c */ /* 0x000fee0003f26270 */
[----:B------:R-:W-:Y:S01]  /*3090*/  MUFU.EX2 R235, R17 ;  /* 0x0000001100eb7308 */ /* 0x000fe20000000800 */
[----:B------:R-:W1:Y:S01]  /*30a0*/  LDSM.16.M88.4 R108, [R150+-0x1800] ;  /* 0xffe80000966c783b */ /* 0x000e620000000200 */
[----:B------:R-:W-:Y:S01]  /*30b0*/  @!P6 FSEL R19, R19, -INF , !P4 ;  /* 0xff8000001313e808 */ /* 0x000fe20006000000 */
[--C-:B------:R-:W-:Y:S01]  /*30c0*/  FFMA.FTZ R14, R14, UR12, -R163.reuse ;  /* 0x0000000c0e0e7c23 */ /* 0x100fe200080108a3 */
[----:B------:R-:W-:Y:S01]  /*30d0*/  @!P6 ISETP.GE.AND P4, PT, R100, R162, PT ;  /* 0x000000a26400e20c */ /* 0x000fe20003f86270 */
[----:B------:R-:W-:Y:S01]  /*30e0*/  FFMA.FTZ R15, R15, UR12, -R163 ;  /* 0x0000000c0f0f7c23 */ /* 0x000fe200080108a3 */
[----:B------:R-:W-:Y:S01]  /*30f0*/  @!P6 FSEL R20, R20, -INF , !P5 ;  /* 0xff8000001414e808 */ /* 0x000fe20006800000 */
[--C-:B------:R-:W-:Y:S01]  /*3100*/  FFMA.FTZ R19, R19, UR12, -R165.reuse ;  /* 0x0000000c13137c23 */ /* 0x100fe200080108a5 */
[----:B------:R-:W-:Y:S02]  /*3110*/  @!P6 FSEL R21, R21, -INF , !P4 ;  /* 0xff8000001515e808 */ /* 0x000fe40006000000 */
        /* <DEDUP_REMOVED lines=14> */
[----:B------:R-:W2:Y:S01]  /*3200*/  MUFU.EX2 R238, R100 ;  /* 0x0000006400ee7308 */ /* 0x000ea20000000800 */
[-C--:B------:R-:W-:Y:S01]  /*3210*/  @!P6 ISETP.GE.AND P5, PT, R101, R160.reuse, PT ;  /* 0x000000a06500e20c */ /* 0x080fe20003fa6270 */
[----:B------:R-:W-:Y:S01]  /*3220*/  FFMA.FTZ R23, R23, UR12, -R165 ;  /* 0x0000000c17177c23 */ /* 0x000fe200080108a5 */
[----:B------:R-:W-:Y:S01]  /*3230*/  @!P6 ISETP.GE.AND P3, PT, R101, R159, PT ;  /* 0x0000009f6500e20c */ /* 0x000fe20003f66270 */
[--C-:B------:R-:W-:Y:S01]  /*3240*/  FFMA.FTZ R24, R24, UR12, -R164.reuse ;  /* 0x0000000c18187c23 */ /* 0x100fe200080108a4 */
[----:B------:R-:W-:Y:S01]  /*3250*/  @!P6 ISETP.GE.AND P2, PT, R4, R160, PT ;  /* 0x000000a00400e20c */ /* 0x000fe20003f46270 */
[--C-:B------:R-:W-:Y:S01]  /*3260*/  FFMA.FTZ R27, R27, UR12, -R163.reuse ;  /* 0x0000000c1b1b7c23 */ /* 0x100fe200080108a3 */
[----:B------:R-:W-:Y:S03]  /*3270*/  @!P6 FSEL R25, R25, -INF , !P4 ;  /* 0xff8000001919e808 */ /* 0x000fe60006000000 */
[----:B------:R-:W-:Y:S01]  /*3280*/  MUFU.EX2 R200, R13 ;  /* 0x0000000d00c87308 */ /* 0x000fe20000000800 */
[-C--:B------:R-:W-:Y:S02]  /*3290*/  @!P6 ISETP.GE.AND P4, PT, R101, R162.reuse, PT ;  /* 0x000000a26500e20c */ /* 0x080fe40003f86270 */
[----:B------:R-:W-:Y:S01]  /*32a0*/  @!P6 FSEL R26, R26, -INF , !P1 ;  /* 0xff8000001a1ae808 */ /* 0x000fe20004800000 */
[--C-:B------:R-:W-:Y:S01]  /*32b0*/  FFMA.FTZ R25, R25, UR12, -R164.reuse ;  /* 0x0000000c19197c23 */ /* 0x100fe200080108a4 */
[-C--:B------:R-:W-:Y:S05]  /*32c0*/  @!P6 ISETP.GE.AND P1, PT, R101, R161.reuse, PT ;  /* 0x000000a16500e20c */ /* 0x080fea0003f26270 */
[----:B------:R-:W-:Y:S01]  /*32d0*/  MUFU.EX2 R210, R14 ;  /* 0x0000000e00d27308 */ /* 0x000fe20000000800 */
[----:B------:R-:W-:Y:S01]  /*32e0*/  @!P6 FSEL R28, R28, -INF , !P5 ;  /* 0xff8000001c1ce808 */ /* 0x000fe20006800000 */
[--C-:B------:R-:W-:Y:S01]  /*32f0*/  FFMA.FTZ R26, R26, UR12, -R163.reuse ;  /* 0x0000000c1a1a7c23 */ /* 0x100fe200080108a3 */
[-C--:B-1----:R-:W-:Y:S07]  /*3300*/  HMMA.16816.F32.BF16 R36, R104, R108.reuse, R36 ;  /* 0x0000006c6824723c */ /* 0x082fee0000041824 */
[----:B------:R-:W-:Y:S01]  /*3310*/  MUFU.EX2 R205, R15 ;  /* 0x0000000f00cd7308 */ /* 0x000fe20000000800 */
[----:B------:R-:W-:Y:S01]  /*3320*/  @!P6 FSEL R29, R29, -INF , !P2 ;  /* 0xff8000001d1de808 */ /* 0x000fe20005000000 */
[--C-:B------:R-:W-:Y:S01]  /*3330*/  FFMA.FTZ R28, R28, UR12, -R164.reuse ;  /* 0x0000000c1c1c7c23 */ /* 0x100fe200080108a4 */
[----:B------:R-:W-:Y:S07]  /*3340*/  @!P6 FSEL R30, R30, -INF , !P3 ;  /* 0xff8000001e1ee808 */ /* 0x000fee0005800000 */
[----:B------:R-:W-:Y:S01]  /*3350*/  MUFU.EX2 R234, R20 ;  /* 0x0000001400ea7308 */ /* 0x000fe20000000800 */
[C---:B------:R-:W-:Y:S01]  /*3360*/  @!P6 ISETP.GE.AND P3, PT, R4.reuse, R161, PT ;  /* 0x000000a10400e20c */ /* 0x040fe20003f66270 */
[C---:B------:R-:W-:Y:S08]  /*3370*/  HMMA.16816.F32.BF16 R40, R112.reuse, R108, R40 ;  /* 0x0000006c7028723c */ /* 0x040ff00000041828 */
[----:B------:R-:W-:Y:S01]  /*3380*/  MUFU.EX2 R233, R21 ;  /* 0x0000001500e97308 */ /* 0x000fe20000000800 */
[C---:B------:R-:W-:Y:S01]  /*3390*/  @!P6 ISETP.GE.AND P5, PT, R4.reuse, R159, PT ;  /* 0x0000009f0400e20c */ /* 0x040fe20003fa6270 */
[----:B------:R-:W-:Y:S01]  /*33a0*/  FFMA.FTZ R29, R29, UR12, -R164 ;  /* 0x0000000c1d1d7c23 */ /* 0x000fe200080108a4 */
[-C--:B------:R-:W-:Y:S01]  /*33b0*/  @!P6 ISETP.GE.AND P2, PT, R4, R162.reuse, PT ;  /* 0x000000a20400e20c */ /* 0x080fe20003f46270 */
[----:B------:R-:W-:Y:S01]  /*33c0*/  @!P6 VIADD R4, R158, 0x20 ;  /* 0x000000209e04e836 */ /* 0x000fe20000000000 */
[-C--:B------:R-:W-:Y:S05]  /*33d0*/  HMMA.16816.F32.BF16 R44, R112, R110.reuse, R44 ;  /* 0x0000006e702c723c */ /* 0x080fea000004182c */
        /* <DEDUP_REMOVED lines=9> */
[--C-:B------:R-:W-:Y:S01]  /*3470*/  FFMA.FTZ R32, R32, UR12, -R166.reuse ;  /* 0x0000000c20207c23 */ /* 0x100fe200080108a6 */
[C---:B------:R-:W-:Y:S01]  /*3480*/  @!P6 ISETP.GE.AND P5, PT, R4.reuse, R162, PT ;  /* 0x000000a20400e20c */ /* 0x040fe20003fa6270 */
[--C-:B------:R-:W-:Y:S01]  /*3490*/  FFMA.FTZ R33, R33, UR12, -R166.reuse ;  /* 0x0000000c21217c23 */ /* 0x100fe200080108a6 */
[C---:B------:R-:W-:Y:S05]  /*34a0*/  @!P6 ISETP.GE.AND P4, PT, R4.reuse, R161, PT ;  /* 0x000000a10400e20c */ /* 0x040fea0003f86270 */
[----:B------:R-:W-:Y:S01]  /*34b0*/  MUFU.EX2 R225, R32 ;  /* 0x0000002000e17308 */ /* 0x000fe20000000800 */
[----:B------:R-:W-:Y:S01]  /*34c0*/  @!P6 ISETP.GE.AND P2, PT, R4, R160, PT ;  /* 0x000000a00400e20c */ /* 0x000fe20003f46270 */
[----:B------:R-:W-:Y:S01]  /*34d0*/  FFMA.FTZ R34, R34, UR12, -R165 ;  /* 0x0000000c22227c23 */ /* 0x000fe200080108a5 */
[----:B------:R-:W-:Y:S01]  /*34e0*/  @!P6 ISETP.GE.AND P1, PT, R4, R159, PT ;  /* 0x0000009f0400e20c */ /* 0x000fe20003f26270 */
[----:B------:R-:W-:Y:S01]  /*34f0*/  @!P6 VIADD R4, R158, 0x21 ;  /* 0x000000219e04e836 */ /* 0x000fe20000000000 */
[----:B------:R-:W-:Y:S05]  /*3500*/  @!P6 FSEL R35, R35, -INF , !P3 ;  /* 0xff8000002323e808 */ /* 0x000fea0005800000 */
        /* <DEDUP_REMOVED lines=13> */
[-C--:B------:R-:W-:Y:S07]  /*35e0*/  @!P6 ISETP.GE.AND P4, PT, R4, R159.reuse, PT ;  /* 0x0000009f0400e20c */ /* 0x080fee0003f86270 */
[----:B------:R-:W-:Y:S01]  /*35f0*/  MUFU.EX2 R193, R25 ;  /* 0x0000001900c17308 */ /* 0x000fe20000000800 */
[----:B------:R-:W1:Y:S01]  /*3600*/  LDSM.16.M88.4 R4, [R150+-0x1400] ;  /* 0xffec00009604783b */ /* 0x000e620000000200 */
[----:B------:R-:W-:Y:S01]  /*3610*/  @!P6 FSEL R39, R39, -INF , !P5 ;  /* 0xff8000002727e808 */ /* 0x000fe20006800000 */
[--C-:B------:R-:W-:Y:S01]  /*3620*/  FFMA.FTZ R38, R38, UR12, -R165.reuse ;  /* 0x0000000c26267c23 */ /* 0x100fe200080108a5 */
[----:B------:R-:W-:Y:S06]  /*3630*/  @!P6 FSEL R40, R40, -INF , !P2 ;  /* 0xff8000002828e808 */ /* 0x000fec0005000000 */
[----:B------:R-:W-:Y:S01]  /*3640*/  MUFU.EX2 R201, R26 ;  /* 0x0000001a00c97308 */ /* 0x000fe20000000800 */
[----:B------:R-:W-:Y:S01]  /*3650*/  @!P6 FSEL R41, R41, -INF , !P3 ;  /* 0xff8000002929e808 */ /* 0x000fe20005800000 */
[----:B------:R-:W-:Y:S01]  /*3660*/  FFMA.FTZ R39, R39, UR12, -R165 ;  /* 0x0000000c27277c23 */ /* 0x000fe200080108a5 */
[----:B------:R-:W-:Y:S01]  /*3670*/  @!P6 FSEL R42, R42, -INF , !P1 ;  /* 0xff8000002a2ae808 */ /* 0x000fe20004800000 */
[--C-:B------:R-:W-:Y:S01]  /*3680*/  FFMA.FTZ R40, R40, UR12, -R164.reuse ;  /* 0x0000000c28287c23 */ /* 0x100fe200080108a4 */
[----:B------:R-:W-:Y:S01]  /*3690*/  @!P6 ISETP.GE.AND P5, PT, R8, R160, PT ;  /* 0x000000a00800e20c */ /* 0x000fe20003fa6270 */
[----:B------:R-:W-:Y:S01]  /*36a0*/  FFMA.FTZ R41, R41, UR12, -R164 ;  /* 0x0000000c29297c23 */ /* 0x000fe200080108a4 */
[----:B------:R-:W-:Y:S01]  /*36b0*/  SEL R108, R175, 0xfffffff0, !P0 ;  /* 0xfffffff0af6c7807 */ /* 0x000fe20004000000 */
[----:B------:R-:W-:Y:S02]  /*36c0*/  FFMA.FTZ R42, R42, UR12, -R163 ;  /* 0x0000000c2a2a7c23 */ /* 0x000fe400080108a3 */
[----:B------:R-:W-:Y:S01]  /*36d0*/  MUFU.EX2 R199, R27 ;  /* 0x0000001b00c77308 */ /* 0x000fe20000000800 */
[----:B------:R-:W-:Y:S01]  /*36e0*/  @!P6 ISETP.GE.AND P2, PT, R8, R159, PT ;  /* 0x0000009f0800e20c */ /* 0x000fe20003f46270 */
[C---:B------:R-:W-:Y:S08]  /*36f0*/  IMAD.IADD R111, R108.reuse, 0x1, R208 ;  /* 0x000000016c6f7824 */ /* 0x040ff000078e02d0 */
[----:B------:R-:W-:Y:S01]  /*3700*/  MUFU.EX2 R190, R28 ;  /* 0x0000001c00be7308 */ /* 0x000fe20000000800 */
[----:B------:R-:W-:Y:S01]  /*3710*/  IMAD.IADD R110, R108, 0x1, R207 ;  /* 0x000000016c6e7824 */ /* 0x000fe200078e02cf */
[----:B------:R-:W-:Y:S01]  /*3720*/  @!P6 ISETP.GE.AND P3, PT, R8, R162, PT ;  /* 0x000000a20800e20c */ /* 0x000fe20003f66270 */
[----:B------:R-:W-:Y:S07]  /*3730*/  IMAD.IADD R109, R108, 0x1, R206 ;  /* 0x000000016c6d7824 */ /* 0x000fee00078e02ce */
[----:B------:R-:W-:Y:S01]  /*3740*/  MUFU.EX2 R188, R29 ;  /* 0x0000001d00bc7308 */ /* 0x000fe20000000800 */
[----:B------:R-:W-:Y:S01]  /*3750*/  @!P6 ISETP.GE.AND P1, PT, R8, R161, PT ;  /* 0x000000a10800e20c */ /* 0x000fe20003f26270 */
[----:B------:R-:W-:Y:S01]  /*3760*/  @!P6 VIADD R8, R158, 0x29 ;  /* 0x000000299e08e836 */ /* 0x000fe20000000000 */
[----:B------:R-:W-:Y:S07]  /*3770*/  @!P6 FSEL R43, R43, -INF , !P4 ;  /* 0xff8000002b2be808 */ /* 0x000fee0006000000 */
[----:B------:R-:W-:Y:S01]  /*3780*/  MUFU.EX2 R198, R30 ;  /* 0x0000001e00c67308 */ /* 0x000fe20000000800 */
[----:B------:R-:W-:Y:S02]  /*3790*/  @!P6 FSEL R44, R44, -INF , !P5 ;  /* 0xff8000002c2ce808 */ /* 0x000fe40006800000 */
[----:B------:R-:W-:Y:S01]  /*37a0*/  @!P6 ISETP.GE.AND P4, PT, R8, R160, PT ;  /* 0x000000a00800e20c */ /* 0x000fe20003f86270 */
[--C-:B------:R-:W-:Y:S06]  /*37b0*/  FFMA.FTZ R43, R43, UR12, -R163.reuse ;  /* 0x0000000c2b2b7c23 */ /* 0x100fec00080108a3 */
[----:B------:R-:W3:Y:S01]  /*37c0*/  MUFU.EX2 R196, R31 ;  /* 0x0000001f00c47308 */ /* 0x000ee20000000800 */
[--C-:B------:R-:W-:Y:S01]  /*37d0*/  FFMA.FTZ R44, R44, UR12, -R164.reuse ;  /* 0x0000000c2c2c7c23 */ /* 0x100fe200080108a4 */
[----:B------:R-:W-:Y:S08]  /*37e0*/  @!P6 FSEL R45, R45, -INF , !P4 ;  /* 0xff8000002d2de808 */ /* 0x000ff00006000000 */
[----:B------:R-:W-:Y:S01]  /*37f0*/  MUFU.EX2 R222, R36 ;  /* 0x0000002400de7308 */ /* 0x000fe20000000800 */
[----:B------:R-:W-:Y:S01]  /*3800*/  @!P6 FSEL R46, R46, -INF , !P2 ;  /* 0xff8000002e2ee808 */ /* 0x000fe20005000000 */
[----:B------:R-:W-:Y:S08]  /*3810*/  FFMA.FTZ R45, R45, UR12, -R164 ;  /* 0x0000000c2d2d7c23 */ /* 0x000ff000080108a4 */
[----:B------:R-:W-:Y:S01]  /*3820*/  MUFU.EX2 R223, R37 ;  /* 0x0000002500df7308 */ /* 0x000fe20000000800 */
[----:B------:R-:W-:Y:S01]  /*3830*/  @!P6 ISETP.GE.AND P5, PT, R8, R159, PT ;  /* 0x0000009f0800e20c */ /* 0x000fe20003fa6270 */
[-C--:B-1----:R-:W-:Y:S08]  /*3840*/  HMMA.16816.F32.BF16 R52, R104, R4.reuse, R52 ;  /* 0x000000046834723c */ /* 0x082ff00000041834 */
[----:B------:R-:W-:Y:S01]  /*3850*/  MUFU.EX2 R172, R38 ;  /* 0x0000002600ac7308 */ /* 0x000fe20000000800 */
[----:B------:R-:W-:Y:S01]  /*3860*/  FFMA.FTZ R46, R46, UR12, -R163 ;  /* 0x0000000c2e2e7c23 */ /* 0x000fe200080108a3 */
[C---:B------:R-:W-:Y:S08]  /*3870*/  @!P6 ISETP.GE.AND P4, PT, R8.reuse, R162, PT ;  /* 0x000000a20800e20c */ /* 0x040ff00003f86270 */
[----:B------:R-:W-:Y:S01]  /*3880*/  MUFU.EX2 R171, R39 ;  /* 0x0000002700ab7308 */ /* 0x000fe20000000800 */
[----:B------:R-:W-:Y:S01]  /*3890*/  @!P6 ISETP.GE.AND P2, PT, R8, R161, PT ;  /* 0x000000a10800e20c */ /* 0x000fe20003f46270 */
[C---:B------:R-:W-:Y:S08]  /*38a0*/  HMMA.16816.F32.BF16 R56, R112.reuse, R4, R56 ;  /* 0x000000047038723c */ /* 0x040ff00000041838 */
[----:B------:R-:W-:Y:S01]  /*38b0*/  MUFU.EX2 R181, R40 ;  /* 0x0000002800b57308 */ /* 0x000fe20000000800 */
[C---:B------:R-:W-:Y:S01]  /*38c0*/  @!P6 VIADD R8, R158.reuse, 0x30 ;  /* 0x000000309e08e836 */ /* 0x040fe20000000000 */
[----:B------:R-:W-:Y:S01]  /*38d0*/  F2FP.BF16.F32.PACK_AB R5, R195, R197 ;  /* 0x000000c5c305723e */ /* 0x000fe200000010ff */
[----:B------:R-:W-:Y:S07]  /*38e0*/  @!P6 VIADD R4, R158, 0x38 ;  /* 0x000000389e04e836 */ /* 0x000fee0000000000 */
[----:B------:R-:W1:Y:S01]  /*38f0*/  MUFU.EX2 R180, R41 ;  /* 0x0000002900b47308 */ /* 0x000e620000000800 */
[-C--:B------:R-:W-:Y:S01]  /*3900*/  HMMA.16816.F32.BF16 R60, R112, R6.reuse, R60 ;  /* 0x00000006703c723c */ /* 0x080fe2000004183c */
[----:B------:R4:W-:Y:S02]  /*3910*/  STS [R209+0x400], R5 ;  /* 0x00040005d1007388 */ /* 0x0009e40000000800 */
[----:B------:R-:W-:Y:S01]  /*3920*/  @!P6 FSEL R47, R47, -INF , !P5 ;  /* 0xff8000002f2fe808 */ /* 0x000fe20006800000 */
[----:B------:R-:W-:Y:S01]  /*3930*/  IMAD.IADD R112, R108, 0x1, R209 ;  /* 0x000000016c707824 */ /* 0x000fe200078e02d1 */
[----:B------:R-:W-:Y:S04]  /*3940*/  @!P6 FSEL R48, R48, -INF , !P3 ;  /* 0xff8000003030e808 */ /* 0x000fe80005800000 */
[----:B------:R-:W-:Y:S01]  /*3950*/  MUFU.EX2 R191, R42 ;  /* 0x0000002a00bf7308 */ /* 0x000fe20000000800 */
[----:B------:R-:W-:Y:S01]  /*3960*/  @!P6 FSEL R49, R49, -INF , !P4 ;  /* 0xff8000003131e808 */ /* 0x000fe20006000000 */
[----:B------:R-:W-:Y:S08]  /*3970*/  HMMA.16816.F32.BF16 R64, R104, R6, R64 ;  /* 0x000000066840723c */ /* 0x000ff00000041840 */
[----:B------:R-:W-:Y:S01]  /*3980*/  MUFU.EX2 R189, R43 ;  /* 0x0000002b00bd7308 */ /* 0x000fe20000000800 */
[----:B------:R-:W-:Y:S01]  /*3990*/  @!P6 FSEL R50, R50, -INF , !P1 ;  /* 0xff8000003232e808 */ /* 0x000fe20004800000 */
[--C-:B------:R-:W-:Y:S01]  /*39a0*/  FFMA.FTZ R48, R48, UR12, -R166.reuse ;  /* 0x0000000c30307c23 */ /* 0x100fe200080108a6 */
[C---:B------:R-:W-:Y:S01]  /*39b0*/  @!P6 ISETP.GE.AND P4, PT, R8.reuse, R160, PT ;  /* 0x000000a00800e20c */ /* 0x040fe20003f86270 */
[--C-:B------:R-:W-:Y:S01]  /*39c0*/  FFMA.FTZ R49, R49, UR12, -R166.reuse ;  /* 0x0000000c31317c23 */ /* 0x100fe200080108a6 */
[-C--:B------:R-:W-:Y:S01]  /*39d0*/  @!P6 ISETP.GE.AND P5, PT, R8, R162.reuse, PT ;  /* 0x000000a20800e20c */ /* 0x080fe20003fa6270 */
        /* <DEDUP_REMOVED lines=11> */
[----:B------:R-:W-:Y:S01]  /*3a90*/  @!P6 FSEL R54, R54, -INF , !P3 ;  /* 0xff8000003636e808 */ /* 0x000fe20005800000 */
[----:B------:R-:W-:Y:S01]  /*3aa0*/  FFMA.FTZ R47, R47, UR12, -R163 ;  /* 0x0000000c2f2f7c23 */ /* 0x000fe200080108a3 */
[----:B------:R-:W-:Y:S01]  /*3ab0*/  @!P6 FSEL R53, R53, -INF , !P2 ;  /* 0xff8000003535e808 */ /* 0x000fe20005000000 */
[--C-:B------:R-:W-:Y:S01]  /*3ac0*/  FFMA.FTZ R52, R52, UR12, -R166.reuse ;  /* 0x0000000c34347c23 */ /* 0x100fe200080108a6 */
[C---:B------:R-:W-:Y:S03]  /*3ad0*/  @!P6 ISETP.GE.AND P5, PT, R8.reuse, R161, PT ;  /* 0x000000a10800e20c */ /* 0x040fe60003fa6270 */
[----:B------:R-:W-:Y:S01]  /*3ae0*/  MUFU.EX2 R179, R44 ;  /* 0x0000002c00b37308 */ /* 0x000fe20000000800 */
[C---:B------:R-:W-:Y:S01]  /*3af0*/  @!P6 ISETP.GE.AND P2, PT, R8.reuse, R160, PT ;  /* 0x000000a00800e20c */ /* 0x040fe20003f46270 */
[----:B------:R-:W-:Y:S01]  /*3b00*/  FFMA.FTZ R53, R53, UR12, -R166 ;  /* 0x0000000c35357c23 */ /* 0x000fe200080108a6 */
[-C--:B------:R-:W-:Y:S07]  /*3b10*/  @!P6 ISETP.GE.AND P3, PT, R8, R159.reuse, PT ;  /* 0x0000009f0800e20c */ /* 0x080fee0003f66270 */
[----:B------:R-:W1:Y:S01]  /*3b20*/  MUFU.EX2 R178, R45 ;  /* 0x0000002d00b27308 */ /* 0x000e620000000800 */
[----:B--2---:R-:W-:Y:S01]  /*3b30*/  F2FP.BF16.F32.PACK_AB R8, R237, R238 ;  /* 0x000000eeed08723e */ /* 0x004fe200000010ff */
[--C-:B------:R-:W-:Y:S01]  /*3b40*/  FFMA.FTZ R54, R54, UR12, -R165.reuse ;  /* 0x0000000c36367c23 */ /* 0x100fe200080108a5 */
[----:B------:R-:W-:Y:S07]  /*3b50*/  @!P6 FSEL R56, R56, -INF , !P4 ;  /* 0xff8000003838e808 */ /* 0x000fee0006000000 */
[----:B------:R-:W-:Y:S01]  /*3b60*/  MUFU.EX2 R187, R46 ;  /* 0x0000002e00bb7308 */ /* 0x000fe20000000800 */
[-C--:B------:R-:W-:Y:S01]  /*3b70*/  @!P6 ISETP.GE.AND P4, PT, R158, R160.reuse, PT ;  /* 0x000000a09e00e20c */ /* 0x080fe20003f86270 */
[----:B------:R2:W-:Y:S01]  /*3b80*/  STS [R209], R8 ;  /* 0x00000008d1007388 */ /* 0x0005e20000000800 */
[----:B------:R-:W-:Y:S07]  /*3b90*/  @!P6 FSEL R55, R55, -INF , !P5 ;  /* 0xff8000003737e808 */ /* 0x000fee0006800000 */
[----:B------:R-:W-:Y:S01]  /*3ba0*/  MUFU.EX2 R185, R47 ;  /* 0x0000002f00b97308 */ /* 0x000fe20000000800 */
[----:B------:R-:W-:Y:S01]  /*3bb0*/  @!P6 FSEL R61, R61, -INF , !P4 ;  /* 0xff8000003d3de808 */ /* 0x000fe20006000000 */
[--C-:B------:R-:W-:Y:S01]  /*3bc0*/  FFMA.FTZ R56, R56, UR12, -R164.reuse ;  /* 0x0000000c38387c23 */ /* 0x100fe200080108a4 */
[----:B------:R-:W-:Y:S01]  /*3bd0*/  @!P6 FSEL R57, R57, -INF , !P2 ;  /* 0xff8000003939e808 */ /* 0x000fe20005000000 */
[----:B------:R-:W-:Y:S01]  /*3be0*/  FFMA.FTZ R55, R55, UR12, -R165 ;  /* 0x0000000c37377c23 */ /* 0x000fe200080108a5 */
[----:B------:R-:W-:Y:S05]  /*3bf0*/  @!P6 FSEL R59, R59, -INF , !P3 ;  /* 0xff8000003b3be808 */ /* 0x000fea0005800000 */
[----:B------:R-:W-:Y:S01]  /*3c00*/  MUFU.EX2 R218, R52 ;  /* 0x0000003400da7308 */ /* 0x000fe20000000800 */
[C---:B------:R-:W-:Y:S01]  /*3c10*/  @!P6 ISETP.GE.AND P5, PT, R4.reuse, R160, PT ;  /* 0x000000a00400e20c */ /* 0x040fe20003fa6270 */
[--C-:B------:R-:W-:Y:S01]  /*3c20*/  FFMA.FTZ R57, R57, UR12, -R164.reuse ;  /* 0x0000000c39397c23 */ /* 0x100fe200080108a4 */
[C---:B------:R-:W-:Y:S07]  /*3c30*/  @!P6 ISETP.GE.AND P2, PT, R4.reuse, R159, PT ;  /* 0x0000009f0400e20c */ /* 0x040fee0003f46270 */
[----:B------:R-:W-:Y:S01]  /*3c40*/  MUFU.EX2 R219, R53 ;  /* 0x0000003500db7308 */ /* 0x000fe20000000800 */
[C---:B------:R-:W-:Y:S01]  /*3c50*/  @!P6 ISETP.GE.AND P3, PT, R4.reuse, R162, PT ;  /* 0x000000a20400e20c */ /* 0x040fe20003f66270 */
[--C-:B------:R-:W-:Y:S01]  /*3c60*/  FFMA.FTZ R59, R59, UR12, -R163.reuse ;  /* 0x0000000c3b3b7c23 */ /* 0x100fe200080108a3 */
[----:B------:R-:W-:Y:S07]  /*3c70*/  @!P6 ISETP.GE.AND P4, PT, R4, R161, PT ;  /* 0x000000a10400e20c */ /* 0x000fee0003f86270 */
[----:B------:R-:W-:Y:S01]  /*3c80*/  MUFU.EX2 R115, R54 ;  /* 0x0000003600737308 */ /* 0x000fe20000000800 */
[----:B------:R-:W-:Y:S02]  /*3c90*/  F2FP.BF16.F32.PACK_AB R4, R235, R236 ;  /* 0x000000eceb04723e */ /* 0x000fe400000010ff */
[----:B----4-:R-:W-:Y:S07]  /*3ca0*/  F2FP.BF16.F32.PACK_AB R5, R203, R204 ;  /* 0x000000cccb05723e */ /* 0x010fee00000010ff */
[----:B------:R-:W-:Y:S01]  /*3cb0*/  MUFU.EX2 R114, R55 ;  /* 0x0000003700727308 */ /* 0x000fe20000000800 */
[----:B---3--:R-:W-:Y:S01]  /*3cc0*/  F2FP.BF16.F32.PACK_AB R6, R196, R198 ;  /* 0x000000c6c406723e */ /* 0x008fe200000010ff */
[----:B------:R3:W-:Y:S01]  /*3cd0*/  STS [R112], R4 ;  /* 0x0000000470007388 */ /* 0x0007e20000000800 */
[----:B------:R-:W-:Y:S07]  /*3ce0*/  @!P6 FSEL R60, R60, -INF , !P5 ;  /* 0xff8000003c3ce808 */ /* 0x000fee0006800000 */
[----:B------:R-:W-:Y:S01]  /*3cf0*/  MUFU.EX2 R176, R59 ;  /* 0x0000003b00b07308 */ /* 0x000fe20000000800 */
[----:B--2---:R-:W-:Y:S02]  /*3d00*/  F2FP.BF16.F32.PACK_AB R8, R184, R186 ;  /* 0x000000bab808723e */ /* 0x004fe400000010ff */
[----:B------:R-:W-:Y:S01]  /*3d10*/  @!P6 FSEL R62, R62, -INF , !P2 ;  /* 0xff8000003e3ee808 */ /* 0x000fe20005000000 */
[--C-:B------:R-:W-:Y:S01]  /*3d20*/  FFMA.FTZ R60, R60, UR12, -R164.reuse ;  /* 0x0000000c3c3c7c23 */ /* 0x100fe200080108a4 */
[----:B------:R-:W-:Y:S01]  /*3d30*/  @!P6 FSEL R58, R58, -INF , !P1 ;  /* 0xff8000003a3ae808 */ /* 0x000fe20004800000 */
[----:B------:R2:W-:Y:S01]  /*3d40*/  STS [R112+0x400], R8 ;  /* 0x0004000870007388 */ /* 0x0005e20000000800 */
[----:B------:R-:W-:Y:S01]  /*3d50*/  @!P6 ISETP.GE.AND P1, PT, R158, R159, PT ;  /* 0x0000009f9e00e20c */ /* 0x000fe20003f26270 */
[--C-:B------:R-:W-:Y:S01]  /*3d60*/  FFMA.FTZ R62, R62, UR12, -R163.reuse ;  /* 0x0000000c3e3e7c23 */ /* 0x100fe200080108a3 */
[C---:B------:R-:W-:Y:S01]  /*3d70*/  @!P6 ISETP.GE.AND P5, PT, R158.reuse, R162, PT ;  /* 0x000000a29e00e20c */ /* 0x040fe20003fa6270 */
[----:B------:R4:W-:Y:S01]  /*3d80*/  STS [R209+0x2000], R5 ;  /* 0x00200005d1007388 */ /* 0x0009e20000000800 */
[----:B------:R-:W-:Y:S01]  /*3d90*/  @!P6 ISETP.GE.AND P2, PT, R158, R161, PT ;  /* 0x000000a19e00e20c */ /* 0x000fe20003f46270 */
[----:B------:R-:W-:Y:S01]  /*3da0*/  MUFU.EX2 R159, R50 ;  /* 0x00000032009f7308 */ /* 0x000fe20000000800 */
[----:B-1----:R-:W-:Y:S01]  /*3db0*/  F2FP.BF16.F32.PACK_AB R7, R180, R181 ;  /* 0x000000b5b407723e */ /* 0x002fe200000010ff */
[----:B------:R-:W-:Y:S01]  /*3dc0*/  FFMA.FTZ R58, R58, UR12, -R163 ;  /* 0x0000000c3a3a7c23 */ /* 0x000fe200080108a3 */
[----:B------:R-:W-:Y:S07]  /*3dd0*/  @!P6 FSEL R64, R64, -INF , !P3 ;  /* 0xff8000004040e808 */ /* 0x000fee0005800000 */
[----:B------:R-:W1:Y:S01]  /*3de0*/  MUFU.EX2 R158, R51 ;  /* 0x00000033009e7308 */ /* 0x000e620000000800 */
[----:B------:R-:W-:Y:S01]  /*3df0*/  @!P6 FSEL R65, R65, -INF , !P5 ;  /* 0xff8000004141e808 */ /* 0x000fe20006800000 */
[----:B------:R-:W-:Y:S01]  /*3e00*/  FFMA.FTZ R164, R61, UR12, -R164 ;  /* 0x0000000c3da47c23 */ /* 0x000fe200080108a4 */
[----:B------:R-:W-:Y:S01]  /*3e10*/  @!P6 FSEL R66, R66, -INF , !P4 ;  /* 0xff8000004242e808 */ /* 0x000fe20006000000 */
[--C-:B------:R-:W-:Y:S01]  /*3e20*/  FFMA.FTZ R64, R64, UR12, -R166.reuse ;  /* 0x0000000c40407c23 */ /* 0x100fe200080108a6 */
[----:B------:R-:W-:Y:S01]  /*3e30*/  @!P6 FSEL R67, R67, -INF , !P2 ;  /* 0xff8000004343e808 */ /* 0x000fe20005000000 */
[----:B------:R-:W-:Y:S01]  /*3e40*/  FFMA.FTZ R166, R65, UR12, -R166 ;  /* 0x0000000c41a67c23 */ /* 0x000fe200080108a6 */
[----:B---3--:R-:W-:Y:S03]  /*3e50*/  F2FP.BF16.F32.PACK_AB R4, R211, R212 ;  /* 0x000000d4d304723e */ /* 0x008fe600000010ff */
[----:B------:R-:W-:Y:S01]  /*3e60*/  MUFU.EX2 R217, R64 ;  /* 0x0000004000d97308 */ /* 0x000fe20000000800 */
[--C-:B------:R-:W-:Y:S01]  /*3e70*/  FFMA.FTZ R66, R66, UR12, -R165.reuse ;  /* 0x0000000c42427c23 */ /* 0x100fe200080108a5 */
[----:B------:R-:W-:Y:S01]  /*3e80*/  FFMA.FTZ R165, R67, UR12, -R165 ;  /* 0x0000000c43a57c23 */ /* 0x000fe200080108a5 */
[----:B------:R-:W-:Y:S01]  /*3e90*/  @!P6 FSEL R63, R63, -INF , !P1 ;  /* 0xff8000003f3fe808 */ /* 0x000fe20004800000 */
[----:B------:R3:W-:Y:S06]  /*3ea0*/  STS [R209+0x2400], R4 ;  /* 0x00240004d1007388 */ /* 0x0007ec0000000800 */
[----:B------:R-:W1:Y:S01]  /*3eb0*/  MUFU.EX2 R166, R166 ;  /* 0x000000a600a67308 */ /* 0x000e620000000800 */
[----:B------:R-:W-:Y:S02]  /*3ec0*/  ISETP.GT.AND P3, PT, R216, R250, PT ;  /* 0x000000fad800720c */ /* 0x000fe40003f64270 */
[----:B--2---:R-:W-:Y:S07]  /*3ed0*/  F2FP.BF16.F32.PACK_AB R8, R200, R202 ;  /* 0x000000cac808723e */ /* 0x004fee00000010ff */
[----:B------:R-:W-:Y:S01]  /*3ee0*/  MUFU.EX2 R113, R66 ;  /* 0x0000004200717308 */ /* 0x000fe20000000800 */
[----:B------:R-:W-:Y:S01]  /*3ef0*/  FFMA.FTZ R163, R63, UR12, -R163 ;  /* 0x0000000c3fa37c23 */ /* 0x000fe200080108a3 */
[----:B----4-:R-:W-:Y:S01]  /*3f00*/  F2FP.BF16.F32.PACK_AB R5, R205, R210 ;  /* 0x000000d2cd05723e */ /* 0x010fe200000010ff */
[----:B------:R2:W-:Y:S07]  /*3f10*/  STS [R112+0x2000], R8 ;  /* 0x0020000870007388 */ /* 0x0005ee0000000800 */
[----:B------:R-:W-:Y:S01]  /*3f20*/  MUFU.EX2 R165, R165 ;  /* 0x000000a500a57308 */ /* 0x000fe20000000800 */
[----:B------:R4:W-:Y:S09]  /*3f30*/  STS [R112+0x2400], R5 ;  /* 0x0024000570007388 */ /* 0x0009f20000000800 */
[----:B------:R-:W-:Y:S10]  /*3f40*/  MUFU.EX2 R162, R56 ;  /* 0x0000003800a27308 */ /* 0x000ff40000000800 */
[----:B------:R-:W1:Y:S10]  /*3f50*/  MUFU.EX2 R161, R57 ;  /* 0x0000003900a17308 */ /* 0x000e740000000800 */
[----:B------:R-:W1:Y:S01]  /*3f60*/  MUFU.EX2 R177, R58 ;  /* 0x0000003a00b17308 */ /* 0x000e620000000800 */
[----:B---3--:R-:W-:Y:S09]  /*3f70*/  F2FP.BF16.F32.PACK_AB R4, R233, R234 ;  /* 0x000000eae904723e */ /* 0x008ff200000010ff */
[----:B------:R-:W-:Y:S01]  /*3f80*/  MUFU.EX2 R160, R60 ;  /* 0x0000003c00a07308 */ /* 0x000fe20000000800 */
[----:B------:R3:W-:Y:S09]  /*3f90*/  STS [R208], R4 ;  /* 0x00000004d0007388 */ /* 0x0007f20000000800 */
[----:B------:R-:W-:Y:S01]  /*3fa0*/  MUFU.EX2 R175, R62 ;  /* 0x0000003e00af7308 */ /* 0x000fe20000000800 */
[----:B--2---:R-:W-:Y:S09]  /*3fb0*/  F2FP.BF16.F32.PACK_AB R8, R178, R179 ;  /* 0x000000b3b208723e */ /* 0x004ff200000010ff */
[----:B------:R-:W2:Y:S01]  /*3fc0*/  MUFU.EX2 R164, R164 ;  /* 0x000000a400a47308 */ /* 0x000ea20000000800 */
[----:B----4-:R-:W-:Y:S09]  /*3fd0*/  F2FP.BF16.F32.PACK_AB R5, R224, R225 ;  /* 0x000000e1e005723e */ /* 0x010ff200000010ff */
[----:B------:R-:W4:Y:S01]  /*3fe0*/  MUFU.EX2 R163, R163 ;  /* 0x000000a300a37308 */ /* 0x000f220000000800 */
[----:B---3--:R-:W-:Y:S05]  /*3ff0*/  F2FP.BF16.F32.PACK_AB R4, R182, R183 ;  /* 0x000000b7b604723e */ /* 0x008fea00000010ff */
[----:B------:R3:W-:Y:S04]  /*4000*/  STS [R208+0x400], R4 ;  /* 0x00040004d0007388 */ /* 0x0007e80000000800 */
[----:B------:R1:W-:Y:S01]  /*4010*/  STS [R111], R5 ;  /* 0x000000056f007388 */ /* 0x0003e20000000800 */
[----:B---3--:R-:W-:Y:S02]  /*4020*/  F2FP.BF16.F32.PACK_AB R4, R173, R174 ;  /* 0x000000aead04723e */ /* 0x008fe400000010ff */
[----:B-1----:R-:W-:Y:S03]  /*4030*/  F2FP.BF16.F32.PACK_AB R5, R193, R194 ;  /* 0x000000c2c105723e */ /* 0x002fe600000010ff */
[----:B------:R1:W-:Y:S04]  /*4040*/  STS [R111+0x400], R4 ;  /* 0x000400046f007388 */ /* 0x0003e80000000800 */
[----:B------:R3:W-:Y:S01]  /*4050*/  STS [R208+0x2000], R5 ;  /* 0x00200005d0007388 */ /* 0x0007e20000000800 */
[----:B-1----:R-:W-:Y:S02]  /*4060*/  F2FP.BF16.F32.PACK_AB R4, R199, R201 ;  /* 0x000000c9c704723e */ /* 0x002fe400000010ff */
[----:B---3--:R-:W-:Y:S03]  /*4070*/  F2FP.BF16.F32.PACK_AB R5, R188, R190 ;  /* 0x000000bebc05723e */ /* 0x008fe600000010ff */
[----:B------:R1:W-:Y:S04]  /*4080*/  STS [R208+0x2400], R4 ;  /* 0x00240004d0007388 */ /* 0x0003e80000000800 */
[----:B------:R3:W-:Y:S04]  /*4090*/  STS [R111+0x2000], R5 ;  /* 0x002000056f007388 */ /* 0x0007e80000000800 */
[----:B------:R2:W-:Y:S01]  /*40a0*/  STS [R111+0x2400], R6 ;  /* 0x002400066f007388 */ /* 0x0005e20000000800 */
[----:B-1----:R-:W-:Y:S02]  /*40b0*/  F2FP.BF16.F32.PACK_AB R4, R171, R172 ;  /* 0x000000acab04723e */ /* 0x002fe400000010ff */
[----:B---3--:R-:W-:Y:S03]  /*40c0*/  F2FP.BF16.F32.PACK_AB R5, R223, R222 ;  /* 0x000000dedf05723e */ /* 0x008fe600000010ff */
[----:B------:R1:W-:Y:S01]  /*40d0*/  STS [R207+0x400], R4 ;  /* 0x00040004cf007388 */ /* 0x0003e20000000800 */
[----:B--2---:R-:W-:Y:S03]  /*40e0*/  F2FP.BF16.F32.PACK_AB R6, R189, R191 ;  /* 0x000000bfbd06723e */ /* 0x004fe600000010ff */
[----:B------:R2:W-:Y:S01]  /*40f0*/  STS [R207], R5 ;  /* 0x00000005cf007388 */ /* 0x0005e20000000800 */
[----:B-1----:R-:W-:Y:S02]  /*4100*/  F2FP.BF16.F32.PACK_AB R4, R158, R159 ;  /* 0x0000009f9e04723e */ /* 0x002fe400000010ff */
[----:B--2---:R-:W-:Y:S03]  /*4110*/  F2FP.BF16.F32.PACK_AB R5, R220, R221 ;  /* 0x000000dddc05723e */ /* 0x004fe600000010ff */
[----:B------:R1:W-:Y:S04]  /*4120*/  STS [R110+0x400], R4 ;  /* 0x000400046e007388 */ /* 0x0003e80000000800 */
[----:B------:R2:W-:Y:S04]  /*4130*/  STS [R110], R5 ;  /* 0x000000056e007388 */ /* 0x0005e80000000800 */
[----:B------:R3:W-:Y:S04]  /*4140*/  STS [R207+0x2000], R7 ;  /* 0x00200007cf007388 */ /* 0x0007e80000000800 */
[----:B------:R4:W-:Y:S04]  /*4150*/  STS [R207+0x2400], R6 ;  /* 0x00240006cf007388 */ /* 0x0009e80000000800 */
[----:B------:R4:W-:Y:S01]  /*4160*/  STS [R110+0x2000], R8 ;  /* 0x002000086e007388 */ /* 0x0009e20000000800 */
[----:B-1----:R-:W-:Y:S02]  /*4170*/  F2FP.BF16.F32.PACK_AB R4, R166, R217 ;  /* 0x000000d9a604723e */ /* 0x002fe400000010ff */
[----:B--2---:R-:W-:Y:S02]  /*4180*/  F2FP.BF16.F32.PACK_AB R5, R114, R115 ;  /* 0x000000737205723e */ /* 0x004fe400000010ff */
[----:B---3--:R-:W-:Y:S02]  /*4190*/  F2FP.BF16.F32.PACK_AB R7, R185, R187 ;  /* 0x000000bbb907723e */ /* 0x008fe400000010ff */
[----:B----4-:R-:W-:Y:S03]  /*41a0*/  F2FP.BF16.F32.PACK_AB R6, R219, R218 ;  /* 0x000000dadb06723e */ /* 0x010fe600000010ff */
        /* <DEDUP_REMOVED lines=37> */
[----:B------:R-:W-:Y:S01]  /*4400*/  FADD.FTZ R4, -R170, R4 ;  /* 0x00000004aa047221 */ /* 0x000fe20000010100 */
[----:B------:R-:W-:Y:S03]  /*4410*/  FADD.FTZ R7, -R169, R7 ;  /* 0x00000007a9077221 */ /* 0x000fe60000010100 */
[----:B------:R-:W-:Y:S01]  /*4420*/  FMUL.FTZ R4, R238, R4 ;  /* 0x00000004ee047220 */ /* 0x000fe20000410000 */
[C---:B------:R-:W-:Y:S08]  /*4430*/  HMMA.16816.F32.BF16 R16, R100.reuse, R134, R16 ;  /* 0x000000866410723c */ /* 0x040ff00000041810 */
[-C--:B------:R-:W-:Y:S08]  /*4440*/  HMMA.16816.F32.BF16 R20, R100, R136.reuse, R20 ;  /* 0x000000886414723c */ /* 0x080ff00000041814 */
[C---:B------:R-:W-:Y:S04]  /*4450*/  HMMA.16816.F32.BF16 R24, R104.reuse, R136, R24 ;  /* 0x000000886818723c */ /* 0x040fe80000041818 */
[C---:B------:R-:W-:Y:S04]  /*4460*/  FADD.FTZ R17, -R170.reuse, R17 ;  /* 0x00000011aa117221 */ /* 0x040fe80000010100 */
[-C--:B------:R-:W-:Y:S03]  /*4470*/  HMMA.16816.F32.BF16 R28, R104, R138.reuse, R28 ;  /* 0x0000008a681c723c */ /* 0x080fe6000004181c */
[C---:B------:R-:W-:Y:S01]  /*4480*/  FADD.FTZ R20, -R170.reuse, R20 ;  /* 0x00000014aa147221 */ /* 0x040fe20000010100 */
[C---:B------:R-:W-:Y:S01]  /*4490*/  FADD.FTZ R21, -R170.reuse, R21 ;  /* 0x00000015aa157221 */ /* 0x040fe20000010100 */
[----:B------:R-:W-:Y:S03]  /*44a0*/  FMUL.FTZ R17, R235, R17 ;  /* 0x00000011eb117220 */ /* 0x000fe60000410000 */
[C---:B------:R-:W-:Y:S08]  /*44b0*/  HMMA.16816.F32.BF16 R32, R100.reuse, R138, R32 ;  /* 0x0000008a6420723c */ /* 0x040ff00000041820 */
[-C--:B------:R-:W-:Y:S08]  /*44c0*/  HMMA.16816.F32.BF16 R36, R100, R140.reuse, R36 ;  /* 0x0000008c6424723c */ /* 0x080ff00000041824 */
[C---:B------:R-:W-:Y:S04]  /*44d0*/  HMMA.16816.F32.BF16 R40, R104.reuse, R140, R40 ;  /* 0x0000008c6828723c */ /* 0x040fe80000041828 */
[C---:B------:R-:W-:Y:S04]  /*44e0*/  FADD.FTZ R32, -R170.reuse, R32 ;  /* 0x00000020aa207221 */ /* 0x040fe80000010100 */
[-C--:B------:R-:W-:Y:S03]  /*44f0*/  HMMA.16816.F32.BF16 R44, R104, R142.reuse, R44 ;  /* 0x0000008e682c723c */ /* 0x080fe6000004182c */
[C---:B------:R-:W-:Y:S01]  /*4500*/  FADD.FTZ R36, -R170.reuse, R36 ;  /* 0x00000024aa247221 */ /* 0x040fe20000010100 */
[----:B------:R-:W-:Y:S04]  /*4510*/  FMUL.FTZ R32, R225, R32 ;  /* 0x00000020e1207220 */ /* 0x000fe80000410000 */
[C---:B------:R-:W-:Y:S08]  /*4520*/  HMMA.16816.F32.BF16 R48, R100.reuse, R142, R48 ;  /* 0x0000008e6430723c */ /* 0x040ff00000041830 */
[-C--:B------:R-:W-:Y:S08]  /*4530*/  HMMA.16816.F32.BF16 R52, R100, R144.reuse, R52 ;  /* 0x000000906434723c */ /* 0x080ff00000041834 */
[C---:B------:R-:W-:Y:S08]  /*4540*/  HMMA.16816.F32.BF16 R56, R104.reuse, R144, R56 ;  /* 0x000000906838723c */ /* 0x040ff00000041838 */
[-C--:B------:R-:W-:Y:S03]  /*4550*/  HMMA.16816.F32.BF16 R60, R104, R146.reuse, R60 ;  /* 0x00000092683c723c */ /* 0x080fe6000004183c */
[C---:B------:R-:W-:Y:S01]  /*4560*/  FADD.FTZ R104, -R170.reuse, R5 ;  /* 0x00000005aa687221 */ /* 0x040fe20000010100 */
[----:B------:R-:W-:Y:S03]  /*4570*/  FADD.FTZ R5, -R170, R16 ;  /* 0x00000010aa057221 */ /* 0x000fe60000010100 */
[----:B------:R-:W-:Y:S01]  /*4580*/  FMUL.FTZ R16, R237, R104 ;  /* 0x00000068ed107220 */ /* 0x000fe20000410000 */
[----:B------:R-:W-:Y:S04]  /*4590*/  HMMA.16816.F32.BF16 R64, R100, R146, R64 ;  /* 0x000000926440723c */ /* 0x000fe80000041840 */
[----:B------:R-:W-:Y:S01]  /*45a0*/  F2FP.BF16.F32.PACK_AB R16, R16, R4 ;  /* 0x000000041010723e */ /* 0x000fe200000010ff */
[----:B------:R-:W-:Y:S01]  /*45b0*/  FMUL.FTZ R4, R234, R20 ;  /* 0x00000014ea047220 */ /* 0x000fe20000410000 */
[----:B------:R-:W-:Y:S01]  /*45c0*/  FMUL.FTZ R100, R233, R21 ;  /* 0x00000015e9647220 */ /* 0x000fe20000410000 */
[----:B------:R-:W-:Y:S01]  /*45d0*/  FMUL.FTZ R5, R236, R5 ;  /* 0x00000005ec057220 */ /* 0x000fe20000410000 */
[----:B------:R-:W-:Y:S01]  /*45e0*/  FADD.FTZ R21, -R170, R33 ;  /* 0x00000021aa157221 */ /* 0x000fe20000010100 */
[----:B------:R-:W-:Y:S01]  /*45f0*/  FMUL.FTZ R101, R222, R36 ;  /* 0x00000024de657220 */ /* 0x000fe20000410000 */
[----:B------:R-:W-:Y:S01]  /*4600*/  FADD.FTZ R20, -R170, R52 ;  /* 0x00000034aa147221 */ /* 0x000fe20000010100 */
[----:B------:R-:W-:Y:S01]  /*4610*/  F2FP.BF16.F32.PACK_AB R100, R100, R4 ;  /* 0x000000046464723e */ /* 0x000fe200000010ff */
[C---:B------:R-:W-:Y:S01]  /*4620*/  FADD.FTZ R4, -R170.reuse, R37 ;  /* 0x00000025aa047221 */ /* 0x040fe20000010100 */
[----:B------:R-:W-:Y:S01]  /*4630*/  F2FP.BF16.F32.PACK_AB R17, R17, R5 ;  /* 0x000000051111723e */ /* 0x000fe200000010ff */
[C---:B------:R-:W-:Y:S01]  /*4640*/  FADD.FTZ R5, -R170.reuse, R48 ;  /* 0x00000030aa057221 */ /* 0x040fe20000010100 */
[C---:B------:R-:W-:Y:S01]  /*4650*/  FADD.FTZ R37, -R170.reuse, R49 ;  /* 0x00000031aa257221 */ /* 0x040fe20000010100 */
[----:B------:R-:W-:Y:S01]  /*4660*/  FMUL.FTZ R48, R223, R4 ;  /* 0x00000004df307220 */ /* 0x000fe20000410000 */
[----:B------:R-:W-:Y:S01]  /*4670*/  FADD.FTZ R36, -R170, R53 ;  /* 0x00000035aa247221 */ /* 0x000fe20000010100 */
[----:B------:R-:W-:Y:S01]  /*4680*/  FMUL.FTZ R21, R224, R21 ;  /* 0x00000015e0157220 */ /* 0x000fe20000410000 */
[C---:B------:R-:W-:Y:S01]  /*4690*/  FADD.FTZ R4, -R170.reuse, R64 ;  /* 0x00000040aa047221 */ /* 0x040fe20000010100 */
[----:B------:R-:W-:Y:S01]  /*46a0*/  FADD.FTZ R33, -R170, R65 ;  /* 0x00000041aa217221 */ /* 0x000fe20000010100 */
[----:B------:R-:W-:Y:S01]  /*46b0*/  F2FP.BF16.F32.PACK_AB R48, R48, R101 ;  /* 0x000000653030723e */ /* 0x000fe200000010ff */
[----:B------:R-:W-:Y:S01]  /*46c0*/  FMUL.FTZ R5, R221, R5 ;  /* 0x00000005dd057220 */ /* 0x000fe20000410000 */
[----:B------:R-:W-:Y:S01]  /*46d0*/  F2FP.BF16.F32.PACK_AB R49, R21, R32 ;  /* 0x000000201531723e */ /* 0x000fe200000010ff */
[----:B------:R-:W-:Y:S01]  /*46e0*/  FMUL.FTZ R37, R220, R37 ;  /* 0x00000025dc257220 */ /* 0x000fe20000410000 */
[----:B------:R-:W-:Y:S01]  /*46f0*/  FMUL.FTZ R20, R218, R20 ;  /* 0x00000014da147220 */ /* 0x000fe20000410000 */
[----:B------:R-:W-:Y:S01]  /*4700*/  FMUL.FTZ R36, R219, R36 ;  /* 0x00000024db247220 */ /* 0x000fe20000410000 */
[----:B------:R-:W-:Y:S01]  /*4710*/  FMUL.FTZ R4, R217, R4 ;  /* 0x00000004d9047220 */ /* 0x000fe20000410000 */
[----:B------:R-:W-:Y:S01]  /*4720*/  FMUL.FTZ R33, R166, R33 ;  /* 0x00000021a6217220 */ /* 0x000fe20000410000 */
[----:B------:R-:W-:Y:S01]  /*4730*/  F2FP.BF16.F32.PACK_AB R37, R37, R5 ;  /* 0x000000052525723e */ /* 0x000fe200000010ff */
[----:B------:R-:W-:Y:S01]  /*4740*/  FADD.FTZ R32, -R169, R6 ;  /* 0x00000006a9207221 */ /* 0x000fe20000010100 */
[----:B------:R-:W-:Y:S02]  /*4750*/  F2FP.BF16.F32.PACK_AB R36, R36, R20 ;  /* 0x000000142424723e */ /* 0x000fe400000010ff */
[----:B------:R-:W-:Y:S01]  /*4760*/  F2FP.BF16.F32.PACK_AB R33, R33, R4 ;  /* 0x000000042121723e */ /* 0x000fe200000010ff */
[----:B------:R-:W-:Y:S06]  /*4770*/  @!P3 BRA `(.L_x_86) ;  /* 0x000000000060b947 */ /* 0x000fec0003800000 */
[----:B------:R-:W-:Y:S01]  /*4780*/  IADD3 R5, P1, PT, RZ, -UR4, RZ ;  /* 0x80000004ff057c10 */ /* 0x000fe2000ff3e0ff */
[----:B------:R-:W1:Y:S01]  /*4790*/  LDC R20, c[0x0][0x3b0] ;  /* 0x0000ec00ff147b82 */ /* 0x000e620000000800 */
[----:B------:R-:W-:Y:S04]  /*47a0*/  LOP3.LUT R6, R216, 0x1, RZ, 0xc0, !PT ;  /* 0x00000001d8067812 */ /* 0x000fe800078ec0ff */
[----:B------:R-:W-:Y:S01]  /*47b0*/  ISETP.NE.U32.AND P2, PT, R6, 0x1, PT ;  /* 0x000000010600780c */ /* 0x000fe20003f45070 */
[----:B------:R-:W-:Y:S02]  /*47c0*/  IMAD.MOV.U32 R6, RZ, RZ, -0x2000 ;  /* 0xffffe000ff067424 */ /* 0x000fe400078e00ff */
[----:B------:R-:W2:Y:S03]  /*47d0*/  LDC R21, c[0x0][0x3b4] ;  /* 0x0000ed00ff157b82 */ /* 0x000ea60000000800 */
[----:B------:R-:W-:Y:S05]  /*47e0*/  SEL R6, R6, 0x2000, !P2 ;  /* 0x0000200006067807 */ /* 0x000fea0005000000 */
[--C-:B------:R-:W-:Y:S02]  /*47f0*/  IMAD.IADD R226, R226, 0x1, R6.reuse ;  /* 0x00000001e2e27824 */ /* 0x100fe400078e0206 */
[----:B------:R-:W-:Y:S02]  /*4800*/  IMAD.IADD R148, R148, 0x1, R6 ;  /* 0x0000000194947824 */ /* 0x000fe400078e0206 */
[----:B-1----:R-:W-:Y:S04]  /*4810*/  IMAD.SHL.U32 R4, R20, 0x80, RZ ;  /* 0x0000008014047824 */ /* 0x002fe800078e00ff */
[----:B------:R-:W-:Y:S05]  /*4820*/  IMAD.X R4, RZ, RZ, ~R4, P1 ;  /* 0x000000ffff047224 */ /* 0x000fea00008e0e04 */
[----:B------:R-:W-:Y:S04]  /*4830*/  SHF.R.S64 R5, R5, 0x1f, R4 ;  /* 0x0000001f05057819 */ /* 0x000fe80000001004 */
[----:B------:R-:W-:Y:S04]  /*4840*/  IADD3 R232, P1, PT, R5, R232, RZ ;  /* 0x000000e805e87210 */ /* 0x000fe80007f3e0ff */
[----:B------:R-:W-:Y:S02]  /*4850*/  LEA.HI.X.SX32 R230, R4, R230, 0x1, P1 ;  /* 0x000000e604e67211 */ /* 0x000fe400008f0eff */
[C---:B------:R-:W-:Y:S04]  /*4860*/  LEA R4, P1, R20.reuse, R232, 0x7 ;  /* 0x000000e814047211 */ /* 0x040fe800078238ff */
[----:B--2---:R-:W-:Y:S01]  /*4870*/  LEA.HI.X R5, R20, R230, R21, 0x7, P1 ;  /* 0x000000e614057211 */ /* 0x004fe200008f3c15 */
[----:B------:R-:W-:Y:S02]  /*4880*/  IMAD.MOV.U32 R20, RZ, RZ, R232 ;  /* 0x000000ffff147224 */ /* 0x000fe400078e00e8 */
[----:B------:R-:W-:Y:S05]  /*4890*/  IMAD.MOV.U32 R21, RZ, RZ, R230 ;  /* 0x000000ffff157224 */ /* 0x000fea00078e00e6 */
[----:B------:R-:W-:Y:S01]  /*48a0*/  @!PT LDS RZ, [RZ] ;  /* 0x00000000fffff984 */ /* 0x000fe20000000800 */
[----:B------:R-:W-:Y:S01]  /*48b0*/  @!PT LDS RZ, [RZ] ;  /* 0x00000000fffff984 */ /* 0x000fe20000000800 */
[----:B------:R-:W-:Y:S01]  /*48c0*/  @!PT LDS RZ, [RZ] ;  /* 0x00000000fffff984 */ /* 0x000fe20000000800 */
[----:B------:R1:W-:Y:S05]  /*48d0*/  LDGSTS.E.BYPASS.LTC128B.128 [R226], desc[UR24][R20.64] ;  /* 0x0000000014e27fae */ /* 0x0003ea000b981a18 */
[----:B------:R1:W-:Y:S05]  /*48e0*/  LDGSTS.E.BYPASS.LTC128B.128 [R226+0x1000], desc[UR24][R4.64] ;  /* 0x0100000004e27fae */ /* 0x0003ea000b981a18 */
[----:B------:R-:W0:Y:S02]  /*48f0*/  LDGDEPBAR ;  /* 0x00000000000079af */ /* 0x000e240000000000 */
.L_x_86:
[----:B------:R-:W-:Y:S01]  /*4900*/  FMUL.FTZ R6, R197, R32 ;  /* 0x00000020c5067220 */ /* 0x000fe20000410000 */
[----:B-1----:R-:W-:Y:S01]  /*4910*/  FMUL.FTZ R5, R195, R7 ;  /* 0x00000007c3057220 */ /* 0x002fe20000410000 */
[C---:B------:R-:W-:Y:S01]  /*4920*/  FADD.FTZ R19, -R169.reuse, R19 ;  /* 0x00000013a9137221 */ /* 0x040fe20000010100 */
[----:B------:R-:W-:Y:S01]  /*4930*/  FADD.FTZ R18, -R169, R18 ;  /* 0x00000012a9127221 */ /* 0x000fe20000010100 */
[----:B------:R1:W-:Y:S01]  /*4940*/  STS [R209+-0x8000], R16 ;  /* 0xff800010d1007388 */ /* 0x0003e20000000800 */
[----:B-----5:R-:W-:Y:S01]  /*4950*/  FADD.FTZ R8, -R168, R8 ;  /* 0x00000008a8087221 */ /* 0x020fe20000010100 */
[----:B------:R-:W-:Y:S01]  /*4960*/  FMUL.FTZ R4, R184, R19 ;  /* 0x00000013b8047220 */ /* 0x000fe20000410000 */
[----:B------:R-:W-:Y:S01]  /*4970*/  FMUL.FTZ R18, R186, R18 ;  /* 0x00000012ba127220 */ /* 0x000fe20000410000 */
[----:B------:R-:W-:Y:S01]  /*4980*/  F2FP.BF16.F32.PACK_AB R5, R5, R6 ;  /* 0x000000060505723e */ /* 0x000fe200000010ff */
[----:B------:R-:W-:Y:S01]  /*4990*/  FADD.FTZ R9, -R168, R9 ;  /* 0x00000009a8097221 */ /* 0x000fe20000010100 */
[----:B------:R-:W-:Y:S01]  /*49a0*/  FMUL.FTZ R8, R204, R8 ;  /* 0x00000008cc087220 */ /* 0x000fe20000410000 */
[----:B------:R-:W-:Y:S01]  /*49b0*/  FADD.FTZ R10, -R167, R10 ;  /* 0x0000000aa70a7221 */ /* 0x000fe20000010100 */
[----:B------:R-:W-:Y:S01]  /*49c0*/  F2FP.BF16.F32.PACK_AB R4, R4, R18 ;  /* 0x000000120404723e */ /* 0x000fe200000010ff */
[----:B------:R-:W-:Y:S01]  /*49d0*/  STS [R209+-0x7c00], R5 ;  /* 0xff840005d1007388 */ /* 0x000fe20000000800 */
[----:B------:R-:W-:Y:S01]  /*49e0*/  FMUL.FTZ R9, R203, R9 ;  /* 0x00000009cb097220 */ /* 0x000fe20000410000 */
[C---:B------:R-:W-:Y:S01]  /*49f0*/  FADD.FTZ R11, -R167.reuse, R11 ;  /* 0x0000000ba70b7221 */ /* 0x040fe20000010100 */
[C---:B------:R-:W-:Y:S01]  /*4a00*/  FADD.FTZ R15, -R167.reuse, R15 ;  /* 0x0000000fa70f7221 */ /* 0x040fe20000010100 */
[----:B------:R2:W-:Y:S01]  /*4a10*/  STS [R112+-0x7c00], R4 ;  /* 0xff84000470007388 */ /* 0x0005e20000000800 */
[----:B------:R-:W-:Y:S01]  /*4a20*/  FADD.FTZ R14, -R167, R14 ;  /* 0x0000000ea70e7221 */ /* 0x000fe20000010100 */
[----:B------:R-:W-:Y:S01]  /*4a30*/  FMUL.FTZ R11, R211, R11 ;  /* 0x0000000bd30b7220 */ /* 0x000fe20000410000 */
[C---:B------:R-:W-:Y:S01]  /*4a40*/  FADD.FTZ R12, -R168.reuse, R12 ;  /* 0x0000000ca80c7221 */ /* 0x040fe20000010100 */
[----:B------:R-:W-:Y:S01]  /*4a50*/  STS [R112+-0x8000], R17 ;  /* 0xff80001170007388 */ /* 0x000fe20000000800 */
[----:B------:R-:W-:Y:S01]  /*4a60*/  FADD.FTZ R13, -R168, R13 ;  /* 0x0000000da80d7221 */ /* 0x000fe20000010100 */
[C---:B------:R-:W-:Y:S01]  /*4a70*/  FADD.FTZ R22, -R169.reuse, R22 ;  /* 0x00000016a9167221 */ /* 0x040fe20000010100 */
[----:B------:R-:W-:Y:S01]  /*4a80*/  FADD.FTZ R23, -R169, R23 ;  /* 0x00000017a9177221 */ /* 0x000fe20000010100 */
[----:B------:R-:W-:Y:S01]  /*4a90*/  FMUL.FTZ R14, R210, R14 ;  /* 0x0000000ed20e7220 */ /* 0x000fe20000410000 */
[----:B------:R-:W-:Y:S01]  /*4aa0*/  FMUL.FTZ R12, R202, R12 ;  /* 0x0000000cca0c7220 */ /* 0x000fe20000410000 */
[----:B------:R-:W-:Y:S01]  /*4ab0*/  FMUL.FTZ R13, R200, R13 ;  /* 0x0000000dc80d7220 */ /* 0x000fe20000410000 */
[----:B------:R-:W-:Y:S01]  /*4ac0*/  FMUL.FTZ R22, R183, R22 ;  /* 0x00000016b7167220 */ /* 0x000fe20000410000 */
[----:B------:R-:W-:Y:S01]  /*4ad0*/  FMUL.FTZ R23, R182, R23 ;  /* 0x00000017b6177220 */ /* 0x000fe20000410000 */
[C---:B------:R-:W-:Y:S01]  /*4ae0*/  FADD.FTZ R35, -R169.reuse, R35 ;  /* 0x00000023a9237221 */ /* 0x040fe20000010100 */
[----:B------:R-:W-:Y:S01]  /*4af0*/  FADD.FTZ R34, -R169, R34 ;  /* 0x00000022a9227221 */ /* 0x000fe20000010100 */
[----:B------:R-:W-:Y:S01]  /*4b00*/  F2FP.BF16.F32.PACK_AB R20, R13, R12 ;  /* 0x0000000c0d14723e */ /* 0x000fe200000010ff */
[C---:B------:R-:W-:Y:S01]  /*4b10*/  FADD.FTZ R18, -R169.reuse, R54 ;  /* 0x00000036a9127221 */ /* 0x040fe20000010100 */
[----:B-1----:R-:W-:Y:S01]  /*4b20*/  FADD.FTZ R16, -R169, R55 ;  /* 0x00000037a9107221 */ /* 0x002fe20000010100 */
[----:B------:R-:W-:Y:S01]  /*4b30*/  F2FP.BF16.F32.PACK_AB R32, R23, R22 ;  /* 0x000000161720723e */ /* 0x000fe200000010ff */
[----:B------:R-:W-:Y:S01]  /*4b40*/  FMUL.FTZ R34, R174, R34 ;  /* 0x00000022ae227220 */ /* 0x000fe20000410000 */
[----:B------:R-:W-:Y:S01]  /*4b50*/  FMUL.FTZ R23, R173, R35 ;  /* 0x00000023ad177220 */ /* 0x000fe20000410000 */
[C---:B------:R-:W-:Y:S01]  /*4b60*/  FADD.FTZ R25, -R168.reuse, R25 ;  /* 0x00000019a8197221 */ /* 0x040fe20000010100 */
[C---:B------:R-:W-:Y:S01]  /*4b70*/  FADD.FTZ R27, -R167.reuse, R27 ;  /* 0x0000001ba71b7221 */ /* 0x040fe20000010100 */
[----:B------:R-:W-:Y:S01]  /*4b80*/  FADD.FTZ R24, -R168, R24 ;  /* 0x00000018a8187221 */ /* 0x000fe20000010100 */
[----:B------:R-:W-:Y:S01]  /*4b90*/  FADD.FTZ R26, -R167, R26 ;  /* 0x0000001aa71a7221 */ /* 0x000fe20000010100 */
[----:B--2---:R-:W-:Y:S01]  /*4ba0*/  F2FP.BF16.F32.PACK_AB R4, R9, R8 ;  /* 0x000000080904723e */ /* 0x004fe200000010ff */
[----:B------:R-:W-:Y:S01]  /*4bb0*/  FMUL.FTZ R18, R115, R18 ;  /* 0x0000001273127220 */ /* 0x000fe20000410000 */
[----:B------:R-:W-:Y:S01]  /*4bc0*/  FMUL.FTZ R16, R114, R16 ;  /* 0x0000001072107220 */ /* 0x000fe20000410000 */
[----:B------:R-:W-:Y:S01]  /*4bd0*/  FADD.FTZ R29, -R168, R29 ;  /* 0x0000001da81d7221 */ /* 0x000fe20000010100 */
[----:B------:R-:W-:Y:S01]  /*4be0*/  FMUL.FTZ R24, R194, R24 ;  /* 0x00000018c2187220 */ /* 0x000fe20000410000 */
[----:B------:R1:W-:Y:S01]  /*4bf0*/  STS [R209+-0x6000], R4 ;  /* 0xffa00004d1007388 */ /* 0x0003e20000000800 */
[----:B------:R-:W-:Y:S01]  /*4c00*/  FMUL.FTZ R19, R193, R25 ;  /* 0x00000019c1137220 */ /* 0x000fe20000410000 */
[----:B------:R-:W-:Y:S01]  /*4c10*/  FMUL.FTZ R26, R201, R26 ;  /* 0x0000001ac91a7220 */ /* 0x000fe20000410000 */
[----:B------:R-:W-:Y:S01]  /*4c20*/  FMUL.FTZ R9, R199, R27 ;  /* 0x0000001bc7097220 */ /* 0x000fe20000410000 */
[C---:B------:R-:W-:Y:S01]  /*4c30*/  FADD.FTZ R31, -R167.reuse, R31 ;  /* 0x0000001fa71f7221 */ /* 0x040fe20000010100 */
[----:B------:R-:W-:Y:S01]  /*4c40*/  FADD.FTZ R28, -R168, R28 ;  /* 0x0000001ca81c7221 */ /* 0x000fe20000010100 */
[----:B------:R-:W-:Y:S01]  /*4c50*/  FADD.FTZ R30, -R167, R30 ;  /* 0x0000001ea71e7221 */ /* 0x000fe20000010100 */
[----:B------:R-:W-:Y:S01]  /*4c60*/  F2FP.BF16.F32.PACK_AB R23, R23, R34 ;  /* 0x000000221717723e */ /* 0x000fe200000010ff */
[----:B------:R-:W-:Y:S01]  /*4c70*/  FMUL.FTZ R8, R196, R31 ;  /* 0x0000001fc4087220 */ /* 0x000fe20000410000 */
[----:B------:R-:W-:Y:S01]  /*4c80*/  F2FP.BF16.F32.PACK_AB R22, R16, R18 ;  /* 0x000000121016723e */ /* 0x000fe200000010ff */
[----:B------:R-:W-:Y:S01]  /*4c90*/  FMUL.FTZ R28, R190, R28 ;  /* 0x0000001cbe1c7220 */ /* 0x000fe20000410000 */
[----:B------:R-:W-:Y:S01]  /*4ca0*/  FMUL.FTZ R18, R188, R29 ;  /* 0x0000001dbc127220 */ /* 0x000fe20000410000 */
[----:B------:R-:W-:Y:S01]  /*4cb0*/  FMUL.FTZ R30, R198, R30 ;  /* 0x0000001ec61e7220 */ /* 0x000fe20000410000 */
[C---:B------:R-:W-:Y:S01]  /*4cc0*/  FADD.FTZ R39, -R169.reuse, R39 ;  /* 0x00000027a9277221 */ /* 0x040fe20000010100 */
[----:B------:R-:W-:Y:S01]  /*4cd0*/  FADD.FTZ R38, -R169, R38 ;  /* 0x00000026a9267221 */ /* 0x000fe20000010100 */
[----:B------:R-:W-:Y:S01]  /*4ce0*/  F2FP.BF16.F32.PACK_AB R19, R19, R24 ;  /* 0x000000181313723e */ /* 0x000fe200000010ff */
[----:B------:R-:W-:Y:S01]  /*4cf0*/  FADD.FTZ R7, -R169, R66 ;  /* 0x00000042a9077221 */ /* 0x000fe20000010100 */
[----:B------:R-:W-:Y:S01]  /*4d00*/  F2FP.BF16.F32.PACK_AB R9, R9, R26 ;  /* 0x0000001a0909723e */ /* 0x000fe200000010ff */
[----:B------:R-:W-:Y:S01]  /*4d10*/  FADD.FTZ R6, -R169, R67 ;  /* 0x00000043a9067221 */ /* 0x000fe20000010100 */
[----:B------:R-:W-:Y:S01]  /*4d20*/  FMUL.FTZ R39, R171, R39 ;  /* 0x00000027ab277220 */ /* 0x000fe20000410000 */
[----:B------:R-:W-:Y:S01]  /*4d30*/  FMUL.FTZ R38, R172, R38 ;  /* 0x00000026ac267220 */ /* 0x000fe20000410000 */
[C---:B------:R-:W-:Y:S01]  /*4d40*/  FADD.FTZ R50, -R169.reuse, R50 ;  /* 0x00000032a9327221 */ /* 0x040fe20000010100 */
[----:B------:R-:W-:Y:S01]  /*4d50*/  FADD.FTZ R51, -R169, R51 ;  /* 0x00000033a9337221 */ /* 0x000fe20000010100 */
[----:B------:R-:W-:Y:S01]  /*4d60*/  F2FP.BF16.F32.PACK_AB R18, R18, R28 ;  /* 0x0000001c1212723e */ /* 0x000fe200000010ff */
[----:B------:R-:W-:Y:S01]  /*4d70*/  FMUL.FTZ R7, R113, R7 ;  /* 0x0000000771077220 */ /* 0x000fe20000410000 */
[----:B-1----:R-:W-:Y:S01]  /*4d80*/  FMUL.FTZ R4, R212, R10 ;  /* 0x0000000ad4047220 */ /* 0x002fe20000410000 */
[----:B------:R-:W-:Y:S01]  /*4d90*/  FMUL.FTZ R10, R205, R15 ;  /* 0x0000000fcd0a7220 */ /* 0x000fe20000410000 */
[----:B------:R-:W-:Y:S01]  /*4da0*/  F2FP.BF16.F32.PACK_AB R8, R8, R30 ;  /* 0x0000001e0808723e */ /* 0x000fe200000010ff */
[----:B------:R-:W-:Y:S01]  /*4db0*/  FMUL.FTZ R6, R165, R6 ;  /* 0x00000006a5067220 */ /* 0x000fe20000410000 */
[----:B------:R-:W-:Y:S01]  /*4dc0*/  FMUL.FTZ R50, R159, R50 ;  /* 0x000000329f327220 */ /* 0x000fe20000410000 */
[----:B------:R-:W-:Y:S01]  /*4dd0*/  F2FP.BF16.F32.PACK_AB R11, R11, R4 ;  /* 0x000000040b0b723e */ /* 0x000fe200000010ff */
[----:B------:R-:W-:Y:S01]  /*4de0*/  FMUL.FTZ R51, R158, R51 ;  /* 0x000000339e337220 */ /* 0x000fe20000410000 */
[----:B------:R-:W-:Y:S01]  /*4df0*/  F2FP.BF16.F32.PACK_AB R10, R10, R14 ;  /* 0x0000000e0a0a723e */ /* 0x000fe200000010ff */
[C---:B------:R-:W-:Y:S01]  /*4e00*/  FADD.FTZ R40, -R168.reuse, R40 ;  /* 0x00000028a8287221 */ /* 0x040fe20000010100 */
[----:B------:R-:W-:Y:S01]  /*4e10*/  FADD.FTZ R41, -R168, R41 ;  /* 0x00000029a8297221 */ /* 0x000fe20000010100 */
[----:B------:R-:W-:Y:S01]  /*4e20*/  STS [R209+-0x5c00], R11 ;  /* 0xffa4000bd1007388 */ /* 0x000fe20000000800 */
[C---:B------:R-:W-:Y:S01]  /*4e30*/  FADD.FTZ R42, -R167.reuse, R42 ;  /* 0x0000002aa72a7221 */ /* 0x040fe20000010100 */
[----:B------:R-:W-:Y:S01]  /*4e40*/  FADD.FTZ R43, -R167, R43 ;  /* 0x0000002ba72b7221 */ /* 0x000fe20000010100 */
[----:B------:R-:W-:Y:S01]  /*4e50*/  F2FP.BF16.F32.PACK_AB R38, R39, R38 ;  /* 0x000000262726723e */ /* 0x000fe200000010ff */
[----:B------:R-:W-:Y:S01]  /*4e60*/  STS [R112+-0x6000], R20 ;  /* 0xffa0001470007388 */ /* 0x000fe20000000800 */
[----:B------:R-:W-:Y:S01]  /*4e70*/  F2FP.BF16.F32.PACK_AB R21, R6, R7 ;  /* 0x000000070615723e */ /* 0x000fe200000010ff */
[----:B------:R-:W-:Y:S01]  /*4e80*/  FMUL.FTZ R40, R181, R40 ;  /* 0x00000028b5287220 */ /* 0x000fe20000410000 */
[----:B------:R-:W-:Y:S01]  /*4e90*/  FMUL.FTZ R17, R180, R41 ;  /* 0x00000029b4117220 */ /* 0x000fe20000410000 */
[----:B------:R-:W-:Y:S01]  /*4ea0*/  STS [R112+-0x5c00], R10 ;  /* 0xffa4000a70007388 */ /* 0x000fe20000000800 */
[----:B------:R-:W-:Y:S01]  /*4eb0*/  FMUL.FTZ R42, R191, R42 ;  /* 0x0000002abf2a7220 */ /* 0x000fe20000410000 */
[----:B------:R-:W-:Y:S01]  /*4ec0*/  FMUL.FTZ R7, R189, R43 ;  /* 0x0000002bbd077220 */ /* 0x000fe20000410000 */
[C---:B------:R-:W-:Y:S01]  /*4ed0*/  FADD.FTZ R44, -R168.reuse, R44 ;  /* 0x0000002ca82c7221 */ /* 0x040fe20000010100 */
[----:B------:R-:W-:Y:S01]  /*4ee0*/  STS [R208+-0x8000], R100 ;  /* 0xff800064d0007388 */ /* 0x000fe20000000800 */
[----:B------:R-:W-:Y:S01]  /*4ef0*/  FADD.FTZ R45, -R168, R45 ;  /* 0x0000002da82d7221 */ /* 0x000fe20000010100 */
[C---:B------:R-:W-:Y:S01]  /*4f00*/  FADD.FTZ R46, -R167.reuse, R46 ;  /* 0x0000002ea72e7221 */ /* 0x040fe20000010100 */
[----:B------:R-:W-:Y:S01]  /*4f10*/  FADD.FTZ R47, -R167, R47 ;  /* 0x0000002fa72f7221 */ /* 0x000fe20000010100 */
[----:B------:R-:W-:Y:S01]  /*4f20*/  STS [R208+-0x7c00], R32 ;  /* 0xff840020d0007388 */ /* 0x000fe20000000800 */
[----:B------:R-:W-:Y:S01]  /*4f30*/  F2FP.BF16.F32.PACK_AB R50, R51, R50 ;  /* 0x000000323332723e */ /* 0x000fe200000010ff */
[----:B------:R-:W-:Y:S01]  /*4f40*/  FMUL.FTZ R44, R179, R44 ;  /* 0x0000002cb32c7220 */ /* 0x000fe20000410000 */
[----:B------:R-:W-:Y:S01]  /*4f50*/  FMUL.FTZ R16, R178, R45 ;  /* 0x0000002db2107220 */ /* 0x000fe20000410000 */
[----:B------:R-:W-:Y:S01]  /*4f60*/  STS [R111+-0x8000], R49 ;  /* 0xff8000316f007388 */ /* 0x000fe20000000800 */
[----:B------:R-:W-:Y:S01]  /*4f70*/  FMUL.FTZ R46, R187, R46 ;  /* 0x0000002ebb2e7220 */ /* 0x000fe20000410000 */
[----:B------:R-:W-:Y:S01]  /*4f80*/  FMUL.FTZ R6, R185, R47 ;  /* 0x0000002fb9067220 */ /* 0x000fe20000410000 */
[----:B------:R-:W-:Y:S01]  /*4f90*/  F2FP.BF16.F32.PACK_AB R17, R17, R40 ;  /* 0x000000281111723e */ /* 0x000fe200000010ff */
[----:B------:R-:W-:Y:S01]  /*4fa0*/  STS [R111+-0x7c00], R23 ;  /* 0xff8400176f007388 */ /* 0x000fe20000000800 */
[----:B------:R-:W-:Y:S01]  /*4fb0*/  F2FP.BF16.F32.PACK_AB R7, R7, R42 ;  /* 0x0000002a0707723e */ /* 0x000fe200000010ff */
        /* <DEDUP_REMOVED lines=8> */
[C---:B------:R-:W-:Y:S01]  /*5040*/  FADD.FTZ R58, -R167.reuse, R58 ;  /* 0x0000003aa73a7221 */ /* 0x040fe20000010100 */
[----:B------:R-:W-:Y:S01]  /*5050*/  FADD.FTZ R59, -R167, R59 ;  /* 0x0000003ba73b7221 */ /* 0x000fe20000010100 */
[----:B------:R-:W-:Y:S01]  /*5060*/  STS [R111+-0x6000], R18 ;  /* 0xffa000126f007388 */ /* 0x000fe20000000800 */
[----:B------:R-:W-:Y:S01]  /*5070*/  FADD.FTZ R60, -R168, R60 ;  /* 0x0000003ca83c7221 */ /* 0x000fe20000010100 */
[----:B------:R-:W-:Y:S01]  /*5080*/  F2FP.BF16.F32.PACK_AB R13, R13, R5 ;  /* 0x000000050d0d723e */ /* 0x000fe200000010ff */
[----:B------:R-:W-:Y:S01]  /*5090*/  FMUL.FTZ R58, R177, R58 ;  /* 0x0000003ab13a7220 */ /* 0x000fe20000410000 */
[----:B------:R-:W-:Y:S01]  /*50a0*/  STS [R111+-0x5c00], R8 ;  /* 0xffa400086f007388 */ /* 0x000fe20000000800 */
[----:B------:R-:W-:Y:S01]  /*50b0*/  FMUL.FTZ R5, R176, R59 ;  /* 0x0000003bb0057220 */ /* 0x000fe20000410000 */
[----:B------:R-:W-:Y:S01]  /*50c0*/  FADD.FTZ R61, -R168, R61 ;  /* 0x0000003da83d7221 */ /* 0x000fe20000010100 */
[C---:B------:R-:W-:Y:S01]  /*50d0*/  FADD.FTZ R62, -R167.reuse, R62 ;  /* 0x0000003ea73e7221 */ /* 0x040fe20000010100 */
[----:B------:R-:W-:Y:S01]  /*50e0*/  STS [R207+-0x8000], R48 ;  /* 0xff800030cf007388 */ /* 0x000fe20000000800 */
[----:B------:R-:W-:Y:S01]  /*50f0*/  FADD.FTZ R63, -R167, R63 ;  /* 0x0000003fa73f7221 */ /* 0x000fe20000010100 */
        /* <DEDUP_REMOVED lines=8> */
[----:B------:R-:W-:Y:S01]  /*5180*/  IMAD R64, R245, UR11, RZ ;  /* 0x0000000bf5407c24 */ /* 0x000fe2000f8e02ff */
[----:B------:R-:W-:Y:S01]  /*5190*/  F2FP.BF16.F32.PACK_AB R4, R4, R62 ;  /* 0x0000003e0404723e */ /* 0x000fe200000010ff */
        /* <DEDUP_REMOVED lines=71> */
[----:B------:R-:W-:Y:S02]  /*5610*/  LEA.HI.X.SX32 R4, R4, R215, 0x2, P1 ;  /* 0x000000d704047211 */ /* 0x000fe400008f16ff */
[----:B------:R-:W-:Y:S02]  /*5620*/  MOV R214, R5 ;  /* 0x0000000500d67202 */ /* 0x000fe40000000f00 */
[-C--:B------:R-:W-:Y:S03]  /*5630*/  HMMA.16816.F32.BF16 R76, R24, R22.reuse, R76 ;  /* 0x00000016184c723c */ /* 0x080fe6000004184c */
[----:B------:R-:W-:Y:S05]  /*5640*/  MOV R215, R4 ;  /* 0x0000000400d77202 */ /* 0x000fea0000000f00 */
[----:B------:R-:W-:Y:S01]  /*5650*/  HMMA.16816.F32.BF16 R80, R16, R22, R80 ;  /* 0x000000161050723c */ /* 0x000fe20000041850 */
[----:B------:R-:W-:Y:S08]  /*5660*/  @!UPT UIADD3 URZ, UPT, UPT, URZ, URZ, URZ ;  /* 0x000000fffffff290 */ /* 0x000ff0000fffe0ff */
[----:B------:R-:W-:Y:S11]  /*5670*/  @!P3 BRA `(.L_x_87) ;  /* 0x000000000040b947 */ /* 0x000ff60003800000 */
[----:B------:R-:W2:Y:S01]  /*5680*/  LDL R52, [R1+0x8] ;  /* 0x0000080001347983 */ /* 0x000ea20000100800 */
[----:B------:R-:W-:Y:S05]  /*5690*/  IADD3 R5, P1, PT, RZ, -UR26, RZ ;  /* 0x8000001aff057c10 */ /* 0x000fea000ff3e0ff */
[----:B------:R-:W-:Y:S05]  /*56a0*/  IMAD.X R4, RZ, RZ, ~UR10, P1 ;  /* 0x8000000aff047e24 */ /* 0x000fea00088e06ff */
[----:B------:R-:W-:Y:S04]  /*56b0*/  SHF.R.S64 R5, R5, 0x1f, R4 ;  /* 0x0000001f05057819 */ /* 0x000fe80000001004 */
[----:B------:R-:W-:Y:S04]  /*56c0*/  IADD3 R231, P1, PT, R5, R231, RZ ;  /* 0x000000e705e77210 */ /* 0x000fe80007f3e0ff */
[----:B------:R-:W-:Y:S01]  /*56d0*/  LEA.HI.X.SX32 R227, R4, R227, 0x1, P1 ;  /* 0x000000e304e37211 */ /* 0x000fe200008f0eff */
[----:B------:R-:W-:Y:S01]  /*56e0*/  IMAD.MOV.U32 R6, RZ, RZ, R231 ;  /* 0x000000ffff067224 */ /* 0x000fe200078e00e7 */
[C---:B------:R-:W-:Y:S03]  /*56f0*/  LEA R4, P1, R249.reuse, R231, 0x1 ;  /* 0x000000e7f9047211 */ /* 0x040fe600078208ff */
[----:B------:R-:W-:Y:S05]  /*5700*/  IMAD.MOV.U32 R7, RZ, RZ, R227 ;  /* 0x000000ffff077224 */ /* 0x000fea00078e00e3 */
[----:B------:R-:W-:Y:S01]  /*5710*/  @!PT LDS RZ, [RZ] ;  /* 0x00000000fffff984 */ /* 0x000fe20000000800 */
[----:B------:R-:W-:Y:S01]  /*5720*/  @!PT LDS RZ, [RZ] ;  /* 0x00000000fffff984 */ /* 0x000fe20000000800 */
[----:B------:R-:W-:Y:S01]  /*5730*/  @!PT LDS RZ, [RZ] ;  /* 0x00000000fffff984 */ /* 0x000fe20000000800 */
[----:B------:R1:W-:Y:S01]  /*5740*/  LDGSTS.E.BYPASS.LTC128B.128 [R248+0x4000], desc[UR24][R6.64] ;  /* 0x0400000006f87fae */ /* 0x0003e2000b981a18 */
[----:B--2---:R-:W-:Y:S05]  /*5750*/  LEA.HI.X R5, R249, R227, R52, 0x1, P1 ;  /* 0x000000e3f9057211 */ /* 0x004fea00008f0c34 */
[----:B------:R1:W-:Y:S04]  /*5760*/  LDGSTS.E.BYPASS.LTC128B.128 [R248+0x5000], desc[UR24][R4.64] ;  /* 0x0500000004f87fae */ /* 0x0003e8000b981a18 */
[----:B------:R-:W0:Y:S02]  /*5770*/  LDGDEPBAR ;  /* 0x00000000000079af */ /* 0x000e240000000000 */
.L_x_87:
[----:B------:R-:W-:Y:S01]  /*5780*/  LDSM.16.M88.4 R16, [R151] ;  /* 0x000000009710783b */ /* 0x000fe20000000200 */
[C---:B------:R-:W-:Y:S01]  /*5790*/  LEA R62, P1, R251.reuse, R214, 0x2 ;  /* 0x000000d6fb3e7211 */ /* 0x040fe200078210ff */
[----:B------:R-:W-:Y:S01]  /*57a0*/  VIADD R192, R192, 0xffffff80 ;  /* 0xffffff80c0c07836 */ /* 0x000fe20000000000 */
[----:B------:R-:W-:Y:S01]  /*57b0*/  ISETP.GT.AND P2, PT, R216, R250, PT ;  /* 0x000000fad800720c */ /* 0x000fe20003f44270 */
[----:B------:R-:W1:Y:S01]  /*57c0*/  LDSM.16.MT88.4 R20, [R2+0x6000] ;  /* 0x006000000214783b */ /* 0x000e620000004200 */
[----:B------:R-:W-:Y:S02]  /*57d0*/  LEA.HI.X.SX32 R63, R251, R215, 0x2, P1 ;  /* 0x000000d7fb3f7211 */ /* 0x000fe400008f16ff */
[----:B------:R-:W-:Y:S01]  /*57e0*/  LEA R60, P1, R64, R62, 0x5 ;  /* 0x0000003e403c7211 */ /* 0x000fe200078228ff */
[----:B------:R-:W2:Y:S01]  /*57f0*/  LDSM.16.M88.4 R12, [R151+0x2000] ;  /* 0x00200000970c783b */ /* 0x000ea20000000200 */
[----:B------:R-:W-:Y:S02]  /*5800*/  @P3 IADD3 R244, P4, PT, R244, -0x200, RZ ;  /* 0xfffffe00f4f43810 */ /* 0x000fe40007f9e0ff */
[C---:B------:R-:W-:Y:S01]  /*5810*/  LEA.HI.X.SX32 R61, R64.reuse, R63, 0x5, P1 ;  /* 0x0000003f403d7211 */ /* 0x040fe200008f2eff */
[----:B------:R-:W-:Y:S01]  /*5820*/  LDSM.16.M88.4 R24, [R154] ;  /* 0x000000009a18783b */ /* 0x000fe20000000200 */
[C---:B------:R-:W-:Y:S02]  /*5830*/  LEA R58, P1, R64.reuse, R60, 0x5 ;  /* 0x0000003c403a7211 */ /* 0x040fe400078228ff */
[----:B------:R-:W-:Y:S01]  /*5840*/  @P3 IADD3.X R243, PT, PT, R243, -0x1, RZ, P4, !PT ;  /* 0xfffffffff3f33810 */ /* 0x000fe200027fe4ff */
[----:B------:R-:W3:Y:S01]  /*5850*/  LDSM.16.MT88.4 R28, [R2+0x6400] ;  /* 0x00640000021c783b */ /* 0x000ee20000004200 */
[C---:B------:R-:W-:Y:S02]  /*5860*/  LEA.HI.X.SX32 R59, R64.reuse, R61, 0x5, P1 ;  /* 0x0000003d403b7211 */ /* 0x040fe400008f2eff */
[C---:B------:R-:W-:Y:S01]  /*5870*/  LEA R56, P1, R64.reuse, R58, 0x5 ;  /* 0x0000003a40387211 */ /* 0x040fe200078228ff */
[----:B------:R-:W4:Y:S03]  /*5880*/  LDSM.16.M88.4 R32, [R154+0x2000] ;  /* 0x002000009a20783b */ /* 0x000f260000000200 */
[C---:B------:R-:W-:Y:S01]  /*5890*/  LEA.HI.X.SX32 R57, R64.reuse, R59, 0x5, P1 ;  /* 0x0000003b40397211 */ /* 0x040fe200008f2eff */
[----:B------:R-:W-:Y:S04]  /*58a0*/  LDSM.16.M88.4 R36, [R152] ;  /* 0x000000009824783b */ /* 0x000fe80000000200 */
[----:B------:R-:W4:Y:S04]  /*58b0*/  LDSM.16.MT88.4 R40, [R2+0x6800] ;  /* 0x006800000228783b */ /* 0x000f280000004200 */
        /* <DEDUP_REMOVED lines=38> */
[C---:B------:R-:W-:Y:S05]  /*5b20*/  LEA.HI.X.SX32 R49, R64.reuse, R51, 0x5, P1 ;  /* 0x0000003340317211 */ /* 0x040fea00008f2eff */
[----:B------:R-:W-:Y:S01]  /*5b30*/  HMMA.16816.F32.BF16 R16, R24, R30, R16 ;  /* 0x0000001e1810723c */ /* 0x000fe20000041810 */
[----:B------:R-:W4:Y:S04]  /*5b40*/  LDSM.16.M88.4 R24, [R152+0x6000] ;  /* 0x006000009818783b */ /* 0x000f280000000200 */
[----:B------:R-:W-:Y:S03]  /*5b50*/  LDSM.16.MT88.4 R28, [R2+0x7c00] ;  /* 0x007c0000021c783b */ /* 0x000fe60000004200 */
[-C--:B---3--:R-:W-:Y:S08]  /*5b60*/  HMMA.16816.F32.BF16 R4, R36, R40.reuse, R4 ;  /* 0x000000282404723c */ /* 0x088ff00000041804 */
[C---:B-1----:R-:W-:Y:S08]  /*5b70*/  HMMA.16816.F32.BF16 R8, R20.reuse, R40, R8 ;  /* 0x000000281408723c */ /* 0x042ff00000041808 */
[-C--:B------:R-:W-:Y:S01]  /*5b80*/  HMMA.16816.F32.BF16 R12, R20, R42.reuse, R12 ;  /* 0x0000002a140c723c */ /* 0x080fe2000004180c */
[----:B------:R-:W1:Y:S07]  /*5b90*/  LDSM.16.M88.4 R20, [R153+0x4000] ;  /* 0x004000009914783b */ /* 0x000e6e0000000200 */
[----:B------:R-:W-:Y:S01]  /*5ba0*/  HMMA.16816.F32.BF16 R16, R36, R42, R16 ;  /* 0x0000002a2410723c */ /* 0x000fe20000041810 */
[----:B------:R-:W3:Y:S03]  /*5bb0*/  LDSM.16.M88.4 R36, [R153+0x6000] ;  /* 0x006000009924783b */ /* 0x000ee60000000200 */
[C---:B------:R-:W-:Y:S04]  /*5bc0*/  LEA R42, P1, R64.reuse, R48, 0x5 ;  /* 0x00000030402a7211 */ /* 0x040fe800078228ff */
[-C--:B--2---:R-:W-:Y:S05]  /*5bd0*/  HMMA.16816.F32.BF16 R4, R32, R44.reuse, R4 ;  /* 0x0000002c2004723c */ /* 0x084fea0000041804 */
[C---:B------:R-:W-:Y:S02]  /*5be0*/  LEA.HI.X.SX32 R43, R64.reuse, R49, 0x5, P1 ;  /* 0x00000031402b7211 */ /* 0x040fe400008f2eff */
[C---:B------:R-:W-:Y:S01]  /*5bf0*/  LEA R40, P1, R64.reuse, R42, 0x5 ;  /* 0x0000002a40287211 */ /* 0x040fe200078228ff */
[C---:B----4-:R-:W-:Y:S04]  /*5c00*/  HMMA.16816.F32.BF16 R8, R24.reuse, R44, R8 ;  /* 0x0000002c1808723c */ /* 0x050fe80000041808 */
[C---:B------:R-:W-:Y:S04]  /*5c10*/  LEA.HI.X.SX32 R41, R64.reuse, R43, 0x5, P1 ;  /* 0x0000002b40297211 */ /* 0x040fe800008f2eff */
        /* <DEDUP_REMOVED lines=32> */
[----:B------:R-:W-:Y:S04]  /*5e20*/  REDG.E.ADD.F32.FTZ.RN.STRONG.GPU desc[UR24][R40.64], R18 ;  /* 0x00000012280079a6 */ /* 0x000fe8000c12f318 */
[----:B------:R-:W-:Y:S04]  /*5e30*/  REDG.E.ADD.F32.FTZ.RN.STRONG.GPU desc[UR24][R32.64], R19 ;  /* 0x00000013200079a6 */ /* 0x000fe8000c12f318 */
[----:B------:R-:W-:Y:S04]  /*5e40*/  REDG.E.ADD.F32.FTZ.RN.STRONG.GPU desc[UR24][R28.64], R12 ;  /* 0x0000000c1c0079a6 */ /* 0x000fe8000c12f318 */
[----:B------:R-:W-:Y:S04]  /*5e50*/  REDG.E.ADD.F32.FTZ.RN.STRONG.GPU desc[UR24][R26.64], R13 ;  /* 0x0000000d1a0079a6 */ /* 0x000fe8000c12f318 */
        /* <DEDUP_REMOVED lines=45> */
[-C--:B---3--:R-:W-:Y:S08]  /*6130*/  HMMA.16816.F32.BF16 R84, R28, R32.reuse, R84 ;  /* 0x000000201c54723c */ /* 0x088ff00000041854 */
[C---:B------:R-:W-:Y:S08]  /*6140*/  HMMA.16816.F32.BF16 R88, R36.reuse, R32, R88 ;  /* 0x000000202458723c */ /* 0x040ff00000041858 */
[-C--:B------:R-:W-:Y:S08]  /*6150*/  HMMA.16816.F32.BF16 R92, R36, R34.reuse, R92 ;  /* 0x00000022245c723c */ /* 0x080ff0000004185c */
[----:B------:R-:W-:Y:S08]  /*6160*/  HMMA.16816.F32.BF16 R96, R28, R34, R96 ;  /* 0x000000221c60723c */ /* 0x000ff00000041860 */
[-C--:B-1----:R-:W-:Y:S08]  /*6170*/  HMMA.16816.F32.BF16 R84, R4, R8.reuse, R84 ;  /* 0x000000080454723c */ /* 0x082ff00000041854 */
[C---:B------:R-:W-:Y:S08]  /*6180*/  HMMA.16816.F32.BF16 R88, R12.reuse, R8, R88 ;  /* 0x000000080c58723c */ /* 0x040ff00000041858 */
[-C--:B------:R-:W-:Y:S08]  /*6190*/  HMMA.16816.F32.BF16 R92, R12, R10.reuse, R92 ;  /* 0x0000000a0c5c723c */ /* 0x080ff0000004185c */
[----:B------:R-:W-:Y:S04]  /*61a0*/  HMMA.16816.F32.BF16 R96, R4, R10, R96 ;  /* 0x0000000a0460723c */ /* 0x000fe80000041860 */
[----:B------:R-:W-:Y:S02]  /*61b0*/  LOP3.LUT R4, R216, 0x1, RZ, 0xc0, !PT ;  /* 0x00000001d8047812 */ /* 0x000fe400078ec0ff */
[----:B------:R-:W-:Y:S02]  /*61c0*/  @P3 IADD3 R6, P5, PT, R228, -0x200, RZ ;  /* 0xfffffe00e4063810 */ /* 0x000fe40007fbe0ff */
[-C--:B--2---:R-:W-:Y:S05]  /*61d0*/  HMMA.16816.F32.BF16 R84, R16, R20.reuse, R84 ;  /* 0x000000141054723c */ /* 0x084fea0000041854 */
[----:B------:R-:W-:Y:S01]  /*61e0*/  ISETP.NE.U32.AND P1, PT, R4, 0x1, PT ;  /* 0x000000010400780c */ /* 0x000fe20003f25070 */
[----:B------:R-:W-:Y:S01]  /*61f0*/  VIADD R4, R3, 0xffffe000 ;  /* 0xffffe00003047836 */ /* 0x000fe20000000000 */
[----:B------:R-:W-:Y:S01]  /*6200*/  @P3 IADD3.X R5, PT, PT, R229, -0x1, RZ, P5, !PT ;  /* 0xffffffffe5053810 */ /* 0x000fe20002ffe4ff */
[C---:B------:R-:W-:Y:S04]  /*6210*/  HMMA.16816.F32.BF16 R88, R24.reuse, R20, R88 ;  /* 0x000000141858723c */ /* 0x040fe80000041858 */
[----:B------:R-:W-:Y:S02]  /*6220*/  @P3 IMAD.MOV.U32 R228, RZ, RZ, R6 ;  /* 0x000000ffffe43224 */ /* 0x000fe400078e0006 */
[----:B------:R-:W-:Y:S02]  /*6230*/  @P3 IMAD.MOV.U32 R229, RZ, RZ, R5 ;  /* 0x000000ffffe53224 */ /* 0x000fe400078e0005 */
[-C--:B------:R-:W-:Y:S03]  /*6240*/  HMMA.16816.F32.BF16 R92, R24, R22.reuse, R92 ;  /* 0x00000016185c723c */ /* 0x080fe6000004185c */
[----:B------:R-:W-:Y:S04]  /*6250*/  @P1 VIADD R4, R3, 0x2000 ;  /* 0x0000200003041836 */ /* 0x000fe80000000000 */
[----:B------:R-:W-:Y:S01]  /*6260*/  IMAD.MOV.U32 R3, RZ, RZ, R4 ;  /* 0x000000ffff037224 */ /* 0x000fe200078e0004 */
        /* <DEDUP_REMOVED lines=86> */
.L_x_89:
[----:B------:R-:W1:Y:S01]  /*67d0*/  LDCU.64 UR14, c[0x0][0x5c0] ;  /* 0x0000b800ff0e77ac */ /* 0x000e620008000a00 */
[----:B-----5:R-:W-:-:S05]  /*67e0*/  IADD3 R4, PT, PT, R65, R66, RZ ;  /* 0x0000004241047210 */ /* 0x020fca0007ffe0ff */
[C---:B-1----:R-:W-:Y:S02]  /*67f0*/  IMAD R3, R4.reuse, UR15, RZ ;  /* 0x0000000f04037c24 */ /* 0x042fe4000f8e02ff */
[----:B------:R-:W-:-:S05]  /*6800*/  IMAD.WIDE.U32 R4, R4, UR14, RZ ;  /* 0x0000000e04047c25 */ /* 0x000fca000f8e00ff */
[----:B------:R-:W-:Y:S02]  /*6810*/  IADD3 R19, PT, PT, R5, R3, RZ ;  /* 0x0000000305137210 */ /* 0x000fe40007ffe0ff */
[----:B------:R-:W-:Y:S02]  /*6820*/  MOV R18, R4 ;  /* 0x0000000400127202 */ /* 0x000fe40000000f00 */
.L_x_90:
        /* <DEDUP_REMOVED lines=12> */
.L_x_91:
[----:B------:R-:W1:Y:S01]  /*68f0*/  LDCU.64 UR12, c[0x0][0x5c8] ;  /* 0x0000b900ff0c77ac */ /* 0x000e620008000a00 */
[----:B------:R-:W-:-:S05]  /*6900*/  IADD3 R4, PT, PT, R65, R66, RZ ;  /* 0x0000004241047210 */ /* 0x000fca0007ffe0ff */
[C---:B-1----:R-:W-:Y:S02]  /*6910*/  IMAD R3, R4.reuse, UR13, RZ ;  /* 0x0000000d04037c24 */ /* 0x042fe4000f8e02ff */
[----:B------:R-:W-:-:S05]  /*6920*/  IMAD.WIDE.U32 R4, R4, UR12, RZ ;  /* 0x0000000c04047c25 */ /* 0x000fca000f8e00ff */
[----:B------:R-:W-:Y:S02]  /*6930*/  IADD3 R8, PT, PT, R5, R3, RZ ;  /* 0x0000000305087210 */ /* 0x000fe40007ffe0ff */
[----:B------:R-:W-:-:S07]  /*6940*/  MOV R3, R4 ;  /* 0x0000000400037202 */ /* 0x000fce0000000f00 */
.L_x_92:
[----:B------:R-:W-:Y:S01]  /*6950*/  BAR.SYNC.DEFER_BLOCKING 0x0 ;  /* 0x0000000000007b1d */ /* 0x000fe20000010000 */
[C---:B------:R-:W-:Y:S01]  /*6960*/  SHF.L.U32 R4, R252.reuse, 0x7, RZ ;  /* 0x00000007fc047819 */ /* 0x040fe200000006ff */
[----:B------:R-:W-:Y:S01]  /*6970*/  IMAD.SHL.U32 R15, R252, 0x80, RZ ;  /* 0x00000080fc0f7824 */ /* 0x000fe200078e00ff */
[----:B------:R-:W-:Y:S02]  /*6980*/  SHF.L.U32 R5, R14, 0x3, RZ ;  /* 0x000000030e057819 */ /* 0x000fe400000006ff */
[----:B------:R-:W-:-:S03]  /*6990*/  IADD3 R14, PT, PT, -R4, R213, RZ ;  /* 0x000000d5040e7210 */ /* 0x000fc60007ffe1ff */
[----:B------:R-:W1:Y:S01]  /*69a0*/  LDC.64 R16, c[0x0][0x5e0] ;  /* 0x00017800ff107b82 */ /* 0x000e620000000a00 */
[----:B------:R-:W-:Y:S01]  /*69b0*/  SHF.R.U32.HI R34, RZ, 0x2, R34 ;  /* 0x00000002ff227819 */ /* 0x000fe20000011622 */
[----:B------:R-:W-:Y:S01]  /*69c0*/  IMAD.WIDE.U32 R10, R15, UR14, RZ ;  /* 0x0000000e0f0a7c25 */ /* 0x000fe2000f8e00ff */
[----:B------:R-:W-:Y:S01]  /*69d0*/  LOP3.LUT R4, R5, 0x18, RZ, 0xc0, !PT ;  /* 0x0000001805047812 */ /* 0x000fe200078ec0ff */
[----:B------:R-:W-:Y:S01]  /*69e0*/  BSSY.RECONVERGENT B0, `(.L_x_93) ;  /* 0x0000028000007945 */ /* 0x000fe20003800200 */
[----:B------:R-:W-:Y:S01]  /*69f0*/  ISETP.GE.AND P1, PT, R34, R14, PT ;  /* 0x0000000e2200720c */ /* 0x000fe20003f26270 */
[----:B------:R-:W-:Y:S01]  /*6a00*/  IMAD.MOV.U32 R5, RZ, RZ, RZ ;  /* 0x000000ffff057224 */ /* 0x000fe200078e00ff */
[----:B------:R-:W-:Y:S01]  /*6a10*/  SHF.R.S32.HI R22, RZ, 0x1f, R15 ;  /* 0x0000001fff167819 */ /* 0x000fe2000001140f */
[----:B------:R-:W2:Y:S01]  /*6a20*/  LDC.64 R20, c[0x0][0x5d8] ;  /* 0x00017600ff147b82 */ /* 0x000ea20000000a00 */
[----:B------:R-:W-:-:S04]  /*6a30*/  IMAD.WIDE.U32 R6, R15, UR12, R4 ;  /* 0x0000000c0f067c25 */ /* 0x000fc8000f8e0004 */
[----:B------:R-:W-:Y:S01]  /*6a40*/  IMAD R9, R22, UR12, RZ ;  /* 0x0000000c16097c24 */ /* 0x000fe2000f8e02ff */
[----:B------:R-:W-:Y:S02]  /*6a50*/  IADD3 R6, P0, PT, R3, R6, RZ ;  /* 0x0000000603067210 */ /* 0x000fe40007f1e0ff */
[----:B------:R-:W-:Y:S01]  /*6a60*/  LOP3.LUT R3, R10, R4, RZ, 0xfc, !PT ;  /* 0x000000040a037212 */ /* 0x000fe200078efcff */
[----:B------:R3:W4:Y:S01]  /*6a70*/  LDS.128 R28, [R248+0x7000] ;  /* 0x00700000f81c7984 */ /* 0x0007220000000c00 */
[----:B------:R-:W-:Y:S01]  /*6a80*/  IMAD R5, R15, UR13, R9 ;  /* 0x0000000d0f057c24 */ /* 0x000fe2000f8e0209 */
[----:B------:R-:W5:Y:S01]  /*6a90*/  @!P1 LDC.64 R32, c[0x0][0x568] ;  /* 0x00015a00ff209b82 */ /* 0x000f620000000a00 */
[----:B------:R-:W-:Y:S01]  /*6aa0*/  IMAD R4, R22, UR14, RZ ;  /* 0x0000000e16047c24 */ /* 0x000fe2000f8e02ff */
[----:B------:R3:W2:Y:S01]  /*6ab0*/  LDS.128 R24, [R248+0x8000] ;  /* 0x00800000f8187984 */ /* 0x0006a20000000c00 */
[----:B------:R-:W-:Y:S02]  /*6ac0*/  IADD3 R10, PT, PT, R34, 0x40, RZ ;  /* 0x00000040220a7810 */ /* 0x000fe40007ffe0ff */
[----:B------:R-:W-:Y:S01]  /*6ad0*/  IADD3.X R7, PT, PT, R8, R7, R5, P0, !PT ;  /* 0x0000000708077210 */ /* 0x000fe200007fe405 */
[----:B------:R3:W3:Y:S01]  /*6ae0*/  LDS.128 R36, [R248+0x9000] ;  /* 0x00900000f8247984 */ /* 0x0006e20000000c00 */
[----:B------:R-:W-:Y:S01]  /*6af0*/  ISETP.GE.AND P4, PT, R10, R14, PT ;  /* 0x0000000e0a00720c */ /* 0x000fe20003f86270 */
[----:B-1----:R-:W-:Y:S01]  /*6b00*/  IMAD.WIDE.U32 R12, R16, UR20, R6 ;  /* 0x00000014100c7c25 */ /* 0x002fe2000f8e0006 */
[----:B------:R-:W-:-:S03]  /*6b10*/  IADD3 R6, P0, PT, R18, R3, RZ ;  /* 0x0000000312067210 */ /* 0x000fc60007f1e0ff */
[----:B------:R-:W-:Y:S02]  /*6b20*/  IMAD R3, R15, UR15, R4 ;  /* 0x0000000f0f037c24 */ /* 0x000fe4000f8e0204 */
[----:B------:R-:W-:Y:S02]  /*6b30*/  IMAD R5, R17, UR20, R13 ;  /* 0x0000001411057c24 */ /* 0x000fe4000f8e020d */
[----:B------:R-:W-:Y:S01]  /*6b40*/  @!P1 IMAD.MOV.U32 R4, RZ, RZ, R12 ;  /* 0x000000ffff049224 */ /* 0x000fe200078e000c */
[----:B------:R-:W-:Y:S02]  /*6b50*/  IADD3.X R7, PT, PT, R19, R11, R3, P0, !PT ;  /* 0x0000000b13077210 */ /* 0x000fe400007fe403 */
[C---:B------:R-:W-:Y:S01]  /*6b60*/  IADD3 R3, P0, PT, R34.reuse, 0x40, RZ ;  /* 0x0000004022037810 */ /* 0x040fe20007f1e0ff */
[----:B------:R-:W-:-:S04]  /*6b70*/  @!P1 IMAD.WIDE.U32 R8, R34, UR12, R4 ;  /* 0x0000000c22089c25 */ /* 0x000fc8000f8e0004 */
[----:B--2---:R-:W-:Y:S01]  /*6b80*/  IMAD.WIDE.U32 R6, R20, UR20, R6 ;  /* 0x0000001414067c25 */ /* 0x004fe2000f8e0006 */
[----:B-----5:R-:W-:-:S03]  /*6b90*/  @!P1 LEA R16, P2, R8, R32, 0x1 ;  /* 0x0000002008109211 */ /* 0x020fc600078408ff */
[----:B------:R-:W-:Y:S02]  /*6ba0*/  @!P1 IMAD R19, R34, UR13, R9 ;  /* 0x0000000d22139c24 */ /* 0x000fe4000f8e0209 */
[----:B------:R-:W-:Y:S01]  /*6bb0*/  IMAD R18, R21, UR20, R7 ;  /* 0x0000001415127c24 */ /* 0x000fe2000f8e0207 */
[----:B---34-:R-:W-:Y:S07]  /*6bc0*/  @P1 BRA `(.L_x_94) ;  /* 0x0000000000241947 */ /* 0x018fee0003800000 */
        /* <DEDUP_REMOVED lines=9> */
.L_x_94:
[----:B------:R-:W-:Y:S05]  /*6c60*/  BSYNC.RECONVERGENT B0 ;  /* 0x0000000000007941 */ /* 0x000fea0003800200 */
.L_x_93:
        /* <DEDUP_REMOVED lines=13> */
.L_x_96:
[----:B------:R-:W-:Y:S05]  /*6d40*/  BSYNC.RECONVERGENT B0 ;  /* 0x0000000000007941 */ /* 0x000fea0003800200 */
.L_x_95:
        /* <DEDUP_REMOVED lines=12> */
.L_x_85:
[----:B------:R-:W-:Y:S05]  /*6e10*/  BSYNC.RECONVERGENT B1 ;  /* 0x0000000000017941 */ /* 0x000fea0003800200 */
.L_x_67:
[----:B------:R-:W5:Y:S01]  /*6e20*/  LDCU UR11, c[0x0][0x438] ;  /* 0x00008700ff0b77ac */ /* 0x000f620008000800 */
[----:B------:R-:W2:Y:S08]  /*6e30*/  LDC R3, c[0x0][0x370] ;  /* 0x0000dc00ff037b82 */ /* 0x000eb00000000800 */
[----:B-1----:R-:W1:Y:S01]  /*6e40*/  LDC R10, c[0x0][0x438] ;  /* 0x00010e00ff0a7b82 */ /* 0x002e620000000800 */
[----:B-----5:R-:W-:-:S04]  /*6e50*/  UIADD3 UR11, UPT, UPT, UR11, 0x7f, URZ ;  /* 0x0000007f0b0b7890 */ /* 0x020fc8000fffe0ff */
[----:B------:R-:W-:Y:S01]  /*6e60*/  USHF.R.S32.HI UR10, URZ, 0x1f, UR11 ;  /* 0x0000001fff0a7899 */ /* 0x000fe2000801140b */
[----:B--2---:R-:W-:-:S03]  /*6e70*/  IADD3 R252, PT, PT, R3, R252, RZ ;  /* 0x000000fc03fc7210 */ /* 0x004fc60007ffe0ff */
[----:B------:R-:W-:-:S04]  /*6e80*/  ULEA.HI UR10, UR10, UR11, URZ, 0x7 ;  /* 0x0000000b0a0a7291 */ /* 0x000fc8000f8f38ff */
[----:B------:R-:W-:-:S06]  /*6e90*/  USHF.R.S32.HI UR10, URZ, 0x7, UR10 ;  /* 0x00000007ff0a7899 */ /* 0x000fcc000801140a */
[----:B------:R-:W-:-:S13]  /*6ea0*/  ISETP.GE.AND P0, PT, R252, UR10, PT ;  /* 0x0000000afc007c0c */ /* 0x000fda000bf06270 */
[----:B-1----:R-:W-:Y:S05]  /*6eb0*/  @!P0 BRA `(.L_x_97) ;  /* 0xffffff9400dc8947 */ /* 0x002fea000383ffff */
[----:B------:R-:W-:Y:S05]  /*6ec0*/  EXIT ;  /* 0x000000000000794d */ /* 0x000fea0003800000 */
.L_x_98:
        /* <DEDUP_REMOVED lines=11> */
.L_x_814:


//--------------------- .text._ZN5flash44flash_bwd_dq_dk_dv_loop_seqk_parallel_kernelI23Flash_bwd_kernel_traitsILi32ELi128ELi128ELi8ELi4ELi4ELi4ELb1ELb0EN7cutlass10bfloat16_tE19Flash_kernel_traitsILi32ELi128ELi128ELi8ES3_EELb0ELb1ELb0ELb1ELb0ELb0ELb0EEEvNS_16Flash_bwd_paramsE --------------------------
	.section	.text._ZN5flash44flash_bwd_dq_dk_dv_loop_seqk_parallel_kernelI23Flash_bwd_kernel_traitsILi32ELi128ELi128ELi8ELi4ELi4ELi4ELb1ELb0EN7cutlass10bfloat16_tE19Flash_kernel_traitsILi32ELi128ELi128ELi8ES3_EELb0ELb1ELb0ELb1ELb0ELb0ELb0EEEvNS_16Flash_bwd_paramsE,"ax",@progbits
	.align	128
        .global         _ZN5flash44flash_bwd_dq_dk_dv_loop_seqk_parallel_kernelI23Flash_bwd_kernel_traitsILi32ELi128ELi128ELi8ELi4ELi4ELi4ELb1ELb0EN7cutlass10bfloat16_tE19Flash_kernel_traitsILi32ELi128ELi128ELi8ES3_EELb0ELb1ELb0ELb1ELb0ELb0ELb0EEEvNS_16Flash_bwd_paramsE
        .type           _ZN5flash44flash_bwd_dq_dk_dv_loop_seqk_parallel_kernelI23Flash_bwd_kernel_traitsILi32ELi128ELi128ELi8ELi4ELi4ELi4ELb1ELb0EN7cutlass10bfloat16_tE19Flash_kernel_traitsILi32ELi128ELi128ELi8ES3_EELb0ELb1ELb0ELb1ELb0ELb0ELb0EEEvNS_16Flash_bwd_paramsE,@function
        .size           _ZN5flash44flash_bwd_dq_dk_dv_loop_seqk_parallel_kernelI23Flash_bwd_kernel_traitsILi32ELi128ELi128ELi8ELi4ELi4ELi4ELb1ELb0EN7cutlass10bfloat16_tE19Flash_kernel_traitsILi32ELi128ELi128ELi8ES3_EELb0ELb1ELb0ELb1ELb0ELb0ELb0EEEvNS_16Flash_bwd_paramsE,(.L_x_815 - _ZN5flash44flash_bwd_dq_dk_dv_loop_seqk_parallel_kernelI23Flash_bwd_kernel_traitsILi32ELi128ELi128ELi8ELi4ELi4ELi4ELb1ELb0EN7cutlass10bfloat16_tE19Flash_kernel_traitsILi32ELi128ELi128ELi8ES3_EELb0ELb1ELb0ELb1ELb0ELb0ELb0EEEvNS_16Flash_bwd_paramsE)
        .other          _ZN5flash44flash_bwd_dq_dk_dv_loop_seqk_parallel_kernelI23Flash_bwd_kernel_traitsILi32ELi128ELi128ELi8ELi4ELi4ELi4ELb1ELb0EN7cutlass10bfloat16_tE19Flash_kernel_traitsILi32ELi128ELi128ELi8ES3_EELb0ELb1ELb0ELb1ELb0ELb0ELb0EEEvNS_16Flash_bwd_paramsE,@"STO_CUDA_ENTRY STV_DEFAULT"
_ZN5flash44flash_bwd_dq_dk_dv_loop_seqk_parallel_kernelI23Flash_bwd_kernel_traitsILi32ELi128ELi128ELi8ELi4ELi4ELi4ELb1ELb0EN7cutlass10bfloat16_tE19Flash_kernel_traitsILi32ELi128ELi128ELi8ES3_EELb0ELb1ELb0ELb1ELb0ELb0ELb0EEEvNS_16Flash_bwd_paramsE:
.text._ZN5flash44flash_bwd_dq_dk_dv_loop_seqk_parallel_kernelI23Flash_bwd_kernel_traitsILi32ELi128ELi128ELi8ELi4ELi4ELi4ELb1ELb0EN7cutlass10bfloat16_tE19Flash_kernel_traitsILi32ELi128ELi128ELi8ES3_EELb0ELb1ELb0ELb1ELb0ELb0ELb0EEEvNS_16Flash_bwd_paramsE:
        /* <DEDUP_REMOVED lines=14> */
[----:B------:R-:W-:Y:S01]  /*00e0*/  UMOV UR5, 0x400 ;  /* 0x0000040000057882 */ /* 0x000fe20000000000 */
[----:B------:R-:W3:Y:S04]  /*00f0*/  LDCU UR14, c[0x0][0x438] ;  /* 0x00008700ff0e77ac */ /* 0x000ee80008000800 */
[----:B------:R-:W4:Y:S01]  /*0100*/  S2UR UR6, SR_CgaCtaId ;  /* 0x00000000000679c3 */ /* 0x000f220000008800 */
[----:B------:R-:W1:Y:S01]  /*0110*/  LDCU.64 UR26, c[0x0][0x358] ;  /* 0x00006b00ff1a77ac */ /* 0x000e620008000a00 */
[----:B------:R-:W1:Y:S06]  /*0120*/  LDCU UR7, c[0x0][0x438] ;  /* 0x00008700ff0777ac */ /* 0x000e6c0008000800 */
[----:B------:R-:W5:Y:S01]  /*0130*/  S2UR UR4, SR_CgaCtaId ;  /* 0x00000000000479c3 */ /* 0x000f620000008800 */
[----:B------:R-:W-:Y:S01]  /*0140*/  UMOV UR29, 0xffffe000 ;  /* 0xffffe000001d7882 */ /* 0x000fe20000000000 */
[----:B------:R-:W-:Y:S01]  /*0150*/  UMOV UR31, URZ ;  /* 0x000000ff001f7c82 */ /* 0x000fe20008000000 */
[----:B------:R-:W-:-:S05]  /*0160*/  UMOV UR32, URZ ;  /* 0x000000ff00207c82 */ /* 0x000fca0008000000 */
[----:B------:R-:W3:Y:S01]  /*0170*/  S2UR UR25, SR_CTAID.Z ;  /* 0x00000000001979c3 */ /* 0x000ee20000002700 */
[----:B--2---:R-:W-:Y:S01]  /*0180*/  ULEA UR8, UR8, UR10, 0x18 ;  /* 0x0000000a08087291 */ /* 0x004fe2000f8ec0ff */
[----:B-1----:R-:W-:-:S06]  /*0190*/  IMAD.SHL.U32 R4, R3, 0x10, RZ ;  /* 0x0000001003047824 */ /* 0x002fcc00078e00ff */
[----:B------:R-:W1:Y:S01]  /*01a0*/  S2UR UR24, SR_CTAID.X ;  /* 0x00000000001879c3 */ /* 0x000e620000002500 */
[C---:B------:R-:W-:Y:S01]  /*01b0*/  IMAD.SHL.U32 R2, R3.reuse, 0x2, RZ ;  /* 0x0000000203027824 */ /* 0x040fe200078e00ff */
[----:B----4-:R-:W-:Y:S01]  /*01c0*/  ULEA UR6, UR6, UR9, 0x18 ;  /* 0x0000000906067291 */ /* 0x010fe2000f8ec0ff */
[C---:B------:R-:W-:Y:S01]  /*01d0*/  IMAD.SHL.U32 R0, R3.reuse, 0x40, RZ ;  /* 0x0000004003007824 */ /* 0x040fe200078e00ff */
[----:B------:R-:W-:Y:S01]  /*01e0*/  LOP3.LUT R4, R4, 0x1c0, RZ, 0xc0, !PT ;  /* 0x000001c004047812 */ /* 0x000fe200078ec0ff */
[----:B------:R-:W-:-:S03]  /*01f0*/  IMAD.SHL.U32 R3, R3, 0x20, RZ ;  /* 0x0000002003037824 */ /* 0x000fc600078e00ff */
[----:B------:R-:W2:Y:S01]  /*0200*/  S2UR UR23, SR_CTAID.Y ;  /* 0x00000000001779c3 */ /* 0x000ea20000002600 */
[----:B------:R-:W-:Y:S01]  /*0210*/  LOP3.LUT R0, R2, 0xe006, R0, 0xc8, !PT ;  /* 0x0000e00602007812 */ /* 0x000fe200078ec800 */
[----:B-----5:R-:W-:Y:S01]  /*0220*/  ULEA UR4, UR4, UR5, 0x18 ;  /* 0x0000000504047291 */ /* 0x020fe2000f8ec0ff */
[----:B------:R-:W-:Y:S02]  /*0230*/  LOP3.LUT R2, R4, 0x38, R2, 0xf8, !PT ;  /* 0x0000003804027812 */ /* 0x000fe400078ef802 */
[----:B------:R-:W-:-:S03]  /*0240*/  LOP3.LUT R0, R0, 0xc00, R3, 0xf8, !PT ;  /* 0x00000c0000007812 */ /* 0x000fc600078ef803 */
[----:B------:R-:W4:Y:S01]  /*0250*/  S2UR UR22, SR_CTAID.Z ;  /* 0x00000000001679c3 */ /* 0x000f220000002700 */
[----:B------:R-:W-:-:S04]  /*0260*/  LOP3.LUT R0, R0, R2, RZ, 0xfc, !PT ;  /* 0x0000000200007212 */ /* 0x000fc800078efcff */
[----:B---3--:R-:W-:-:S07]  /*0270*/  LEA R188, R0, UR8, 0x1 ;  /* 0x0000000800bc7c11 */ /* 0x008fce000f8e08ff */
.L_x_154:
[----:B------:R-:W3:Y:S01]  /*0280*/  LDCU.64 UR8, c[0x0][0x470] ;  /* 0x00008e00ff0877ac */ /* 0x000ee20008000a00 */
[----:B-----5:R-:W5:Y:S01]  /*0290*/  S2UR UR33, SR_CTAID.Y ;  /* 0x00000000002179c3 */ /* 0x020f620000002600 */
[----:B-1----:R-:W1:Y:S01]  /*02a0*/  LDCU.64 UR10, c[0x0][0x478] ;  /* 0x00008f00ff0a77ac */ /* 0x002e620008000a00 */
[----:B--2---:R-:W2:Y:S01]  /*02b0*/  LDCU.64 UR12, c[0x0][0x460] ;  /* 0x00008c00ff0c77ac */ /* 0x004ea20008000a00 */
[----:B------:R-:W4:Y:S01]  /*02c0*/  LDCU.U8 UR5, c[0x0][0x532] ;  /* 0x0000a640ff0577ac */ /* 0x000f220008000000 */
[----:B------:R-:W4:Y:S01]  /*02d0*/  LDCU.64 UR18, c[0x0][0x460] ;  /* 0x00008c00ff1277ac */ /* 0x000f220008000a00 */
[----:B---3--:R-:W-:Y:S02]  /*02e0*/  UISETP.NE.U32.AND UP0, UPT, UR8, URZ, UPT ;  /* 0x000000ff0800728c */ /* 0x008fe4000bf05070 */
[----:B-1----:R-:W-:Y:S02]  /*02f0*/  UISETP.NE.U32.AND UP2, UPT, UR10, URZ, UPT ;  /* 0x000000ff0a00728c */ /* 0x002fe4000bf45070 */
[----:B------:R-:W-:-:S02]  /*0300*/  UISETP.NE.AND.EX UP0, UPT, UR9, URZ, UPT, UP0 ;  /* 0x000000ff0900728c */ /* 0x000fc4000bf05300 */
[----:B-----5:R-:W-:Y:S02]  /*0310*/  USHF.L.U32 UR16, UR33, 0x2, URZ ;  /* 0x0000000221107899 */ /* 0x020fe400080006ff */
[----:B------:R-:W-:Y:S02]  /*0320*/  USHF.R.U32.HI UR15, URZ, 0x1e, UR33 ;  /* 0x0000001eff0f7899 */ /* 0x000fe40008011621 */
[----:B------:R-:W-:Y:S01]  /*0330*/  UISETP.NE.AND.EX UP2, UPT, UR11, URZ, UPT, UP2 ;  /* 0x000000ff0b00728c */ /* 0x000fe2000bf45320 */
[----:B------:R-:W-:Y:S01]  /*0340*/  PLOP3.LUT P1, PT, PT, PT, UP0, 0x80, 0x8 ;  /* 0x000000000008781c */ /* 0x000fe20003f2f008 */
[----:B--2---:R-:W-:Y:S02]  /*0350*/  UISETP.NE.U32.AND UP5, UPT, UR12, URZ, UPT ;  /* 0x000000ff0c00728c */ /* 0x004fe4000bfa5070 */
[----:B------:R-:W-:Y:S02]  /*0360*/  UISETP.NE.U32.AND UP3, UPT, UR12, URZ, UPT ;  /* 0x000000ff0c00728c */ /* 0x000fe4000bf65070 */
[----:B------:R-:W-:Y:S01]  /*0370*/  @UP0 UIADD3 UR20, UP1, UPT, UR16, UR8, URZ ;  /* 0x0000000810140290 */ /* 0x000fe2000ff3e0ff */
[----:B------:R-:W-:Y:S01]  /*0380*/  PLOP3.LUT P0, PT, PT, PT, UP2, 0x80, 0x8 ;  /* 0x000000000008781c */ /* 0x000fe20003f0f028 */
[----:B------:R-:W-:-:S02]  /*0390*/  UISETP.NE.AND.EX UP5, UPT, UR13, URZ, UPT, UP5 ;  /* 0x000000ff0d00728c */ /* 0x000fc4000bfa5350 */
[----:B------:R-:W-:Y:S01]  /*03a0*/  @UP0 UIADD3.X UR21, UPT, UPT, UR15, UR9, URZ, UP1, !UPT ;  /* 0x000000090f150290 */ /* 0x000fe20008ffe4ff */
[----:B------:R-:W1:Y:S01]  /*03b0*/  LDCU.64 UR8, c[0x0][0x468] ;  /* 0x00008d00ff0877ac */ /* 0x000e620008000a00 */
[----:B------:R-:W-:Y:S02]  /*03c0*/  IMAD.U32 R4, RZ, RZ, UR20 ;  /* 0x00000014ff047e24 */ /* 0x000fe4000f8e00ff */
[----:B------:R-:W-:Y:S01]  /*03d0*/  PLOP3.LUT P4, PT, PT, PT, UP5, 0x80, 0x8 ;  /* 0x000000000008781c */ /* 0x000fe20003f8f058 */
[----:B------:R-:W-:Y:S01]  /*03e0*/  @UP2 UIADD3 UR10, UP1, UPT, UR16, UR10, URZ ;  /* 0x0000000a100a2290 */ /* 0x000fe2000ff3e0ff */
[----:B------:R-:W-:Y:S01]  /*03f0*/  IMAD.U32 R5, RZ, RZ, UR21 ;  /* 0x00000015ff057e24 */ /* 0x000fe2000f8e00ff */
[----:B------:R-:W-:Y:S02]  /*0400*/  UISETP.NE.AND.EX UP3, UPT, UR13, URZ, UPT, UP3 ;  /* 0x000000ff0d00728c */ /* 0x000fe4000bf65330 */
[----:B------:R-:W-:Y:S02]  /*0410*/  @UP2 UIADD3.X UR11, UPT, UPT, UR15, UR11, URZ, UP1, !UPT ;  /* 0x0000000b0f0b2290 */ /* 0x000fe40008ffe4ff */
[----:B----4-:R-:W-:Y:S01]  /*0420*/  UISETP.NE.AND UP4, UPT, UR5, URZ, UPT ;  /* 0x000000ff0500728c */ /* 0x010fe2000bf85270 */
[----:B------:R-:W-:Y:S01]  /*0430*/  IMAD.U32 R2, RZ, RZ, UR10 ;  /* 0x0000000aff027e24 */ /* 0x000fe2000f8e00ff */
[----:B------:R-:W-:Y:S01]  /*0440*/  PLOP3.LUT P2, PT, PT, PT, UP3, 0x80, 0x8 ;  /* 0x000000000008781c */ /* 0x000fe20003f4f038 */
[----:B------:R-:W-:Y:S01]  /*0450*/  UIMAD.WIDE.U32 UR18, UR33, 0x4, UR18 ;  /* 0x00000004211278a5 */ /* 0x000fe2000f8e0012 */
[----:B------:R-:W-:Y:S01]  /*0460*/  IMAD.U32 R3, RZ, RZ, UR11 ;  /* 0x0000000bff037e24 */ /* 0x000fe2000f8e00ff */
[----:B------:R-:W2:Y:S01]  /*0470*/  @P1 LDG.E R7, desc[UR26][R4.64] ;  /* 0x0000001a04071981 */ /* 0x000ea2000c1e1900 */
[----:B------:R-:W3:Y:S01]  /*0480*/  @!UP2 LDCU UR5, c[0x0][0x43c] ;  /* 0x00008780ff05a7ac */ /* 0x000ee20008000800 */
[----:B-1----:R-:W-:-:S02]  /*0490*/  UISETP.EQ.U32.AND UP1, UPT, UR8, URZ, UPT ;  /* 0x000000ff0800728c */ /* 0x002fc4000bf22070 */
[----:B------:R-:W-:Y:S02]  /*04a0*/  UIADD3 UR16, UP0, UPT, UR16, UR8, URZ ;  /* 0x0000000810107290 */ /* 0x000fe4000ff1e0ff */
[----:B------:R-:W-:Y:S02]  /*04b0*/  UISETP.EQ.OR.EX UP1, UPT, UR9, URZ, !UP4, UP1 ;  /* 0x000000ff0900728c */ /* 0x000fe4000e722710 */
[----:B------:R-:W-:Y:S01]  /*04c0*/  UIADD3.X UR15, UPT, UPT, UR15, UR9, URZ, UP0, !UPT ;  /* 0x000000090f0f7290 */ /* 0x000fe200087fe4ff */
[----:B------:R-:W1:Y:S03]  /*04d0*/  @!UP2 LDCU.64 UR10, c[0x0][0x488] ;  /* 0x00009100ff0aa7ac */ /* 0x000e660008000a00 */
[----:B------:R-:W-:Y:S01]  /*04e0*/  PLOP3.LUT P3, PT, PT, PT, UP1, 0x80, 0x8 ;  /* 0x000000000008781c */ /* 0x000fe20003f6f018 */
[----:B------:R4:W5:Y:S02]  /*04f0*/  @P0 LDG.E R5, desc[UR26][R2.64] ;  /* 0x0000001a02050981 */ /* 0x000964000c1e1900 */
[----:B----4-:R-:W-:-:S02]  /*0500*/  IMAD.U32 R2, RZ, RZ, UR18 ;  /* 0x00000012ff027e24 */ /* 0x010fc4000f8e00ff */
[----:B------:R-:W-:-:S05]  /*0510*/  IMAD.U32 R3, RZ, RZ, UR19 ;  /* 0x00000013ff037e24 */ /* 0x000fca000f8e00ff */
[----:B------:R-:W4:Y:S04]  /*0520*/  @P4 LDG.E R6, desc[UR26][R2.64] ;  /* 0x0000001a02064981 */ /* 0x000f28000c1e1900 */
[----:B------:R3:W4:Y:S02]  /*0530*/  @P2 LDG.E R0, desc[UR26][R2.64+0x4] ;  /* 0x0000041a02002981 */ /* 0x000724000c1e1900 */
[----:B---3--:R-:W-:Y:S02]  /*0540*/  IMAD.U32 R2, RZ, RZ, UR16 ;  /* 0x00000010ff027e24 */ /* 0x008fe4000f8e00ff */
[----:B------:R-:W-:-:S05]  /*0550*/  IMAD.U32 R3, RZ, RZ, UR15 ;  /* 0x0000000fff037e24 */ /* 0x000fca000f8e00ff */
[----:B------:R-:W3:Y:S01]  /*0560*/  @!P3 LDG.E R4, desc[UR26][R2.64] ;  /* 0x0000001a0204b981 */ /* 0x000ee2000c1e1900 */
[----:B------:R-:W-:Y:S01]  /*0570*/  UISETP.NE.U32.AND UP0, UPT, UR8, URZ, UPT ;  /* 0x000000ff0800728c */ /* 0x000fe2000bf05070 */
[----:B------:R-:W-:Y:S01]  /*0580*/  UMOV UR37, URZ ;  /* 0x000000ff00257c82 */ /* 0x000fe20008000000 */
[----:B-1----:R-:W-:Y:S02]  /*0590*/  @!UP2 UISETP.NE.U32.AND UP1, UPT, UR10, URZ, UPT ;  /* 0x000000ff0a00a28c */ /* 0x002fe4000bf25070 */
[----:B------:R-:W-:Y:S01]  /*05a0*/  UISETP.NE.AND.EX UP0, UPT, UR9, URZ, UPT, UP0 ;  /* 0x000000ff0900728c */ /* 0x000fe2000bf05300 */
[----:B------:R-:W-:Y:S01]  /*05b0*/  UMOV UR19, 0xffffffff ;  /* 0xffffffff00137882 */ /* 0x000fe20000000000 */
[----:B------:R-:W-:Y:S01]  /*05c0*/  UMOV UR39, 0xffffffff ;  /* 0xffffffff00277882 */ /* 0x000fe20000000000 */
[----:B------:R-:W-:Y:S01]  /*05d0*/  @!UP2 UISETP.NE.AND.EX UP1, UPT, UR11, URZ, UPT, UP1 ;  /* 0x000000ff0b00a28c */ /* 0x000fe2000bf25310 */
[----:B------:R-:W1:Y:S01]  /*05e0*/  @!UP3 LDCU UR38, c[0x0][0x434] ;  /* 0x00008680ff26b7ac */ /* 0x000e620008000800 */
[----:B------:R-:W-:-:S02]  /*05f0*/  USHF.L.U32 UR28, UR40, 0x7, URZ ;  /* 0x00000007281c7899 */ /* 0x000fc400080006ff */
[----:B------:R-:W-:Y:S01]  /*0600*/  @!UP2 USEL UR5, UR5, URZ, UP1 ;  /* 0x000000ff0505a287 */ /* 0x000fe20008800000 */
[----:B--2---:R-:W-:Y:S02]  /*0610*/  @P1 R2UR UR37, R7 ;  /* 0x00000000072512ca */ /* 0x004fe400000e0000 */
[----:B-----5:R-:W-:-:S13]  /*0620*/  @P0 R2UR UR36, R5 ;  /* 0x00000000052402ca */ /* 0x020fda00000e0000 */
[----:B------:R-:W-:Y:S01]  /*0630*/  @UP2 UIADD3 UR36, UPT, UPT, UR36, -UR37, URZ ;  /* 0x8000002524242290 */ /* 0x000fe2000fffe0ff */
[----:B----4-:R-:W-:Y:S02]  /*0640*/  @P4 R2UR UR19, R6 ;  /* 0x00000000061342ca */ /* 0x010fe400000e0000 */
[----:B------:R-:W-:Y:S02]  /*0650*/  @P2 R2UR UR10, R0 ;  /* 0x00000000000a22ca */ /* 0x000fe400000e0000 */
[----:B---3--:R-:W-:Y:S01]  /*0660*/  @!P3 R2UR UR39, R4 ;  /* 0x000000000427b2ca */ /* 0x008fe200000e0000 */
[----:B-1----:R-:W-:-:S14]  /*0670*/  BRA.U !UP0, `(.L_x_99) ;  /* 0x0000000108187547 */ /* 0x002fdc000b800000 */
[----:B------:R-:W-:-:S13]  /*0680*/  PLOP3.LUT P0, PT, PT, PT, UP4, 0x80, 0x8 ;  /* 0x000000000008781c */ /* 0x000fda0003f0f048 */
[----:B------:R-:W2:Y:S04]  /*0690*/  @P0 LDG.E R0, desc[UR26][R2.64+0x4] ;  /* 0x0000041a02000981 */ /* 0x000ea8000c1e1900 */
[----:B------:R-:W3:Y:S01]  /*06a0*/  @!P0 LDG.E R2, desc[UR26][R2.64] ;  /* 0x0000001a02028981 */ /* 0x000ee2000c1e1900 */
[----:B--2---:R-:W-:-:S13]  /*06b0*/  @P0 R2UR UR14, R0 ;  /* 0x00000000000e02ca */ /* 0x004fda00000e0000 */
[----:B------:R-:W-:-:S07]  /*06c0*/  @UP4 UIADD3 UR14, UPT, UPT, UR14, -UR39, URZ ;  /* 0x800000270e0e4290 */ /* 0x000fce000fffe0ff */
[----:B---3--:R-:W-:-:S15]  /*06d0*/  @!P0 R2UR UR14, R2 ;  /* 0x00000000020e82ca */ /* 0x008fde00000e0000 */
.L_x_99:
[----:B------:R-:W-:Y:S02]  /*06e0*/  @!UP2 UIADD3 UR36, UPT, UPT, UR5, UR14, -UR37 ;  /* 0x0000000e0524a290 */ /* 0x000fe4000fffe825 */
[----:B------:R-:W-:Y:S02]  /*06f0*/  @UP3 UIADD3 UR38, UPT, UPT, UR10, -UR19, URZ ;  /* 0x800000130a263290 */ /* 0x000fe4000fffe0ff */
[----:B------:R-:W-:-:S09]  /*0700*/  UISETP.GT.AND UP0, UPT, UR36, UR28, UPT ;  /* 0x0000001c2400728c */ /* 0x000fd2000bf04270 */
[----:B------:R-:W-:Y:S05]  /*0710*/  BRA.U !UP0, `(.L_x_100) ;  /* 0x0000007908ec7547 */ /* 0x000fea000b800000 */
[----:B------:R-:W-:Y:S02]  /*0720*/  UISETP.NE.AND UP1, UPT, UR19, -0x1, UPT ;  /* 0xffffffff1300788c */ /* 0x000fe4000bf25270 */
[----:B------:R-:W-:Y:S02]  /*0730*/  UIADD3 UR10, UPT, UPT, UR38, 0x7f, URZ ;  /* 0x0000007f260a7890 */ /* 0x000fe4000fffe0ff */
[----:B------:R-:W-:Y:S02]  /*0740*/  UISETP.NE.AND UP0, UPT, UR39, -0x1, UPT ;  /* 0xffffffff2700788c */ /* 0x000fe4000bf05270 */
[----:B------:R-:W-:-:S04]  /*0750*/  USHF.R.S32.HI UR5, URZ, 0x1f, UR10 ;  /* 0x0000001fff057899 */ /* 0x000fc8000801140a */
[----:B------:R-:W-:Y:S01]  /*0760*/  ULEA.HI UR5, UR5, UR10, URZ, 0x7 ;  /* 0x0000000a05057291 */ /* 0x000fe2000f8f38ff */
[----:B------:R-:W1:Y:S01]  /*0770*/  @!UP1 LDCU.64 UR20, c[0x0][0x398] ;  /* 0x00007300ff1497ac */ /* 0x000e620008000a00 */
[----:B------:R-:W2:Y:S02]  /*0780*/  @UP1 LDCU.64 UR8, c[0x0][0x3b0] ;  /* 0x00007600ff0817ac */ /* 0x000ea40008000a00 */
[----:B------:R-:W-:-:S04]  /*0790*/  USHF.R.S32.HI UR35, URZ, 0x7, UR5 ;  /* 0x00000007ff237899 */ /* 0x000fc80008011405 */
[----:B------:R-:W-:Y:S02]  /*07a0*/  USHF.L.U32 UR34, UR35, 0x7, URZ ;  /* 0x0000000723227899 */ /* 0x000fe400080006ff */
[----:B-1----:R-:W-:Y:S02]  /*07b0*/  @!UP1 UIMAD.WIDE.U32 UR48, UR33, UR20, URZ ;  /* 0x00000014213092a5 */ /* 0x002fe4000f8e00ff */
[----:B------:R-:W-:Y:S02]  /*07c0*/  UIADD3 UR20, UPT, UPT, UR34, -0x80, URZ ;  /* 0xffffff8022147890 */ /* 0x000fe4000fffe0ff */
[----:B--2---:R-:W-:Y:S02]  /*07d0*/  @UP1 UIMAD.WIDE.U32 UR10, UR19, UR8, URZ ;  /* 0x00000008130a12a5 */ /* 0x004fe4000f8e00ff */
[----:B------:R-:W-:Y:S02]  /*07e0*/  @!UP1 UIMAD UR21, UR33, UR21, UR49 ;  /* 0x00000015211592a4 */ /* 0x000fe4000f8e0231 */
[----:B------:R-:W-:-:S02]  /*07f0*/  @UP1 UIMAD UR21, UR19, UR9, UR11 ;  /* 0x00000009131512a4 */ /* 0x000fc4000f8e020b */
[----:B------:R-:W-:Y:S01]  /*0800*/  USHF.R.S32.HI UR18, URZ, 0x1f, UR20 ;  /* 0x0000001fff127899 */ /* 0x000fe20008011414 */
[----:B------:R-:W-:Y:S01]  /*0810*/  @UP1 UMOV UR48, UR10 ;  /* 0x0000000a00301c82 */ /* 0x000fe20008000000 */
[----:B------:R-:W-:Y:S10]  /*0820*/  BRA.U UP0, `(.L_x_101) ;  /* 0x0000000100307547 */ /* 0x000ff4000b800000 */
[----:B------:R-:W1:Y:S01]  /*0830*/  LDCU.64 UR16, c[0x0][0x3b8] ;  /* 0x00007700ff1077ac */ /* 0x000e620008000a00 */
[----:B------:R-:W2:Y:S01]  /*0840*/  LDCU.64 UR8, c[0x0][0x3a0] ;  /* 0x00007400ff0877ac */ /* 0x000ea20008000a00 */
[----:B------:R-:W-:-:S04]  /*0850*/  USHF.R.S32.HI UR5, URZ, 0x1f, UR37 ;  /* 0x0000001fff057899 */ /* 0x000fc80008011425 */
[----:B-1----:R-:W-:Y:S02]  /*0860*/  UIMAD UR5, UR5, UR16, URZ ;  /* 0x00000010050572a4 */ /* 0x002fe4000f8e02ff */
[----:B------:R-:W-:Y:S02]  /*0870*/  UIMAD.WIDE.U32 UR10, UR37, UR16, URZ ;  /* 0x00000010250a72a5 */ /* 0x000fe4000f8e00ff */
[----:B------:R-:W-:-:S04]  /*0880*/  UIMAD UR5, UR37, UR17, UR5 ;  /* 0x00000011250572a4 */ /* 0x000fc8000f8e0205 */
[----:B------:R-:W-:-:S04]  /*0890*/  UIADD3 UR11, UPT, UPT, UR11, UR5, URZ ;  /* 0x000000050b0b7290 */ /* 0x000fc8000fffe0ff */
[----:B--2---:R-:W-:-:S04]  /*08a0*/  UIMAD.WIDE.U32 UR10, UR33, UR8, UR10 ;  /* 0x00000008210a72a5 */ /* 0x004fc8000f8e000a */
[----:B------:R-:W-:-:S03]  /*08b0*/  UIMAD UR9, UR33, UR9, UR11 ;  /* 0x00000009210972a4 */ /* 0x000fc6000f8e020b */
[----:B------:R-:W-:-:S03]  /*08c0*/  UMOV UR30, UR10 ;  /* 0x0000000a001e7c82 */ /* 0x000fc60008000000 */
[----:B------:R-:W-:Y:S01]  /*08d0*/  MOV R20, UR9 ;  /* 0x0000000900147c02 */ /* 0x000fe20008000f00 */
[----:B------:R-:W-:Y:S06]  /*08e0*/  BRA `(.L_x_102) ;  /* 0x00000000001c7947 */ /* 0x000fec0003800000 */
.L_x_101:
[----:B------:R-:W1:Y:S01]  /*08f0*/  LDCU.64 UR16, c[0x0][0x3b8] ;  /* 0x00007700ff1077ac */ /* 0x000e620008000a00 */
[----:B------:R-:W-:-:S04]  /*0900*/  UIADD3 UR5, UPT, UPT, UR37, UR39, URZ ;  /* 0x0000002725057290 */ /* 0x000fc8000fffe0ff */
[----:B-1----:R-:W-:Y:S02]  /*0910*/  UIMAD.WIDE.U32 UR8, UR5, UR16, URZ ;  /* 0x00000010050872a5 */ /* 0x002fe4000f8e00ff */
[----:B------:R-:W-:-:S04]  /*0920*/  UIMAD UR5, UR5, UR17, URZ ;  /* 0x00000011050572a4 */ /* 0x000fc8000f8e02ff */
[----:B------:R-:W-:Y:S01]  /*0930*/  UIADD3 UR5, UPT, UPT, UR9, UR5, URZ ;  /* 0x0000000509057290 */ /* 0x000fe2000fffe0ff */
[----:B------:R-:W-:-:S05]  /*0940*/  UMOV UR30, UR8 ;  /* 0x00000008001e7c82 */ /* 0x000fca0008000000 */
[----:B------:R-:W-:-:S07]  /*0950*/  MOV R20, UR5 ;  /* 0x0000000500147c02 */ /* 0x000fce0008000f00 */
.L_x_102:
[----:B------:R-:W1:Y:S01]  /*0960*/  LDC R5, c[0x0][0x3e8] ;  /* 0x0000fa00ff057b82 */ /* 0x000e620000000800 */
[----:B------:R-:W2:Y:S01]  /*0970*/  S2R R6, SR_CTAID.Z ;  /* 0x0000000000067919 */ /* 0x000ea20000002700 */
[----:B------:R-:W-:Y:S01]  /*0980*/  USHF.R.S32.HI UR5, URZ, 0x1f, UR28 ;  /* 0x0000001fff057899 */ /* 0x000fe2000801141c */
[----:B-1----:R-:W-:-:S04]  /*0990*/  IABS R4, R5 ;  /* 0x0000000500047213 */ /* 0x002fc80000000000 */
[----:B------:R-:W1:Y:S01]  /*09a0*/  I2F.RP R2, R4 ;  /* 0x0000000400027306 */ /* 0x000e620000209400 */
[----:B--2---:R-:W-:-:S07]  /*09b0*/  IABS R6, R6 ;  /* 0x0000000600067213 */ /* 0x004fce0000000000 */
[----:B-1----:R-:W1:Y:S02]  /*09c0*/  MUFU.RCP R2, R2 ;  /* 0x0000000200027308 */ /* 0x002e640000001000 */
[----:B-1----:R-:W-:-:S06]  /*09d0*/  VIADD R2, R2, 0xffffffe ;  /* 0x0ffffffe02027836 */ /* 0x002fcc0000000000 */
[----:B------:R-:W1:Y:S02]  /*09e0*/  F2I.FTZ.U32.TRUNC.NTZ R3, R2 ;  /* 0x0000000200037305 */ /* 0x000e64000021f000 */
[----:B-1----:R-:W-:Y:S01]  /*09f0*/  IMAD.MOV R0, RZ, RZ, -R3 ;  /* 0x000000ffff007224 */ /* 0x002fe200078e0a03 */
[----:B------:R-:W-:-:S03]  /*0a00*/  MOV R2, RZ ;  /* 0x000000ff00027202 */ /* 0x000fc60000000f00 */
[----:B------:R-:W-:-:S04]  /*0a10*/  IMAD R0, R0, R4, RZ ;  /* 0x0000000400007224 */ /* 0x000fc800078e02ff */
[----:B------:R-:W-:-:S04]  /*0a20*/  IMAD.HI.U32 R0, R3, R0, R2 ;  /* 0x0000000003007227 */ /* 0x000fc800078e0002 */
[----:B------:R-:W-:-:S04]  /*0a30*/  IMAD.MOV.U32 R3, RZ, RZ, R6 ;  /* 0x000000ffff037224 */ /* 0x000fc800078e0006 */
[----:B------:R-:W-:-:S04]  /*0a40*/  IMAD.HI.U32 R0, R0, R3, RZ ;  /* 0x0000000300007227 */ /* 0x000fc800078e00ff */
[----:B------:R-:W-:-:S04]  /*0a50*/  IMAD.MOV R2, RZ, RZ, -R0 ;  /* 0x000000ffff027224 */ /* 0x000fc800078e0a00 */
[----:B------:R-:W-:-:S05]  /*0a60*/  IMAD R2, R4, R2, R3 ;  /* 0x0000000204027224 */ /* 0x000fca00078e0203 */
[----:B------:R-:W-:-:S13]  /*0a70*/  ISETP.GT.U32.AND P1, PT, R4, R2, PT ;  /* 0x000000020400720c */ /* 0x000fda0003f24070 */
[-C--:B------:R-:W-:Y:S01]  /*0a80*/  @!P1 IADD3 R2, PT, PT, R2, -R4.reuse, RZ ;  /* 0x8000000402029210 */ /* 0x080fe20007ffe0ff */
[----:B------:R-:W-:Y:S01]  /*0a90*/  @!P1 VIADD R0, R0, 0x1 ;  /* 0x0000000100009836 */ /* 0x000fe20000000000 */
[C---:B------:R-:W-:Y:S02]  /*0aa0*/  ISETP.NE.AND P1, PT, R5.reuse, RZ, PT ;  /* 0x000000ff0500720c */ /* 0x040fe40003f25270 */
[----:B------:R-:W-:Y:S02]  /*0ab0*/  ISETP.GE.U32.AND P2, PT, R2, R4, PT ;  /* 0x000000040200720c */ /* 0x000fe40003f46070 */
[----:B------:R-:W-:-:S04]  /*0ac0*/  LOP3.LUT R2, R5, UR25, RZ, 0x3c, !PT ;  /* 0x0000001905027c12 */ /* 0x000fc8000f8e3cff */
[----:B------:R-:W-:-:S07]  /*0ad0*/  ISETP.GE.AND P0, PT, R2, RZ, PT ;  /* 0x000000ff0200720c */ /* 0x000fce0003f06270 */
[----:B------:R-:W-:-:S05]  /*0ae0*/  @P2 IADD3 R0, PT, PT, R0, 0x1, RZ ;  /* 0x0000000100002810 */ /* 0x000fca0007ffe0ff */
[----:B------:R-:W-:-:S05]  /*0af0*/  IMAD.MOV.U32 R13, RZ, RZ, R0 ;  /* 0x000000ffff0d7224 */ /* 0x000fca00078e0000 */
[----:B------:R-:W-:Y:S02]  /*0b00*/  @!P0 IADD3 R13, PT, PT, -R13, RZ, RZ ;  /* 0x000000ff0d0d8210 */ /* 0x000fe40007ffe1ff */
[----:B------:R-:W-:-:S04]  /*0b10*/  @!P1 LOP3.LUT R13, RZ, R5, RZ, 0x33, !PT ;  /* 0x00000005ff0d9212 */ /* 0x000fc800078e33ff */
[----:B------:R-:W-:Y:S01]  /*0b20*/  SHF.R.S32.HI R19, RZ, 0x1f, R13 ;  /* 0x0000001fff137819 */ /* 0x000fe2000001140d */
[----:B------:R-:W-:Y:S05]  /*0b30*/  BRA.U UP0, `(.L_x_103) ;  /* 0x0000000100307547 */ /* 0x000fea000b800000 */
[----:B------:R-:W1:Y:S01]  /*0b40*/  LDCU.64 UR14, c[0x0][0x3c0] ;  /* 0x00007800ff0e77ac */ /* 0x000e620008000a00 */
[----:B------:R-:W2:Y:S01]  /*0b50*/  LDCU.64 UR8, c[0x0][0x3a8] ;  /* 0x00007500ff0877ac */ /* 0x000ea20008000a00 */
[----:B------:R-:W-:-:S04]  /*0b60*/  USHF.R.S32.HI UR10, URZ, 0x1f, UR37 ;  /* 0x0000001fff0a7899 */ /* 0x000fc80008011425 */
[----:B-1----:R-:W-:Y:S02]  /*0b70*/  UIMAD UR10, UR10, UR14, URZ ;  /* 0x0000000e0a0a72a4 */ /* 0x002fe4000f8e02ff */
[----:B------:R-:W-:Y:S02]  /*0b80*/  UIMAD.WIDE.U32 UR12, UR37, UR14, URZ ;  /* 0x0000000e250c72a5 */ /* 0x000fe4000f8e00ff */
[----:B------:R-:W-:-:S04]  /*0b90*/  UIMAD UR10, UR37, UR15, UR10 ;  /* 0x0000000f250a72a4 */ /* 0x000fc8000f8e020a */
[----:B------:R-:W-:-:S03]  /*0ba0*/  UIADD3 UR11, UPT, UPT, UR13, UR10, URZ ;  /* 0x0000000a0d0b7290 */ /* 0x000fc6000fffe0ff */
[----:B------:R-:W-:Y:S02]  /*0bb0*/  UMOV UR10, UR12 ;  /* 0x0000000c000a7c82 */ /* 0x000fe40008000000 */
[----:B--2---:R-:W-:-:S04]  /*0bc0*/  UIMAD.WIDE.U32 UR44, UR33, UR8, UR10 ;  /* 0x00000008212c72a5 */ /* 0x004fc8000f8e000a */
[----:B------:R-:W-:-:S06]  /*0bd0*/  UIMAD UR9, UR33, UR9, UR45 ;  /* 0x00000009210972a4 */ /* 0x000fcc000f8e022d */
[----:B------:R-:W-:Y:S01]  /*0be0*/  MOV R18, UR9 ;  /* 0x0000000900127c02 */ /* 0x000fe20008000f00 */
[----:B------:R-:W-:Y:S06]  /*0bf0*/  BRA `(.L_x_104) ;  /* 0x0000000000187947 */ /* 0x000fec0003800000 */
.L_x_103:
[----:B------:R-:W1:Y:S01]  /*0c00*/  LDCU.64 UR14, c[0x0][0x3c0] ;  /* 0x00007800ff0e77ac */ /* 0x000e620008000a00 */
[----:B------:R-:W-:-:S04]  /*0c10*/  UIADD3 UR8, UPT, UPT, UR37, UR39, URZ ;  /* 0x0000002725087290 */ /* 0x000fc8000fffe0ff */
[----:B-1----:R-:W-:Y:S02]  /*0c20*/  UIMAD.WIDE.U32 UR44, UR8, UR14, URZ ;  /* 0x0000000e082c72a5 */ /* 0x002fe4000f8e00ff */
[----:B------:R-:W-:-:S04]  /*0c30*/  UIMAD UR8, UR8, UR15, URZ ;  /* 0x0000000f080872a4 */ /* 0x000fc8000f8e02ff */
[----:B------:R-:W-:-:S06]  /*0c40*/  UIADD3 UR8, UPT, UPT, UR45, UR8, URZ ;  /* 0x000000082d087290 */ /* 0x000fcc000fffe0ff */
[----:B------:R-:W-:-:S07]  /*0c50*/  MOV R18, UR8 ;  /* 0x0000000800127c02 */ /* 0x000fce0008000f00 */
.L_x_104:
[----:B------:R-:W1:Y:S01]  /*0c60*/  @!UP1 LDCU.64 UR10, c[0x0][0x588] ;  /* 0x0000b100ff0a97ac */ /* 0x000e620008000a00 */
[----:B------:R-:W2:Y:S01]  /*0c70*/  @UP1 LDCU.64 UR8, c[0x0][0x590] ;  /* 0x0000b200ff0817ac */ /* 0x000ea20008000a00 */
[----:B------:R-:W3:Y:S01]  /*0c80*/  LDCU UR12, c[0x0][0x3e0] ;  /* 0x00007c00ff0c77ac */ /* 0x000ee20008000800 */
[----:B------:R-:W3:Y:S01]  /*0c90*/  LDCU UR42, c[0x0][0x44c] ;  /* 0x00008980ff2a77ac */ /* 0x000ee20008000800 */
[----:B-1----:R-:W-:-:S04]  /*0ca0*/  @!UP1 UIMAD.WIDE.U32 UR50, UR33, UR10, URZ ;  /* 0x0000000a213292a5 */ /* 0x002fc8000f8e00ff */
[----:B------:R-:W-:Y:S02]  /*0cb0*/  @!UP1 UIMAD UR13, UR33, UR11, UR51 ;  /* 0x0000000b210d92a4 */ /* 0x000fe4000f8e0233 */
[----:B--2---:R-:W-:-:S04]  /*0cc0*/  @UP1 UIMAD.WIDE.U32 UR10, UR19, UR8, URZ ;  /* 0x00000008130a12a5 */ /* 0x004fc8000f8e00ff */
[----:B------:R-:W-:Y:S02]  /*0cd0*/  @UP1 UIMAD UR13, UR19, UR9, UR11 ;  /* 0x00000009130d12a4 */ /* 0x000fe4000f8e020b */
[----:B---3--:R-:W-:Y:S01]  /*0ce0*/  UIMAD.WIDE UR52, UR12, UR42, URZ ;  /* 0x0000002a0c3472a5 */ /* 0x008fe2000f8e02ff */
[----:B------:R-:W-:Y:S01]  /*0cf0*/  @UP1 UMOV UR50, UR10 ;  /* 0x0000000a00321c82 */ /* 0x000fe20008000000 */
[----:B------:R-:W-:Y:S10]  /*0d00*/  BRA.U UP1, `(.L_x_105) ;  /* 0x0000000101407547 */ /* 0x000ff4000b800000 */
[----:B------:R-:W1:Y:S01]  /*0d10*/  LDCU UR46, c[0x0][0x444] ;  /* 0x00008880ff2e77ac */ /* 0x000e620008000800 */
[----:B------:R-:W-:Y:S02]  /*0d20*/  USHF.R.S32.HI UR9, URZ, 0x1f, UR12 ;  /* 0x0000001fff097899 */ /* 0x000fe4000801140c */
[----:B-1----:R-:W-:Y:S02]  /*0d30*/  USHF.R.S32.HI UR8, URZ, 0x1f, UR46 ;  /* 0x0000001fff087899 */ /* 0x002fe4000801142e */
[----:B------:R-:W-:Y:S02]  /*0d40*/  UIMAD.WIDE.U32 UR46, UR33, UR46, URZ ;  /* 0x0000002e212e72a5 */ /* 0x000fe4000f8e00ff */
[----:B------:R-:W-:Y:S02]  /*0d50*/  UIMAD UR8, UR8, UR33, URZ ;  /* 0x00000021080872a4 */ /* 0x000fe4000f8e02ff */
[----:B------:R-:W-:Y:S02]  /*0d60*/  UIMAD.WIDE.U32 UR10, UR46, UR12, URZ ;  /* 0x0000000c2e0a72a5 */ /* 0x000fe4000f8e00ff */
[----:B------:R-:W-:-:S02]  /*0d70*/  UIADD3 UR8, UPT, UPT, UR47, UR8, URZ ;  /* 0x000000082f087290 */ /* 0x000fc4000fffe0ff */
[----:B------:R-:W-:Y:S02]  /*0d80*/  UIMAD.WIDE.U32 UR56, UR10, UR42, URZ ;  /* 0x0000002a0a3872a5 */ /* 0x000fe4000f8e00ff */
[----:B------:R-:W-:-:S04]  /*0d90*/  UIMAD UR8, UR8, UR12, URZ ;  /* 0x0000000c080872a4 */ /* 0x000fc8000f8e02ff */
[----:B------:R-:W-:Y:S02]  /*0da0*/  UIMAD UR8, UR9, UR46, UR8 ;  /* 0x0000002e090872a4 */ /* 0x000fe4000f8e0208 */
[----:B------:R-:W-:Y:S02]  /*0db0*/  USHF.R.S32.HI UR9, URZ, 0x1f, UR42 ;  /* 0x0000001fff097899 */ /* 0x000fe4000801142a */
[----:B------:R-:W-:-:S04]  /*0dc0*/  UIADD3 UR8, UPT, UPT, UR11, UR8, URZ ;  /* 0x000000080b087290 */ /* 0x000fc8000fffe0ff */
[----:B------:R-:W-:-:S04]  /*0dd0*/  UIMAD UR8, UR8, UR42, URZ ;  /* 0x0000002a080872a4 */ /* 0x000fc8000f8e02ff */
[----:B------:R-:W-:-:S04]  /*0de0*/  UIMAD UR8, UR9, UR10, UR8 ;  /* 0x0000000a090872a4 */ /* 0x000fc8000f8e0208 */
[----:B------:R-:W-:Y:S01]  /*0df0*/  UIADD3 UR47, UPT, UPT, UR57, UR8, URZ ;  /* 0x00000008392f7290 */ /* 0x000fe2000fffe0ff */
[----:B------:R-:W-:Y:S11]  /*0e00*/  BRA `(.L_x_106) ;  /* 0x00000000000c7947 */ /* 0x000ff60003800000 */
.L_x_105:
[----:B------:R-:W-:Y:S02]  /*0e10*/  UIMAD.WIDE.U32 UR56, UR52, UR19, URZ ;  /* 0x00000013343872a5 */ /* 0x000fe4000f8e00ff */
[----:B------:R-:W-:-:S04]  /*0e20*/  UIMAD UR47, UR53, UR19, URZ ;  /* 0x00000013352f72a4 */ /* 0x000fc8000f8e02ff */
[----:B------:R-:W-:Y:S02]  /*0e30*/  UIADD3 UR47, UPT, UPT, UR57, UR47, URZ ;  /* 0x0000002f392f7290 */ /* 0x000fe4000fffe0ff */
.L_x_106:
[----:B------:R-:W1:Y:S01]  /*0e40*/  LDCU.U8 UR8, c[0x0][0x548] ;  /* 0x0000a900ff0877ac */ /* 0x000e620008000000 */
[----:B------:R-:W-:Y:S01]  /*0e50*/  USHF.L.U32 UR11, UR33, 0x7, URZ ;  /* 0x00000007210b7899 */ /* 0x000fe200080006ff */
[----:B------:R-:W2:Y:S03]  /*0e60*/  LDCU.U8 UR46, c[0x0][0x5f0] ;  /* 0x0000be00ff2e77ac */ /* 0x000ea60008000000 */
[----:B------:R-:W-:Y:S02]  /*0e70*/  USEL UR9, UR11, URZ, UP5 ;  /* 0x000000ff0b097287 */ /* 0x000fe4000a800000 */
[----:B------:R-:W-:Y:S02]  /*0e80*/  UIMAD UR49, UR25, UR42, URZ ;  /* 0x0000002a193172a4 */ /* 0x000fe4000f8e02ff */
[----:B------:R-:W-:Y:S02]  /*0e90*/  UIADD3 UR9, UP1, UPT, UR20, UR9, URZ ;  /* 0x0000000914097290 */ /* 0x000fe4000ff3e0ff */
[----:B-1----:R-:W-:-:S02]  /*0ea0*/  UISETP.NE.AND UP2, UPT, UR8, URZ, UPT ;  /* 0x000000ff0800728c */ /* 0x002fc4000bf45270 */
[----:B------:R-:W-:Y:S02]  /*0eb0*/  UIADD3.X UR45, UPT, UPT, URZ, UR18, URZ, UP1, !UPT ;  /* 0x00000012ff2d7290 */ /* 0x000fe40008ffe4ff */
[----:B------:R-:W-:Y:S02]  /*0ec0*/  UIMAD.WIDE.U32 UR58, UR9, UR52, URZ ;  /* 0x00000034093a72a5 */ /* 0x000fe4000f8e00ff */
[----:B------:R-:W-:-:S04]  /*0ed0*/  UIMAD UR45, UR45, UR52, URZ ;  /* 0x000000342d2d72a4 */ /* 0x000fc8000f8e02ff */
[----:B------:R-:W-:-:S04]  /*0ee0*/  UIMAD UR45, UR53, UR9, UR45 ;  /* 0x00000009352d72a4 */ /* 0x000fc8000f8e022d */
[----:B------:R-:W-:Y:S01]  /*0ef0*/  UIADD3 UR45, UPT, UPT, UR59, UR45, URZ ;  /* 0x0000002d3b2d7290 */ /* 0x000fe2000fffe0ff */
[----:B--2---:R-:W-:Y:S11]  /*0f00*/  BRA.U !UP2, `(.L_x_107) ;  /* 0x000000010a1c7547 */ /* 0x004ff6000b800000 */
[----:B------:R-:W1:Y:S01]  /*0f10*/  LDCU UR8, c[0x0][0x434] ;  /* 0x00008680ff0877ac */ /* 0x000e620008000800 */
[----:B------:R-:W2:Y:S01]  /*0f20*/  LDCU UR51, c[0x0][0x454] ;  /* 0x00008a80ff3377ac */ /* 0x000ea20008000800 */
[----:B------:R-:W-:Y:S02]  /*0f30*/  UISETP.NE.AND UP1, UPT, UR19, -0x1, UPT ;  /* 0xffffffff1300788c */ /* 0x000fe4000bf25270 */
[----:B-1----:R-:W-:-:S04]  /*0f40*/  UIMAD UR8, UR33, UR8, URZ ;  /* 0x00000008210872a4 */ /* 0x002fc8000f8e02ff */
[----:B------:R-:W-:-:S04]  /*0f50*/  USEL UR8, UR8, UR19, !UP1 ;  /* 0x0000001308087287 */ /* 0x000fc8000c800000 */
[----:B--2---:R-:W-:Y:S01]  /*0f60*/  UIMAD UR51, UR25, UR51, UR8 ;  /* 0x00000033193372a4 */ /* 0x004fe2000f8e0208 */
[----:B------:R-:W-:Y:S05]  /*0f70*/  BRA `(.L_x_108) ;  /* 0x00000000000c7947 */ /* 0x000fea0003800000 */
.L_x_107:
[----:B------:R-:W1:Y:S01]  /*0f80*/  LDCU UR51, c[0x0][0x434] ;  /* 0x00008680ff3377ac */ /* 0x000e620008000800 */
[----:B------:R-:W-:-:S04]  /*0f90*/  UIMAD UR8, UR33, UR12, UR25 ;  /* 0x0000000c210872a4 */ /* 0x000fc8000f8e0219 */
[----:B-1----:R-:W-:Y:S02]  /*0fa0*/  UIMAD UR51, UR8, UR51, URZ ;  /* 0x00000033083372a4 */ /* 0x002fe4000f8e02ff */
.L_x_108:
[----:B------:R-:W-:Y:S01]  /*0fb0*/  UIADD3 UR43, UPT, UPT, UR35, -0x1, URZ ;  /* 0xffffffff232b7890 */ /* 0x000fe2000fffe0ff */
[----:B------:R-:W-:Y:S09]  /*0fc0*/  BRA.U !UP2, `(.L_x_109) ;  /* 0x000000010a247547 */ /* 0x000ff2000b800000 */
[----:B------:R-:W1:Y:S01]  /*0fd0*/  LDCU UR8, c[0x0][0x444] ;  /* 0x00008880ff0877ac */ /* 0x000e620008000800 */
[----:B------:R-:W2:Y:S01]  /*0fe0*/  LDCU UR10, c[0x0][0x430] ;  /* 0x00008600ff0a77ac */ /* 0x000ea20008000800 */
[----:B------:R-:W2:Y:S01]  /*0ff0*/  LDCU UR9, c[0x0][0x454] ;  /* 0x00008a80ff0977ac */ /* 0x000ea20008000800 */
[----:B------:R-:W-:-:S11]  /*1000*/  UISETP.NE.AND UP1, UPT, UR19, -0x1, UPT ;  /* 0xffffffff1300788c */ /* 0x000fd6000bf25270 */
[----:B-1----:R-:W-:Y:S02]  /*1010*/  @!UP1 UIMAD UR19, UR33, UR8, URZ ;  /* 0x00000008211392a4 */ /* 0x002fe4000f8e02ff */
[----:B--2---:R-:W-:Y:S02]  /*1020*/  ULEA UR9, UR10, UR9, 0x7 ;  /* 0x000000090a097291 */ /* 0x004fe4000f8e38ff */
[----:B------:R-:W-:-:S04]  /*1030*/  UIADD3 UR11, UPT, UPT, UR11, UR19, URZ ;  /* 0x000000130b0b7290 */ /* 0x000fc8000fffe0ff */
[----:B------:R-:W-:Y:S01]  /*1040*/  UIMAD UR52, UR9, UR25, UR11 ;  /* 0x00000019093472a4 */ /* 0x000fe2000f8e020b */
[----:B------:R-:W-:Y:S11]  /*1050*/  BRA `(.L_x_110) ;  /* 0x00000000000c7947 */ /* 0x000ff60003800000 */
.L_x_109:
[----:B------:R-:W1:Y:S01]  /*1060*/  LDCU UR52, c[0x0][0x444] ;  /* 0x00008880ff3477ac */ /* 0x000e620008000800 */
[----:B------:R-:W-:-:S04]  /*1070*/  UIMAD UR8, UR33, UR12, UR25 ;  /* 0x0000000c210872a4 */ /* 0x000fc8000f8e0219 */
[----:B-1----:R-:W-:-:S12]  /*1080*/  UIMAD UR52, UR8, UR52, URZ ;  /* 0x00000034083472a4 */ /* 0x002fd8000f8e02ff */
.L_x_110:
[----:B------:R-:W1:Y:S01]  /*1090*/  S2R R21, SR_TID.X ;  /* 0x0000000000157919 */ /* 0x000e620000002100 */
[----:B------:R-:W2:Y:S01]  /*10a0*/  LDCU.128 UR8, c[0x0][0x590] ;  /* 0x0000b200ff0877ac */ /* 0x000ea20008000c00 */
[----:B------:R-:W3:Y:S01]  /*10b0*/  LDC.64 R14, c[0x0][0x3b0] ;  /* 0x0000ec00ff0e7b82 */ /* 0x000ee20000000a00 */
[----:B------:R-:W-:Y:S01]  /*10c0*/  MOV R11, RZ ;  /* 0x000000ff000b7202 */ /* 0x000fe20000000f00 */
[----:B------:R-:W-:Y:S01]  /*10d0*/  BSSY.RECONVERGENT B1, `(.L_x_100) ;  /* 0x000071f000017945 */ /* 0x000fe20003800200 */
[----:B------:R-:W-:Y:S01]  /*10e0*/  UIMAD UR42, UR12, UR42, URZ ;  /* 0x0000002a0c2a72a4 */ /* 0x000fe2000f8e02ff */
[----:B------:R-:W-:Y:S01]  /*10f0*/  ISETP.NE.AND P2, PT, RZ, UR46, PT ;  /* 0x0000002eff007c0c */ /* 0x000fe2000bf45270 */
[----:B------:R-:W4:Y:S03]  /*1100*/  LDCU UR53, c[0x0][0x508] ;  /* 0x0000a100ff3577ac */ /* 0x000f260008000800 */
[----:B------:R-:W5:Y:S01]  /*1110*/  LDC.64 R16, c[0x0][0x5f8] ;  /* 0x00017e00ff107b82 */ /* 0x000f620000000a00 */
[----:B------:R-:W-:-:S02]  /*1120*/  UIADD3 UR41, UPT, UPT, UR28, UR38, URZ ;  /* 0x000000261c297290 */ /* 0x000fc4000fffe0ff */
[----:B------:R-:W-:Y:S01]  /*1130*/  USHF.L.U32 UR46, UR42, 0x7, URZ ;  /* 0x000000072a2e7899 */ /* 0x000fe200080006ff */
[----:B------:R-:W1:Y:S01]  /*1140*/  LDCU.64 UR54, c[0x0][0x420] ;  /* 0x00008400ff3677ac */ /* 0x000e620008000a00 */
[----:B--2---:R-:W-:Y:S01]  /*1150*/  UIMAD UR19, UR18, UR8, URZ ;  /* 0x00000008121372a4 */ /* 0x004fe2000f8e02ff */
[----:B------:R-:W-:Y:S01]  /*1160*/  MOV R0, UR8 ;  /* 0x0000000800007c02 */ /* 0x000fe20008000f00 */
[----:B------:R-:W-:Y:S01]  /*1170*/  IMAD.U32 R8, RZ, RZ, UR11 ;  /* 0x0000000bff087e24 */ /* 0x000fe2000f8e00ff */
[----:B------:R-:W-:Y:S02]  /*1180*/  ULEA UR52, UR43, UR52, 0x7 ;  /* 0x000000342b347291 */ /* 0x000fe4000f8e38ff */
[----:B------:R-:W-:Y:S01]  /*1190*/  UIMAD UR12, UR20, UR9, UR19 ;  /* 0x00000009140c72a4 */ /* 0x000fe2000f8e0213 */
[----:B---3--:R-:W-:Y:S01]  /*11a0*/  IMAD R6, R14, UR18, RZ ;  /* 0x000000120e067c24 */ /* 0x008fe2000f8e02ff */
[----:B----4-:R-:W-:Y:S02]  /*11b0*/  UIADD3 UR53, UPT, UPT, UR41, -UR53, -UR36 ;  /* 0x8000003529357290 */ /* 0x010fe4000fffe824 */
[----:B------:R-:W-:Y:S01]  /*11c0*/  ULEA UR51, UR43, UR51, 0x7 ;  /* 0x000000332b337291 */ /* 0x000fe2000f8e38ff */
[----:B------:R-:W-:Y:S01]  /*11d0*/  IMAD R6, R15, UR20, R6 ;  /* 0x000000140f067c24 */ /* 0x000fe2000f8e0206 */
[----:B------:R-:W2:Y:S01]  /*11e0*/  LDCU.64 UR18, c[0x0][0x380] ;  /* 0x00007000ff1277ac */ /* 0x000ea20008000a00 */
[C---:B-1----:R-:W-:Y:S01]  /*11f0*/  IMAD.SHL.U32 R22, R21.reuse, 0x8, RZ ;  /* 0x0000000815167824 */ /* 0x042fe200078e00ff */
[----:B------:R-:W-:-:S02]  /*1200*/  LOP3.LUT R12, R21, 0x1f, RZ, 0xc0, !PT ;  /* 0x0000001f150c7812 */ /* 0x000fc400078ec0ff */
[----:B------:R-:W-:Y:S01]  /*1210*/  SHF.R.U32.HI R23, RZ, 0x2, R21 ;  /* 0x00000002ff177819 */ /* 0x000fe20000011615 */
[----:B------:R-:W-:Y:S01]  /*1220*/  UIMAD.WIDE UR54, UR51, 0x4, UR54 ;  /* 0x00000004333678a5 */ /* 0x000fe2000f8e0236 */
[----:B------:R-:W-:-:S03]  /*1230*/  LOP3.LUT R10, R22, 0x18, RZ, 0xc0, !PT ;  /* 0x00000018160a7812 */ /* 0x000fc600078ec0ff */
[----:B------:R1:W-:Y:S01]  /*1240*/  STL [R1+0x8], R23 ;  /* 0x0000081701007387 */ /* 0x0003e20000100800 */
[----:B------:R-:W-:Y:S01]  /*1250*/  IADD3 R2, P0, PT, R10, UR50, RZ ;  /* 0x000000320a027c10 */ /* 0x000fe2000ff1e0ff */
[----:B------:R-:W-:Y:S01]  /*1260*/  IMAD.WIDE.U32 R4, R14, UR20, R10 ;  /* 0x000000140e047c25 */ /* 0x000fe2000f8e000a */
[----:B------:R-:W-:Y:S02]  /*1270*/  USHF.R.S32.HI UR50, URZ, 0x1f, UR49 ;  /* 0x0000001fff327899 */ /* 0x000fe40008011431 */
[----:B------:R-:W-:Y:S01]  /*1280*/  UIADD3 UR49, UP2, UP1, UR58, UR56, UR49 ;  /* 0x000000383a317290 */ /* 0x000fe2000f95e031 */
[----:B------:R-:W-:Y:S01]  /*1290*/  IMAD.X R3, RZ, RZ, UR13, P0 ;  /* 0x0000000dff037e24 */ /* 0x000fe200080e06ff */
[----:B------:R-:W-:Y:S02]  /*12a0*/  IADD3 R4, P0, PT, R4, UR48, RZ ;  /* 0x0000003004047c10 */ /* 0x000fe4000ff1e0ff */
[----:B------:R-:W-:Y:S01]  /*12b0*/  UIADD3.X UR45, UPT, UPT, UR45, UR47, UR50, UP2, UP1 ;  /* 0x0000002f2d2d7290 */ /* 0x000fe200097e2432 */
[----:B------:R-:W-:Y:S01]  /*12c0*/  IMAD.WIDE.U32 R2, R0, UR20, R2 ;  /* 0x0000001400027c25 */ /* 0x000fe2000f8e0002 */
[----:B------:R-:W-:Y:S01]  /*12d0*/  IADD3.X R5, PT, PT, R5, UR21, R6, P0, !PT ;  /* 0x0000001505057c10 */ /* 0x000fe200087fe406 */
[----:B------:R-:W3:Y:S02]  /*12e0*/  LDCU.64 UR20, c[0x0][0x570] ;  /* 0x0000ae00ff1477ac */ /* 0x000ee40008000a00 */
[----:B------:R-:W-:Y:S01]  /*12f0*/  VIADD R3, R3, UR12 ;  /* 0x0000000c03037c36 */ /* 0x000fe20008000000 */
[----:B------:R-:W4:Y:S01]  /*1300*/  LDCU.64 UR12, c[0x0][0x3c8] ;  /* 0x00007900ff0c77ac */ /* 0x000f220008000a00 */
[----:B------:R-:W-:Y:S01]  /*1310*/  IMAD.U32 R0, RZ, RZ, UR10 ;  /* 0x0000000aff007e24 */ /* 0x000fe2000f8e00ff */
[----:B------:R-:W2:Y:S03]  /*1320*/  LDCU.64 UR10, c[0x0][0x550] ;  /* 0x0000aa00ff0a77ac */ /* 0x000ea60008000a00 */
[----:B------:R-:W-:Y:S01]  /*1330*/  IMAD.WIDE.U32 R2, R0, UR25, R2 ;  /* 0x0000001900027c25 */ /* 0x000fe2000f8e0002 */
[----:B------:R-:W-:-:S03]  /*1340*/  SHF.R.U32.HI R0, RZ, 0x5, R21 ;  /* 0x00000005ff007819 */ /* 0x000fc60000011615 */
[----:B------:R-:W-:Y:S01]  /*1350*/  IMAD R9, R8, UR25, R3 ;  /* 0x0000001908097c24 */ /* 0x000fe2000f8e0203 */
[----:B------:R-:W-:Y:S01]  /*1360*/  MOV R8, R2 ;  /* 0x0000000200087202 */ /* 0x000fe20000000f00 */
[----:B-----5:R-:W-:-:S04]  /*1370*/  IMAD.WIDE.U32 R2, R16, UR24, RZ ;  /* 0x0000001810027c25 */ /* 0x020fc8000f8e00ff */
[----:B------:R-:W-:Y:S01]  /*1380*/  IMAD R12, R0, UR42, R12 ;  /* 0x0000002a000c7c24 */ /* 0x000fe2000f8e020c */
[----:B------:R-:W-:Y:S01]  /*1390*/  SEL R2, R2, RZ, P2 ;  /* 0x000000ff02027207 */ /* 0x000fe20001000000 */
[----:B----4-:R-:W-:Y:S01]  /*13a0*/  IMAD.U32 R6, RZ, RZ, UR12 ;  /* 0x0000000cff067e24 */ /* 0x010fe2000f8e00ff */
[----:B------:R-:W-:Y:S01]  /*13b0*/  USHF.L.U64.HI UR12, UR8, 0x6, UR9 ;  /* 0x00000006080c7899 */ /* 0x000fe20008010209 */
[----:B------:R-:W-:Y:S01]  /*13c0*/  IMAD.U32 R0, RZ, RZ, UR13 ;  /* 0x0000000dff007e24 */ /* 0x000fe2000f8e00ff */
[----:B------:R-:W-:Y:S01]  /*13d0*/  USHF.L.U32 UR13, UR8, 0x6, URZ ;  /* 0x00000006080d7899 */ /* 0x000fe200080006ff */
[----:B------:R-:W-:Y:S01]  /*13e0*/  IMAD.WIDE.U32 R6, R6, UR25, R4 ;  /* 0x0000001906067c25 */ /* 0x000fe2000f8e0004 */
[----:B------:R-:W-:Y:S01]  /*13f0*/  IADD3 R16, P1, P0, R12, UR49, R2 ;  /* 0x000000310c107c10 */ /* 0x000fe2000f83e002 */
[----:B------:R-:W4:Y:S02]  /*1400*/  LDCU.64 UR48, c[0x0][0x5e8] ;  /* 0x0000bd00ff3077ac */ /* 0x000f240008000a00 */
[----:B------:R-:W-:-:S02]  /*1410*/  IMAD R4, R17, UR24, R3 ;  /* 0x0000001811047c24 */ /* 0x000fc4000f8e0203 */
[----:B------:R-:W-:Y:S01]  /*1420*/  IMAD R3, R0, UR25, R7 ;  /* 0x0000001900037c24 */ /* 0x000fe2000f8e0207 */
[----:B------:R-:W-:Y:S01]  /*1430*/  SHF.R.S32.HI R7, RZ, 0x1f, R12 ;  /* 0x0000001fff077819 */ /* 0x000fe2000001140c */
[C---:B------:R-:W-:Y:S01]  /*1440*/  IMAD R17, R23.reuse, UR9, RZ ;  /* 0x0000000917117c24 */ /* 0x040fe2000f8e02ff */
[----:B------:R-:W-:Y:S01]  /*1450*/  SEL R0, R4, RZ, P2 ;  /* 0x000000ff04007207 */ /* 0x000fe20001000000 */
[----:B------:R-:W-:Y:S01]  /*1460*/  IMAD.WIDE.U32 R4, R23, UR8, R8 ;  /* 0x0000000817047c25 */ /* 0x000fe2000f8e0008 */
[----:B------:R-:W-:Y:S01]  /*1470*/  USHF.R.S32.HI UR8, URZ, 0x1f, UR53 ;  /* 0x0000001fff087899 */ /* 0x000fe20008011435 */
[----:B------:R-:W-:Y:S02]  /*1480*/  SHF.L.U64.HI R12, R14, 0x6, R15 ;  /* 0x000000060e0c7819 */ /* 0x000fe4000001020f */
[----:B------:R-:W-:Y:S01]  /*1490*/  IMAD.MOV.U32 R2, RZ, RZ, R6 ;  /* 0x000000ffff027224 */ /* 0x000fe200078e0006 */
[----:B------:R-:W-:Y:S01]  /*14a0*/  ULEA.HI UR8, UR8, UR53, URZ, 0x7 ;  /* 0x0000003508087291 */ /* 0x000fe2000f8f38ff */
[----:B------:R-:W-:Y:S01]  /*14b0*/  IADD3.X R7, PT, PT, R7, UR45, R0, P1, P0 ;  /* 0x0000002d07077c10 */ /* 0x000fe20008fe0400 */
[----:B------:R-:W-:Y:S01]  /*14c0*/  IMAD.IADD R6, R5, 0x1, R17 ;  /* 0x0000000105067824 */ /* 0x000fe200078e0211 */
[----:B--2---:R-:W-:Y:S01]  /*14d0*/  LEA R239, P1, R4, UR10, 0x1 ;  /* 0x0000000a04ef7c11 */ /* 0x004fe2000f8208ff */
[----:B------:R-:W-:Y:S01]  /*14e0*/  USHF.R.S32.HI UR8, URZ, 0x7, UR8 ;  /* 0x00000007ff087899 */ /* 0x000fe20008011408 */
[----:B------:R-:W-:Y:S01]  /*14f0*/  MOV R0, UR46 ;  /* 0x0000002e00007c02 */ /* 0x000fe20008000f00 */
[C---:B------:R-:W-:Y:S01]  /*1500*/  IMAD R8, R23.reuse, R15, RZ ;  /* 0x0000000f17087224 */ /* 0x040fe200078e02ff */
[----:B------:R-:W-:Y:S01]  /*1510*/  IADD3 R5, P0, PT, R16, UR46, RZ ;  /* 0x0000002e10057c10 */ /* 0x000fe2000ff1e0ff */
[----:B------:R-:W-:Y:S01]  /*1520*/  UISETP.LT.AND UP1, UPT, URZ, UR8, UPT ;  /* 0x00000008ff00728c */ /* 0x000fe2000bf21270 */
[----:B------:R-:W-:Y:S01]  /*1530*/  LEA.HI.X R238, R4, UR11, R6, 0x1, P1 ;  /* 0x0000000b04ee7c11 */ /* 0x000fe200088f0c06 */
[----:B------:R-:W-:Y:S01]  /*1540*/  IMAD.WIDE.U32 R2, R23, R14, R2 ;  /* 0x0000000e17027225 */ /* 0x000fe200078e0002 */
[----:B------:R-:W-:Y:S01]  /*1550*/  LEA.HI.X.SX32 R4, R0, R7, 0x1, P0 ;  /* 0x0000000700047211 */ /* 0x000fe200000f0eff */
[----:B------:R-:W-:Y:S01]  /*1560*/  USEL UR10, URZ, UR8, !UP1 ;  /* 0x00000008ff0a7287 */ /* 0x000fe2000c800000 */
[----:B---3--:R-:W-:Y:S01]  /*1570*/  LEA R204, P0, R5, UR20, 0x2 ;  /* 0x0000001405cc7c11 */ /* 0x008fe2000f8010ff */
[----:B------:R-:W-:Y:S01]  /*1580*/  IMAD.IADD R0, R3, 0x1, R8 ;  /* 0x0000000103007824 */ /* 0x000fe200078e0208 */
[----:B------:R-:W-:Y:S01]  /*1590*/  LEA R237, P1, R2, UR18, 0x1 ;  /* 0x0000001202ed7c11 */ /* 0x000fe2000f8208ff */
[----:B------:R-:W-:Y:S01]  /*15a0*/  UISETP.GT.AND UP1, UPT, UR35, UR10, UPT ;  /* 0x0000000a2300728c */ /* 0x000fe2000bf24270 */
[----:B------:R-:W-:Y:S01]  /*15b0*/  LEA.HI.X R205, R5, UR21, R4, 0x2, P0 ;  /* 0x0000001505cd7c11 */ /* 0x000fe200080f1404 */
[----:B----4-:R-:W-:Y:S01]  /*15c0*/  UIMAD.WIDE UR48, UR52, 0x4, UR48 ;  /* 0x00000004343078a5 */ /* 0x010fe2000f8e0230 */
[----:B------:R-:W-:-:S02]  /*15d0*/  IADD3 R16, P0, PT, R23, 0x40, RZ ;  /* 0x0000004017107810 */ /* 0x000fc40007f1e0ff */
[----:B------:R-:W-:Y:S01]  /*15e0*/  SHF.L.U32 R9, R14, 0x6, RZ ;  /* 0x000000060e097819 */ /* 0x000fe200000006ff */
[----:B------:R-:W-:Y:S01]  /*15f0*/  VIADD R14, R23, 0x40 ;  /* 0x00000040170e7836 */ /* 0x000fe20000000000 */
[----:B------:R-:W-:Y:S02]  /*1600*/  LEA.HI.X R236, R2, UR19, R0, 0x1, P1 ;  /* 0x0000001302ec7c11 */ /* 0x000fe400088f0c00 */
[----:B------:R-:W-:Y:S01]  /*1610*/  IADD3.X R15, PT, PT, RZ, RZ, RZ, P0, !PT ;  /* 0x000000ffff0f7210 */ /* 0x000fe200007fe4ff */
[----:B------:R-:W-:Y:S01]  /*1620*/  UMOV UR18, UR48 ;  /* 0x0000003000127c82 */ /* 0x000fe20008000000 */
[----:B------:R-:W-:Y:S01]  /*1630*/  UMOV UR11, UR49 ;  /* 0x00000031000b7c82 */ /* 0x000fe20008000000 */
[----:B-1----:R-:W-:Y:S05]  /*1640*/  BRA.U UP1, `(.L_x_111) ;  /* 0x0000000501947547 */ /* 0x002fea000b800000 */
        /* <DEDUP_REMOVED lines=12> */
[----:B------:R-:W-:Y:S05]  /*1710*/  BRA `(.L_x_113) ;  /* 0x0000000000187947 */ /* 0x000fea0003800000 */
.L_x_112:
[----:B------:R-:W1:Y:S01]  /*1720*/  LDCU.64 UR10, c[0x0][0x5c0] ;  /* 0x0000b800ff0a77ac */ /* 0x000e620008000a00 */
[----:B------:R-:W-:-:S04]  /*1730*/  UIADD3 UR8, UPT, UPT, UR37, UR39, URZ ;  /* 0x0000002725087290 */ /* 0x000fc8000fffe0ff */
[----:B-1----:R-:W-:Y:S02]  /*1740*/  UIMAD.WIDE.U32 UR14, UR8, UR10, URZ ;  /* 0x0000000a080e72a5 */ /* 0x002fe4000f8e00ff */
[----:B------:R-:W-:-:S04]  /*1750*/  UIMAD UR8, UR8, UR11, URZ ;  /* 0x0000000b080872a4 */ /* 0x000fc8000f8e02ff */
[----:B------:R-:W-:-:S06]  /*1760*/  UIADD3 UR8, UPT, UPT, UR15, UR8, URZ ;  /* 0x000000080f087290 */ /* 0x000fcc000fffe0ff */
[----:B------:R-:W-:Y:S02]  /*1770*/  MOV R0, UR8 ;  /* 0x0000000800007c02 */ /* 0x000fe40008000f00 */
.L_x_113:
[----:B------:R-:W-:Y:S05]  /*1780*/  BRA.U UP0, `(.L_x_114) ;  /* 0x00000001002c7547 */ /* 0x000fea000b800000 */
        /* <DEDUP_REMOVED lines=8> */
[----:B------:R-:W-:-:S06]  /*1810*/  UIMAD UR13, UR33, UR13, UR17 ;  /* 0x0000000d210d72a4 */ /* 0x000fcc000f8e0211 */
[----:B------:R-:W-:Y:S01]  /*1820*/  MOV R12, UR13 ;  /* 0x0000000d000c7c02 */ /* 0x000fe20008000f00 */
[----:B------:R-:W-:Y:S06]  /*1830*/  BRA `(.L_x_115) ;  /* 0x0000000000187947 */ /* 0x000fec0003800000 */
.L_x_114:
[----:B------:R-:W1:Y:S01]  /*1840*/  LDCU.64 UR8, c[0x0][0x5c8] ;  /* 0x0000b900ff0877ac */ /* 0x000e620008000a00 */
[----:B------:R-:W-:-:S04]  /*1850*/  UIADD3 UR37, UPT, UPT, UR37, UR39, URZ ;  /* 0x0000002725257290 */ /* 0x000fc8000fffe0ff */
[----:B-1----:R-:W-:Y:S02]  /*1860*/  UIMAD.WIDE.U32 UR16, UR37, UR8, URZ ;  /* 0x00000008251072a5 */ /* 0x002fe4000f8e00ff */
[----:B------:R-:W-:-:S04]  /*1870*/  UIMAD UR37, UR37, UR9, URZ ;  /* 0x00000009252572a4 */ /* 0x000fc8000f8e02ff */
[----:B------:R-:W-:-:S06]  /*1880*/  UIADD3 UR37, UPT, UPT, UR17, UR37, URZ ;  /* 0x0000002511257290 */ /* 0x000fcc000fffe0ff */
[----:B------:R-:W-:Y:S02]  /*1890*/  MOV R12, UR37 ;  /* 0x00000025000c7c02 */ /* 0x000fe40008000f00 */
.L_x_115:
[----:B------:R-:W1:Y:S01]  /*18a0*/  LDCU UR12, c[0x0][0x440] ;  /* 0x00008800ff0c77ac */ /* 0x000e620008000800 */
[----:B------:R-:W-:Y:S01]  /*18b0*/  IMAD.U32 R2, RZ, RZ, UR10 ;  /* 0x0000000aff027e24 */ /* 0x000fe2000f8e00ff */
[----:B------:R-:W-:Y:S01]  /*18c0*/  BSSY.RECONVERGENT B0, `(.L_x_116) ;  /* 0x0000020000007945 */ /* 0x000fe20003800200 */
[----:B------:R-:W-:Y:S02]  /*18d0*/  UIADD3 UR36, UPT, UPT, -UR28, UR36, URZ ;  /* 0x000000241c247290 */ /* 0x000fe4000fffe1ff */
[----:B------:R-:W-:Y:S01]  /*18e0*/  IMAD.WIDE.U32 R2, R2, UR28, R10 ;  /* 0x0000001c02027c25 */ /* 0x000fe2000f8e000a */
[----:B------:R-:W-:-:S04]  /*18f0*/  UIMAD UR15, UR5, UR10, URZ ;  /* 0x0000000a050f72a4 */ /* 0x000fc8000f8e02ff */
[----:B------:R-:W-:Y:S01]  /*1900*/  UIMAD UR15, UR28, UR11, UR15 ;  /* 0x0000000b1c0f72a4 */ /* 0x000fe2000f8e020f */
[----:B------:R-:W-:-:S05]  /*1910*/  IADD3 R2, P2, PT, R2, UR14, RZ ;  /* 0x0000000e02027c10 */ /* 0x000fca000ff5e0ff */
[----:B------:R-:W-:Y:S02]  /*1920*/  IADD3.X R3, PT, PT, R0, UR15, R3, P2, !PT ;  /* 0x0000000f00037c10 */ /* 0x000fe400097fe403 */
[----:B-1----:R-:W-:Y:S01]  /*1930*/  ISETP.GE.AND P0, PT, R10, UR12, PT ;  /* 0x0000000c0a007c0c */ /* 0x002fe2000bf06270 */
[----:B------:R-:W1:Y:S03]  /*1940*/  LDCU.64 UR12, c[0x0][0x5d8] ;  /* 0x0000bb00ff0c77ac */ /* 0x000e660008000a00 */
[----:B------:R-:W-:Y:S02]  /*1950*/  ISETP.GE.OR P1, PT, R23, UR36, P0 ;  /* 0x0000002417007c0c */ /* 0x000fe40008726670 */
[----:B------:R-:W-:-:S11]  /*1960*/  ISETP.GE.OR P0, PT, R14, UR36, P0 ;  /* 0x000000240e007c0c */ /* 0x000fd60008706670 */
[----:B------:R-:W2:Y:S01]  /*1970*/  @!P1 LDC.64 R8, c[0x0][0x560] ;  /* 0x00015800ff089b82 */ /* 0x000ea20000000a00 */
[----:B-1----:R-:W-:Y:S01]  /*1980*/  IMAD.U32 R4, RZ, RZ, UR12 ;  /* 0x0000000cff047e24 */ /* 0x002fe2000f8e00ff */
[----:B------:R-:W-:-:S03]  /*1990*/  MOV R0, UR13 ;  /* 0x0000000d00007c02 */ /* 0x000fc60008000f00 */
[----:B------:R-:W-:-:S04]  /*19a0*/  IMAD.WIDE.U32 R4, R4, UR25, R2 ;  /* 0x0000001904047c25 */ /* 0x000fc8000f8e0002 */
[----:B------:R-:W-:Y:S02]  /*19b0*/  IMAD R3, R0, UR25, R5 ;  /* 0x0000001900037c24 */ /* 0x000fe4000f8e0205 */
[----:B------:R-:W-:-:S04]  /*19c0*/  @!P1 IMAD.MOV.U32 R2, RZ, RZ, R4 ;  /* 0x000000ffff029224 */ /* 0x000fc800078e0004 */
        /* <DEDUP_REMOVED lines=15> */
.L_x_117:
[----:B------:R-:W-:Y:S05]  /*1ac0*/  BSYNC.RECONVERGENT B0 ;  /* 0x0000000000007941 */ /* 0x000fea0003800200 */
.L_x_116:
[----:B------:R-:W2:Y:S01]  /*1ad0*/  LDCU.64 UR10, c[0x0][0x5e0] ;  /* 0x0000bc00ff0a77ac */ /* 0x000ea20008000a00 */
[----:B------:R-:W-:Y:S01]  /*1ae0*/  MOV R2, UR8 ;  /* 0x0000000800027c02 */ /* 0x000fe20008000f00 */
[----:B-1----:R-:W1:Y:S01]  /*1af0*/  @!P1 LDC.64 R8, c[0x0][0x568] ;  /* 0x00015a00ff089b82 */ /* 0x002e620000000a00 */
[----:B------:R-:W-:-:S03]  /*1b00*/  UIMAD UR5, UR5, UR8, URZ ;  /* 0x00000008050572a4 */ /* 0x000fc6000f8e02ff */
[----:B------:R-:W-:Y:S01]  /*1b10*/  IMAD.WIDE.U32 R2, R2, UR28, R10 ;  /* 0x0000001c02027c25 */ /* 0x000fe2000f8e000a */
[----:B------:R-:W-:Y:S02]  /*1b20*/  UIMAD UR5, UR28, UR9, UR5 ;  /* 0x000000091c0572a4 */ /* 0x000fe4000f8e0205 */
[----:B------:R-:W-:-:S04]  /*1b30*/  IADD3 R2, P2, PT, R2, UR16, RZ ;  /* 0x0000001002027c10 */ /* 0x000fc8000ff5e0ff */
[----:B------:R-:W-:Y:S02]  /*1b40*/  IADD3.X R3, PT, PT, R12, UR5, R3, P2, !PT ;  /* 0x000000050c037c10 */ /* 0x000fe400097fe403 */
[----:B--2---:R-:W-:Y:S02]  /*1b50*/  MOV R4, UR10 ;  /* 0x0000000a00047c02 */ /* 0x004fe40008000f00 */
[----:B------:R-:W-:-:S03]  /*1b60*/  MOV R0, UR11 ;  /* 0x0000000b00007c02 */ /* 0x000fc60008000f00 */
[----:B------:R-:W-:-:S04]  /*1b70*/  IMAD.WIDE.U32 R4, R4, UR25, R2 ;  /* 0x0000001904047c25 */ /* 0x000fc8000f8e0002 */
        /* <DEDUP_REMOVED lines=8> */
[----:B------:R-:W1:Y:S01]  /*1c00*/  LDCU.64 UR10, c[0x0][0x568] ;  /* 0x0000ad00ff0a77ac */ /* 0x000e620008000a00 */
[----:B------:R-:W-:Y:S01]  /*1c10*/  MOV R2, R4 ;  /* 0x0000000400027202 */ /* 0x000fe20000000f00 */
[----:B------:R-:W-:-:S04]  /*1c20*/  IMAD R0, R15, UR8, RZ ;  /* 0x000000080f007c24 */ /* 0x000fc8000f8e02ff */
[----:B------:R-:W-:-:S04]  /*1c30*/  IMAD.WIDE.U32 R2, R16, UR8, R2 ;  /* 0x0000000810027c25 */ /* 0x000fc8000f8e0002 */
[----:B------:R-:W-:-:S05]  /*1c40*/  IMAD R0, R16, UR9, R0 ;  /* 0x0000000910007c24 */ /* 0x000fca000f8e0200 */
[----:B------:R-:W-:Y:S02]  /*1c50*/  IADD3 R0, PT, PT, R3, R0, RZ ;  /* 0x0000000003007210 */ /* 0x000fe40007ffe0ff */
[----:B-1----:R-:W-:-:S04]  /*1c60*/  LEA R4, P0, R2, UR10, 0x1 ;  /* 0x0000000a02047c11 */ /* 0x002fc8000f8008ff */
[----:B------:R-:W-:-:S05]  /*1c70*/  LEA.HI.X R5, R2, UR11, R0, 0x1, P0 ;  /* 0x0000000b02057c11 */ /* 0x000fca00080f0c00 */
[----:B------:R4:W-:Y:S01]  /*1c80*/  STG.E.128 desc[UR26][R4.64], RZ ;  /* 0x000000ff04007986 */ /* 0x0009e2000c101d1a */
[----:B------:R-:W-:Y:S05]  /*1c90*/  BRA `(.L_x_118) ;  /* 0x0000006400887947 */ /* 0x000fea0003800000 */
.L_x_111:
[----:B------:R-:W1:Y:S01]  /*1ca0*/  LDCU.64 UR8, c[0x0][0x3d8] ;  /* 0x00007b00ff0877ac */ /* 0x000e620008000a00 */
[----:B------:R-:W-:Y:S01]  /*1cb0*/  IMAD.U32 R2, RZ, RZ, UR14 ;  /* 0x0000000eff027e24 */ /* 0x000fe2000f8e00ff */
[----:B------:R-:W-:Y:S01]  /*1cc0*/  LOP3.LUT R4, R22, 0xd8, RZ, 0xc0, !PT ;  /* 0x000000d816047812 */ /* 0x000fe200078ec0ff */
[----:B------:R-:W-:Y:S01]  /*1cd0*/  BSSY.RECONVERGENT B0, `(.L_x_119) ;  /* 0x0000026000007945 */ /* 0x000fe20003800200 */
[----:B------:R-:W-:Y:S01]  /*1ce0*/  UIMAD UR19, UR5, UR14, URZ ;  /* 0x0000000e051372a4 */ /* 0x000fe2000f8e02ff */
[----:B------:R-:W-:Y:S01]  /*1cf0*/  IMAD.WIDE.U32 R2, R2, UR28, R10 ;  /* 0x0000001c02027c25 */ /* 0x000fe2000f8e000a */
[----:B------:R-:W-:Y:S01]  /*1d00*/  UIADD3 UR20, UPT, UPT, -UR28, UR36, URZ ;  /* 0x000000241c147290 */ /* 0x000fe2000fffe1ff */
[----:B------:R-:W-:Y:S01]  /*1d10*/  LOP3.LUT R4, R4, 0x18, R21, 0x78, !PT ;  /* 0x0000001804047812 */ /* 0x000fe200078e7815 */
[----:B------:R-:W-:Y:S01]  /*1d20*/  UIMAD UR19, UR28, UR15, UR19 ;  /* 0x0000000f1c1372a4 */ /* 0x000fe2000f8e0213 */
[----:B------:R-:W-:Y:S01]  /*1d30*/  @P2 BAR.SYNC.DEFER_BLOCKING 0x0 ;  /* 0x0000000000002b1d */ /* 0x000fe20000010000 */
[----:B------:R-:W-:-:S02]  /*1d40*/  IADD3 R2, P0, PT, R2, UR44, RZ ;  /* 0x0000002c02027c10 */ /* 0x000fc4000ff1e0ff */
[----:B------:R-:W-:Y:S02]  /*1d50*/  ISETP.GE.AND P6, PT, R23, UR20, PT ;  /* 0x0000001417007c0c */ /* 0x000fe4000bfc6270 */
[----:B------:R-:W-:Y:S01]  /*1d60*/  IADD3.X R3, PT, PT, R18, UR19, R3, P0, !PT ;  /* 0x0000001312037c10 */ /* 0x000fe200087fe403 */
[----:B------:R-:W-:Y:S01]  /*1d70*/  ULOP3.LUT UR19, UR43, 0x80000001, URZ, 0xc0, !UPT ;  /* 0x800000012b137892 */ /* 0x000fe2000f8ec0ff */
[----:B------:R-:W-:Y:S01]  /*1d80*/  LOP3.LUT R4, R4, 0x1f20, R22, 0xf8, !PT ;  /* 0x00001f2004047812 */ /* 0x000fe200078ef816 */
[----:B-1----:R-:W-:Y:S02]  /*1d90*/  IMAD R0, R19, UR8, RZ ;  /* 0x0000000813007c24 */ /* 0x002fe4000f8e02ff */
[----:B------:R-:W-:Y:S01]  /*1da0*/  UISETP.NE.AND UP0, UPT, UR19, 0x1, UPT ;  /* 0x000000011300788c */ /* 0x000fe2000bf05270 */
[C---:B------:R-:W-:Y:S01]  /*1db0*/  IMAD.WIDE.U32 R2, R13.reuse, UR8, R2 ;  /* 0x000000080d027c25 */ /* 0x040fe2000f8e0002 */
[----:B------:R-:W-:Y:S02]  /*1dc0*/  LEA R8, R4, UR6, 0x1 ;  /* 0x0000000604087c11 */ /* 0x000fe4000f8e08ff */
[----:B------:R-:W-:Y:S01]  /*1dd0*/  USEL UR19, URZ, 0x2000, UP0 ;  /* 0x00002000ff137887 */ /* 0x000fe20008000000 */
[----:B------:R-:W-:-:S04]  /*1de0*/  IMAD R0, R13, UR9, R0 ;  /* 0x000000090d007c24 */ /* 0x000fc8000f8e0200 */
[----:B------:R-:W-:Y:S01]  /*1df0*/  IMAD.IADD R0, R3, 0x1, R0 ;  /* 0x0000000103007824 */ /* 0x000fe200078e0200 */
        /* <DEDUP_REMOVED lines=16> */
.L_x_121:
[----:B------:R2:W-:Y:S01]  /*1f00*/  STS.128 [R8+0x8000], RZ ;  /* 0x008000ff08007388 */ /* 0x0005e20000000c00 */
[----:B------:R-:W-:Y:S05]  /*1f10*/  BRA `(.L_x_122) ;  /* 0x0000000000047947 */ /* 0x000fea0003800000 */
.L_x_120:
[----:B------:R3:W-:Y:S02]  /*1f20*/  STS.128 [R8+0x8000], RZ ;  /* 0x008000ff08007388 */ /* 0x0007e40000000c00 */
.L_x_122:
[----:B------:R-:W-:Y:S05]  /*1f30*/  BSYNC.RECONVERGENT B0 ;  /* 0x0000000000007941 */ /* 0x000fea0003800200 */
.L_x_119:
[----:B------:R-:W-:Y:S01]  /*1f40*/  ISETP.GE.AND P5, PT, R14, UR20, PT ;  /* 0x000000140e007c0c */ /* 0x000fe2000bfa6270 */
        /* <DEDUP_REMOVED lines=9> */
[----:B------:R-:W-:Y:S02]  /*1fe0*/  IMAD R4, R15, UR14, RZ ;  /* 0x0000000e0f047c24 */ /* 0x000fe4000f8e02ff */
[----:B------:R-:W-:-:S04]  /*1ff0*/  IMAD.WIDE.U32 R2, R16, UR14, R2 ;  /* 0x0000000e10027c25 */ /* 0x000fc8000f8e0002 */
[----:B------:R-:W-:-:S05]  /*2000*/  IMAD R0, R16, UR15, R4 ;  /* 0x0000000f10007c24 */ /* 0x000fca000f8e0204 */
[----:B------:R-:W-:Y:S02]  /*2010*/  IADD3 R0, PT, PT, R3, R0, RZ ;  /* 0x0000000003007210 */ /* 0x000fe40007ffe0ff */
[----:B-----5:R-:W-:-:S04]  /*2020*/  LEA R4, P0, R2, UR8, 0x1 ;  /* 0x0000000802047c11 */ /* 0x020fc8000f8008ff */
[----:B------:R-:W-:-:S05]  /*2030*/  LEA.HI.X R5, R2, UR9, R0, 0x1, P0 ;  /* 0x0000000902057c11 */ /* 0x000fca00080f0c00 */
[----:B------:R-:W-:Y:S01]  /*2040*/  @!PT LDS RZ, [RZ] ;  /* 0x00000000fffff984 */ /* 0x000fe20000000800 */
[----:B------:R-:W-:Y:S01]  /*2050*/  @!PT LDS RZ, [RZ] ;  /* 0x00000000fffff984 */ /* 0x000fe20000000800 */
[----:B------:R-:W-:Y:S01]  /*2060*/  @!PT LDS RZ, [RZ] ;  /* 0x00000000fffff984 */ /* 0x000fe20000000800 */
[----:B------:R1:W-:Y:S04]  /*2070*/  LDGSTS.E.BYPASS.LTC128B.128 [R8+0x9000], desc[UR26][R4.64] ;  /* 0x0900000004087fae */ /* 0x0003e8000b981a1a */
.L_x_124:
[----:B------:R-:W-:Y:S05]  /*2080*/  BSYNC.RECONVERGENT B0 ;  /* 0x0000000000007941 */ /* 0x000fea0003800200 */
.L_x_123:
[----:B------:R-:W-:Y:S01]  /*2090*/  UIMAD UR43, UR43, -0x80, UR38 ;  /* 0xffffff802b2b78a4 */ /* 0x000fe2000f8e0226 */
[----:B------:R-:W0:Y:S01]  /*20a0*/  LDGDEPBAR ;  /* 0x00000000000079af */ /* 0x000e220000000000 */
[----:B------:R-:W-:Y:S04]  /*20b0*/  BSSY.RECONVERGENT B0, `(.L_x_125) ;  /* 0x0000010000007945 */ /* 0x000fe80003800200 */
[----:B------:R-:W-:-:S13]  /*20c0*/  ISETP.GE.AND P1, PT, R23, UR43, PT ;  /* 0x0000002b17007c0c */ /* 0x000fda000bf26270 */
[----:B------:R-:W-:Y:S05]  /*20d0*/  @P1 BRA `(.L_x_126) ;  /* 0x0000000000301947 */ /* 0x000fea0003800000 */
[----:B------:R-:W5:Y:S02]  /*20e0*/  LDCU UR8, c[0x0][0x440] ;  /* 0x00008800ff0877ac */ /* 0x000f640008000800 */
[----:B-----5:R-:W-:-:S13]  /*20f0*/  ISETP.GE.AND P0, PT, R10, UR8, PT ;  /* 0x000000080a007c0c */ /* 0x020fda000bf06270 */
[----:B------:R-:W-:Y:S05]  /*2100*/  @P0 BRA `(.L_x_127) ;  /* 0x00000000001c0947 */ /* 0x000fea0003800000 */
[----:B------:R-:W-:Y:S02]  /*2110*/  MOV R2, R239 ;  /* 0x000000ef00027202 */ /* 0x000fe40000000f00 */
[----:B------:R-:W-:-:S05]  /*2120*/  MOV R3, R238 ;  /* 0x000000ee00037202 */ /* 0x000fca0000000f00 */
[----:B------:R-:W-:Y:S01]  /*2130*/  @!PT LDS RZ, [RZ] ;  /* 0x00000000fffff984 */ /* 0x000fe20000000800 */
[----:B------:R-:W-:Y:S01]  /*2140*/  @!PT LDS RZ, [RZ] ;  /* 0x00000000fffff984 */ /* 0x000fe20000000800 */
[----:B------:R-:W-:Y:S01]  /*2150*/  @!PT LDS RZ, [RZ] ;  /* 0x00000000fffff984 */ /* 0x000fe20000000800 */
[----:B------:R1:W-:Y:S01]  /*2160*/  LDGSTS.E.BYPASS.LTC128B.128 [R8+0x4000], desc[UR26][R2.64] ;  /* 0x0400000002087fae */ /* 0x0003e2000b981a1a */
[----:B------:R-:W-:Y:S05]  /*2170*/  BRA `(.L_x_128) ;  /* 0x00000000000c7947 */ /* 0x000fea0003800000 */
.L_x_127:
[----:B------:R1:W-:Y:S01]  /*2180*/  STS.128 [R8+0x4000], RZ ;  /* 0x004000ff08007388 */ /* 0x0003e20000000c00 */
[----:B------:R-:W-:Y:S05]  /*2190*/  BRA `(.L_x_128) ;  /* 0x0000000000047947 */ /* 0x000fea0003800000 */
.L_x_126:
[----:B------:R1:W-:Y:S02]  /*21a0*/  STS.128 [R8+0x4000], RZ ;  /* 0x004000ff08007388 */ /* 0x0003e40000000c00 */
.L_x_128:
[----:B------:R-:W-:Y:S05]  /*21b0*/  BSYNC.RECONVERGENT B0 ;  /* 0x0000000000007941 */ /* 0x000fea0003800200 */
.L_x_125:
        /* <DEDUP_REMOVED lines=8> */
[----:B-1----:R-:W-:Y:S01]  /*2240*/  IMAD.U32 R2, RZ, RZ, UR13 ;  /* 0x0000000dff027e24 */ /* 0x002fe2000f8e00ff */
[----:B------:R-:W-:Y:S01]  /*2250*/  MOV R3, UR13 ;  /* 0x0000000d00037c02 */ /* 0x000fe20008000f00 */
[----:B------:R-:W-:-:S03]  /*2260*/  IMAD.U32 R0, RZ, RZ, UR12 ;  /* 0x0000000cff007e24 */ /* 0x000fc6000f8e00ff */
[----:B------:R-:W-:-:S04]  /*2270*/  LEA R2, P0, R2, R239, 0x1 ;  /* 0x000000ef02027211 */ /* 0x000fc800078008ff */
[----:B------:R-:W-:-:S05]  /*2280*/  LEA.HI.X R3, R3, R238, R0, 0x1, P0 ;  /* 0x000000ee03037211 */ /* 0x000fca00000f0c00 */
[----:B------:R-:W-:Y:S01]  /*2290*/  @!PT LDS RZ, [RZ] ;  /* 0x00000000fffff984 */ /* 0x000fe20000000800 */
[----:B------:R-:W-:Y:S01]  /*22a0*/  @!PT LDS RZ, [RZ] ;  /* 0x00000000fffff984 */ /* 0x000fe20000000800 */
[----:B------:R-:W-:Y:S01]  /*22b0*/  @!PT LDS RZ, [RZ] ;  /* 0x00000000fffff984 */ /* 0x000fe20000000800 */
[----:B------:R1:W-:Y:S04]  /*22c0*/  LDGSTS.E.BYPASS.LTC128B.128 [R8+0x5000], desc[UR26][R2.64] ;  /* 0x0500000002087fae */ /* 0x0003e8000b981a1a */
.L_x_130:
[----:B------:R-:W-:Y:S05]  /*22d0*/  BSYNC.RECONVERGENT B0 ;  /* 0x0000000000007941 */ /* 0x000fea0003800200 */
.L_x_129:
[----:B------:R-:W-:Y:S01]  /*22e0*/  BSSY.RECONVERGENT B0, `(.L_x_131) ;  /* 0x0000010000007945 */ /* 0x000fe20003800200 */
[----:B------:R-:W-:-:S03]  /*22f0*/  IADD3 R202, PT, PT, R8, UR19, RZ ;  /* 0x0000001308ca7c10 */ /* 0x000fc6000fffe0ff */
        /* <DEDUP_REMOVED lines=11> */
.L_x_133:
[----:B------:R1:W-:Y:S01]  /*23b0*/  STS.128 [R202], RZ ;  /* 0x000000ffca007388 */ /* 0x0003e20000000c00 */
[----:B------:R-:W-:Y:S05]  /*23c0*/  BRA `(.L_x_134) ;  /* 0x0000000000047947 */ /* 0x000fea0003800000 */
.L_x_132:
[----:B------:R1:W-:Y:S02]  /*23d0*/  STS.128 [R202], RZ ;  /* 0x000000ffca007388 */ /* 0x0003e40000000c00 */
.L_x_134:
[----:B------:R-:W-:Y:S05]  /*23e0*/  BSYNC.RECONVERGENT B0 ;  /* 0x0000000000007941 */ /* 0x000fea0003800200 */
.L_x_131:
[----:B------:R-:W-:Y:S01]  /*23f0*/  SHF.R.U32.HI R14, RZ, 0x1, R21 ;  /* 0x00000001ff0e7819 */ /* 0x000fe20000011615 */
[----:B-1----:R-:W-:Y:S02]  /*2400*/  IMAD.MOV.U32 R4, RZ, RZ, 0x7f800000 ;  /* 0x7f800000ff047424 */ /* 0x002fe400078e00ff */
[----:B------:R-:W-:Y:S01]  /*2410*/  IMAD.MOV.U32 R5, RZ, RZ, 0x7f800000 ;  /* 0x7f800000ff057424 */ /* 0x000fe200078e00ff */
[----:B------:R-:W-:Y:S01]  /*2420*/  LOP3.LUT R215, R14, 0x30, RZ, 0xc0, !PT ;  /* 0x000000300ed77812 */ /* 0x000fe200078ec0ff */
[----:B------:R-:W-:Y:S02]  /*2430*/  IMAD.MOV.U32 R252, RZ, RZ, 0x7f800000 ;  /* 0x7f800000fffc7424 */ /* 0x000fe400078e00ff */
[----:B------:R-:W-:Y:S01]  /*2440*/  IMAD.MOV.U32 R251, RZ, RZ, 0x7f800000 ;  /* 0x7f800000fffb7424 */ /* 0x000fe200078e00ff */
[----:B------:R-:W-:-:S04]  /*2450*/  LOP3.LUT R215, R215, 0x7, R23, 0xf8, !PT ;  /* 0x00000007d7d77812 */ /* 0x000fc800078ef817 */
[C---:B------:R-:W-:Y:S01]  /*2460*/  LOP3.LUT R2, R215.reuse, 0x40, RZ, 0xfc, !PT ;  /* 0x00000040d7027812 */ /* 0x040fe200078efcff */
[C---:B------:R-:W-:Y:S01]  /*2470*/  VIADD R3, R215.reuse, 0x8 ;  /* 0x00000008d7037836 */ /* 0x040fe20000000000 */
[C---:B------:R-:W-:Y:S01]  /*2480*/  ISETP.GE.AND P3, PT, R215.reuse, UR43, PT ;  /* 0x0000002bd7007c0c */ /* 0x040fe2000bf66270 */
[----:B------:R-:W-:Y:S01]  /*2490*/  VIADD R0, R215, 0x48 ;  /* 0x00000048d7007836 */ /* 0x000fe20000000000 */
[----:B------:R-:W-:Y:S01]  /*24a0*/  ISETP.GE.AND P1, PT, R2, UR43, PT ;  /* 0x0000002b02007c0c */ /* 0x000fe2000bf26270 */
[----:B------:R-:W-:Y:S01]  /*24b0*/  IMAD.MOV.U32 R2, RZ, RZ, 0x4 ;  /* 0x00000004ff027424 */ /* 0x000fe200078e00ff */
[----:B------:R-:W-:Y:S02]  /*24c0*/  ISETP.GE.AND P2, PT, R3, UR43, PT ;  /* 0x0000002b03007c0c */ /* 0x000fe4000bf46270 */
[----:B------:R-:W-:Y:S01]  /*24d0*/  ISETP.GE.AND P0, PT, R0, UR43, PT ;  /* 0x0000002b00007c0c */ /* 0x000fe2000bf06270 */
[----:B------:R-:W-:-:S06]  /*24e0*/  IMAD.WIDE.U32 R2, R215, R2, UR54 ;  /* 0x00000036d7027e25 */ /* 0x000fcc000f8e0002 */
[----:B------:R-:W2:Y:S04]  /*24f0*/  @!P3 LDG.E R5, desc[UR26][R2.64] ;  /* 0x0000001a0205b981 */ /* 0x000ea8000c1e1900 */
[----:B------:R-:W3:Y:S04]  /*2500*/  @!P2 LDG.E R4, desc[UR26][R2.64+0x20] ;  /* 0x0000201a0204a981 */ /* 0x000ee8000c1e1900 */
[----:B------:R1:W5:Y:S04]  /*2510*/  @!P1 LDG.E R252, desc[UR26][R2.64+0x100] ;  /* 0x0001001a02fc9981 */ /* 0x000368000c1e1900 */
[----:B------:R1:W5:Y:S01]  /*2520*/  @!P0 LDG.E R251, desc[UR26][R2.64+0x120] ;  /* 0x0001201a02fb8981 */ /* 0x000362000c1e1900 */
[----:B------:R-:W-:Y:S03]  /*2530*/  BSSY.RECONVERGENT B0, `(.L_x_135) ;  /* 0x000000f000007945 */ /* 0x000fe60003800200 */
[----:B------:R1:W-:Y:S04]  /*2540*/  @P4 STS.128 [R202+0x1000], RZ ;  /* 0x001000ffca004388 */ /* 0x0003e80000000c00 */
[----:B---3--:R1:W-:Y:S04]  /*2550*/  STL [R1], R4 ;  /* 0x0000000401007387 */ /* 0x0083e80000100800 */
[----:B--2---:R1:W-:Y:S01]  /*2560*/  STL [R1+0x4], R5 ;  /* 0x0000040501007387 */ /* 0x0043e20000100800 */
        /* <DEDUP_REMOVED lines=11> */
.L_x_136:
[----:B------:R-:W-:Y:S05]  /*2620*/  BSYNC.RECONVERGENT B0 ;  /* 0x0000000000007941 */ /* 0x000fea0003800200 */
.L_x_135:
[----:B------:R-:W4:Y:S01]  /*2630*/  LDCU.64 UR8, c[0x0][0x3d0] ;  /* 0x00007a00ff0877ac */ /* 0x000f220008000a00 */
[----:B-1-3--:R-:W-:Y:S01]  /*2640*/  MOV R2, UR16 ;  /* 0x0000001000027c02 */ /* 0x00afe20008000f00 */
[----:B------:R-:W-:Y:S01]  /*2650*/  BSSY.RECONVERGENT B0, `(.L_x_137) ;  /* 0x000001d000007945 */ /* 0x000fe20003800200 */
[----:B------:R-:W-:-:S03]  /*2660*/  UIMAD UR5, UR5, UR16, URZ ;  /* 0x00000010050572a4 */ /* 0x000fc6000f8e02ff */
[----:B------:R-:W-:Y:S01]  /*2670*/  IMAD.WIDE.U32 R2, R2, UR28, R10 ;  /* 0x0000001c02027c25 */ /* 0x000fe2000f8e000a */
[----:B------:R-:W-:Y:S02]  /*2680*/  UIMAD UR5, UR28, UR17, UR5 ;  /* 0x000000111c0572a4 */ /* 0x000fe4000f8e0205 */
[----:B------:R-:W-:-:S04]  /*2690*/  IADD3 R2, P0, PT, R2, UR30, RZ ;  /* 0x0000001e02027c10 */ /* 0x000fc8000ff1e0ff */
[----:B------:R-:W-:Y:S01]  /*26a0*/  IADD3.X R3, PT, PT, R20, UR5, R3, P0, !PT ;  /* 0x0000000514037c10 */ /* 0x000fe200087fe403 */
[----:B----4-:R-:W-:Y:S02]  /*26b0*/  IMAD R0, R19, UR8, RZ ;  /* 0x0000000813007c24 */ /* 0x010fe4000f8e02ff */
        /* <DEDUP_REMOVED lines=19> */
.L_x_139:
[----:B------:R4:W-:Y:S01]  /*27f0*/  STS.128 [R8+0x6000], RZ ;  /* 0x006000ff08007388 */ /* 0x0009e20000000c00 */
[----:B------:R-:W-:Y:S05]  /*2800*/  BRA `(.L_x_140) ;  /* 0x0000000000047947 */ /* 0x000fea0003800000 */
.L_x_138:
[----:B------:R1:W-:Y:S02]  /*2810*/  STS.128 [R8+0x6000], RZ ;  /* 0x006000ff08007388 */ /* 0x0003e40000000c00 */
.L_x_140:
[----:B------:R-:W-:Y:S05]  /*2820*/  BSYNC.RECONVERGENT B0 ;  /* 0x0000000000007941 */ /* 0x000fea0003800200 */
.L_x_137:
[----:B------:R1:W-:Y:S01]  /*2830*/  @P5 STS.128 [R8+0x7000], RZ ;  /* 0x007000ff08005388 */ /* 0x0003e20000000c00 */
[----:B------:R-:W-:Y:S04]  /*2840*/  BSSY.RECONVERGENT B0, `(.L_x_141) ;  /* 0x0000012000007945 */ /* 0x000fe80003800200 */
[----:B------:R-:W-:Y:S05]  /*2850*/  @P5 BRA `(.L_x_142) ;  /* 0x0000000000405947 */ /* 0x000fea0003800000 */
        /* <DEDUP_REMOVED lines=16> */
.L_x_142:
[----:B------:R-:W-:Y:S05]  /*2960*/  BSYNC.RECONVERGENT B0 ;  /* 0x0000000000007941 */ /* 0x000fea0003800200 */
.L_x_141:
[----:B------:R-:W4:Y:S01]  /*2970*/  LDCU.64 UR8, c[0x0][0x538] ;  /* 0x0000a700ff0877ac */ /* 0x000f220008000a00 */
[----:B------:R-:W0:Y:S01]  /*2980*/  LDGDEPBAR ;  /* 0x00000000000079af */ /* 0x000e220000000000 */
[----:B------:R-:W-:Y:S01]  /*2990*/  IMAD.U32 R2, RZ, RZ, UR25 ;  /* 0x00000019ff027e24 */ /* 0x000fe2000f8e00ff */
[----:B------:R-:W2:Y:S01]  /*29a0*/  S2R R155, SR_TID.X ;  /* 0x00000000009b7919 */ /* 0x000ea20000002100 */
[----:B------:R-:W-:Y:S01]  /*29b0*/  IMAD.U32 R0, RZ, RZ, UR34 ;  /* 0x00000022ff007e24 */ /* 0x000fe2000f8e00ff */
[----:B------:R-:W1:Y:S01]  /*29c0*/  LDCU UR5, c[0x0][0x440] ;  /* 0x00008800ff0577ac */ /* 0x000e620008000800 */
[C---:B------:R-:W-:Y:S02]  /*29d0*/  IMAD.SHL.U32 R12, R21.reuse, 0x20, RZ ;  /* 0x00000020150c7824 */ /* 0x040fe400078e00ff */
[----:B---3--:R-:W-:Y:S01]  /*29e0*/  IMAD.SHL.U32 R7, R21, 0x10, RZ ;  /* 0x0000001015077824 */ /* 0x008fe200078e00ff */
[----:B------:R-:W3:Y:S01]  /*29f0*/  LDCU UR14, c[0x0][0x45c] ;  /* 0x00008b80ff0e77ac */ /* 0x000ee20008000800 */
[----:B----4-:R-:W-:-:S04]  /*2a00*/  ISETP.NE.U32.AND P1, PT, RZ, UR8, PT ;  /* 0x00000008ff007c0c */ /* 0x010fc8000bf25070 */
[----:B------:R-:W-:Y:S01]  /*2a10*/  ISETP.NE.AND.EX P1, PT, RZ, UR9, PT, P1 ;  /* 0x00000009ff007c0c */ /* 0x000fe2000bf25310 */
[----:B------:R-:W-:-:S12]  /*2a20*/  DEPBAR.LE SB0, 0x1 ;  /* 0x000080400000791a */ /* 0x000fd80000000000 */
[----:B-1----:R-:W1:Y:S01]  /*2a30*/  @P1 LDC.64 R4, c[0x0][0x540] ;  /* 0x00015000ff041b82 */ /* 0x002e620000000a00 */
[----:B------:R-:W-:Y:S01]  /*2a40*/  @P1 IMAD.MOV.U32 R3, RZ, RZ, RZ ;  /* 0x000000ffff031224 */ /* 0x000fe200078e00ff */
[----:B------:R-:W-:-:S06]  /*2a50*/  IADD3 R0, PT, PT, R0, UR36, R215 ;  /* 0x0000002400007c10 */ /* 0x000fcc000fffe0d7 */
[----:B------:R-:W4:Y:S01]  /*2a60*/  @P1 LDC R9, c[0x0][0x458] ;  /* 0x00011600ff091b82 */ /* 0x000f220000000800 */
[----:B-1----:R-:W-:-:S04]  /*2a70*/  @P1 IMAD.WIDE.U32 R2, R4, UR33, R2 ;  /* 0x0000002104021c25 */ /* 0x002fc8000f8e0002 */
[----:B------:R-:W-:Y:S01]  /*2a80*/  @P1 IMAD R5, R5, UR33, R3 ;  /* 0x0000002105051c24 */ /* 0x000fe2000f8e0203 */
[C---:B------:R-:W-:Y:S02]  /*2a90*/  @P1 LEA R4, P0, R2.reuse, UR8, 0x2 ;  /* 0x0000000802041c11 */ /* 0x040fe4000f8010ff */
[----:B------:R-:W-:Y:S02]  /*2aa0*/  BAR.SYNC.DEFER_BLOCKING 0x0 ;  /* 0x0000000000007b1d */ /* 0x000fe40000010000 */
[----:B------:R-:W-:Y:S01]  /*2ab0*/  @P1 LEA.HI.X R5, R2, UR9, R5, 0x2, P0 ;  /* 0x0000000902051c11 */ /* 0x000fe200080f1405 */
[----:B------:R-:W-:Y:S01]  /*2ac0*/  IMAD.U32 R3, RZ, RZ, UR38 ;  /* 0x00000026ff037e24 */ /* 0x000fe2000f8e00ff */
[C---:B------:R-:W-:Y:S01]  /*2ad0*/  LOP3.LUT R2, R12.reuse, 0x20, RZ, 0xc0, !PT ;  /* 0x000000200c027812 */ /* 0x040fe200078ec0ff */
[----:B------:R-:W-:Y:S01]  /*2ae0*/  IMAD.SHL.U32 R10, R21, 0x2, RZ ;  /* 0x00000002150a7824 */ /* 0x000fe200078e00ff */
[----:B--2---:R-:W-:Y:S01]  /*2af0*/  LOP3.LUT R8, R12, 0x120, RZ, 0xc0, !PT ;  /* 0x000001200c087812 */ /* 0x004fe200078ec0ff */
[----:B------:R-:W-:Y:S01]  /*2b00*/  IMAD.SHL.U32 R13, R155, 0x10, RZ ;  /* 0x000000109b0d7824 */ /* 0x000fe200078e00ff */
[----:B----4-:R-:W1:Y:S01]  /*2b10*/  @P1 MUFU.RCP R9, R9 ;  /* 0x0000000900091308 */ /* 0x010e620000001000 */
[----:B------:R-:W-:Y:S01]  /*2b20*/  SHF.R.U32.HI R15, RZ, 0x1, R155 ;  /* 0x00000001ff0f7819 */ /* 0x000fe2000001169b */
[----:B------:R-:W2:Y:S01]  /*2b30*/  LDCU UR9, c[0x0][0x590] ;  /* 0x0000b200ff0977ac */ /* 0x000ea20008000800 */
[----:B------:R-:W-:-:S02]  /*2b40*/  IMAD.MOV.U32 R153, RZ, RZ, 0x20 ;  /* 0x00000020ff997424 */ /* 0x000fc400078e00ff */
[----:B------:R-:W-:Y:S01]  /*2b50*/  IMAD.MOV.U32 R152, RZ, RZ, 0x20 ;  /* 0x00000020ff987424 */ /* 0x000fe200078e00ff */
[----:B------:R-:W-:Y:S01]  /*2b60*/  CS2R R94, SRZ ;  /* 0x00000000005e7805 */ /* 0x000fe2000001ff00 */
[----:B------:R-:W-:Y:S01]  /*2b70*/  IMAD.SHL.U32 R250, R155, 0x8, RZ ;  /* 0x000000089bfa7824 */ /* 0x000fe200078e00ff */
[----:B------:R-:W-:Y:S01]  /*2b80*/  CS2R R92, SRZ ;  /* 0x00000000005c7805 */ /* 0x000fe2000001ff00 */
[----:B------:R-:W-:Y:S01]  /*2b90*/  IMAD.MOV.U32 R218, RZ, RZ, R202 ;  /* 0x000000ffffda7224 */ /* 0x000fe200078e00ca */
[----:B------:R-:W-:Y:S02]  /*2ba0*/  CS2R R98, SRZ ;  /* 0x0000000000627805 */ /* 0x000fe4000001ff00 */
[----:B------:R-:W-:Y:S02]  /*2bb0*/  CS2R R96, SRZ ;  /* 0x0000000000607805 */ /* 0x000fe4000001ff00 */
[----:B------:R-:W-:Y:S02]  /*2bc0*/  CS2R R90, SRZ ;  /* 0x00000000005a7805 */ /* 0x000fe4000001ff00 */
[----:B------:R-:W-:-:S02]  /*2bd0*/  CS2R R88, SRZ ;  /* 0x0000000000587805 */ /* 0x000fc4000001ff00 */
[----:B------:R-:W-:Y:S01]  /*2be0*/  CS2R R86, SRZ ;  /* 0x0000000000567805 */ /* 0x000fe2000001ff00 */
[----:B------:R4:W1:Y:S01]  /*2bf0*/  @P1 LDG.E R11, desc[UR26][R4.64] ;  /* 0x0000001a040b1981 */ /* 0x000862000c1e1900 */
[----:B------:R-:W-:Y:S01]  /*2c00*/  IADD3 R191, PT, PT, R0, -0x3f, -R3 ;  /* 0xffffffc100bf7810 */ /* 0x000fe20007ffe803 */
[----:B------:R-:W-:Y:S01]  /*2c10*/  IMAD.SHL.U32 R3, R21, 0x4, RZ ;  /* 0x0000000415037824 */ /* 0x000fe200078e00ff */
[----:B------:R-:W-:Y:S02]  /*2c20*/  SHF.R.U32.HI R0, RZ, 0x4, R21 ;  /* 0x00000004ff007819 */ /* 0x000fe40000011615 */
[----:B------:R-:W-:Y:S02]  /*2c30*/  CS2R R84, SRZ ;  /* 0x0000000000547805 */ /* 0x000fe4000001ff00 */
[----:B------:R-:W-:Y:S02]  /*2c40*/  LOP3.LUT R2, R2, 0x3800, R7, 0xf8, !PT ;  /* 0x0000380002027812 */ /* 0x000fe400078ef807 */
[----:B------:R-:W-:-:S02]  /*2c50*/  CS2R R78, SRZ ;  /* 0x00000000004e7805 */ /* 0x000fc4000001ff00 */
[----:B------:R-:W-:Y:S02]  /*2c60*/  LOP3.LUT R3, R3, 0x18, RZ, 0xc0, !PT ;  /* 0x0000001803037812 */ /* 0x000fe400078ec0ff */
[----:B------:R-:W-:Y:S02]  /*2c70*/  CS2R R76, SRZ ;  /* 0x00000000004c7805 */ /* 0x000fe4000001ff00 */
[----:B------:R-:W-:Y:S02]  /*2c80*/  LOP3.LUT R0, R0, 0x8, RZ, 0xc0, !PT ;  /* 0x0000000800007812 */ /* 0x000fe400078ec0ff */
[----:B------:R-:W-:Y:S02]  /*2c90*/  CS2R R82, SRZ ;  /* 0x0000000000527805 */ /* 0x000fe4000001ff00 */
[----:B------:R-:W-:Y:S02]  /*2ca0*/  LOP3.LUT R8, R8, 0x600, R7, 0xf8, !PT ;  /* 0x0000060008087812 */ /* 0x000fe400078ef807 */
[----:B------:R-:W-:-:S02]  /*2cb0*/  CS2R R80, SRZ ;  /* 0x0000000000507805 */ /* 0x000fc4000001ff00 */
[----:B------:R-:W-:Y:S02]  /*2cc0*/  LOP3.LUT R7, R2, 0x100, R7, 0xf8, !PT ;  /* 0x0000010002077812 */ /* 0x000fe400078ef807 */
[----:B------:R-:W-:Y:S02]  /*2cd0*/  CS2R R74, SRZ ;  /* 0x00000000004a7805 */ /* 0x000fe4000001ff00 */
[----:B------:R-:W-:Y:S02]  /*2ce0*/  LOP3.LUT R10, R10, 0x6, RZ, 0xc0, !PT ;  /* 0x000000060a0a7812 */ /* 0x000fe400078ec0ff */
[----:B------:R-:W-:Y:S02]  /*2cf0*/  CS2R R72, SRZ ;  /* 0x0000000000487805 */ /* 0x000fe4000001ff00 */
[----:B------:R-:W-:Y:S02]  /*2d00*/  LOP3.LUT R2, R3, 0xc0, R12, 0xf8, !PT ;  /* 0x000000c003027812 */ /* 0x000fe400078ef80c */
[----:B------:R-:W-:-:S02]  /*2d10*/  CS2R R70, SRZ ;  /* 0x0000000000467805 */ /* 0x000fc4000001ff00 */
[--C-:B------:R-:W-:Y:S02]  /*2d20*/  LOP3.LUT R0, R0, 0x10, R21.reuse, 0xf8, !PT ;  /* 0x0000001000007812 */ /* 0x100fe400078ef815 */
[----:B------:R-:W-:Y:S02]  /*2d30*/  CS2R R68, SRZ ;  /* 0x0000000000447805 */ /* 0x000fe4000001ff00 */
[--C-:B------:R-:W-:Y:S01]  /*2d40*/  LOP3.LUT R10, R10, 0x1c0, R14.reuse, 0xf8, !PT ;  /* 0x000001c00a0a7812 */ /* 0x100fe200078ef80e */
[----:B------:R-:W1:Y:S01]  /*2d50*/  LDCU UR8, c[0x0][0x3e0] ;  /* 0x00007c00ff0877ac */ /* 0x000e620008000800 */
[C---:B------:R-:W-:Y:S01]  /*2d60*/  LOP3.LUT R6, R2.reuse, 0x8, R21, 0x78, !PT ;  /* 0x0000000802067812 */ /* 0x040fe200078e7815 */
[C---:B----4-:R-:W-:Y:S01]  /*2d70*/  IMAD.SHL.U32 R4, R155.reuse, 0x20, RZ ;  /* 0x000000209b047824 */ /* 0x050fe200078e00ff */
[----:B------:R-:W-:Y:S01]  /*2d80*/  LOP3.LUT R5, R2, 0x8, R14, 0x78, !PT ;  /* 0x0000000802057812 */ /* 0x000fe200078e780e */
[----:B------:R-:W-:Y:S01]  /*2d90*/  IMAD.SHL.U32 R14, R155, 0x4, RZ ;  /* 0x000000049b0e7824 */ /* 0x000fe200078e00ff */
[----:B------:R-:W-:Y:S01]  /*2da0*/  LOP3.LUT R0, R0, 0xc0, R12, 0xf8, !PT ;  /* 0x000000c000007812 */ /* 0x000fe200078ef80c */
[----:B------:R-:W-:Y:S01]  /*2db0*/  UIADD3 UR41, UPT, UPT, UR41, 0x80, -UR36 ;  /* 0x0000008029297890 */ /* 0x000fe2000fffe824 */
[----:B------:R-:W-:Y:S01]  /*2dc0*/  LOP3.LUT R2, R13, 0x600, RZ, 0xc0, !PT ;  /* 0x000006000d027812 */ /* 0x000fe200078ec0ff */
[----:B------:R-:W-:Y:S01]  /*2dd0*/  USHF.L.U32 UR42, UR42, 0x3, URZ ;  /* 0x000000032a2a7899 */ /* 0x000fe200080006ff */
[----:B------:R-:W-:Y:S01]  /*2de0*/  LOP3.LUT R13, R4, 0xc0, RZ, 0xc0, !PT ;  /* 0x000000c0040d7812 */ /* 0x000fe200078ec0ff */
[----:B--2---:R-:W-:Y:S01]  /*2df0*/  USHF.L.U32 UR9, UR9, 0x7, URZ ;  /* 0x0000000709097899 */ /* 0x004fe200080006ff */
[----:B------:R-:W-:-:S02]  /*2e00*/  LOP3.LUT R3, R0, R3, RZ, 0x3c, !PT ;  /* 0x0000000300037212 */ /* 0x000fc400078e3cff */
[----:B------:R-:W-:Y:S02]  /*2e10*/  LOP3.LUT P0, RZ, R21, 0x4, RZ, 0xc0, !PT ;  /* 0x0000000415ff7812 */ /* 0x000fe4000780c0ff */
[----:B------:R-:W-:Y:S02]  /*2e20*/  LOP3.LUT R2, R2, 0x120, R4, 0xf8, !PT ;  /* 0x0000012002027812 */ /* 0x000fe400078ef804 */
[----:B------:R-:W-:Y:S02]  /*2e30*/  LOP3.LUT R0, R7, R6, RZ, 0xfc, !PT ;  /* 0x0000000607007212 */ /* 0x000fe400078efcff */
[----:B------:R-:W-:Y:S02]  /*2e40*/  LOP3.LUT R4, R13, 0x18, R14, 0xf8, !PT ;  /* 0x000000180d047812 */ /* 0x000fe400078ef80e */
[----:B------:R-:W-:Y:S02]  /*2e50*/  LEA R150, R0, UR6, 0x1 ;  /* 0x0000000600967c11 */ /* 0x000fe4000f8e08ff */
[----:B------:R-:W-:-:S02]  /*2e60*/  LOP3.LUT R0, R4, 0x8, R15, 0x78, !PT ;  /* 0x0000000804007812 */ /* 0x000fc400078e780f */
[----:B------:R-:W-:Y:S01]  /*2e70*/  LOP3.LUT R148, R3, 0x120, R12, 0xf8, !PT ;  /* 0x0000012003947812 */ /* 0x000fe200078ef80c */
[----:B------:R-:W-:Y:S01]  /*2e80*/  VIADD R4, R150, 0x8000 ;  /* 0x0000800096047836 */ /* 0x000fe20000000000 */
[----:B------:R-:W-:Y:S01]  /*2e90*/  LOP3.LUT R154, R2, R0, RZ, 0xfc, !PT ;  /* 0x00000000029a7212 */ /* 0x000fe200078efcff */
[----:B------:R-:W-:Y:S01]  /*2ea0*/  VIADD R0, R10, UR28 ;  /* 0x0000001c0a007c36 */ /* 0x000fe20008000000 */
[----:B------:R-:W-:Y:S01]  /*2eb0*/  LOP3.LUT R149, R8, R5, RZ, 0xfc, !PT ;  /* 0x0000000508957212 */ /* 0x000fe200078efcff */
[----:B------:R-:W-:Y:S01]  /*2ec0*/  VIADD R144, R150, 0x8020 ;  /* 0x0000802096907836 */ /* 0x000fe20000000000 */
[----:B------:R2:W4:Y:S01]  /*2ed0*/  LDSM.16.M88.4 R116, [R150+0x8000] ;  /* 0x008000009674783b */ /* 0x0005220000000200 */
[----:B------:R-:W-:Y:S01]  /*2ee0*/  @P0 VIADD R144, R4, 0xffffffe0 ;  /* 0xffffffe004900836 */ /* 0x000fe20000000000 */
[----:B------:R-:W-:Y:S01]  /*2ef0*/  I2FP.F32.S32 R220, R0 ;  /* 0x0000000000dc7245 */ /* 0x000fe20000201400 */
[C---:B------:R-:W-:Y:S01]  /*2f00*/  VIADD R23, R0.reuse, 0x38 ;  /* 0x0000003800177836 */ /* 0x040fe20000000000 */
[----:B------:R2:W1:Y:S01]  /*2f10*/  LDSM.16.M88.4 R120, [R150+0x8400] ;  /* 0x008400009678783b */ /* 0x0004620000000200 */
[----:B------:R-:W-:Y:S01]  /*2f20*/  IMAD.MOV.U32 R3, RZ, RZ, RZ ;  /* 0x000000ffff037224 */ /* 0x000fe200078e00ff */
[----:B------:R-:W-:Y:S01]  /*2f30*/  R2P PR, R155, 0x18 ;  /* 0x000000189b007804 */ /* 0x000fe20000000000 */
[C---:B------:R-:W-:Y:S01]  /*2f40*/  VIADD R8, R0.reuse, 0x8 ;  /* 0x0000000800087836 */ /* 0x040fe20000000000 */
[----:B------:R2:W1:Y:S01]  /*2f50*/  LDSM.16.M88.4 R132, [R144] ;  /* 0x000000009084783b */ /* 0x0004620000000200 */
[C---:B------:R-:W-:Y:S01]  /*2f60*/  VIADD R7, R0.reuse, 0x9 ;  /* 0x0000000900077836 */ /* 0x040fe20000000000 */
[----:B------:R-:W-:Y:S01]  /*2f70*/  LEA R149, R149, UR6, 0x1 ;  /* 0x0000000695957c11 */ /* 0x000fe2000f8e08ff */
[C---:B------:R-:W-:Y:S01]  /*2f80*/  VIADD R6, R0.reuse, 0x10 ;  /* 0x0000001000067836 */ /* 0x040fe20000000000 */
[----:B------:R2:W1:Y:S01]  /*2f90*/  LDSM.16.M88.4 R136, [R144+0x400] ;  /* 0x000400009088783b */ /* 0x0004620000000200 */
[C---:B------:R-:W-:Y:S01]  /*2fa0*/  VIADD R5, R0.reuse, 0x11 ;  /* 0x0000001100057836 */ /* 0x040fe20000000000 */
[----:B------:R-:W-:Y:S01]  /*2fb0*/  I2FP.F32.S32 R17, R8 ;  /* 0x0000000800117245 */ /* 0x000fe20000201400 */
        /* <DEDUP_REMOVED lines=13> */
[----:B------:R-:W1:Y:S01]  /*3090*/  LDSM.16.M88.4 R144, [R144+0xc00] ;  /* 0x000c00009090783b */ /* 0x000e620000000200 */
[----:B------:R-:W-:Y:S01]  /*30a0*/  VIADD R22, R0, 0x39 ;  /* 0x0000003900167836 */ /* 0x000fe20000000000 */
[----:B------:R-:W-:Y:S01]  /*30b0*/  I2FP.F32.S32 R10, R4 ;  /* 0x00000004000a7245 */ /* 0x000fe20000201400 */
[----:B------:R-:W-:Y:S01]  /*30c0*/  VIADD R149, R149, UR19 ;  /* 0x0000001395957c36 */ /* 0x000fe20008000000 */
[----:B------:R-:W-:-:S02]  /*30d0*/  I2FP.F32.S32 R7, R13 ;  /* 0x0000000d00077245 */ /* 0x000fc40000201400 */
[----:B------:R-:W-:Y:S02]  /*30e0*/  I2FP.F32.S32 R6, R16 ;  /* 0x0000001000067245 */ /* 0x000fe40000201400 */
[----:B------:R-:W-:Y:S02]  /*30f0*/  I2FP.F32.S32 R5, R18 ;  /* 0x0000001200057245 */ /* 0x000fe40000201400 */
[----:B------:R-:W-:Y:S02]  /*3100*/  I2FP.F32.S32 R4, R20 ;  /* 0x0000001400047245 */ /* 0x000fe40000201400 */
[----:B------:R-:W-:Y:S02]  /*3110*/  I2FP.F32.S32 R22, R22 ;  /* 0x0000001600167245 */ /* 0x000fe40000201400 */
[----:B------:R-:W-:Y:S02]  /*3120*/  LEA R148, R148, UR6, 0x1 ;  /* 0x0000000694947c11 */ /* 0x000fe4000f8e08ff */
[----:B------:R-:W-:-:S02]  /*3130*/  SEL R153, R153, 0xffffffe0, !P0 ;  /* 0xffffffe099997807 */ /* 0x000fc40004000000 */
[----:B------:R-:W-:Y:S01]  /*3140*/  LOP3.LUT P0, RZ, R155, 0x2, RZ, 0xc0, !PT ;  /* 0x000000029bff7812 */ /* 0x000fe2000780c0ff */
[----:B------:R-:W-:Y:S01]  /*3150*/  VIADD R148, R148, UR19 ;  /* 0x0000001394947c36 */ /* 0x000fe20008000000 */
[----:B------:R-:W-:Y:S01]  /*3160*/  LOP3.LUT R250, R250, 0x18, RZ, 0xc0, !PT ;  /* 0x00000018fafa7812 */ /* 0x000fe200078ec0ff */
[----:B------:R-:W-:Y:S01]  /*3170*/  IMAD.IADD R151, R150, 0x1, R153 ;  /* 0x0000000196977824 */ /* 0x000fe200078e0299 */
[----:B------:R-:W-:Y:S01]  /*3180*/  SEL R152, R152, 0xffffffe0, !P0 ;  /* 0xffffffe098987807 */ /* 0x000fe20004000000 */
[----:B-1----:R-:W-:Y:S01]  /*3190*/  @P1 FMUL.FTZ R3, R11, R9 ;  /* 0x000000090b031220 */ /* 0x002fe20000410000 */
[C---:B------:R-:W-:Y:S01]  /*31a0*/  VIADD R9, R0.reuse, 0x1 ;  /* 0x0000000100097836 */ /* 0x040fe20000000000 */
[----:B------:R-:W-:Y:S01]  /*31b0*/  LOP3.LUT P1, RZ, R155, 0x4, RZ, 0xc0, !PT ;  /* 0x000000049bff7812 */ /* 0x000fe2000782c0ff */
[----:B------:R-:W-:Y:S01]  /*31c0*/  VIADD R11, R0, 0x20 ;  /* 0x00000020000b7836 */ /* 0x000fe20000000000 */
[----:B------:R-:W-:Y:S01]  /*31d0*/  I2FP.F32.S32 R0, R23 ;  /* 0x0000001700007245 */ /* 0x000fe20000201400 */
[----:B------:R-:W-:Y:S01]  /*31e0*/  FMUL.FTZ R232, R17, R3 ;  /* 0x0000000311e87220 */ /* 0x000fe20000410000 */
[----:B------:R-:W-:Y:S01]  /*31f0*/  I2FP.F32.S32 R19, R9 ;  /* 0x0000000900137245 */ /* 0x000fe20000201400 */
[-C--:B------:R-:W-:Y:S01]  /*3200*/  FMUL.FTZ R231, R15, R3.reuse ;  /* 0x000000030fe77220 */ /* 0x080fe20000410000 */
[----:B------:R-:W-:Y:S01]  /*3210*/  I2FP.F32.S32 R9, R2 ;  /* 0x0000000200097245 */ /* 0x000fe20000201400 */
[----:B------:R-:W-:Y:S01]  /*3220*/  FMUL.FTZ R219, R0, R3 ;  /* 0x0000000300db7220 */ /* 0x000fe20000410000 */
[----:B------:R-:W-:Y:S01]  /*3230*/  IMAD.MOV.U32 R0, RZ, RZ, 0x20 ;  /* 0x00000020ff007424 */ /* 0x000fe200078e00ff */
[----:B------:R-:W-:Y:S01]  /*3240*/  I2FP.F32.S32 R2, R21 ;  /* 0x0000001500027245 */ /* 0x000fe20000201400 */
[----:B------:R-:W-:Y:S01]  /*3250*/  FMUL.FTZ R233, R19, R3 ;  /* 0x0000000313e97220 */ /* 0x000fe20000410000 */
[----:B------:R-:W-:Y:S01]  /*3260*/  I2FP.F32.S32 R8, R11 ;  /* 0x0000000b00087245 */ /* 0x000fe20000201400 */
[-C--:B------:R-:W-:Y:S01]  /*3270*/  FMUL.FTZ R230, R14, R3.reuse ;  /* 0x000000030ee67220 */ /* 0x080fe20000410000 */
[----:B------:R-:W-:Y:S01]  /*3280*/  SEL R0, R0, 0xffffffe0, !P3 ;  /* 0xffffffe000007807 */ /* 0x000fe20005800000 */
[----:B------:R-:W-:Y:S01]  /*3290*/  FMUL.FTZ R221, R2, R3 ;  /* 0x0000000302dd7220 */ /* 0x000fe20000410000 */
[----:B------:R-:W-:-:S02]  /*32a0*/  IMAD.MOV.U32 R2, RZ, RZ, 0x10 ;  /* 0x00000010ff027424 */ /* 0x000fc400078e00ff */
[-C--:B------:R-:W-:Y:S01]  /*32b0*/  FMUL.FTZ R229, R12, R3.reuse ;  /* 0x000000030ce57220 */ /* 0x080fe20000410000 */
[-C--:B------:R-:W-:Y:S01]  /*32c0*/  FMUL.FTZ R228, R10, R3.reuse ;  /* 0x000000030ae47220 */ /* 0x080fe20000410000 */
[----:B------:R2:W-:Y:S01]  /*32d0*/  STL [R1+0xc], R0 ;  /* 0x00000c0001007387 */ /* 0x0005e20000100800 */
[----:B------:R-:W-:Y:S01]  /*32e0*/  IMAD.IADD R192, R188, 0x1, R0 ;  /* 0x00000001bcc07824 */ /* 0x000fe200078e0200 */
[----:B------:R-:W-:Y:S01]  /*32f0*/  SEL R2, R2, 0xfffffff0, !P1 ;  /* 0xfffffff002027807 */ /* 0x000fe20004800000 */
[-C--:B------:R-:W-:Y:S01]  /*3300*/  FMUL.FTZ R227, R9, R3.reuse ;  /* 0x0000000309e37220 */ /* 0x080fe20000410000 */
[-C--:B------:R-:W-:Y:S01]  /*3310*/  FMUL.FTZ R226, R8, R3.reuse ;  /* 0x0000000308e27220 */ /* 0x080fe20000410000 */
[-C--:B------:R-:W-:Y:S01]  /*3320*/  FMUL.FTZ R225, R7, R3.reuse ;  /* 0x0000000307e17220 */ /* 0x080fe20000410000 */
[-C--:B------:R-:W-:Y:S01]  /*3330*/  FMUL.FTZ R224, R6, R3.reuse ;  /* 0x0000000306e07220 */ /* 0x080fe20000410000 */
[-C--:B------:R-:W-:Y:S01]  /*3340*/  FMUL.FTZ R223, R5, R3.reuse ;  /* 0x0000000305df7220 */ /* 0x080fe20000410000 */
[-C--:B------:R-:W-:Y:S01]  /*3350*/  FMUL.FTZ R222, R4, R3.reuse ;  /* 0x0000000304de7220 */ /* 0x080fe20000410000 */
[-C--:B------:R-:W-:Y:S01]  /*3360*/  FMUL.FTZ R220, R220, R3.reuse ;  /* 0x00000003dcdc7220 */ /* 0x080fe20000410000 */
[----:B------:R-:W-:Y:S01]  /*3370*/  FMUL.FTZ R217, R22, R3 ;  /* 0x0000000316d97220 */ /* 0x000fe20000410000 */
[----:B------:R-:W-:-:S02]  /*3380*/  VIADD R3, R188, 0x10000 ;  /* 0x00010000bc037836 */ /* 0x000fc40000000000 */
[----:B------:R-:W-:Y:S02]  /*3390*/  IMAD.IADD R216, R188, 0x1, R2 ;  /* 0x00000001bcd87824 */ /* 0x000fe400078e0202 */
[----:B---34-:R-:W-:-:S07]  /*33a0*/  IMAD.IADD R193, R2, 0x1, R192 ;  /* 0x0000000102c17824 */ /* 0x018fce00078e02c0 */
.L_x_145:
[----:B------:R-:W3:Y:S01]  /*33b0*/  LDL R156, [R1+0x4] ;  /* 0x00000400019c7983 */ /* 0x000ee20000100800 */
[----:B------:R-:W-:Y:S01]  /*33c0*/  IMAD.IADD R112, R149, 0x1, R153 ;  /* 0x0000000195707824 */ /* 0x000fe200078e0299 */
[----:B------:R-:W-:Y:S01]  /*33d0*/  UIADD3 UR34, UPT, UPT, UR34, -0x80, URZ ;  /* 0xffffff8022227890 */ /* 0x000fe2000fffe0ff */
[----:B------:R-:W-:Y:S01]  /*33e0*/  IMAD.U32 R2, RZ, RZ, UR18 ;  /* 0x00000012ff027e24 */ /* 0x000fe2000f8e00ff */
[----:B------:R-:W4:Y:S01]  /*33f0*/  LDL R157, [R1] ;  /* 0x00000000019d7983 */ /* 0x000f220000100800 */
[----:B------:R-:W-:Y:S01]  /*3400*/  USHF.L.U32 UR15, UR40, 0x7, URZ ;  /* 0x00000007280f7899 */ /* 0x000fe200080006ff */
[----:B------:R-:W-:Y:S01]  /*3410*/  IMAD.U32 R3, RZ, RZ, UR11 ;  /* 0x0000000bff037e24 */ /* 0x000fe2000f8e00ff */
[----:B------:R-:W-:Y:S01]  /*3420*/  UISETP.GE.AND UP0, UPT, UR34, UR41, UPT ;  /* 0x000000292200728c */ /* 0x000fe2000bf06270 */
[----:B------:R-:W0:Y:S01]  /*3430*/  LDGDEPBAR ;  /* 0x00000000000079af */ /* 0x000e220000000000 */
[----:B------:R-:W-:Y:S01]  /*3440*/  UIADD3 UR15, UPT, UPT, UR15, 0x80, URZ ;  /* 0x000000800f0f7890 */ /* 0x000fe2000fffe0ff */
[C---:B------:R-:W-:Y:S01]  /*3450*/  LEA R2, P2, R215.reuse, R2, 0x2 ;  /* 0x00000002d7027211 */ /* 0x040fe200078410ff */
[----:B------:R-:W-:Y:S01]  /*3460*/  IMAD.MOV.U32 R165, RZ, RZ, 0x8 ;  /* 0x00000008ffa57424 */ /* 0x000fe200078e00ff */
[----:B------:R-:W-:Y:S01]  /*3470*/  SHF.R.U32.HI R158, RZ, 0x1, R155 ;  /* 0x00000001ff9e7819 */ /* 0x000fe2000001169b */
[----:B------:R-:W-:Y:S01]  /*3480*/  UISETP.LT.AND UP0, UPT, UR15, UR36, UP0 ;  /* 0x000000240f00728c */ /* 0x000fe20008701270 */
[----:B------:R-:W-:Y:S01]  /*3490*/  LEA.HI.X R3, R215, R3, RZ, 0x2, P2 ;  /* 0x00000003d7037211 */ /* 0x000fe200010f14ff */
[----:B------:R-:W-:Y:S01]  /*34a0*/  VIADD R173, R188, 0x10000 ;  /* 0x00010000bcad7836 */ /* 0x000fe20000000000 */
[----:B-----5:R-:W-:Y:S01]  /*34b0*/  FSETP.NEU.FTZ.AND P2, PT, R251, -INF , PT ;  /* 0xff800000fb00780b */ /* 0x020fe20003f5d000 */
[----:B------:R-:W-:Y:S01]  /*34c0*/  UIADD3 UR35, UPT, UPT, UR35, -0x1, URZ ;  /* 0xffffffff23237890 */ /* 0x000fe2000fffe0ff */
[----:B------:R-:W-:Y:S02]  /*34d0*/  FSETP.NEU.FTZ.AND P3, PT, R252, -INF , PT ;  /* 0xff800000fc00780b */ /* 0x000fe40003f7d000 */
[----:B------:R-:W-:Y:S01]  /*34e0*/  PLOP3.LUT P0, PT, PT, PT, UP0, 0x80, 0x8 ;  /* 0x000000000008781c */ /* 0x000fe20003f0f008 */
[----:B------:R-:W-:Y:S11]  /*34f0*/  UISETP.GT.AND UP0, UPT, UR35, UR10, UPT ;  /* 0x0000000a2300728c */ /* 0x000ff6000bf04270 */
[----:B------:R-:W-:Y:S01]  /*3500*/  @!UPT UIADD3 URZ, UPT, UPT, URZ, URZ, URZ ;  /* 0x000000fffffff290 */ /* 0x000fe2000fffe0ff */
[----:B--2---:R-:W-:Y:S04]  /*3510*/  @!P0 SHF.L.U32 R0, R155, 0x1, RZ ;  /* 0x000000019b008819 */ /* 0x004fe800000006ff */
[----:B------:R-:W-:Y:S04]  /*3520*/  @!P0 LOP3.LUT R0, R0, 0x6, RZ, 0xc0, !PT ;  /* 0x0000000600008812 */ /* 0x000fe800078ec0ff */
[----:B------:R-:W-:Y:S01]  /*3530*/  @!P0 LOP3.LUT R0, R0, 0x1c0, R158, 0xf8, !PT ;  /* 0x000001c000008812 */ /* 0x000fe200078ef89e */
[----:B------:R-:W-:Y:S05]  /*3540*/  IMAD.MOV.U32 R158, RZ, RZ, 0x40 ;  /* 0x00000040ff9e7424 */ /* 0x000fea00078e00ff */
[----:B------:R-:W-:Y:S02]  /*3550*/  @!P0 VIADDMNMX R159, R191, -R158, UR36, PT ;  /* 0x00000024bf9f8e46 */ /* 0x000fe4000b80099e */
[----:B----4-:R-:W-:Y:S01]  /*3560*/  FSETP.NEU.FTZ.AND P5, PT, R157, -INF , PT ;  /* 0xff8000009d00780b */ /* 0x010fe20003fbd000 */
[----:B------:R-:W-:Y:S04]  /*3570*/  DEPBAR.LE SB0, 0x0 ;  /* 0x000080000000791a */ /* 0x000fe80000000000 */
[----:B------:R-:W-:Y:S01]  /*3580*/  BAR.SYNC.DEFER_BLOCKING 0x0 ;  /* 0x0000000000007b1d */ /* 0x000fe20000010000 */
[C---:B---3--:R-:W-:Y:S01]  /*3590*/  FSETP.NEU.FTZ.AND P6, PT, R156.reuse, -INF , PT ;  /* 0xff8000009c00780b */ /* 0x048fe20003fdd000 */
[----:B------:R-:W-:Y:S05]  /*35a0*/  FMUL.FTZ R156, R156, 1.4426950216293334961 ;  /* 0x3fb8aa3b9c9c7820 */ /* 0x000fea0000410000 */
[----:B------:R-:W-:Y:S01]  /*35b0*/  FSEL R156, R156, RZ, P6 ;  /* 0x000000ff9c9c7208 */ /* 0x000fe20003000000 */
[----:B------:R-:W-:Y:S08]  /*35c0*/  LDSM.16.M88.4 R64, [R149] ;  /* 0x000000009540783b */ /* 0x000ff00000000200 */
[----:B------:R-:W1:Y:S08]  /*35d0*/  LDSM.16.M88.4 R16, [R150+0x6000] ;  /* 0x006000009610783b */ /* 0x000e700000000200 */
[----:B------:R-:W2:Y:S08]  /*35e0*/  LDSM.16.M88.4 R60, [R149+0x1000] ;  /* 0x00100000953c783b */ /* 0x000eb00000000200 */
[----:B------:R-:W3:Y:S08]  /*35f0*/  LDSM.16.M88.4 R32, [R150+0x6400] ;  /* 0x006400009620783b */ /* 0x000ef00000000200 */
[----:B------:R-:W4:Y:S04]  /*3600*/  LDG.E R161, desc[UR26][R2.64] ;  /* 0x0000001a02a17981 */ /* 0x000f28000c1e1900 */
[----:B------:R-:W3:Y:S08]  /*3610*/  LDSM.16.M88.4 R48, [R150+0x6800] ;  /* 0x006800009630783b */ /* 0x000ef00000000200 */
[----:B------:R-:W4:Y:S01]  /*3620*/  LDG.E R160, desc[UR26][R2.64+0x20] ;  /* 0x0000201a02a07981 */ /* 0x000f22000c1e1900 */
[-C--:B-1----:R-:W-:Y:S03]  /*3630*/  HMMA.16816.F32.BF16 R4, R64, R16.reuse, RZ ;  /* 0x000000104004723c */ /* 0x082fe600000418ff */
[----:B------:R-:W1:Y:S05]  /*3640*/  LDSM.16.M88.4 R100, [R150+0x6c00] ;  /* 0x006c00009664783b */ /* 0x000e6a0000000200 */
[C---:B--2---:R-:W-:Y:S03]  /*3650*/  HMMA.16816.F32.BF16 R8, R60.reuse, R16, RZ ;  /* 0x000000103c08723c */ /* 0x044fe600000418ff */
[----:B------:R-:W-:Y:S05]  /*3660*/  LDSM.16.M88.4 R104, [R112] ;  /* 0x000000007068783b */ /* 0x000fea0000000200 */
[-C--:B------:R-:W-:Y:S03]  /*3670*/  HMMA.16816.F32.BF16 R12, R60, R18.reuse, RZ ;  /* 0x000000123c0c723c */ /* 0x080fe600000418ff */
[----:B------:R-:W2:Y:S05]  /*3680*/  LDSM.16.M88.4 R108, [R151+0x6000] ;  /* 0x00600000976c783b */ /* 0x000eaa0000000200 */
[C---:B------:R-:W-:Y:S03]  /*3690*/  HMMA.16816.F32.BF16 R16, R64.reuse, R18, RZ ;  /* 0x000000124010723c */ /* 0x040fe600000418ff */
[----:B------:R-:W2:Y:S05]  /*36a0*/  LDSM.16.M88.4 R112, [R112+0x1000] ;  /* 0x001000007070783b */ /* 0x000eaa0000000200 */
[-C--:B---3--:R-:W-:Y:S03]  /*36b0*/  HMMA.16816.F32.BF16 R20, R64, R32.reuse, RZ ;  /* 0x000000204014723c */ /* 0x088fe600000418ff */
[----:B------:R-:W5:Y:S04]  /*36c0*/  LDG.E R163, desc[UR26][R2.64+0x100] ;  /* 0x0001001a02a37981 */ /* 0x000f68000c1e1900 */
[----:B------:R3:W5:Y:S01]  /*36d0*/  LDG.E R162, desc[UR26][R2.64+0x120] ;  /* 0x0001201a02a27981 */ /* 0x000762000c1e1900 */
[C---:B------:R-:W-:Y:S08]  /*36e0*/  HMMA.16816.F32.BF16 R24, R60.reuse, R32, RZ ;  /* 0x000000203c18723c */ /* 0x040ff000000418ff */
[-C--:B------:R-:W-:Y:S08]  /*36f0*/  HMMA.16816.F32.BF16 R28, R60, R34.reuse, RZ ;  /* 0x000000223c1c723c */ /* 0x080ff000000418ff */
[C---:B------:R-:W-:Y:S02]  /*3700*/  HMMA.16816.F32.BF16 R32, R64.reuse, R34, RZ ;  /* 0x000000224020723c */ /* 0x040fe400000418ff */
[----:B---3--:R-:W-:Y:S01]  /*3710*/  @!P0 VIADDMNMX R2, R191, R165, UR36, PT ;  /* 0x00000024bf028e46 */ /* 0x008fe2000b8001a5 */
[----:B------:R-:W-:Y:S05]  /*3720*/  FMUL.FTZ R3, R251, 1.4426950216293334961 ;  /* 0x3fb8aa3bfb037820 */ /* 0x000fea0000410000 */
[-C--:B------:R-:W-:Y:S01]  /*3730*/  HMMA.16816.F32.BF16 R36, R64, R48.reuse, RZ ;  /* 0x000000304024723c */ /* 0x080fe200000418ff */
[----:B------:R-:W-:Y:S07]  /*3740*/  FSEL R3, R3, RZ, P2 ;  /* 0x000000ff03037208 */ /* 0x000fee0001000000 */
[C---:B------:R-:W-:Y:S08]  /*3750*/  HMMA.16816.F32.BF16 R40, R60.reuse, R48, RZ ;  /* 0x000000303c28723c */ /* 0x040ff000000418ff */
[-C--:B------:R-:W-:Y:S08]  /*3760*/  HMMA.16816.F32.BF16 R44, R60, R50.reuse, RZ ;  /* 0x000000323c2c723c */ /* 0x080ff000000418ff */
[C---:B------:R-:W-:Y:S08]  /*3770*/  HMMA.16816.F32.BF16 R48, R64.reuse, R50, RZ ;  /* 0x000000324030723c */ /* 0x040ff000000418ff */
[-C--:B-1----:R-:W-:Y:S08]  /*3780*/  HMMA.16816.F32.BF16 R52, R64, R100.reuse, RZ ;  /* 0x000000644034723c */ /* 0x082ff000000418ff */
[C---:B------:R-:W-:Y:S01]  /*3790*/  HMMA.16816.F32.BF16 R56, R60.reuse, R100, RZ ;  /* 0x000000643c38723c */ /* 0x040fe200000418ff */
[----:B------:R-:W-:Y:S04]  /*37a0*/  IMAD.U32 R100, RZ, RZ, UR40 ;  /* 0x00000028ff647e24 */ /* 0x000fe8000f8e00ff */
[----:B------:R-:W-:Y:S03]  /*37b0*/  @!P0 IMAD R0, R100, 0x80, R0 ;  /* 0x0000008064008824 */ /* 0x000fe600078e0200 */
[-C--:B------:R-:W-:Y:S01]  /*37c0*/  HMMA.16816.F32.BF16 R60, R60, R102.reuse, RZ ;  /* 0x000000663c3c723c */ /* 0x080fe200000418ff */
[C---:B------:R-:W-:Y:S01]  /*37d0*/  @!P0 VIADD R164, R0.reuse, 0x1 ;  /* 0x0000000100a48836 */ /* 0x040fe20000000000 */
[-C--:B------:R-:W-:Y:S04]  /*37e0*/  @!P0 ISETP.GE.AND P2, PT, R0, R159.reuse, PT ;  /* 0x0000009f0000820c */ /* 0x080fe80003f46270 */
[----:B------:R-:W-:Y:S02]  /*37f0*/  @!P0 ISETP.GE.AND P6, PT, R164, R159, PT ;  /* 0x0000009fa400820c */ /* 0x000fe40003fc6270 */
[----:B------:R-:W-:Y:S01]  /*3800*/  HMMA.16816.F32.BF16 R64, R64, R102, RZ ;  /* 0x000000664040723c */ /* 0x000fe200000418ff */
[----:B------:R-:W1:Y:S07]  /*3810*/  LDSM.16.M88.4 R100, [R151+0x6400] ;  /* 0x006400009764783b */ /* 0x000e6e0000000200 */
[-C--:B--2---:R-:W-:Y:S08]  /*3820*/  HMMA.16816.F32.BF16 R4, R104, R108.reuse, R4 ;  /* 0x0000006c6804723c */ /* 0x084ff00000041804 */
[C---:B------:R-:W-:Y:S04]  /*3830*/  HMMA.16816.F32.BF16 R8, R112.reuse, R108, R8 ;  /* 0x0000006c7008723c */ /* 0x040fe80000041808 */
[----:B------:R-:W-:Y:S01]  /*3840*/  FMUL.FTZ R109, R157, 1.4426950216293334961 ;  /* 0x3fb8aa3b9d6d7820 */ /* 0x000fe20000410000 */
[----:B------:R-:W-:Y:S01]  /*3850*/  MOV R157, 0x38 ;  /* 0x00000038009d7802 */ /* 0x000fe20000000f00 */
[----:B------:R-:W-:Y:S02]  /*3860*/  FMUL.FTZ R108, R252, 1.4426950216293334961 ;  /* 0x3fb8aa3bfc6c7820 */ /* 0x000fe40000410000 */
[-C--:B------:R-:W-:Y:S03]  /*3870*/  HMMA.16816.F32.BF16 R12, R112, R110.reuse, R12 ;  /* 0x0000006e700c723c */ /* 0x080fe6000004180c */
[C---:B------:R-:W-:Y:S01]  /*3880*/  @!P0 VIADDMNMX R158, R191.reuse, -R157, UR36, PT ;  /* 0x00000024bf9e8e46 */ /* 0x040fe2000b80099d */
[C---:B------:R-:W-:Y:S01]  /*3890*/  FADD.FTZ R167, R220.reuse, R4 ;  /* 0x00000004dca77221 */ /* 0x040fe20000010000 */
[----:B------:R-:W-:Y:S01]  /*38a0*/  @!P0 VIMNMX R157, PT, PT, R191, UR36, PT ;  /* 0x00000024bf9d8c48 */ /* 0x000fe2000bfe0100 */
[----:B------:R-:W-:Y:S01]  /*38b0*/  FADD.FTZ R166, R233, R5 ;  /* 0x00000005e9a67221 */ /* 0x000fe20000010000 */
[----:B------:R-:W-:Y:S01]  /*38c0*/  FSEL R109, R109, RZ, P5 ;  /* 0x000000ff6d6d7208 */ /* 0x000fe20002800000 */
[----:B------:R-:W-:Y:S01]  /*38d0*/  FADD.FTZ R165, R220, R6 ;  /* 0x00000006dca57221 */ /* 0x000fe20000010000 */
[----:B------:R-:W-:Y:S01]  /*38e0*/  FSEL R108, R108, RZ, P3 ;  /* 0x000000ff6c6c7208 */ /* 0x000fe20001800000 */
[----:B------:R-:W-:Y:S01]  /*38f0*/  @!P0 VIADD R5, R0, 0x8 ;  /* 0x0000000800058836 */ /* 0x000fe20000000000 */
[----:B------:R-:W-:Y:S01]  /*3900*/  @!P0 FSEL R167, R167, -INF , !P2 ;  /* 0xff800000a7a78808 */ /* 0x000fe20005000000 */
[----:B------:R-:W-:Y:S01]  /*3910*/  FADD.FTZ R170, R220, R10 ;  /* 0x0000000adcaa7221 */ /* 0x000fe20000010000 */
[C---:B------:R-:W-:Y:S01]  /*3920*/  @!P0 ISETP.GE.AND P5, PT, R164.reuse, R158, PT ;  /* 0x0000009ea400820c */ /* 0x040fe20003fa6270 */
[C---:B------:R-:W-:Y:S01]  /*3930*/  FADD.FTZ R169, R233.reuse, R11 ;  /* 0x0000000be9a97221 */ /* 0x040fe20000010000 */
[CC--:B------:R-:W-:Y:S01]  /*3940*/  @!P0 ISETP.GE.AND P3, PT, R164.reuse, R157.reuse, PT ;  /* 0x0000009da400820c */ /* 0x0c0fe20003f66270 */
[C---:B------:R-:W-:Y:S01]  /*3950*/  HMMA.16816.F32.BF16 R16, R104.reuse, R110, R16 ;  /* 0x0000006e6810723c */ /* 0x040fe20000041810 */
[----:B------:R-:W-:Y:S03]  /*3960*/  IMAD.MOV.U32 R111, RZ, RZ, 0x10 ;  /* 0x00000010ff6f7424 */ /* 0x000fe600078e00ff */
[----:B------:R-:W-:Y:S01]  /*3970*/  @!P0 ISETP.GE.AND P2, PT, R164, R2, PT ;  /* 0x00000002a400820c */ /* 0x000fe20003f46270 */
[----:B------:R-:W-:Y:S01]  /*3980*/  FADD.FTZ R164, R233, R7 ;  /* 0x00000007e9a47221 */ /* 0x000fe20000010000 */
[----:B------:R-:W-:Y:S01]  /*3990*/  @!P0 FSEL R166, R166, -INF , !P6 ;  /* 0xff800000a6a68808 */ /* 0x000fe20007000000 */
[--C-:B------:R-:W-:Y:S01]  /*39a0*/  FFMA.FTZ R167, R167, UR14, -R156.reuse ;  /* 0x0000000ea7a77c23 */ /* 0x100fe2000801089c */
[----:B------:R-:W-:Y:S01]  /*39b0*/  @!P0 ISETP.GE.AND P6, PT, R0, R158, PT ;  /* 0x0000009e0000820c */ /* 0x000fe20003fc6270 */
[-C--:B-1----:R-:W-:Y:S02]  /*39c0*/  HMMA.16816.F32.BF16 R20, R104, R100.reuse, R20 ;  /* 0x000000646814723c */ /* 0x082fe40000041814 */
[----:B------:R-:W-:Y:S01]  /*39d0*/  MUFU.EX2 R247, R167 ;  /* 0x000000a700f77308 */ /* 0x000fe20000000800 */
[----:B------:R-:W-:Y:S01]  /*39e0*/  @!P0 FSEL R165, R165, -INF , !P6 ;  /* 0xff800000a5a58808 */ /* 0x000fe20007000000 */
[----:B------:R-:W-:Y:S01]  /*39f0*/  FFMA.FTZ R166, R166, UR14, -R156 ;  /* 0x0000000ea6a67c23 */ /* 0x000fe2000801089c */
[----:B------:R-:W-:Y:S01]  /*3a00*/  @!P0 FSEL R164, R164, -INF , !P5 ;  /* 0xff800000a4a48808 */ /* 0x000fe20006800000 */
[----:B------:R-:W-:Y:S01]  /*3a10*/  FADD.FTZ R168, R220, R8 ;  /* 0x00000008dca87221 */ /* 0x000fe20000010000 */
[CC--:B------:R-:W-:Y:S01]  /*3a20*/  @!P0 ISETP.GE.AND P6, PT, R0.reuse, R157.reuse, PT ;  /* 0x0000009d0000820c */ /* 0x0c0fe20003fc6270 */
[----:B------:R-:W-:Y:S01]  /*3a30*/  FADD.FTZ R171, R233, R9 ;  /* 0x00000009e9ab7221 */ /* 0x000fe20000010000 */
[CC--:B------:R-:W-:Y:S01]  /*3a40*/  @!P0 ISETP.GE.AND P5, PT, R0.reuse, R2.reuse, PT ;  /* 0x000000020000820c */ /* 0x0c0fe20003fa6270 */
[C---:B------:R-:W-:Y:S02]  /*3a50*/  HMMA.16816.F32.BF16 R24, R112.reuse, R100, R24 ;  /* 0x000000647018723c */ /* 0x040fe40000041818 */
[----:B------:R-:W-:Y:S02]  /*3a60*/  MUFU.EX2 R246, R166 ;  /* 0x000000a600f67308 */ /* 0x000fe40000000800 */
[C---:B------:R-:W-:Y:S01]  /*3a70*/  @!P0 IADD3 R4, PT, PT, R0.reuse, 0x9, RZ ;  /* 0x0000000900048810 */ /* 0x040fe20007ffe0ff */
[----:B------:R-:W-:Y:S01]  /*3a80*/  @!P0 VIADD R9, R0, 0x10 ;  /* 0x0000001000098836 */ /* 0x000fe20000000000 */
[----:B------:R-:W-:Y:S01]  /*3a90*/  @!P0 FSEL R168, R168, -INF , !P6 ;  /* 0xff800000a8a88808 */ /* 0x000fe20007000000 */
[--C-:B------:R-:W-:Y:S01]  /*3aa0*/  FFMA.FTZ R165, R165, UR14, -R109.reuse ;  /* 0x0000000ea5a57c23 */ /* 0x100fe2000801086d */
[----:B------:R-:W-:Y:S01]  /*3ab0*/  @!P0 FSEL R171, R171, -INF , !P3 ;  /* 0xff800000abab8808 */ /* 0x000fe20005800000 */
[-C--:B------:R-:W-:Y:S03]  /*3ac0*/  HMMA.16816.F32.BF16 R28, R112, R102.reuse, R28 ;  /* 0x00000066701c723c */ /* 0x080fe6000004181c */
[----:B------:R-:W-:Y:S01]  /*3ad0*/  MUFU.EX2 R249, R165 ;  /* 0x000000a500f97308 */ /* 0x000fe20000000800 */
[----:B------:R-:W-:Y:S01]  /*3ae0*/  @!P0 FSEL R170, R170, -INF , !P5 ;  /* 0xff800000aaaa8808 */ /* 0x000fe20006800000 */
[----:B------:R-:W-:Y:S01]  /*3af0*/  FFMA.FTZ R164, R164, UR14, -R109 ;  /* 0x0000000ea4a47c23 */ /* 0x000fe2000801086d */
[----:B------:R-:W-:Y:S01]  /*3b00*/  @!P0 FSEL R169, R169, -INF , !P2 ;  /* 0xff800000a9a98808 */ /* 0x000fe20005000000 */
[----:B------:R-:W-:Y:S01]  /*3b10*/  FADD.FTZ R12, R232, R12 ;  /* 0x0000000ce80c7221 */ /* 0x000fe20000010000 */
[-C--:B------:R-:W-:Y:S01]  /*3b20*/  @!P0 ISETP.GE.AND P6, PT, R5, R157.reuse, PT ;  /* 0x0000009d0500820c */ /* 0x080fe20003fc6270 */
[----:B------:R-:W-:Y:S01]  /*3b30*/  FADD.FTZ R13, R231, R13 ;  /* 0x0000000de70d7221 */ /* 0x000fe20000010000 */
[----:B------:R-:W-:Y:S01]  /*3b40*/  @!P0 ISETP.GE.AND P3, PT, R4, R157, PT ;  /* 0x0000009d0400820c */ /* 0x000fe20003f66270 */
[----:B------:R-:W-:Y:S01]  /*3b50*/  FADD.FTZ R14, R232, R14 ;  /* 0x0000000ee80e7221 */ /* 0x000fe20000010000 */
[-C--:B------:R-:W-:Y:S01]  /*3b60*/  @!P0 ISETP.GE.AND P5, PT, R5, R2.reuse, PT ;  /* 0x000000020500820c */ /* 0x080fe20003fa6270 */
[----:B------:R-:W-:Y:S01]  /*3b70*/  FADD.FTZ R15, R231, R15 ;  /* 0x0000000fe70f7221 */ /* 0x000fe20000010000 */
[----:B------:R-:W-:Y:S01]  /*3b80*/  @!P0 ISETP.GE.AND P2, PT, R4, R2, PT ;  /* 0x000000020400820c */ /* 0x000fe20003f46270 */
[C---:B------:R-:W-:Y:S01]  /*3b90*/  HMMA.16816.F32.BF16 R32, R104.reuse, R102, R32 ;  /* 0x000000666820723c */ /* 0x040fe20000041820 */
[----:B------:R-:W1:Y:S03]  /*3ba0*/  MUFU.EX2 R248, R164 ;  /* 0x000000a400f87308 */ /* 0x000e660000000800 */
[----:B------:R-:W-:Y:S01]  /*3bb0*/  @!P0 FSEL R12, R12, -INF , !P6 ;  /* 0xff8000000c0c8808 */ /* 0x000fe20007000000 */
[--C-:B------:R-:W-:Y:S01]  /*3bc0*/  FFMA.FTZ R170, R170, UR14, -R3.reuse ;  /* 0x0000000eaaaa7c23 */ /* 0x100fe20008010803 */
[----:B------:R-:W-:Y:S01]  /*3bd0*/  @!P0 FSEL R13, R13, -INF , !P3 ;  /* 0xff8000000d0d8808 */ /* 0x000fe20005800000 */
[----:B------:R-:W-:Y:S01]  /*3be0*/  FFMA.FTZ R169, R169, UR14, -R3 ;  /* 0x0000000ea9a97c23 */ /* 0x000fe20008010803 */
[----:B------:R-:W-:Y:S03]  /*3bf0*/  @!P0 FSEL R14, R14, -INF , !P5 ;  /* 0xff8000000e0e8808 */ /* 0x000fe60006800000 */
[----:B------:R-:W-:Y:S01]  /*3c00*/  MUFU.EX2 R201, R170 ;  /* 0x000000aa00c97308 */ /* 0x000fe20000000800 */
[----:B------:R-:W-:Y:S01]  /*3c10*/  @!P0 FSEL R15, R15, -INF , !P2 ;  /* 0xff8000000f0f8808 */ /* 0x000fe20005000000 */
[----:B------:R-:W-:Y:S01]  /*3c20*/  FADD.FTZ R18, R232, R18 ;  /* 0x00000012e8127221 */ /* 0x000fe20000010000 */
[-C--:B------:R-:W-:Y:S01]  /*3c30*/  @!P0 ISETP.GE.AND P6, PT, R5, R159.reuse, PT ;  /* 0x0000009f0500820c */ /* 0x080fe20003fc6270 */
[----:B------:R-:W-:Y:S01]  /*3c40*/  FADD.FTZ R19, R231, R19 ;  /* 0x00000013e7137221 */ /* 0x000fe20000010000 */
[-C--:B------:R-:W-:Y:S01]  /*3c50*/  @!P0 ISETP.GE.AND P3, PT, R5, R158.reuse, PT ;  /* 0x0000009e0500820c */ /* 0x080fe20003f66270 */
[----:B------:R-:W-:Y:S01]  /*3c60*/  @!P0 VIADD R8, R0, 0x11 ;  /* 0x0000001100088836 */ /* 0x000fe20000000000 */
[-C--:B------:R-:W-:Y:S01]  /*3c70*/  @!P0 ISETP.GE.AND P5, PT, R4, R159.reuse, PT ;  /* 0x0000009f0400820c */ /* 0x080fe20003fa6270 */
[----:B------:R-:W-:Y:S01]  /*3c80*/  FADD.FTZ R16, R232, R16 ;  /* 0x00000010e8107221 */ /* 0x000fe20000010000 */
[-C--:B------:R-:W-:Y:S01]  /*3c90*/  @!P0 ISETP.GE.AND P2, PT, R4, R158.reuse, PT ;  /* 0x0000009e0400820c */ /* 0x080fe20003f46270 */
[----:B------:R-:W-:Y:S01]  /*3ca0*/  FADD.FTZ R17, R231, R17 ;  /* 0x00000011e7117221 */ /* 0x000fe20000010000 */
[----:B------:R-:W2:Y:S01]  /*3cb0*/  LDSM.16.M88.4 R4, [R151+0x6800] ;  /* 0x006800009704783b */ /* 0x000ea20000000200 */
[----:B------:R-:W-:Y:S01]  /*3cc0*/  @!P0 FSEL R18, R18, -INF , !P3 ;  /* 0xff80000012128808 */ /* 0x000fe20005800000 */
[C---:B------:R-:W-:Y:S01]  /*3cd0*/  FADD.FTZ R22, R230.reuse, R22 ;  /* 0x00000016e6167221 */ /* 0x040fe20000010000 */
[----:B------:R-:W-:Y:S01]  /*3ce0*/  @!P0 FSEL R19, R19, -INF , !P2 ;  /* 0xff80000013138808 */ /* 0x000fe20005000000 */
[----:B------:R-:W-:Y:S01]  /*3cf0*/  FADD.FTZ R23, R229, R23 ;  /* 0x00000017e5177221 */ /* 0x000fe20000010000 */
[-C--:B------:R-:W-:Y:S01]  /*3d00*/  @!P0 ISETP.GE.AND P3, PT, R9, R158.reuse, PT ;  /* 0x0000009e0900820c */ /* 0x080fe20003f66270 */
[----:B------:R-:W-:Y:S01]  /*3d10*/  FADD.FTZ R20, R230, R20 ;  /* 0x00000014e6147221 */ /* 0x000fe20000010000 */
[----:B------:R-:W-:Y:S01]  /*3d20*/  @!P0 FSEL R16, R16, -INF , !P6 ;  /* 0xff80000010108808 */ /* 0x000fe20007000000 */
[----:B------:R-:W-:Y:S01]  /*3d30*/  FADD.FTZ R21, R229, R21 ;  /* 0x00000015e5157221 */ /* 0x000fe20000010000 */
[----:B------:R-:W-:Y:S01]  /*3d40*/  @!P0 FSEL R17, R17, -INF , !P5 ;  /* 0xff80000011118808 */ /* 0x000fe20006800000 */
[--C-:B------:R-:W-:Y:S01]  /*3d50*/  FFMA.FTZ R18, R18, UR14, -R109.reuse ;  /* 0x0000000e12127c23 */ /* 0x100fe2000801086d */
[C---:B------:R-:W-:Y:S01]  /*3d60*/  @!P0 ISETP.GE.AND P2, PT, R8.reuse, R158, PT ;  /* 0x0000009e0800820c */ /* 0x040fe20003f46270 */
[----:B------:R-:W-:Y:S01]  /*3d70*/  FFMA.FTZ R19, R19, UR14, -R109 ;  /* 0x0000000e13137c23 */ /* 0x000fe2000801086d */
[-C--:B------:R-:W-:Y:S01]  /*3d80*/  @!P0 ISETP.GE.AND P6, PT, R9, R159.reuse, PT ;  /* 0x0000009f0900820c */ /* 0x080fe20003fc6270 */
[----:B------:R-:W-:Y:S01]  /*3d90*/  MUFU.EX2 R245, R18 ;  /* 0x0000001200f57308 */ /* 0x000fe20000000800 */
[----:B------:R-:W-:Y:S01]  /*3da0*/  @!P0 ISETP.GE.AND P5, PT, R8, R159, PT ;  /* 0x0000009f0800820c */ /* 0x000fe20003fa6270 */
[--C-:B------:R-:W-:Y:S01]  /*3db0*/  FFMA.FTZ R16, R16, UR14, -R156.reuse ;  /* 0x0000000e10107c23 */ /* 0x100fe2000801089c */
[----:B------:R-:W-:Y:S07]  /*3dc0*/  FFMA.FTZ R17, R17, UR14, -R156 ;  /* 0x0000000e11117c23 */ /* 0x000fee000801089c */
[----:B------:R-:W-:Y:S01]  /*3dd0*/  MUFU.EX2 R244, R19 ;  /* 0x0000001300f47308 */ /* 0x000fe20000000800 */
[--C-:B------:R-:W-:Y:S01]  /*3de0*/  FFMA.FTZ R168, R168, UR14, -R108.reuse ;  /* 0x0000000ea8a87c23 */ /* 0x100fe2000801086c */
[--C-:B------:R-:W-:Y:S01]  /*3df0*/  FFMA.FTZ R171, R171, UR14, -R108.reuse ;  /* 0x0000000eabab7c23 */ /* 0x100fe2000801086c */
[--C-:B------:R-:W-:Y:S07]  /*3e00*/  FFMA.FTZ R14, R14, UR14, -R3.reuse ;  /* 0x0000000e0e0e7c23 */ /* 0x100fee0008010803 */
[----:B------:R-:W-:Y:S01]  /*3e10*/  MUFU.EX2 R241, R16 ;  /* 0x0000001000f17308 */ /* 0x000fe20000000800 */
[----:B------:R-:W-:Y:S01]  /*3e20*/  FFMA.FTZ R15, R15, UR14, -R3 ;  /* 0x0000000e0f0f7c23 */ /* 0x000fe20008010803 */
[--C-:B------:R-:W-:Y:S01]  /*3e30*/  FFMA.FTZ R12, R12, UR14, -R108.reuse ;  /* 0x0000000e0c0c7c23 */ /* 0x100fe2000801086c */
[----:B------:R-:W-:Y:S07]  /*3e40*/  FFMA.FTZ R13, R13, UR14, -R108 ;  /* 0x0000000e0d0d7c23 */ /* 0x000fee000801086c */
[----:B------:R-:W3:Y:S01]  /*3e50*/  MUFU.EX2 R240, R17 ;  /* 0x0000001100f07308 */ /* 0x000ee20000000800 */
[----:B------:R-:W-:Y:S01]  /*3e60*/  VIADD R110, R188, 0x10040 ;  /* 0x00010040bc6e7836 */ /* 0x000fe20000000000 */
[----:B------:R-:W-:Y:S01]  /*3e70*/  @P4 IADD3 R110, PT, PT, R173, -0x40, RZ ;  /* 0xffffffc0ad6e4810 */ /* 0x000fe20007ffe0ff */
[C---:B------:R-:W-:Y:S07]  /*3e80*/  FADD.FTZ R26, R230.reuse, R26 ;  /* 0x0000001ae61a7221 */ /* 0x040fee0000010000 */
[----:B------:R-:W-:Y:S01]  /*3e90*/  MUFU.EX2 R200, R169 ;  /* 0x000000a900c87308 */ /* 0x000fe20000000800 */
[----:B------:R-:W-:Y:S01]  /*3ea0*/  SEL R111, R111, 0xfffffff0, !P1 ;  /* 0xfffffff06f6f7807 */ /* 0x000fe20004800000 */
[----:B------:R-:W-:Y:S01]  /*3eb0*/  FADD.FTZ R24, R230, R24 ;  /* 0x00000018e6187221 */ /* 0x000fe20000010000 */
[----:B------:R-:W-:Y:S07]  /*3ec0*/  @!P0 FSEL R22, R22, -INF , !P3 ;  /* 0xff80000016168808 */ /* 0x000fee0005800000 */
[----:B------:R-:W-:Y:S01]  /*3ed0*/  MUFU.EX2 R197, R168 ;  /* 0x000000a800c57308 */ /* 0x000fe20000000800 */
[----:B------:R-:W-:Y:S01]  /*3ee0*/  @!P0 FSEL R23, R23, -INF , !P2 ;  /* 0xff80000017178808 */ /* 0x000fe20005000000 */
[----:B------:R-:W-:Y:S01]  /*3ef0*/  FADD.FTZ R28, R228, R28 ;  /* 0x0000001ce41c7221 */ /* 0x000fe20000010000 */
[-C--:B------:R-:W-:Y:S07]  /*3f00*/  @!P0 ISETP.GE.AND P2, PT, R8, R2.reuse, PT ;  /* 0x000000020800820c */ /* 0x080fee0003f46270 */
[----:B------:R-:W-:Y:S01]  /*3f10*/  MUFU.EX2 R196, R171 ;  /* 0x000000ab00c47308 */ /* 0x000fe20000000800 */
[----:B------:R-:W-:Y:S01]  /*3f20*/  FFMA.FTZ R22, R22, UR14, -R109 ;  /* 0x0000000e16167c23 */ /* 0x000fe2000801086d */
[-C--:B--2---:R-:W-:Y:S08]  /*3f30*/  HMMA.16816.F32.BF16 R36, R104, R4.reuse, R36 ;  /* 0x000000046824723c */ /* 0x084ff00000041824 */
[----:B------:R-:W-:Y:S01]  /*3f40*/  MUFU.EX2 R199, R14 ;  /* 0x0000000e00c77308 */ /* 0x000fe20000000800 */
[----:B------:R-:W-:Y:S01]  /*3f50*/  @!P0 FSEL R20, R20, -INF , !P6 ;  /* 0xff80000014148808 */ /* 0x000fe20007000000 */
[----:B------:R-:W-:Y:S01]  /*3f60*/  FADD.FTZ R27, R229, R27 ;  /* 0x0000001be51b7221 */ /* 0x000fe20000010000 */
[----:B------:R-:W-:Y:S01]  /*3f70*/  @!P0 FSEL R21, R21, -INF , !P5 ;  /* 0xff80000015158808 */ /* 0x000fe20006800000 */
[----:B------:R-:W-:Y:S01]  /*3f80*/  FADD.FTZ R25, R229, R25 ;  /* 0x00000019e5197221 */ /* 0x000fe20000010000 */
[-C--:B------:R-:W-:Y:S01]  /*3f90*/  @!P0 ISETP.GE.AND P3, PT, R8, R157.reuse, PT ;  /* 0x0000009d0800820c */ /* 0x080fe20003f66270 */
[C---:B------:R-:W-:Y:S04]  /*3fa0*/  HMMA.16816.F32.BF16 R40, R112.reuse, R4, R40 ;  /* 0x000000047028723c */ /* 0x040fe80000041828 */
[----:B------:R-:W-:Y:S01]  /*3fb0*/  MUFU.EX2 R198, R15 ;  /* 0x0000000f00c67308 */ /* 0x000fe20000000800 */
[CC--:B------:R-:W-:Y:S01]  /*3fc0*/  @!P0 ISETP.GE.AND P6, PT, R9.reuse, R157.reuse, PT ;  /* 0x0000009d0900820c */ /* 0x0c0fe20003fc6270 */
[----:B------:R-:W-:Y:S01]  /*3fd0*/  @!P0 VIADD R8, R0, 0x19 ;  /* 0x0000001900088836 */ /* 0x000fe20000000000 */
[-C--:B------:R-:W-:Y:S01]  /*3fe0*/  @!P0 ISETP.GE.AND P5, PT, R9, R2.reuse, PT ;  /* 0x000000020900820c */ /* 0x080fe20003fa6270 */
[----:B------:R-:W-:Y:S01]  /*3ff0*/  FADD.FTZ R30, R228, R30 ;  /* 0x0000001ee41e7221 */ /* 0x000fe20000010000 */
[-C--:B------:R-:W-:Y:S05]  /*4000*/  HMMA.16816.F32.BF16 R44, R112, R6.reuse, R44 ;  /* 0x00000006702c723c */ /* 0x080fea000004182c */
[----:B------:R-:W-:Y:S01]  /*4010*/  MUFU.EX2 R195, R12 ;  /* 0x0000000c00c37308 */ /* 0x000fe20000000800 */
[----:B------:R-:W-:Y:S01]  /*4020*/  @!P0 IADD3 R9, PT, PT, R0, 0x18, RZ ;  /* 0x0000001800098810 */ /* 0x000fe20007ffe0ff */
[C---:B------:R-:W-:Y:S01]  /*4030*/  FADD.FTZ R31, R227.reuse, R31 ;  /* 0x0000001fe31f7221 */ /* 0x040fe20000010000 */
[----:B------:R-:W-:Y:S01]  /*4040*/  @!P0 FSEL R26, R26, -INF , !P5 ;  /* 0xff8000001a1a8808 */ /* 0x000fe20006800000 */
[----:B------:R-:W-:Y:S01]  /*4050*/  FADD.FTZ R29, R227, R29 ;  /* 0x0000001de31d7221 */ /* 0x000fe20000010000 */
[----:B------:R-:W-:Y:S01]  /*4060*/  @!P0 FSEL R27, R27, -INF , !P2 ;  /* 0xff8000001b1b8808 */ /* 0x000fe20005000000 */
[C---:B------:R-:W-:Y:S01]  /*4070*/  HMMA.16816.F32.BF16 R48, R104.reuse, R6, R48 ;  /* 0x000000066830723c */ /* 0x040fe20000041830 */
[----:B------:R-:W2:Y:S03]  /*4080*/  LDL R6, [R1+0xc] ;  /* 0x00000c0001067983 */ /* 0x000ea60000100800 */
[----:B------:R-:W-:Y:S01]  /*4090*/  MUFU.EX2 R194, R13 ;  /* 0x0000000d00c27308 */ /* 0x000fe20000000800 */
[-C--:B------:R-:W-:Y:S01]  /*40a0*/  @!P0 ISETP.GE.AND P5, PT, R9, R2.reuse, PT ;  /* 0x000000020900820c */ /* 0x080fe20003fa6270 */
[----:B------:R-:W-:Y:S01]  /*40b0*/  FADD.FTZ R32, R228, R32 ;  /* 0x00000020e4207221 */ /* 0x000fe20000010000 */
[----:B------:R-:W-:Y:S01]  /*40c0*/  @!P0 FSEL R24, R24, -INF , !P6 ;  /* 0xff80000018188808 */ /* 0x000fe20007000000 */
[----:B------:R-:W-:Y:S01]  /*40d0*/  FADD.FTZ R33, R227, R33 ;  /* 0x00000021e3217221 */ /* 0x000fe20000010000 */
[----:B------:R-:W-:Y:S01]  /*40e0*/  @!P0 ISETP.GE.AND P2, PT, R8, R2, PT ;  /* 0x000000020800820c */ /* 0x000fe20003f46270 */
[----:B------:R-:W-:Y:S01]  /*40f0*/  FADD.FTZ R34, R228, R34 ;  /* 0x00000022e4227221 */ /* 0x000fe20000010000 */
[----:B------:R-:W-:Y:S01]  /*4100*/  @!P0 FSEL R25, R25, -INF , !P3 ;  /* 0xff80000019198808 */ /* 0x000fe20005800000 */
[----:B------:R-:W-:Y:S01]  /*4110*/  FADD.FTZ R35, R227, R35 ;  /* 0x00000023e3237221 */ /* 0x000fe20000010000 */
[-C--:B------:R-:W-:Y:S01]  /*4120*/  @!P0 ISETP.GE.AND P6, PT, R9, R157.reuse, PT ;  /* 0x0000009d0900820c */ /* 0x080fe20003fc6270 */
[----:B------:R-:W-:Y:S01]  /*4130*/  FADD.FTZ R36, R226, R36 ;  /* 0x00000024e2247221 */ /* 0x000fe20000010000 */
[----:B------:R-:W-:Y:S01]  /*4140*/  @!P0 ISETP.GE.AND P3, PT, R8, R157, PT ;  /* 0x0000009d0800820c */ /* 0x000fe20003f66270 */
[----:B------:R-:W-:Y:S01]  /*4150*/  FADD.FTZ R37, R225, R37 ;  /* 0x00000025e1257221 */ /* 0x000fe20000010000 */
[----:B------:R-:W-:Y:S01]  /*4160*/  @!P0 FSEL R30, R30, -INF , !P5 ;  /* 0xff8000001e1e8808 */ /* 0x000fe20006800000 */
[----:B------:R-:W-:Y:S01]  /*4170*/  FADD.FTZ R38, R226, R38 ;  /* 0x00000026e2267221 */ /* 0x000fe20000010000 */
[----:B------:R-:W-:Y:S01]  /*4180*/  @!P0 FSEL R31, R31, -INF , !P2 ;  /* 0xff8000001f1f8808 */ /* 0x000fe20005000000 */
[----:B------:R-:W-:Y:S01]  /*4190*/  FADD.FTZ R39, R225, R39 ;  /* 0x00000027e1277221 */ /* 0x000fe20000010000 */
[----:B------:R-:W-:Y:S01]  /*41a0*/  @!P0 FSEL R28, R28, -INF , !P6 ;  /* 0xff8000001c1c8808 */ /* 0x000fe20007000000 */
[----:B------:R-:W-:Y:S01]  /*41b0*/  FADD.FTZ R40, R226, R40 ;  /* 0x00000028e2287221 */ /* 0x000fe20000010000 */
[----:B------:R-:W-:Y:S01]  /*41c0*/  @!P0 FSEL R29, R29, -INF , !P3 ;  /* 0xff8000001d1d8808 */ /* 0x000fe20005800000 */
[----:B------:R-:W-:Y:S01]  /*41d0*/  FADD.FTZ R41, R225, R41 ;  /* 0x00000029e1297221 */ /* 0x000fe20000010000 */
[-C--:B------:R-:W-:Y:S01]  /*41e0*/  @!P0 ISETP.GE.AND P5, PT, R8, R159.reuse, PT ;  /* 0x0000009f0800820c */ /* 0x080fe20003fa6270 */
[----:B------:R-:W-:Y:S01]  /*41f0*/  FADD.FTZ R42, R226, R42 ;  /* 0x0000002ae22a7221 */ /* 0x000fe20000010000 */
[-C--:B------:R-:W-:Y:S01]  /*4200*/  @!P0 ISETP.GE.AND P2, PT, R8, R158.reuse, PT ;  /* 0x0000009e0800820c */ /* 0x080fe20003f46270 */
[C---:B------:R-:W-:Y:S01]  /*4210*/  @!P0 VIADD R8, R0.reuse, 0x20 ;  /* 0x0000002000088836 */ /* 0x040fe20000000000 */
[-C--:B------:R-:W-:Y:S01]  /*4220*/  @!P0 ISETP.GE.AND P6, PT, R9, R159.reuse, PT ;  /* 0x0000009f0900820c */ /* 0x080fe20003fc6270 */
[----:B------:R-:W-:Y:S01]  /*4230*/  FADD.FTZ R43, R225, R43 ;  /* 0x0000002be12b7221 */ /* 0x000fe20000010000 */
[-C--:B------:R-:W-:Y:S01]  /*4240*/  @!P0 ISETP.GE.AND P3, PT, R9, R158.reuse, PT ;  /* 0x0000009e0900820c */ /* 0x080fe20003f66270 */
[----:B------:R-:W-:Y:S01]  /*4250*/  @!P0 VIADD R4, R0, 0x28 ;  /* 0x0000002800048836 */ /* 0x000fe20000000000 */
[----:B------:R-:W-:Y:S01]  /*4260*/  @!P0 FSEL R32, R32, -INF , !P6 ;  /* 0xff80000020208808 */ /* 0x000fe20007000000 */
[----:B------:R-:W-:Y:S01]  /*4270*/  FADD.FTZ R44, R224, R44 ;  /* 0x0000002ce02c7221 */ /* 0x000fe20000010000 */
[----:B------:R-:W-:Y:S01]  /*4280*/  @!P0 FSEL R33, R33, -INF , !P5 ;  /* 0xff80000021218808 */ /* 0x000fe20006800000 */
[----:B------:R-:W-:Y:S01]  /*4290*/  FADD.FTZ R45, R223, R45 ;  /* 0x0000002ddf2d7221 */ /* 0x000fe20000010000 */
[----:B------:R-:W-:Y:S01]  /*42a0*/  @!P0 FSEL R34, R34, -INF , !P3 ;  /* 0xff80000022228808 */ /* 0x000fe20005800000 */
[----:B------:R-:W-:Y:S01]  /*42b0*/  FADD.FTZ R46, R224, R46 ;  /* 0x0000002ee02e7221 */ /* 0x000fe20000010000 */
[----:B------:R-:W-:Y:S01]  /*42c0*/  @!P0 FSEL R35, R35, -INF , !P2 ;  /* 0xff80000023238808 */ /* 0x000fe20005000000 */
[C---:B------:R-:W-:Y:S01]  /*42d0*/  FADD.FTZ R47, R223.reuse, R47 ;  /* 0x0000002fdf2f7221 */ /* 0x040fe20000010000 */
[----:B------:R-:W-:Y:S01]  /*42e0*/  @!P0 ISETP.GE.AND P6, PT, R8, R159, PT ;  /* 0x0000009f0800820c */ /* 0x000fe20003fc6270 */
[----:B------:R-:W-:Y:S01]  /*42f0*/  FADD.FTZ R48, R224, R48 ;  /* 0x00000030e0307221 */ /* 0x000fe20000010000 */
[C---:B------:R-:W-:Y:S01]  /*4300*/  @!P0 ISETP.GE.AND P5, PT, R8.reuse, R158, PT ;  /* 0x0000009e0800820c */ /* 0x040fe20003fa6270 */
[C---:B------:R-:W-:Y:S01]  /*4310*/  FADD.FTZ R49, R223.reuse, R49 ;  /* 0x00000031df317221 */ /* 0x040fe20000010000 */
[----:B------:R-:W-:Y:S01]  /*4320*/  @!P0 ISETP.GE.AND P3, PT, R8, R157, PT ;  /* 0x0000009d0800820c */ /* 0x000fe20003f66270 */
[----:B------:R-:W-:Y:S01]  /*4330*/  FADD.FTZ R50, R224, R50 ;  /* 0x00000032e0327221 */ /* 0x000fe20000010000 */
[----:B------:R-:W-:Y:S01]  /*4340*/  @!P0 ISETP.GE.AND P2, PT, R8, R2, PT ;  /* 0x000000020800820c */ /* 0x000fe20003f46270 */
[----:B------:R-:W-:Y:S01]  /*4350*/  FADD.FTZ R51, R223, R51 ;  /* 0x00000033df337221 */ /* 0x000fe20000010000 */
[----:B------:R-:W-:Y:S01]  /*4360*/  @!P0 IADD3 R8, PT, PT, R0, 0x21, RZ ;  /* 0x0000002100088810 */ /* 0x000fe20007ffe0ff */
[--C-:B------:R-:W-:Y:S01]  /*4370*/  FFMA.FTZ R23, R23, UR14, -R109.reuse ;  /* 0x0000000e17177c23 */ /* 0x100fe2000801086d */
[----:B------:R-:W-:Y:S01]  /*4380*/  @!P0 FSEL R36, R36, -INF , !P6 ;  /* 0xff80000024248808 */ /* 0x000fe20007000000 */
[----:B------:R-:W-:Y:S01]  /*4390*/  MUFU.EX2 R243, R22 ;  /* 0x0000001600f37308 */ /* 0x000fe20000000800 */
[----:B------:R-:W-:Y:S01]  /*43a0*/  @!P0 ISETP.GE.AND P6, PT, R8, R159, PT ;  /* 0x0000009f0800820c */ /* 0x000fe20003fc6270 */
[--C-:B------:R-:W-:Y:S01]  /*43b0*/  FFMA.FTZ R20, R20, UR14, -R156.reuse ;  /* 0x0000000e14147c23 */ /* 0x100fe2000801089c */
[----:B------:R-:W-:Y:S07]  /*43c0*/  @!P0 FSEL R38, R38, -INF , !P5 ;  /* 0xff80000026268808 */ /* 0x000fee0006800000 */
[----:B------:R-:W-:Y:S01]  /*43d0*/  MUFU.EX2 R242, R23 ;  /* 0x0000001700f27308 */ /* 0x000fe20000000800 */
[----:B------:R-:W-:Y:S01]  /*43e0*/  @!P0 FSEL R37, R37, -INF , !P6 ;  /* 0xff80000025258808 */ /* 0x000fe20007000000 */
[--C-:B------:R-:W-:Y:S01]  /*43f0*/  FFMA.FTZ R21, R21, UR14, -R156.reuse ;  /* 0x0000000e15157c23 */ /* 0x100fe2000801089c */
[C---:B------:R-:W-:Y:S07]  /*4400*/  @!P0 ISETP.GE.AND P6, PT, R8.reuse, R158, PT ;  /* 0x0000009e0800820c */ /* 0x040fee0003fc6270 */
[----:B------:R-:W-:Y:S01]  /*4410*/  MUFU.EX2 R235, R20 ;  /* 0x0000001400eb7308 */ /* 0x000fe20000000800 */
[----:B------:R-:W-:Y:S01]  /*4420*/  @!P0 ISETP.GE.AND P5, PT, R8, R157, PT ;  /* 0x0000009d0800820c */ /* 0x000fe20003fa6270 */
[--C-:B------:R-:W-:Y:S01]  /*4430*/  FFMA.FTZ R34, R34, UR14, -R109.reuse ;  /* 0x0000000e22227c23 */ /* 0x100fe2000801086d */
[----:B------:R-:W-:Y:S07]  /*4440*/  @!P0 FSEL R39, R39, -INF , !P6 ;  /* 0xff80000027278808 */ /* 0x000fee0007000000 */
[----:B------:R-:W-:Y:S01]  /*4450*/  MUFU.EX2 R234, R21 ;  /* 0x0000001500ea7308 */ /* 0x000fe20000000800 */
[-C--:B------:R-:W-:Y:S01]  /*4460*/  @!P0 ISETP.GE.AND P6, PT, R8, R2.reuse, PT ;  /* 0x000000020800820c */ /* 0x080fe20003fc6270 */
[----:B------:R-:W-:Y:S01]  /*4470*/  FFMA.FTZ R35, R35, UR14, -R109 ;  /* 0x0000000e23237c23 */ /* 0x000fe2000801086d */
[----:B------:R-:W1:Y:S07]  /*4480*/  LDSM.16.M88.4 R8, [R151+0x6c00] ;  /* 0x006c00009708783b */ /* 0x000e6e0000000200 */
[----:B------:R-:W-:Y:S01]  /*4490*/  MUFU.EX2 R171, R34 ;  /* 0x0000002200ab7308 */ /* 0x000fe20000000800 */
[--C-:B------:R-:W-:Y:S01]  /*44a0*/  FFMA.FTZ R32, R32, UR14, -R156.reuse ;  /* 0x0000000e20207c23 */ /* 0x100fe2000801089c */
[----:B------:R-:W-:Y:S01]  /*44b0*/  FFMA.FTZ R33, R33, UR14, -R156 ;  /* 0x0000000e21217c23 */ /* 0x000fe2000801089c */
[--C-:B------:R-:W-:Y:S07]  /*44c0*/  FFMA.FTZ R26, R26, UR14, -R3.reuse ;  /* 0x0000000e1a1a7c23 */ /* 0x100fee0008010803 */
[----:B------:R-:W-:Y:S01]  /*44d0*/  MUFU.EX2 R170, R35 ;  /* 0x0000002300aa7308 */ /* 0x000fe20000000800 */
[--C-:B------:R-:W-:Y:S01]  /*44e0*/  FFMA.FTZ R27, R27, UR14, -R3.reuse ;  /* 0x0000000e1b1b7c23 */ /* 0x100fe20008010803 */
[--C-:B------:R-:W-:Y:S01]  /*44f0*/  FFMA.FTZ R24, R24, UR14, -R108.reuse ;  /* 0x0000000e18187c23 */ /* 0x100fe2000801086c */
[--C-:B------:R-:W-:Y:S07]  /*4500*/  FFMA.FTZ R25, R25, UR14, -R108.reuse ;  /* 0x0000000e19197c23 */ /* 0x100fee000801086c */
[----:B------:R-:W-:Y:S01]  /*4510*/  MUFU.EX2 R214, R32 ;  /* 0x0000002000d67308 */ /* 0x000fe20000000800 */
[--C-:B------:R-:W-:Y:S01]  /*4520*/  FFMA.FTZ R30, R30, UR14, -R3.reuse ;  /* 0x0000000e1e1e7c23 */ /* 0x100fe20008010803 */
[----:B------:R-:W-:Y:S01]  /*4530*/  FFMA.FTZ R31, R31, UR14, -R3 ;  /* 0x0000000e1f1f7c23 */ /* 0x000fe20008010803 */
[--C-:B------:R-:W-:Y:S07]  /*4540*/  FFMA.FTZ R28, R28, UR14, -R108.reuse ;  /* 0x0000000e1c1c7c23 */ /* 0x100fee000801086c */
[----:B------:R-:W-:Y:S01]  /*4550*/  MUFU.EX2 R213, R33 ;  /* 0x0000002100d57308 */ /* 0x000fe20000000800 */
[----:B------:R-:W-:Y:S01]  /*4560*/  FFMA.FTZ R29, R29, UR14, -R108 ;  /* 0x0000000e1d1d7c23 */ /* 0x000fe2000801086c */
[--C-:B------:R-:W-:Y:S01]  /*4570*/  FFMA.FTZ R36, R36, UR14, -R156.reuse ;  /* 0x0000000e24247c23 */ /* 0x100fe2000801089c */
[----:B------:R-:W-:Y:S07]  /*4580*/  FFMA.FTZ R37, R37, UR14, -R156 ;  /* 0x0000000e25257c23 */ /* 0x000fee000801089c */
[----:B------:R-:W-:Y:S01]  /*4590*/  MUFU.EX2 R190, R26 ;  /* 0x0000001a00be7308 */ /* 0x000fe20000000800 */
[--C-:B------:R-:W-:Y:S01]  /*45a0*/  FFMA.FTZ R38, R38, UR14, -R109.reuse ;  /* 0x0000000e26267c23 */ /* 0x100fe2000801086d */
[----:B------:R-:W-:Y:S01]  /*45b0*/  FFMA.FTZ R39, R39, UR14, -R109 ;  /* 0x0000000e27277c23 */ /* 0x000fe2000801086d */
[----:B------:R-:W-:Y:S07]  /*45c0*/  @!P0 FSEL R40, R40, -INF , !P3 ;  /* 0xff80000028288808 */ /* 0x000fee0005800000 */
[----:B------:R-:W-:Y:S01]  /*45d0*/  MUFU.EX2 R189, R27 ;  /* 0x0000001b00bd7308 */ /* 0x000fe20000000800 */
[----:B------:R-:W-:Y:S02]  /*45e0*/  @!P0 FSEL R41, R41, -INF , !P5 ;  /* 0xff80000029298808 */ /* 0x000fe40006800000 */
[----:B------:R-:W-:Y:S07]  /*45f0*/  @!P0 ISETP.GE.AND P5, PT, R4, R2, PT ;  /* 0x000000020400820c */ /* 0x000fee0003fa6270 */
[----:B------:R-:W-:Y:S01]  /*4600*/  MUFU.EX2 R185, R24 ;  /* 0x0000001800b97308 */ /* 0x000fe20000000800 */
[--C-:B------:R-:W-:Y:S01]  /*4610*/  FFMA.FTZ R40, R40, UR14, -R108.reuse ;  /* 0x0000000e28287c23 */ /* 0x100fe2000801086c */
[--C-:B------:R-:W-:Y:S01]  /*4620*/  FFMA.FTZ R41, R41, UR14, -R108.reuse ;  /* 0x0000000e29297c23 */ /* 0x100fe2000801086c */
[----:B------:R-:W-:Y:S07]  /*4630*/  @!P0 FSEL R42, R42, -INF , !P2 ;  /* 0xff8000002a2a8808 */ /* 0x000fee0005000000 */
[----:B------:R-:W-:Y:S01]  /*4640*/  MUFU.EX2 R184, R25 ;  /* 0x0000001900b87308 */ /* 0x000fe20000000800 */
[----:B------:R-:W-:Y:S02]  /*4650*/  @!P0 ISETP.GE.AND P2, PT, R4, R159, PT ;  /* 0x0000009f0400820c */ /* 0x000fe40003f46270 */
[----:B------:R-:W-:Y:S07]  /*4660*/  @!P0 FSEL R43, R43, -INF , !P6 ;  /* 0xff8000002b2b8808 */ /* 0x000fee0007000000 */
[----:B------:R-:W-:Y:S01]  /*4670*/  MUFU.EX2 R187, R30 ;  /* 0x0000001e00bb7308 */ /* 0x000fe20000000800 */
[--C-:B------:R-:W-:Y:S01]  /*4680*/  FFMA.FTZ R42, R42, UR14, -R3.reuse ;  /* 0x0000000e2a2a7c23 */ /* 0x100fe20008010803 */
[CC--:B------:R-:W-:Y:S08]  /*4690*/  @!P0 ISETP.GE.AND P3, PT, R4.reuse, R157.reuse, PT ;  /* 0x0000009d0400820c */ /* 0x0c0ff00003f66270 */
[----:B------:R-:W-:Y:S01]  /*46a0*/  MUFU.EX2 R186, R31 ;  /* 0x0000001f00ba7308 */ /* 0x000fe20000000800 */
[----:B------:R-:W-:Y:S01]  /*46b0*/  FFMA.FTZ R43, R43, UR14, -R3 ;  /* 0x0000000e2b2b7c23 */ /* 0x000fe20008010803 */
[----:B------:R-:W-:Y:S01]  /*46c0*/  @!P0 ISETP.GE.AND P6, PT, R4, R158, PT ;  /* 0x0000009e0400820c */ /* 0x000fe20003fc6270 */
[-C--:B-1----:R-:W-:Y:S07]  /*46d0*/  HMMA.16816.F32.BF16 R52, R104, R8.reuse, R52 ;  /* 0x000000086834723c */ /* 0x082fee0000041834 */
[----:B------:R-:W-:Y:S01]  /*46e0*/  MUFU.EX2 R183, R28 ;  /* 0x0000001c00b77308 */ /* 0x000fe20000000800 */
[----:B------:R-:W-:Y:S01]  /*46f0*/  @!P0 VIADD R4, R0, 0x29 ;  /* 0x0000002900048836 */ /* 0x000fe20000000000 */
[----:B------:R-:W-:Y:S08]  /*4700*/  @!P0 FSEL R44, R44, -INF , !P3 ;  /* 0xff8000002c2c8808 */ /* 0x000ff00005800000 */
[----:B------:R-:W-:Y:S01]  /*4710*/  MUFU.EX2 R182, R29 ;  /* 0x0000001d00b67308 */ /* 0x000fe20000000800 */
[----:B------:R-:W-:Y:S01]  /*4720*/  @!P0 FSEL R46, R46, -INF , !P5 ;  /* 0xff8000002e2e8808 */ /* 0x000fe20006800000 */
[C---:B------:R-:W-:Y:S08]  /*4730*/  HMMA.16816.F32.BF16 R56, R112.reuse, R8, R56 ;  /* 0x000000087038723c */ /* 0x040ff00000041838 */
[----:B------:R-:W-:Y:S01]  /*4740*/  MUFU.EX2 R212, R36 ;  /* 0x0000002400d47308 */ /* 0x000fe20000000800 */
[C---:B------:R-:W-:Y:S09]  /*4750*/  @!P0 ISETP.GE.AND P3, PT, R4.reuse, R157, PT ;  /* 0x0000009d0400820c */ /* 0x040ff20003f66270 */
[----:B------:R-:W-:Y:S01]  /*4760*/  MUFU.EX2 R211, R37 ;  /* 0x0000002500d37308 */ /* 0x000fe20000000800 */
[-C--:B------:R-:W-:Y:S01]  /*4770*/  @!P0 ISETP.GE.AND P5, PT, R4, R159.reuse, PT ;  /* 0x0000009f0400820c */ /* 0x080fe20003fa6270 */
[----:B------:R-:W-:Y:S01]  /*4780*/  FFMA.FTZ R44, R44, UR14, -R108 ;  /* 0x0000000e2c2c7c23 */ /* 0x000fe2000801086c */
[-C--:B------:R-:W-:Y:S07]  /*4790*/  HMMA.16816.F32.BF16 R60, R112, R10.reuse, R60 ;  /* 0x0000000a703c723c */ /* 0x080fee000004183c */
[----:B------:R-:W-:Y:S01]  /*47a0*/  MUFU.EX2 R167, R38 ;  /* 0x0000002600a77308 */ /* 0x000fe20000000800 */
[----:B------:R-:W-:Y:S01]  /*47b0*/  @!P0 FSEL R45, R45, -INF , !P3 ;  /* 0xff8000002d2d8808 */ /* 0x000fe20005800000 */
[----:B------:R-:W-:Y:S01]  /*47c0*/  FADD.FTZ R52, R222, R52 ;  /* 0x00000034de347221 */ /* 0x000fe20000010000 */
[----:B------:R-:W-:Y:S07]  /*47d0*/  @!P0 ISETP.GE.AND P3, PT, R4, R2, PT ;  /* 0x000000020400820c */ /* 0x000fee0003f66270 */
[----:B------:R-:W-:Y:S01]  /*47e0*/  MUFU.EX2 R166, R39 ;  /* 0x0000002700a67308 */ /* 0x000fe20000000800 */
[----:B------:R-:W-:Y:S01]  /*47f0*/  @!P0 FSEL R48, R48, -INF , !P2 ;  /* 0xff80000030308808 */ /* 0x000fe20005000000 */
[----:B------:R-:W-:Y:S08]  /*4800*/  HMMA.16816.F32.BF16 R64, R104, R10, R64 ;  /* 0x0000000a6840723c */ /* 0x000ff00000041840 */
[----:B------:R-:W-:Y:S01]  /*4810*/  MUFU.EX2 R177, R40 ;  /* 0x0000002800b17308 */ /* 0x000fe20000000800 */
[----:B------:R-:W-:Y:S01]  /*4820*/  @!P0 FSEL R47, R47, -INF , !P3 ;  /* 0xff8000002f2f8808 */ /* 0x000fe20005800000 */
[C---:B------:R-:W-:Y:S01]  /*4830*/  FADD.FTZ R53, R221.reuse, R53 ;  /* 0x00000035dd357221 */ /* 0x040fe20000010000 */
[----:B------:R-:W-:Y:S01]  /*4840*/  @!P0 ISETP.GE.AND P3, PT, R4, R158, PT ;  /* 0x0000009e0400820c */ /* 0x000fe20003f66270 */
[----:B------:R-:W-:Y:S01]  /*4850*/  FADD.FTZ R54, R222, R54 ;  /* 0x00000036de367221 */ /* 0x000fe20000010000 */
[----:B------:R-:W-:Y:S01]  /*4860*/  @!P0 IADD3 R4, PT, PT, R0, 0x30, RZ ;  /* 0x0000003000048810 */ /* 0x000fe20007ffe0ff */
[----:B------:R-:W-:Y:S01]  /*4870*/  FADD.FTZ R55, R221, R55 ;  /* 0x00000037dd377221 */ /* 0x000fe20000010000 */
[----:B------:R-:W-:Y:S01]  /*4880*/  @!P0 FSEL R49, R49, -INF , !P5 ;  /* 0xff80000031318808 */ /* 0x000fe20006800000 */
[C---:B------:R-:W-:Y:S01]  /*4890*/  FADD.FTZ R57, R221.reuse, R57 ;  /* 0x00000039dd397221 */ /* 0x040fe20000010000 */
[----:B------:R-:W-:Y:S01]  /*48a0*/  @!P0 FSEL R50, R50, -INF , !P6 ;  /* 0xff80000032328808 */ /* 0x000fe20007000000 */
[----:B------:R-:W-:Y:S01]  /*48b0*/  FADD.FTZ R59, R221, R59 ;  /* 0x0000003bdd3b7221 */ /* 0x000fe20000010000 */
[----:B------:R-:W-:Y:S01]  /*48c0*/  @!P0 FSEL R51, R51, -INF , !P3 ;  /* 0xff80000033338808 */ /* 0x000fe20005800000 */
[C---:B------:R-:W-:Y:S01]  /*48d0*/  FADD.FTZ R61, R217.reuse, R61 ;  /* 0x0000003dd93d7221 */ /* 0x040fe20000010000 */
[----:B------:R-:W-:Y:S01]  /*48e0*/  @!P0 ISETP.GE.AND P2, PT, R4, R159, PT ;  /* 0x0000009f0400820c */ /* 0x000fe20003f46270 */
[----:B------:R-:W-:Y:S01]  /*48f0*/  FADD.FTZ R56, R222, R56 ;  /* 0x00000038de387221 */ /* 0x000fe20000010000 */
[C---:B------:R-:W-:Y:S01]  /*4900*/  @!P0 ISETP.GE.AND P3, PT, R4.reuse, R2, PT ;  /* 0x000000020400820c */ /* 0x040fe20003f66270 */
[----:B------:R-:W-:Y:S01]  /*4910*/  FADD.FTZ R65, R217, R65 ;  /* 0x00000041d9417221 */ /* 0x000fe20000010000 */
[-C--:B------:R-:W-:Y:S01]  /*4920*/  @!P0 ISETP.GE.AND P5, PT, R4, R158.reuse, PT ;  /* 0x0000009e0400820c */ /* 0x080fe20003fa6270 */
[----:B------:R-:W-:Y:S01]  /*4930*/  FADD.FTZ R58, R222, R58 ;  /* 0x0000003ade3a7221 */ /* 0x000fe20000010000 */
[----:B------:R-:W-:Y:S01]  /*4940*/  @!P0 ISETP.GE.AND P6, PT, R4, R157, PT ;  /* 0x0000009d0400820c */ /* 0x000fe20003fc6270 */
[----:B------:R-:W-:Y:S01]  /*4950*/  @!P0 VIADD R4, R0, 0x31 ;  /* 0x0000003100048836 */ /* 0x000fe20000000000 */
[----:B------:R-:W-:Y:S01]  /*4960*/  @!P0 FSEL R52, R52, -INF , !P2 ;  /* 0xff80000034348808 */ /* 0x000fe20005000000 */
[C---:B------:R-:W-:Y:S01]  /*4970*/  FADD.FTZ R60, R219.reuse, R60 ;  /* 0x0000003cdb3c7221 */ /* 0x040fe20000010000 */
[----:B------:R-:W-:Y:S01]  /*4980*/  @!P0 FSEL R54, R54, -INF , !P5 ;  /* 0xff80000036368808 */ /* 0x000fe20006800000 */
[----:B------:R-:W-:Y:S01]  /*4990*/  FADD.FTZ R64, R219, R64 ;  /* 0x00000040db407221 */ /* 0x000fe20000010000 */
[----:B------:R-:W-:Y:S01]  /*49a0*/  @!P0 ISETP.GE.AND P2, PT, R4, R159, PT ;  /* 0x0000009f0400820c */ /* 0x000fe20003f46270 */
[--C-:B------:R-:W-:Y:S01]  /*49b0*/  FFMA.FTZ R48, R48, UR14, -R156.reuse ;  /* 0x0000000e30307c23 */ /* 0x100fe2000801089c */
[CC--:B------:R-:W-:Y:S01]  /*49c0*/  @!P0 ISETP.GE.AND P5, PT, R4.reuse, R157.reuse, PT ;  /* 0x0000009d0400820c */ /* 0x0c0fe20003fa6270 */
[----:B------:R-:W-:Y:S01]  /*49d0*/  FFMA.FTZ R49, R49, UR14, -R156 ;  /* 0x0000000e31317c23 */ /* 0x000fe2000801089c */
[----:B------:R-:W-:Y:S01]  /*49e0*/  @!P0 FSEL R53, R53, -INF , !P2 ;  /* 0xff80000035358808 */ /* 0x000fe20005000000 */
[----:B------:R-:W-:Y:S01]  /*49f0*/  MUFU.EX2 R210, R48 ;  /* 0x0000003000d27308 */ /* 0x000fe20000000800 */
[----:B------:R-:W-:Y:S01]  /*4a00*/  @!P0 ISETP.GE.AND P2, PT, R4, R158, PT ;  /* 0x0000009e0400820c */ /* 0x000fe20003f46270 */
[--C-:B------:R-:W-:Y:S01]  /*4a10*/  FFMA.FTZ R50, R50, UR14, -R109.reuse ;  /* 0x0000000e32327c23 */ /* 0x100fe2000801086d */
[----:B------:R-:W-:Y:S07]  /*4a20*/  @!P0 FSEL R57, R57, -INF , !P5 ;  /* 0xff80000039398808 */ /* 0x000fee0006800000 */
[----:B------:R-:W-:Y:S01]  /*4a30*/  MUFU.EX2 R209, R49 ;  /* 0x0000003100d17308 */ /* 0x000fe20000000800 */
[----:B------:R-:W-:Y:S01]  /*4a40*/  @!P0 FSEL R55, R55, -INF , !P2 ;  /* 0xff80000037378808 */ /* 0x000fe20005000000 */
[----:B------:R-:W-:Y:S01]  /*4a50*/  FFMA.FTZ R51, R51, UR14, -R109 ;  /* 0x0000000e33337c23 */ /* 0x000fe2000801086d */
[----:B------:R-:W-:Y:S01]  /*4a60*/  @!P0 ISETP.GE.AND P2, PT, R4, R2, PT ;  /* 0x000000020400820c */ /* 0x000fe20003f46270 */
[C---:B------:R-:W-:Y:S01]  /*4a70*/  @!P0 VIADD R4, R0.reuse, 0x38 ;  /* 0x0000003800048836 */ /* 0x040fe20000000000 */
[----:B------:R-:W-:Y:S05]  /*4a80*/  @!P0 IADD3 R0, PT, PT, R0, 0x39, RZ ;  /* 0x0000003900008810 */ /* 0x000fea0007ffe0ff */
[----:B------:R-:W-:Y:S01]  /*4a90*/  MUFU.EX2 R176, R41 ;  /* 0x0000002900b07308 */ /* 0x000fe20000000800 */
[----:B------:R-:W-:Y:S01]  /*4aa0*/  @!P0 FSEL R59, R59, -INF , !P2 ;  /* 0xff8000003b3b8808 */ /* 0x000fe20005000000 */
[----:B------:R-:W-:Y:S01]  /*4ab0*/  FFMA.FTZ R45, R45, UR14, -R108 ;  /* 0x0000000e2d2d7c23 */ /* 0x000fe2000801086c */
[C---:B------:R-:W-:Y:S07]  /*4ac0*/  @!P0 ISETP.GE.AND P5, PT, R0.reuse, R157, PT ;  /* 0x0000009d0000820c */ /* 0x040fee0003fa6270 */
[----:B------:R-:W-:Y:S01]  /*4ad0*/  MUFU.EX2 R181, R42 ;  /* 0x0000002a00b57308 */ /* 0x000fe20000000800 */
[C---:B------:R-:W-:Y:S01]  /*4ae0*/  @!P0 ISETP.GE.AND P2, PT, R0.reuse, R159, PT ;  /* 0x0000009f0000820c */ /* 0x040fe20003f46270 */
[----:B------:R-:W-:Y:S01]  /*4af0*/  FADD.FTZ R66, R219, R66 ;  /* 0x00000042db427221 */ /* 0x000fe20000010000 */
[----:B------:R-:W-:Y:S07]  /*4b00*/  @!P0 FSEL R61, R61, -INF , !P5 ;  /* 0xff8000003d3d8808 */ /* 0x000fee0006800000 */
[----:B------:R-:W1:Y:S01]  /*4b10*/  MUFU.EX2 R180, R43 ;  /* 0x0000002b00b47308 */ /* 0x000e620000000800 */
[----:B------:R-:W-:Y:S01]  /*4b20*/  @!P0 FSEL R65, R65, -INF , !P2 ;  /* 0xff80000041418808 */ /* 0x000fe20005000000 */
[----:B------:R-:W-:Y:S01]  /*4b30*/  FADD.FTZ R67, R217, R67 ;  /* 0x00000043d9437221 */ /* 0x000fe20000010000 */
[C---:B------:R-:W-:Y:S07]  /*4b40*/  @!P0 ISETP.GE.AND P5, PT, R0.reuse, R158, PT ;  /* 0x0000009e0000820c */ /* 0x040fee0003fa6270 */
[----:B------:R-:W-:Y:S01]  /*4b50*/  MUFU.EX2 R174, R44 ;  /* 0x0000002c00ae7308 */ /* 0x000fe20000000800 */
[----:B------:R-:W-:Y:S01]  /*4b60*/  @!P0 ISETP.GE.AND P2, PT, R0, R2, PT ;  /* 0x000000020000820c */ /* 0x000fe20003f46270 */
[----:B------:R-:W-:Y:S01]  /*4b70*/  FADD.FTZ R62, R219, R62 ;  /* 0x0000003edb3e7221 */ /* 0x000fe20000010000 */
[----:B------:R-:W-:Y:S07]  /*4b80*/  F2FP.BF16.F32.PACK_AB R0, R248, R249 ;  /* 0x000000f9f800723e */ /* 0x000fee00000010ff */
[----:B------:R-:W-:Y:S01]  /*4b90*/  MUFU.EX2 R172, R45 ;  /* 0x0000002d00ac7308 */ /* 0x000fe20000000800 */
[----:B------:R-:W-:Y:S01]  /*4ba0*/  @!P0 FSEL R56, R56, -INF , !P6 ;  /* 0xff80000038388808 */ /* 0x000fe20007000000 */
[--C-:B------:R-:W-:Y:S01]  /*4bb0*/  FFMA.FTZ R54, R54, UR14, -R109.reuse ;  /* 0x0000000e36367c23 */ /* 0x100fe2000801086d */
[----:B------:R-:W-:Y:S01]  /*4bc0*/  @!P0 FSEL R58, R58, -INF , !P3 ;  /* 0xff8000003a3a8808 */ /* 0x000fe20005800000 */
[----:B------:R4:W-:Y:S01]  /*4bd0*/  STS [R188+0x10400], R0 ;  /* 0x01040000bc007388 */ /* 0x0009e20000000800 */
[C---:B------:R-:W-:Y:S01]  /*4be0*/  @!P0 ISETP.GE.AND P6, PT, R4.reuse, R157, PT ;  /* 0x0000009d0400820c */ /* 0x040fe20003fc6270 */
[----:B------:R-:W-:Y:S01]  /*4bf0*/  FFMA.FTZ R55, R55, UR14, -R109 ;  /* 0x0000000e37377c23 */ /* 0x000fe2000801086d */
[----:B------:R-:W-:Y:S03]  /*4c00*/  @!P0 ISETP.GE.AND P3, PT, R4, R159, PT ;  /* 0x0000009f0400820c */ /* 0x000fe60003f66270 */
[----:B------:R-:W-:Y:S01]  /*4c10*/  MUFU.EX2 R157, R51 ;  /* 0x00000033009d7308 */ /* 0x000fe20000000800 */
[----:B------:R-:W-:Y:S01]  /*4c20*/  @!P0 FSEL R60, R60, -INF , !P6 ;  /* 0xff8000003c3c8808 */ /* 0x000fe20007000000 */
[----:B------:R-:W-:Y:S01]  /*4c30*/  FADD.FTZ R63, R217, R63 ;  /* 0x0000003fd93f7221 */ /* 0x000fe20000010000 */
[----:B------:R-:W-:Y:S01]  /*4c40*/  @!P0 FSEL R64, R64, -INF , !P3 ;  /* 0xff80000040408808 */ /* 0x000fe20005800000 */
[--C-:B------:R-:W-:Y:S01]  /*4c50*/  FFMA.FTZ R46, R46, UR14, -R3.reuse ;  /* 0x0000000e2e2e7c23 */ /* 0x100fe20008010803 */
[C---:B------:R-:W-:Y:S01]  /*4c60*/  @!P0 ISETP.GE.AND P6, PT, R4.reuse, R158, PT ;  /* 0x0000009e0400820c */ /* 0x040fe20003fc6270 */
[----:B------:R-:W-:Y:S01]  /*4c70*/  FFMA.FTZ R47, R47, UR14, -R3 ;  /* 0x0000000e2f2f7c23 */ /* 0x000fe20008010803 */
[----:B------:R-:W-:Y:S03]  /*4c80*/  @!P0 ISETP.GE.AND P3, PT, R4, R2, PT ;  /* 0x000000020400820c */ /* 0x000fe60003f66270 */
[----:B------:R-:W2:Y:S01]  /*4c90*/  MUFU.EX2 R158, R50 ;  /* 0x00000032009e7308 */ /* 0x000ea20000000800 */
[----:B------:R-:W-:Y:S01]  /*4ca0*/  F2FP.BF16.F32.PACK_AB R4, R246, R247 ;  /* 0x000000f7f604723e */ /* 0x000fe200000010ff */
[--C-:B------:R-:W-:Y:S01]  /*4cb0*/  FFMA.FTZ R52, R52, UR14, -R156.reuse ;  /* 0x0000000e34347c23 */ /* 0x100fe2000801089c */
[----:B---3--:R-:W-:Y:S01]  /*4cc0*/  F2FP.BF16.F32.PACK_AB R2, R240, R241 ;  /* 0x000000f1f002723e */ /* 0x008fe200000010ff */
[--C-:B------:R-:W-:Y:S01]  /*4cd0*/  FFMA.FTZ R53, R53, UR14, -R156.reuse ;  /* 0x0000000e35357c23 */ /* 0x100fe2000801089c */
[----:B-1----:R-:W-:Y:S01]  /*4ce0*/  F2FP.BF16.F32.PACK_AB R5, R180, R181 ;  /* 0x000000b5b405723e */ /* 0x002fe200000010ff */
[----:B------:R2:W-:Y:S01]  /*4cf0*/  STS [R188+0x10000], R4 ;  /* 0x01000004bc007388 */ /* 0x0005e20000000800 */
[----:B------:R-:W-:Y:S03]  /*4d00*/  @!P0 FSEL R66, R66, -INF , !P6 ;  /* 0xff80000042428808 */ /* 0x000fe60007000000 */
[----:B------:R-:W-:Y:S01]  /*4d10*/  MUFU.EX2 R179, R46 ;  /* 0x0000002e00b37308 */ /* 0x000fe20000000800 */
[----:B------:R-:W-:Y:S01]  /*4d20*/  @!P0 FSEL R67, R67, -INF , !P5 ;  /* 0xff80000043438808 */ /* 0x000fe20006800000 */
[----:B------:R1:W-:Y:S01]  /*4d30*/  STS [R216+0x10000], R2 ;  /* 0x01000002d8007388 */ /* 0x0003e20000000800 */
[----:B------:R-:W-:Y:S01]  /*4d40*/  @!P0 FSEL R62, R62, -INF , !P3 ;  /* 0xff8000003e3e8808 */ /* 0x000fe20005800000 */
[--C-:B------:R-:W-:Y:S01]  /*4d50*/  FFMA.FTZ R66, R66, UR14, -R109.reuse ;  /* 0x0000000e42427c23 */ /* 0x100fe2000801086d */
[----:B----4-:R-:W-:Y:S01]  /*4d60*/  F2FP.BF16.F32.PACK_AB R0, R244, R245 ;  /* 0x000000f5f400723e */ /* 0x010fe200000010ff */
[----:B------:R-:W-:Y:S01]  /*4d70*/  FFMA.FTZ R109, R67, UR14, -R109 ;  /* 0x0000000e436d7c23 */ /* 0x000fe2000801086d */
[----:B------:R-:W-:Y:S03]  /*4d80*/  @!P0 FSEL R63, R63, -INF , !P2 ;  /* 0xff8000003f3f8808 */ /* 0x000fe60005000000 */
[----:B------:R-:W-:Y:S01]  /*4d90*/  MUFU.EX2 R178, R47 ;  /* 0x0000002f00b27308 */ /* 0x000fe20000000800 */
[--C-:B------:R-:W-:Y:S01]  /*4da0*/  FFMA.FTZ R64, R64, UR14, -R156.reuse ;  /* 0x0000000e40407c23 */ /* 0x100fe2000801089c */
[----:B------:R3:W-:Y:S01]  /*4db0*/  STS [R216+0x10400], R0 ;  /* 0x01040000d8007388 */ /* 0x0007e20000000800 */
[--C-:B------:R-:W-:Y:S07]  /*4dc0*/  FFMA.FTZ R62, R62, UR14, -R3.reuse ;  /* 0x0000000e3e3e7c23 */ /* 0x100fee0008010803 */
[----:B------:R-:W-:Y:S01]  /*4dd0*/  MUFU.EX2 R112, R109 ;  /* 0x0000006d00707308 */ /* 0x000fe20000000800 */
[--C-:B------:R-:W-:Y:S01]  /*4de0*/  FFMA.FTZ R58, R58, UR14, -R3.reuse ;  /* 0x0000000e3a3a7c23 */ /* 0x100fe20008010803 */
[--C-:B------:R-:W-:Y:S01]  /*4df0*/  FFMA.FTZ R59, R59, UR14, -R3.reuse ;  /* 0x0000000e3b3b7c23 */ /* 0x100fe20008010803 */
[----:B------:R-:W-:Y:S01]  /*4e00*/  FFMA.FTZ R156, R65, UR14, -R156 ;  /* 0x0000000e419c7c23 */ /* 0x000fe2000801089c */
[----:B------:R-:W-:Y:S06]  /*4e10*/  FFMA.FTZ R3, R63, UR14, -R3 ;  /* 0x0000000e3f037c23 */ /* 0x000fec0008010803 */
[----:B------:R-:W-:Y:S01]  /*4e20*/  MUFU.EX2 R208, R52 ;  /* 0x0000003400d07308 */ /* 0x000fe20000000800 */
[--C-:B------:R-:W-:Y:S01]  /*4e30*/  FFMA.FTZ R56, R56, UR14, -R108.reuse ;  /* 0x0000000e38387c23 */ /* 0x100fe2000801086c */
[--C-:B------:R-:W-:Y:S01]  /*4e40*/  FFMA.FTZ R57, R57, UR14, -R108.reuse ;  /* 0x0000000e39397c23 */ /* 0x100fe2000801086c */
[--C-:B------:R-:W-:Y:S07]  /*4e50*/  FFMA.FTZ R60, R60, UR14, -R108.reuse ;  /* 0x0000000e3c3c7c23 */ /* 0x100fee000801086c */
[----:B------:R-:W-:Y:S01]  /*4e60*/  MUFU.EX2 R207, R53 ;  /* 0x0000003500cf7308 */ /* 0x000fe20000000800 */
[----:B------:R-:W-:Y:S01]  /*4e70*/  FFMA.FTZ R108, R61, UR14, -R108 ;  /* 0x0000000e3d6c7c23 */ /* 0x000fe2000801086c */
[----:B--2---:R-:W-:Y:S08]  /*4e80*/  F2FP.BF16.F32.PACK_AB R4, R157, R158 ;  /* 0x0000009e9d04723e */ /* 0x004ff000000010ff */
[----:B------:R-:W-:Y:S01]  /*4e90*/  MUFU.EX2 R115, R54 ;  /* 0x0000003600737308 */ /* 0x000fe20000000800 */
[----:B-1----:R-:W-:Y:S09]  /*4ea0*/  F2FP.BF16.F32.PACK_AB R2, R196, R197 ;  /* 0x000000c5c402723e */ /* 0x002ff200000010ff */
[----:B------:R-:W-:Y:S01]  /*4eb0*/  MUFU.EX2 R114, R55 ;  /* 0x0000003700727308 */ /* 0x000fe20000000800 */
[----:B------:R1:W-:Y:S09]  /*4ec0*/  STS [R188+0x12000], R2 ;  /* 0x01200002bc007388 */ /* 0x0003f20000000800 */
[----:B------:R-:W-:Y:S01]  /*4ed0*/  MUFU.EX2 R206, R64 ;  /* 0x0000004000ce7308 */ /* 0x000fe20000000800 */
[----:B---3--:R-:W-:Y:S09]  /*4ee0*/  F2FP.BF16.F32.PACK_AB R0, R200, R201 ;  /* 0x000000c9c800723e */ /* 0x008ff200000010ff */
[----:B------:R-:W-:Y:S01]  /*4ef0*/  MUFU.EX2 R113, R66 ;  /* 0x0000004200717308 */ /* 0x000fe20000000800 */
[----:B------:R2:W-:Y:S09]  /*4f00*/  STS [R188+0x12400], R0 ;  /* 0x01240000bc007388 */ /* 0x0005f20000000800 */
[----:B------:R-:W-:Y:S10]  /*4f10*/  MUFU.EX2 R168, R3 ;  /* 0x0000000300a87308 */ /* 0x000ff40000000800 */
[----:B------:R-:W3:Y:S10]  /*4f20*/  MUFU.EX2 R203, R156 ;  /* 0x0000009c00cb7308 */ /* 0x000ef40000000800 */
[----:B------:R-:W-:Y:S10]  /*4f30*/  MUFU.EX2 R165, R56 ;  /* 0x0000003800a57308 */ /* 0x000ff40000000800 */
[----:B------:R-:W4:Y:S01]  /*4f40*/  MUFU.EX2 R164, R57 ;  /* 0x0000003900a47308 */ /* 0x000f220000000800 */
[----:B-1----:R-:W-:Y:S09]  /*4f50*/  F2FP.BF16.F32.PACK_AB R2, R194, R195 ;  /* 0x000000c3c202723e */ /* 0x002ff200000010ff */
[----:B------:R-:W-:Y:S01]  /*4f60*/  MUFU.EX2 R175, R58 ;  /* 0x0000003a00af7308 */ /* 0x000fe20000000800 */
[----:B---3--:R-:W-:Y:S01]  /*4f70*/  F2FP.BF16.F32.PACK_AB R3, R203, R206 ;  /* 0x000000cecb03723e */ /* 0x008fe200000010ff */
[----:B------:R1:W-:Y:S08]  /*4f80*/  STS [R216+0x12000], R2 ;  /* 0x01200002d8007388 */ /* 0x0003f00000000800 */
[----:B------:R-:W3:Y:S01]  /*4f90*/  MUFU.EX2 R173, R59 ;  /* 0x0000003b00ad7308 */ /* 0x000ee20000000800 */
[----:B--2---:R-:W-:Y:S09]  /*4fa0*/  F2FP.BF16.F32.PACK_AB R0, R198, R199 ;  /* 0x000000c7c600723e */ /* 0x004ff200000010ff */
[----:B------:R-:W-:Y:S01]  /*4fb0*/  MUFU.EX2 R159, R60 ;  /* 0x0000003c009f7308 */ /* 0x000fe20000000800 */
[----:B------:R2:W-:Y:S09]  /*4fc0*/  STS [R216+0x12400], R0 ;  /* 0x01240000d8007388 */ /* 0x0005f20000000800 */
[----:B------:R-:W-:Y:S10]  /*4fd0*/  MUFU.EX2 R169, R62 ;  /* 0x0000003e00a97308 */ /* 0x000ff40000000800 */
[----:B------:R4:W3:Y:S01]  /*4fe0*/  MUFU.EX2 R156, R108 ;  /* 0x0000006c009c7308 */ /* 0x0008e20000000800 */
[----:B-1----:R-:W-:Y:S02]  /*4ff0*/  F2FP.BF16.F32.PACK_AB R2, R234, R235 ;  /* 0x000000ebea02723e */ /* 0x002fe400000010ff */
[----:B------:R-:W-:Y:S02]  /*5000*/  IADD3 R109, PT, PT, R6, R110, RZ ;  /* 0x0000006e066d7210 */ /* 0x000fe40007ffe0ff */
[----:B------:R-:W-:Y:S01]  /*5010*/  F2FP.BF16.F32.PACK_AB R6, R178, R179 ;  /* 0x000000b3b206723e */ /* 0x000fe200000010ff */
[----:B------:R1:W-:Y:S01]  /*5020*/  STS [R192+0x10000], R2 ;  /* 0x01000002c0007388 */ /* 0x0003e20000000800 */
[----:B----4-:R-:W-:Y:S02]  /*5030*/  SHF.R.U32.HI R108, RZ, 0x1, R155 ;  /* 0x00000001ff6c7819 */ /* 0x010fe4000001169b */
[----:B--2---:R-:W-:Y:S05]  /*5040*/  F2FP.BF16.F32.PACK_AB R0, R242, R243 ;  /* 0x000000f3f200723e */ /* 0x004fea00000010ff */
[----:B------:R2:W-:Y:S01]  /*5050*/  STS [R192+0x10400], R0 ;  /* 0x01040000c0007388 */ /* 0x0005e20000000800 */
[----:B-1----:R-:W-:Y:S05]  /*5060*/  F2FP.BF16.F32.PACK_AB R2, R213, R214 ;  /* 0x000000d6d502723e */ /* 0x002fea00000010ff */
[----:B------:R1:W-:Y:S01]  /*5070*/  STS [R193+0x10000], R2 ;  /* 0x01000002c1007388 */ /* 0x0003e20000000800 */
        /* <DEDUP_REMOVED lines=10> */
[----:B-1----:R-:W-:Y:S02]  /*5120*/  F2FP.BF16.F32.PACK_AB R2, R209, R210 ;  /* 0x000000d2d102723e */ /* 0x002fe400000010ff */
[----:B--2---:R-:W-:Y:S05]  /*5130*/  F2FP.BF16.F32.PACK_AB R0, R211, R212 ;  /* 0x000000d4d300723e */ /* 0x004fea00000010ff */
[----:B------:R1:W-:Y:S02]  /*5140*/  STS [R110], R0 ;  /* 0x000000006e007388 */ /* 0x0003e40000000800 */
[----:B-1----:R-:W-:Y:S05]  /*5150*/  F2FP.BF16.F32.PACK_AB R0, R166, R167 ;  /* 0x000000a7a600723e */ /* 0x002fea00000010ff */
[----:B------:R1:W-:Y:S02]  /*5160*/  STS [R110+0x400], R0 ;  /* 0x000400006e007388 */ /* 0x0003e40000000800 */
[C---:B-1----:R-:W-:Y:S02]  /*5170*/  IMAD.IADD R0, R111.reuse, 0x1, R110 ;  /* 0x000000016f007824 */ /* 0x042fe400078e026e */
[----:B------:R-:W-:Y:S03]  /*5180*/  IMAD.IADD R111, R111, 0x1, R109 ;  /* 0x000000016f6f7824 */ /* 0x000fe600078e026d */
[----:B------:R1:W-:Y:S04]  /*5190*/  STS [R0], R2 ;  /* 0x0000000200007388 */ /* 0x0003e80000000800 */
[----:B------:R2:W-:Y:S04]  /*51a0*/  STS [R0+0x400], R4 ;  /* 0x0004000400007388 */ /* 0x0005e80000000800 */
[----:B------:R4:W-:Y:S01]  /*51b0*/  STS [R110+0x2400], R5 ;  /* 0x002400056e007388 */ /* 0x0009e20000000800 */
[----:B-1----:R-:W-:Y:S02]  /*51c0*/  F2FP.BF16.F32.PACK_AB R2, R176, R177 ;  /* 0x000000b1b002723e */ /* 0x002fe400000010ff */
[----:B--2---:R-:W-:Y:S03]  /*51d0*/  F2FP.BF16.F32.PACK_AB R4, R172, R174 ;  /* 0x000000aeac04723e */ /* 0x004fe600000010ff */
[----:B------:R1:W-:Y:S01]  /*51e0*/  STS [R110+0x2000], R2 ;  /* 0x002000026e007388 */ /* 0x0003e20000000800 */
[----:B----4-:R-:W-:Y:S03]  /*51f0*/  F2FP.BF16.F32.PACK_AB R5, R207, R208 ;  /* 0x000000d0cf05723e */ /* 0x010fe600000010ff */
[----:B------:R2:W-:Y:S04]  /*5200*/  STS [R0+0x2000], R4 ;  /* 0x0020000400007388 */ /* 0x0005e80000000800 */
[----:B------:R4:W-:Y:S04]  /*5210*/  STS [R0+0x2400], R6 ;  /* 0x0024000600007388 */ /* 0x0009e80000000800 */
[----:B------:R3:W-:Y:S01]  /*5220*/  STS [R109], R5 ;  /* 0x000000056d007388 */ /* 0x0007e20000000800 */
[----:B-1----:R-:W-:Y:S02]  /*5230*/  F2FP.BF16.F32.PACK_AB R2, R112, R113 ;  /* 0x000000717002723e */ /* 0x002fe400000010ff */
[----:B--2---:R-:W-:Y:S02]  /*5240*/  F2FP.BF16.F32.PACK_AB R4, R114, R115 ;  /* 0x000000737204723e */ /* 0x004fe400000010ff */
[----:B----4-:R-:W-:Y:S03]  /*5250*/  LEA R0, R154, UR4, 0x1 ;  /* 0x000000049a007c11 */ /* 0x010fe6000f8e08ff */
[----:B------:R1:W-:Y:S01]  /*5260*/  STS [R109+0x400], R4 ;  /* 0x000400046d007388 */ /* 0x0003e20000000800 */
[----:B---3--:R-:W-:Y:S03]  /*5270*/  F2FP.BF16.F32.PACK_AB R5, R164, R165 ;  /* 0x000000a5a405723e */ /* 0x008fe600000010ff */
[----:B------:R2:W-:Y:S04]  /*5280*/  STS [R111], R3 ;  /* 0x000000036f007388 */ /* 0x0005e80000000800 */
[----:B------:R3:W-:Y:S04]  /*5290*/  STS [R111+0x400], R2 ;  /* 0x000400026f007388 */ /* 0x0007e80000000800 */
[----:B------:R-:W-:Y:S01]  /*52a0*/  STS [R109+0x2000], R5 ;  /* 0x002000056d007388 */ /* 0x000fe20000000800 */
[----:B-1----:R-:W-:Y:S02]  /*52b0*/  F2FP.BF16.F32.PACK_AB R4, R173, R175 ;  /* 0x000000afad04723e */ /* 0x002fe400000010ff */
[----:B--2---:R-:W-:Y:S03]  /*52c0*/  F2FP.BF16.F32.PACK_AB R3, R156, R159 ;  /* 0x0000009f9c03723e */ /* 0x004fe600000010ff */
[----:B------:R-:W-:Y:S01]  /*52d0*/  STS [R109+0x2400], R4 ;  /* 0x002400046d007388 */ /* 0x000fe20000000800 */
[----:B---3--:R-:W-:Y:S03]  /*52e0*/  F2FP.BF16.F32.PACK_AB R2, R168, R169 ;  /* 0x000000a9a802723e */ /* 0x008fe600000010ff */
[----:B------:R-:W-:Y:S04]  /*52f0*/  STS [R111+0x2000], R3 ;  /* 0x002000036f007388 */ /* 0x000fe80000000800 */
[----:B------:R1:W-:Y:S04]  /*5300*/  STS [R111+0x2400], R2 ;  /* 0x002400026f007388 */ /* 0x0003e80000000800 */
[----:B------:R-:W2:Y:S08]  /*5310*/  LDSM.16.M88.4 R64, [R0+0x4000] ;  /* 0x004000000040783b */ /* 0x000eb00000000200 */
[----:B------:R3:W4:Y:S01]  /*5320*/  LDSM.16.M88.4 R60, [R0+0x5000] ;  /* 0x00500000003c783b */ /* 0x0007220000000200 */
[C---:B-1----:R-:W-:Y:S01]  /*5330*/  VIADD R2, R0.reuse, 0x4000 ;  /* 0x0000400000027836 */ /* 0x042fe20000000000 */
[----:B---3--:R-:W-:Y:S03]  /*5340*/  IADD3 R0, PT, PT, R0, 0x4020, RZ ;  /* 0x0000402000007810 */ /* 0x008fe60007ffe0ff */
[----:B------:R-:W-:Y:S01]  /*5350*/  @P1 VIADD R0, R2, 0xffffffe0 ;  /* 0xffffffe002001836 */ /* 0x000fe20000000000 */
[----:B------:R-:W-:Y:S04]  /*5360*/  LOP3.LUT R2, R108, 0x30, RZ, 0xc0, !PT ;  /* 0x000000306c027812 */ /* 0x000fe800078ec0ff */
[----:B------:R-:W1:Y:S01]  /*5370*/  LDSM.16.M88.4 R100, [R0] ;  /* 0x000000000064783b */ /* 0x000e620000000200 */
[----:B------:R-:W-:Y:S01]  /*5380*/  LOP3.LUT R2, R2, 0x8, R155, 0xf8, !PT ;  /* 0x0000000802027812 */ /* 0x000fe200078ef89b */
[-C--:B--2---:R-:W-:Y:S06]  /*5390*/  HMMA.16816.F32.BF16 R4, R64, R116.reuse, RZ ;  /* 0x000000744004723c */ /* 0x084fec00000418ff */
[----:B------:R-:W2:Y:S02]  /*53a0*/  LDSM.16.M88.4 R104, [R0+0x1000] ;  /* 0x001000000068783b */ /* 0x000ea40000000200 */
[C---:B----4-:R-:W-:Y:S08]  /*53b0*/  HMMA.16816.F32.BF16 R8, R60.reuse, R116, RZ ;  /* 0x000000743c08723c */ /* 0x050ff000000418ff */
        /* <DEDUP_REMOVED lines=14> */
[-C--:B-1----:R-:W-:Y:S08]  /*54a0*/  HMMA.16816.F32.BF16 R4, R100, R132.reuse, R4 ;  /* 0x000000846404723c */ /* 0x082ff00000041804 */
[C---:B--2---:R-:W-:Y:S08]  /*54b0*/  HMMA.16816.F32.BF16 R8, R104.reuse, R132, R8 ;  /* 0x000000846808723c */ /* 0x044ff00000041808 */
[-C--:B------:R-:W-:Y:S03]  /*54c0*/  HMMA.16816.F32.BF16 R12, R104, R134.reuse, R12 ;  /* 0x00000086680c723c */ /* 0x080fe6000004180c */
[C---:B------:R-:W-:Y:S01]  /*54d0*/  FADD.FTZ R3, -R161.reuse, R5 ;  /* 0x00000005a1037221 */ /* 0x040fe20000010100 */
[C---:B------:R-:W-:Y:S01]  /*54e0*/  FADD.FTZ R6, -R160.reuse, R6 ;  /* 0x00000006a0067221 */ /* 0x040fe20000010100 */
[----:B------:R-:W-:Y:S02]  /*54f0*/  FADD.FTZ R7, -R160, R7 ;  /* 0x00000007a0077221 */ /* 0x000fe40000010100 */
[----:B------:R-:W-:Y:S01]  /*5500*/  FMUL.FTZ R3, R246, R3 ;  /* 0x00000003f6037220 */ /* 0x000fe20000410000 */
[C---:B------:R-:W-:Y:S08]  /*5510*/  HMMA.16816.F32.BF16 R16, R100.reuse, R134, R16 ;  /* 0x000000866410723c */ /* 0x040ff00000041810 */
[-C--:B------:R-:W-:Y:S08]  /*5520*/  HMMA.16816.F32.BF16 R20, R100, R136.reuse, R20 ;  /* 0x000000886414723c */ /* 0x080ff00000041814 */
[C---:B------:R-:W-:Y:S04]  /*5530*/  HMMA.16816.F32.BF16 R24, R104.reuse, R136, R24 ;  /* 0x000000886818723c */ /* 0x040fe80000041818 */
[C---:B------:R-:W-:Y:S01]  /*5540*/  FADD.FTZ R18, -R160.reuse, R18 ;  /* 0x00000012a0127221 */ /* 0x040fe20000010100 */
[C---:B------:R-:W-:Y:S03]  /*5550*/  FADD.FTZ R19, -R160.reuse, R19 ;  /* 0x00000013a0137221 */ /* 0x040fe60000010100 */
[-C--:B------:R-:W-:Y:S03]  /*5560*/  HMMA.16816.F32.BF16 R28, R104, R138.reuse, R28 ;  /* 0x0000008a681c723c */ /* 0x080fe6000004181c */
[C---:B------:R-:W-:Y:S01]  /*5570*/  FADD.FTZ R5, -R161.reuse, R20 ;  /* 0x00000014a1057221 */ /* 0x040fe20000010100 */
[----:B------:R-:W-:Y:S01]  /*5580*/  FADD.FTZ R21, -R161, R21 ;  /* 0x00000015a1157221 */ /* 0x000fe20000010100 */
[C---:B------:R-:W-:Y:S01]  /*5590*/  FADD.FTZ R22, -R160.reuse, R22 ;  /* 0x00000016a0167221 */ /* 0x040fe20000010100 */
[----:B------:R-:W-:Y:S01]  /*55a0*/  FADD.FTZ R23, -R160, R23 ;  /* 0x00000017a0177221 */ /* 0x000fe20000010100 */
[----:B------:R-:W-:Y:S01]  /*55b0*/  FMUL.FTZ R5, R235, R5 ;  /* 0x00000005eb057220 */ /* 0x000fe20000410000 */
[C---:B------:R-:W-:Y:S04]  /*55c0*/  HMMA.16816.F32.BF16 R32, R100.reuse, R138, R32 ;  /* 0x0000008a6420723c */ /* 0x040fe80000041820 */
[----:B------:R-:W-:Y:S01]  /*55d0*/  FMUL.FTZ R20, R249, R6 ;  /* 0x00000006f9147220 */ /* 0x000fe20000410000 */
[----:B------:R-:W-:Y:S01]  /*55e0*/  FMUL.FTZ R18, R245, R18 ;  /* 0x00000012f5127220 */ /* 0x000fe20000410000 */
[----:B------:R-:W-:Y:S01]  /*55f0*/  FMUL.FTZ R19, R244, R19 ;  /* 0x00000013f4137220 */ /* 0x000fe20000410000 */
[----:B------:R-:W-:Y:S01]  /*5600*/  FMUL.FTZ R22, R243, R22 ;  /* 0x00000016f3167220 */ /* 0x000fe20000410000 */
[-C--:B------:R-:W-:Y:S03]  /*5610*/  HMMA.16816.F32.BF16 R36, R100, R140.reuse, R36 ;  /* 0x0000008c6424723c */ /* 0x080fe60000041824 */
[----:B------:R-:W-:Y:S05]  /*5620*/  FMUL.FTZ R23, R242, R23 ;  /* 0x00000017f2177220 */ /* 0x000fea0000410000 */
[C---:B------:R-:W-:Y:S08]  /*5630*/  HMMA.16816.F32.BF16 R40, R104.reuse, R140, R40 ;  /* 0x0000008c6828723c */ /* 0x040ff00000041828 */
[-C--:B------:R-:W-:Y:S03]  /*5640*/  HMMA.16816.F32.BF16 R44, R104, R142.reuse, R44 ;  /* 0x0000008e682c723c */ /* 0x080fe6000004182c */
[----:B------:R-:W-:Y:S04]  /*5650*/  FADD.FTZ R37, -R161, R37 ;  /* 0x00000025a1257221 */ /* 0x000fe80000010100 */
[----:B------:R-:W-:Y:S01]  /*5660*/  FMUL.FTZ R37, R211, R37 ;  /* 0x00000025d3257220 */ /* 0x000fe20000410000 */
[C---:B------:R-:W-:Y:S08]  /*5670*/  HMMA.16816.F32.BF16 R48, R100.reuse, R142, R48 ;  /* 0x0000008e6430723c */ /* 0x040ff00000041830 */
[-C--:B------:R-:W-:Y:S08]  /*5680*/  HMMA.16816.F32.BF16 R52, R100, R144.reuse, R52 ;  /* 0x000000906434723c */ /* 0x080ff00000041834 */
[C---:B------:R-:W-:Y:S08]  /*5690*/  HMMA.16816.F32.BF16 R56, R104.reuse, R144, R56 ;  /* 0x000000906838723c */ /* 0x040ff00000041838 */
[-C--:B------:R-:W-:Y:S03]  /*56a0*/  HMMA.16816.F32.BF16 R60, R104, R146.reuse, R60 ;  /* 0x00000092683c723c */ /* 0x080fe6000004183c */
[C---:B------:R-:W-:Y:S01]  /*56b0*/  IMAD.SHL.U32 R104, R155.reuse, 0x40, RZ ;  /* 0x000000409b687824 */ /* 0x040fe200078e00ff */
[----:B------:R-:W-:Y:S04]  /*56c0*/  SHF.L.U32 R105, R155, 0x3, RZ ;  /* 0x000000039b697819 */ /* 0x000fe800000006ff */
[----:B------:R-:W-:Y:S01]  /*56d0*/  LOP3.LUT R2, R2, 0x1c0, R104, 0xf8, !PT ;  /* 0x000001c002027812 */ /* 0x000fe200078ef868 */
[----:B------:R-:W-:Y:S04]  /*56e0*/  HMMA.16816.F32.BF16 R64, R100, R146, R64 ;  /* 0x000000926440723c */ /* 0x000fe80000041840 */
[----:B------:R-:W-:Y:S01]  /*56f0*/  LOP3.LUT R0, R104, 0x400, RZ, 0xc0, !PT ;  /* 0x0000040068007812 */ /* 0x000fe200078ec0ff */
[----:B------:R-:W-:Y:S01]  /*5700*/  FMUL.FTZ R100, R234, R21 ;  /* 0x00000015ea647220 */ /* 0x000fe20000410000 */
[----:B------:R-:W-:Y:S01]  /*5710*/  LOP3.LUT R2, R2, 0x38, R105, 0x78, !PT ;  /* 0x0000003802027812 */ /* 0x000fe200078e7869 */
[C---:B------:R-:W-:Y:S03]  /*5720*/  FADD.FTZ R21, -R161.reuse, R49 ;  /* 0x00000031a1157221 */ /* 0x040fe60000010100 */
[----:B------:R-:W-:Y:S01]  /*5730*/  F2FP.BF16.F32.PACK_AB R100, R100, R5 ;  /* 0x000000056464723e */ /* 0x000fe200000010ff */
[----:B------:R-:W-:Y:S02]  /*5740*/  IMAD R2, R2, 0x2, R0 ;  /* 0x0000000202027824 */ /* 0x000fe400078e0200 */
[C---:B------:R-:W-:Y:S01]  /*5750*/  FADD.FTZ R0, -R161.reuse, R4 ;  /* 0x00000004a1007221 */ /* 0x040fe20000010100 */
[C---:B------:R-:W-:Y:S01]  /*5760*/  FADD.FTZ R4, -R161.reuse, R16 ;  /* 0x00000010a1047221 */ /* 0x040fe20000010100 */
[C---:B------:R-:W-:Y:S01]  /*5770*/  FADD.FTZ R16, -R161.reuse, R17 ;  /* 0x00000011a1107221 */ /* 0x040fe20000010100 */
[----:B------:R-:W-:Y:S01]  /*5780*/  FADD.FTZ R5, -R161, R48 ;  /* 0x00000030a1057221 */ /* 0x000fe20000010100 */
[----:B------:R-:W-:Y:S01]  /*5790*/  FMUL.FTZ R0, R247, R0 ;  /* 0x00000000f7007220 */ /* 0x000fe20000410000 */
[----:B------:R-:W-:Y:S01]  /*57a0*/  FMUL.FTZ R4, R241, R4 ;  /* 0x00000004f1047220 */ /* 0x000fe20000410000 */
[----:B------:R-:W-:Y:S01]  /*57b0*/  FMUL.FTZ R16, R240, R16 ;  /* 0x00000010f0107220 */ /* 0x000fe20000410000 */
[----:B------:R-:W-:Y:S01]  /*57c0*/  FMUL.FTZ R5, R210, R5 ;  /* 0x00000005d2057220 */ /* 0x000fe20000410000 */
[----:B------:R-:W-:Y:S01]  /*57d0*/  FMUL.FTZ R21, R209, R21 ;  /* 0x00000015d1157220 */ /* 0x000fe20000410000 */
        /* <DEDUP_REMOVED lines=8> */
[----:B------:R-:W-:Y:S01]  /*5860*/  F2FP.BF16.F32.PACK_AB R21, R21, R5 ;  /* 0x000000051515723e */ /* 0x000fe200000010ff */
[----:B------:R-:W-:Y:S01]  /*5870*/  FMUL.FTZ R4, R212, R4 ;  /* 0x00000004d4047220 */ /* 0x000fe20000410000 */
[----:B------:R-:W-:Y:S01]  /*5880*/  FADD.FTZ R33, -R161, R65 ;  /* 0x00000041a1217221 */ /* 0x000fe20000010100 */
[----:B------:R-:W-:Y:S01]  /*5890*/  FMUL.FTZ R36, R207, R36 ;  /* 0x00000024cf247220 */ /* 0x000fe20000410000 */
[----:B------:R-:W-:Y:S01]  /*58a0*/  F2FP.BF16.F32.PACK_AB R32, R32, R0 ;  /* 0x000000002020723e */ /* 0x000fe200000010ff */
[----:B------:R-:W-:Y:S01]  /*58b0*/  FADD.FTZ R0, -R161, R52 ;  /* 0x00000034a1007221 */ /* 0x000fe20000010100 */
[----:B------:R-:W-:Y:S01]  /*58c0*/  F2FP.BF16.F32.PACK_AB R37, R37, R4 ;  /* 0x000000042525723e */ /* 0x000fe200000010ff */
[----:B------:R-:W-:Y:S01]  /*58d0*/  FADD.FTZ R4, -R161, R64 ;  /* 0x00000040a1047221 */ /* 0x000fe20000010100 */
[----:B------:R-:W-:Y:S01]  /*58e0*/  FMUL.FTZ R33, R203, R33 ;  /* 0x00000021cb217220 */ /* 0x000fe20000410000 */
[----:B------:R-:W-:Y:S01]  /*58f0*/  FMUL.FTZ R0, R208, R0 ;  /* 0x00000000d0007220 */ /* 0x000fe20000410000 */
[----:B------:R-:W-:Y:S01]  /*5900*/  FMUL.FTZ R17, R248, R7 ;  /* 0x00000007f8117220 */ /* 0x000fe20000410000 */
[----:B------:R-:W-:Y:S03]  /*5910*/  FMUL.FTZ R4, R206, R4 ;  /* 0x00000004ce047220 */ /* 0x000fe60000410000 */
[----:B------:R-:W-:Y:S02]  /*5920*/  F2FP.BF16.F32.PACK_AB R36, R36, R0 ;  /* 0x000000002424723e */ /* 0x000fe400000010ff */
[----:B------:R-:W-:Y:S01]  /*5930*/  F2FP.BF16.F32.PACK_AB R33, R33, R4 ;  /* 0x000000042121723e */ /* 0x000fe200000010ff */
[----:B------:R-:W-:Y:S06]  /*5940*/  BRA.U !UP0, `(.L_x_143) ;  /* 0x0000000108847547 */ /* 0x000fec000b800000 */
[----:B------:R-:W1:Y:S01]  /*5950*/  LDC R6, c[0x0][0x3b0] ;  /* 0x0000ec00ff067b82 */ /* 0x000e620000000800 */
[----:B------:R-:W-:Y:S01]  /*5960*/  ISETP.GE.AND P0, PT, R250, UR5, PT ;  /* 0x00000005fa007c0c */ /* 0x000fe2000bf06270 */
[----:B------:R-:W-:Y:S01]  /*5970*/  ULOP3.LUT UR15, UR35, 0x1, URZ, 0xc0, !UPT ;  /* 0x00000001230f7892 */ /* 0x000fe2000f8ec0ff */
[----:B------:R-:W-:Y:S03]  /*5980*/  IADD3 R4, P2, PT, RZ, -UR31, RZ ;  /* 0x8000001fff047c10 */ /* 0x000fe6000ff5e0ff */
[----:B------:R-:W-:Y:S04]  /*5990*/  UISETP.NE.U32.AND UP1, UPT, UR15, 0x1, UPT ;  /* 0x000000010f00788c */ /* 0x000fe8000bf25070 */
[----:B------:R-:W-:Y:S04]  /*59a0*/  USEL UR15, UR29, 0x2000, !UP1 ;  /* 0x000020001d0f7887 */ /* 0x000fe8000c800000 */
[----:B------:R-:W2:Y:S02]  /*59b0*/  @!P0 LDC R5, c[0x0][0x3b4] ;  /* 0x0000ed00ff058b82 */ /* 0x000ea40000000800 */
[----:B------:R-:W-:Y:S02]  /*59c0*/  VIADD R218, R218, UR15 ;  /* 0x0000000fdada7c36 */ /* 0x000fe40008000000 */
[----:B------:R-:W-:Y:S02]  /*59d0*/  VIADD R202, R202, UR15 ;  /* 0x0000000fcaca7c36 */ /* 0x000fe40008000000 */
[----:B------:R-:W-:Y:S02]  /*59e0*/  VIADD R149, R149, UR15 ;  /* 0x0000000f95957c36 */ /* 0x000fe40008000000 */
[----:B-1----:R-:W-:Y:S04]  /*59f0*/  IMAD.SHL.U32 R0, R6, 0x80, RZ ;  /* 0x0000008006007824 */ /* 0x002fe800078e00ff */
[----:B------:R-:W-:Y:S01]  /*5a00*/  IMAD.X R0, RZ, RZ, ~R0, P2 ;  /* 0x000000ffff007224 */ /* 0x000fe200010e0e00 */
[----:B------:R-:W-:Y:S04]  /*5a10*/  ISETP.GE.AND P2, PT, R250, UR5, PT ;  /* 0x00000005fa007c0c */ /* 0x000fe8000bf46270 */
[----:B------:R-:W-:Y:S04]  /*5a20*/  SHF.R.S64 R4, R4, 0x1f, R0 ;  /* 0x0000001f04047819 */ /* 0x000fe80000001000 */
[----:B------:R-:W-:Y:S04]  /*5a30*/  IADD3 R237, P3, PT, R4, R237, RZ ;  /* 0x000000ed04ed7210 */ /* 0x000fe80007f7e0ff */
[----:B------:R-:W-:Y:S02]  /*5a40*/  LEA.HI.X.SX32 R236, R0, R236, 0x1, P3 ;  /* 0x000000ec00ec7211 */ /* 0x000fe400018f0eff */
[C---:B------:R-:W-:Y:S03]  /*5a50*/  @!P0 LEA R4, P3, R6.reuse, R237, 0x7 ;  /* 0x000000ed06048211 */ /* 0x040fe600078638ff */
[----:B------:R-:W-:Y:S01]  /*5a60*/  @!P2 IMAD.MOV.U32 R7, RZ, RZ, R236 ;  /* 0x000000ffff07a224 */ /* 0x000fe200078e00ec */
[----:B--2---:R-:W-:Y:S01]  /*5a70*/  @!P0 LEA.HI.X R5, R6, R236, R5, 0x7, P3 ;  /* 0x000000ec06058211 */ /* 0x004fe200018f3c05 */
[----:B------:R-:W-:Y:S05]  /*5a80*/  @!P2 IMAD.MOV.U32 R6, RZ, RZ, R237 ;  /* 0x000000ffff06a224 */ /* 0x000fea00078e00ed */
        /* <DEDUP_REMOVED lines=13> */
.L_x_143:
[----:B------:R2:W-:Y:S01]  /*5b60*/  STS [R188+0x8000], R3 ;  /* 0x00800003bc007388 */ /* 0x0005e20000000800 */
[C---:B-1----:R-:W-:Y:S01]  /*5b70*/  FADD.FTZ R5, -R160.reuse, R34 ;  /* 0x00000022a0057221 */ /* 0x042fe20000010100 */
[----:B------:R-:W-:Y:S01]  /*5b80*/  FADD.FTZ R0, -R160, R35 ;  /* 0x00000023a0007221 */ /* 0x000fe20000010100 */
[----:B------:R-:W-:Y:S01]  /*5b90*/  F2FP.BF16.F32.PACK_AB R22, R23, R22 ;  /* 0x000000161716723e */ /* 0x000fe200000010ff */
[----:B-----5:R-:W-:Y:S01]  /*5ba0*/  FADD.FTZ R8, -R163, R8 ;  /* 0x00000008a3087221 */ /* 0x020fe20000010100 */
[----:B------:R-:W-:Y:S01]  /*5bb0*/  MOV R23, 0x10 ;  /* 0x0000001000177802 */ /* 0x000fe20000000f00 */
[----:B------:R-:W-:Y:S01]  /*5bc0*/  FMUL.FTZ R5, R171, R5 ;  /* 0x00000005ab057220 */ /* 0x000fe20000410000 */
[----:B------:R-:W-:Y:S01]  /*5bd0*/  FMUL.FTZ R0, R170, R0 ;  /* 0x00000000aa007220 */ /* 0x000fe20000410000 */
[----:B------:R-:W-:Y:S01]  /*5be0*/  F2FP.BF16.F32.PACK_AB R4, R17, R20 ;  /* 0x000000141104723e */ /* 0x000fe200000010ff */
[----:B------:R-:W-:Y:S01]  /*5bf0*/  FADD.FTZ R9, -R163, R9 ;  /* 0x00000009a3097221 */ /* 0x000fe20000010100 */
[----:B------:R-:W-:Y:S01]  /*5c00*/  SEL R23, R23, 0xfffffff0, !P1 ;  /* 0xfffffff017177807 */ /* 0x000fe20004800000 */
[----:B------:R-:W-:Y:S01]  /*5c10*/  FMUL.FTZ R8, R197, R8 ;  /* 0x00000008c5087220 */ /* 0x000fe20000410000 */
[----:B------:R-:W-:Y:S01]  /*5c20*/  F2FP.BF16.F32.PACK_AB R20, R0, R5 ;  /* 0x000000050014723e */ /* 0x000fe200000010ff */
[----:B------:R1:W-:Y:S01]  /*5c30*/  STS [R188+0x8400], R4 ;  /* 0x00840004bc007388 */ /* 0x0003e20000000800 */
[----:B------:R-:W-:Y:S01]  /*5c40*/  IADD3 R0, PT, PT, R188, R23, RZ ;  /* 0x00000017bc007210 */ /* 0x000fe20007ffe0ff */
[----:B------:R-:W-:Y:S01]  /*5c50*/  FMUL.FTZ R9, R196, R9 ;  /* 0x00000009c4097220 */ /* 0x000fe20000410000 */
[C---:B------:R-:W-:Y:S01]  /*5c60*/  FADD.FTZ R10, -R162.reuse, R10 ;  /* 0x0000000aa20a7221 */ /* 0x040fe20000010100 */
[C---:B------:R-:W-:Y:S01]  /*5c70*/  FADD.FTZ R15, -R162.reuse, R15 ;  /* 0x0000000fa20f7221 */ /* 0x040fe20000010100 */
[C---:B------:R-:W-:Y:S01]  /*5c80*/  FADD.FTZ R14, -R162.reuse, R14 ;  /* 0x0000000ea20e7221 */ /* 0x040fe20000010100 */
[----:B------:R3:W-:Y:S01]  /*5c90*/  STS [R0+0x8000], R16 ;  /* 0x0080001000007388 */ /* 0x0007e20000000800 */
[----:B------:R-:W-:Y:S01]  /*5ca0*/  FMUL.FTZ R10, R201, R10 ;  /* 0x0000000ac90a7220 */ /* 0x000fe20000410000 */
[C---:B------:R-:W-:Y:S01]  /*5cb0*/  FADD.FTZ R12, -R163.reuse, R12 ;  /* 0x0000000ca30c7221 */ /* 0x040fe20000010100 */
[----:B------:R-:W-:Y:S01]  /*5cc0*/  FADD.FTZ R13, -R163, R13 ;  /* 0x0000000da30d7221 */ /* 0x000fe20000010100 */
[----:B------:R-:W-:Y:S01]  /*5cd0*/  FMUL.FTZ R14, R199, R14 ;  /* 0x0000000ec70e7220 */ /* 0x000fe20000410000 */
[----:B------:R-:W-:Y:S01]  /*5ce0*/  FADD.FTZ R27, -R162, R27 ;  /* 0x0000001ba21b7221 */ /* 0x000fe20000010100 */
[----:B--2---:R-:W-:Y:S01]  /*5cf0*/  F2FP.BF16.F32.PACK_AB R3, R19, R18 ;  /* 0x000000121303723e */ /* 0x004fe200000010ff */
[----:B------:R-:W-:Y:S01]  /*5d00*/  FMUL.FTZ R12, R195, R12 ;  /* 0x0000000cc30c7220 */ /* 0x000fe20000410000 */
[----:B------:R-:W-:Y:S01]  /*5d10*/  FMUL.FTZ R13, R194, R13 ;  /* 0x0000000dc20d7220 */ /* 0x000fe20000410000 */
[----:B------:R-:W-:Y:S01]  /*5d20*/  FADD.FTZ R26, -R162, R26 ;  /* 0x0000001aa21a7221 */ /* 0x000fe20000010100 */
[C---:B------:R-:W-:Y:S01]  /*5d30*/  FADD.FTZ R25, -R163.reuse, R25 ;  /* 0x00000019a3197221 */ /* 0x040fe20000010100 */
[----:B------:R2:W-:Y:S01]  /*5d40*/  STS [R0+0x8400], R3 ;  /* 0x0084000300007388 */ /* 0x0005e20000000800 */
[----:B------:R-:W-:Y:S01]  /*5d50*/  FADD.FTZ R24, -R163, R24 ;  /* 0x00000018a3187221 */ /* 0x000fe20000010100 */
[----:B------:R-:W-:Y:S01]  /*5d60*/  F2FP.BF16.F32.PACK_AB R19, R13, R12 ;  /* 0x0000000c0d13723e */ /* 0x000fe200000010ff */
[----:B------:R-:W-:Y:S01]  /*5d70*/  FMUL.FTZ R26, R190, R26 ;  /* 0x0000001abe1a7220 */ /* 0x000fe20000410000 */
[----:B------:R-:W-:Y:S01]  /*5d80*/  FADD.FTZ R29, -R163, R29 ;  /* 0x0000001da31d7221 */ /* 0x000fe20000010100 */
[----:B------:R-:W-:Y:S01]  /*5d90*/  FMUL.FTZ R24, R185, R24 ;  /* 0x00000018b9187220 */ /* 0x000fe20000410000 */
[----:B------:R-:W-:Y:S01]  /*5da0*/  FMUL.FTZ R18, R184, R25 ;  /* 0x00000019b8127220 */ /* 0x000fe20000410000 */
[C---:B------:R-:W-:Y:S01]  /*5db0*/  FADD.FTZ R31, -R162.reuse, R31 ;  /* 0x0000001fa21f7221 */ /* 0x040fe20000010100 */
[C---:B-1----:R-:W-:Y:S01]  /*5dc0*/  FADD.FTZ R4, -R163.reuse, R56 ;  /* 0x00000038a3047221 */ /* 0x042fe20000010100 */
[----:B------:R-:W-:Y:S01]  /*5dd0*/  FADD.FTZ R28, -R163, R28 ;  /* 0x0000001ca31c7221 */ /* 0x000fe20000010100 */
[----:B------:R-:W-:Y:S01]  /*5de0*/  FADD.FTZ R30, -R162, R30 ;  /* 0x0000001ea21e7221 */ /* 0x000fe20000010100 */
[----:B------:R-:W-:Y:S01]  /*5df0*/  FMUL.FTZ R17, R182, R29 ;  /* 0x0000001db6117220 */ /* 0x000fe20000410000 */
[----:B------:R-:W-:Y:S01]  /*5e00*/  FMUL.FTZ R4, R165, R4 ;  /* 0x00000004a5047220 */ /* 0x000fe20000410000 */
[----:B------:R-:W-:Y:S01]  /*5e10*/  FMUL.FTZ R28, R183, R28 ;  /* 0x0000001cb71c7220 */ /* 0x000fe20000410000 */
[----:B---3--:R-:W-:Y:S01]  /*5e20*/  FADD.FTZ R16, -R163, R57 ;  /* 0x00000039a3107221 */ /* 0x008fe20000010100 */
[----:B------:R-:W-:Y:S01]  /*5e30*/  FMUL.FTZ R30, R187, R30 ;  /* 0x0000001ebb1e7220 */ /* 0x000fe20000410000 */
[C---:B------:R-:W-:Y:S01]  /*5e40*/  FADD.FTZ R38, -R160.reuse, R38 ;  /* 0x00000026a0267221 */ /* 0x040fe20000010100 */
[----:B------:R-:W-:Y:S01]  /*5e50*/  FADD.FTZ R39, -R160, R39 ;  /* 0x00000027a0277221 */ /* 0x000fe20000010100 */
[----:B------:R-:W-:Y:S01]  /*5e60*/  FMUL.FTZ R16, R164, R16 ;  /* 0x00000010a4107220 */ /* 0x000fe20000410000 */
[----:B------:R-:W-:Y:S01]  /*5e70*/  F2FP.BF16.F32.PACK_AB R18, R18, R24 ;  /* 0x000000181212723e */ /* 0x000fe200000010ff */
[C---:B------:R-:W-:Y:S01]  /*5e80*/  FADD.FTZ R54, -R160.reuse, R54 ;  /* 0x00000036a0367221 */ /* 0x040fe20000010100 */
[----:B------:R-:W-:Y:S01]  /*5e90*/  FADD.FTZ R6, -R160, R55 ;  /* 0x00000037a0067221 */ /* 0x000fe20000010100 */
[----:B------:R-:W-:Y:S01]  /*5ea0*/  FMUL.FTZ R38, R167, R38 ;  /* 0x00000026a7267220 */ /* 0x000fe20000410000 */
[----:B------:R-:W-:Y:S01]  /*5eb0*/  F2FP.BF16.F32.PACK_AB R16, R16, R4 ;  /* 0x000000041010723e */ /* 0x000fe200000010ff */
[----:B------:R-:W-:Y:S01]  /*5ec0*/  FADD.FTZ R4, -R162, R11 ;  /* 0x0000000ba2047221 */ /* 0x000fe20000010100 */
[----:B--2---:R-:W-:Y:S01]  /*5ed0*/  F2FP.BF16.F32.PACK_AB R3, R9, R8 ;  /* 0x000000080903723e */ /* 0x004fe200000010ff */
[----:B------:R-:W-:Y:S01]  /*5ee0*/  FMUL.FTZ R8, R198, R15 ;  /* 0x0000000fc6087220 */ /* 0x000fe20000410000 */
[----:B------:R-:W-:Y:S01]  /*5ef0*/  FMUL.FTZ R39, R166, R39 ;  /* 0x00000027a6277220 */ /* 0x000fe20000410000 */
[----:B------:R-:W-:Y:S01]  /*5f00*/  FMUL.FTZ R9, R200, R4 ;  /* 0x00000004c8097220 */ /* 0x000fe20000410000 */
[----:B------:R-:W-:Y:S01]  /*5f10*/  FMUL.FTZ R4, R189, R27 ;  /* 0x0000001bbd047220 */ /* 0x000fe20000410000 */
[----:B------:R1:W-:Y:S01]  /*5f20*/  STS [R188+0xa000], R3 ;  /* 0x00a00003bc007388 */ /* 0x0003e20000000800 */
[----:B------:R-:W-:Y:S01]  /*5f30*/  F2FP.BF16.F32.PACK_AB R8, R8, R14 ;  /* 0x0000000e0808723e */ /* 0x000fe200000010ff */
[C---:B------:R-:W-:Y:S01]  /*5f40*/  FADD.FTZ R50, -R160.reuse, R50 ;  /* 0x00000032a0327221 */ /* 0x040fe20000010100 */
[----:B------:R-:W-:Y:S01]  /*5f50*/  F2FP.BF16.F32.PACK_AB R9, R9, R10 ;  /* 0x0000000a0909723e */ /* 0x000fe200000010ff */
[----:B------:R-:W-:Y:S01]  /*5f60*/  FADD.FTZ R51, -R160, R51 ;  /* 0x00000033a0337221 */ /* 0x000fe20000010100 */
[----:B------:R-:W-:Y:S01]  /*5f70*/  F2FP.BF16.F32.PACK_AB R4, R4, R26 ;  /* 0x0000001a0404723e */ /* 0x000fe200000010ff */
[----:B------:R-:W-:Y:S01]  /*5f80*/  FMUL.FTZ R54, R115, R54 ;  /* 0x0000003673367220 */ /* 0x000fe20000410000 */
[----:B------:R-:W-:Y:S01]  /*5f90*/  F2FP.BF16.F32.PACK_AB R17, R17, R28 ;  /* 0x0000001c1111723e */ /* 0x000fe200000010ff */
[----:B------:R-:W-:Y:S01]  /*5fa0*/  STS [R188+0xa400], R9 ;  /* 0x00a40009bc007388 */ /* 0x000fe20000000800 */
[----:B------:R-:W-:Y:S01]  /*5fb0*/  FMUL.FTZ R6, R114, R6 ;  /* 0x0000000672067220 */ /* 0x000fe20000410000 */
[C---:B------:R-:W-:Y:S01]  /*5fc0*/  FADD.FTZ R5, -R160.reuse, R66 ;  /* 0x00000042a0057221 */ /* 0x040fe20000010100 */
[----:B------:R-:W-:Y:S01]  /*5fd0*/  FADD.FTZ R67, -R160, R67 ;  /* 0x00000043a0437221 */ /* 0x000fe20000010100 */
[----:B------:R-:W-:Y:S01]  /*5fe0*/  STS [R0+0xa000], R19 ;  /* 0x00a0001300007388 */ /* 0x000fe20000000800 */
[----:B------:R-:W-:Y:S01]  /*5ff0*/  FMUL.FTZ R50, R158, R50 ;  /* 0x000000329e327220 */ /* 0x000fe20000410000 */
[----:B------:R-:W-:Y:S01]  /*6000*/  FMUL.FTZ R51, R157, R51 ;  /* 0x000000339d337220 */ /* 0x000fe20000410000 */
[C---:B------:R-:W-:Y:S01]  /*6010*/  FADD.FTZ R40, -R163.reuse, R40 ;  /* 0x00000028a3287221 */ /* 0x040fe20000010100 */
[----:B------:R-:W-:Y:S01]  /*6020*/  STS [R0+0xa400], R8 ;  /* 0x00a4000800007388 */ /* 0x000fe20000000800 */
[----:B------:R-:W-:Y:S01]  /*6030*/  FADD.FTZ R41, -R163, R41 ;  /* 0x00000029a3297221 */ /* 0x000fe20000010100 */
[C---:B------:R-:W-:Y:S01]  /*6040*/  FADD.FTZ R42, -R162.reuse, R42 ;  /* 0x0000002aa22a7221 */ /* 0x040fe20000010100 */
[----:B------:R-:W-:Y:S01]  /*6050*/  FADD.FTZ R43, -R162, R43 ;  /* 0x0000002ba22b7221 */ /* 0x000fe20000010100 */
[----:B------:R-:W-:Y:S01]  /*6060*/  STS [R192+0x8000], R100 ;  /* 0x00800064c0007388 */ /* 0x000fe20000000800 */
[----:B------:R-:W-:Y:S01]  /*6070*/  F2FP.BF16.F32.PACK_AB R39, R39, R38 ;  /* 0x000000262727723e */ /* 0x000fe200000010ff */
[----:B------:R-:W-:Y:S01]  /*6080*/  FMUL.FTZ R5, R113, R5 ;  /* 0x0000000571057220 */ /* 0x000fe20000410000 */
[----:B------:R-:W-:Y:S01]  /*6090*/  FMUL.FTZ R67, R112, R67 ;  /* 0x0000004370437220 */ /* 0x000fe20000410000 */
[----:B------:R-:W-:Y:S01]  /*60a0*/  STS [R192+0x8400], R22 ;  /* 0x00840016c0007388 */ /* 0x000fe20000000800 */
[----:B-1----:R-:W-:Y:S01]  /*60b0*/  FMUL.FTZ R3, R186, R31 ;  /* 0x0000001fba037220 */ /* 0x002fe20000410000 */
[----:B------:R-:W-:Y:S01]  /*60c0*/  F2FP.BF16.F32.PACK_AB R54, R6, R54 ;  /* 0x000000360636723e */ /* 0x000fe200000010ff */
[----:B------:R-:W-:Y:S01]  /*60d0*/  FMUL.FTZ R40, R177, R40 ;  /* 0x00000028b1287220 */ /* 0x000fe20000410000 */
[----:B------:R-:W-:Y:S01]  /*60e0*/  STS [R193+0x8000], R32 ;  /* 0x00800020c1007388 */ /* 0x000fe20000000800 */
[----:B------:R-:W-:Y:S01]  /*60f0*/  FMUL.FTZ R12, R176, R41 ;  /* 0x00000029b00c7220 */ /* 0x000fe20000410000 */
[----:B------:R-:W-:Y:S01]  /*6100*/  F2FP.BF16.F32.PACK_AB R3, R3, R30 ;  /* 0x0000001e0303723e */ /* 0x000fe200000010ff */
[----:B------:R-:W-:Y:S01]  /*6110*/  FMUL.FTZ R42, R181, R42 ;  /* 0x0000002ab52a7220 */ /* 0x000fe20000410000 */
[----:B------:R-:W-:Y:S01]  /*6120*/  STS [R193+0x8400], R20 ;  /* 0x00840014c1007388 */ /* 0x000fe20000000800 */
[----:B------:R-:W-:Y:S01]  /*6130*/  FMUL.FTZ R6, R180, R43 ;  /* 0x0000002bb4067220 */ /* 0x000fe20000410000 */
[C---:B------:R-:W-:Y:S01]  /*6140*/  FADD.FTZ R44, -R163.reuse, R44 ;  /* 0x0000002ca32c7221 */ /* 0x040fe20000010100 */
[----:B------:R-:W-:Y:S01]  /*6150*/  FADD.FTZ R45, -R163, R45 ;  /* 0x0000002da32d7221 */ /* 0x000fe20000010100 */
[----:B------:R1:W-:Y:S01]  /*6160*/  STS [R192+0xa400], R4 ;  /* 0x00a40004c0007388 */ /* 0x0003e20000000800 */
[C---:B------:R-:W-:Y:S01]  /*6170*/  FADD.FTZ R46, -R162.reuse, R46 ;  /* 0x0000002ea22e7221 */ /* 0x040fe20000010100 */
[----:B------:R-:W-:Y:S01]  /*6180*/  FADD.FTZ R47, -R162, R47 ;  /* 0x0000002fa22f7221 */ /* 0x000fe20000010100 */
[----:B------:R-:W-:Y:S01]  /*6190*/  F2FP.BF16.F32.PACK_AB R50, R51, R50 ;  /* 0x000000323332723e */ /* 0x000fe200000010ff */
[----:B------:R-:W-:Y:S01]  /*61a0*/  STS [R192+0xa000], R18 ;  /* 0x00a00012c0007388 */ /* 0x000fe20000000800 */
[----:B------:R-:W-:Y:S01]  /*61b0*/  F2FP.BF16.F32.PACK_AB R67, R67, R5 ;  /* 0x000000054343723e */ /* 0x000fe200000010ff */
[----:B------:R-:W-:Y:S01]  /*61c0*/  FMUL.FTZ R44, R174, R44 ;  /* 0x0000002cae2c7220 */ /* 0x000fe20000410000 */
[----:B------:R-:W-:Y:S01]  /*61d0*/  FMUL.FTZ R13, R172, R45 ;  /* 0x0000002dac0d7220 */ /* 0x000fe20000410000 */
[----:B------:R-:W-:Y:S01]  /*61e0*/  STS [R193+0xa000], R17 ;  /* 0x00a00011c1007388 */ /* 0x000fe20000000800 */
[----:B------:R-:W-:Y:S01]  /*61f0*/  FMUL.FTZ R46, R179, R46 ;  /* 0x0000002eb32e7220 */ /* 0x000fe20000410000 */
[----:B------:R-:W-:Y:S01]  /*6200*/  FMUL.FTZ R5, R178, R47 ;  /* 0x0000002fb2057220 */ /* 0x000fe20000410000 */
[----:B------:R-:W-:Y:S01]  /*6210*/  F2FP.BF16.F32.PACK_AB R12, R12, R40 ;  /* 0x000000280c0c723e */ /* 0x000fe200000010ff */
[----:B------:R2:W-:Y:S01]  /*6220*/  STS [R193+0xa400], R3 ;  /* 0x00a40003c1007388 */ /* 0x0005e20000000800 */
[----:B------:R-:W-:Y:S01]  /*6230*/  F2FP.BF16.F32.PACK_AB R6, R6, R42 ;  /* 0x0000002a0606723e */ /* 0x000fe200000010ff */
[C---:B------:R-:W-:Y:S01]  /*6240*/  FADD.FTZ R58, -R162.reuse, R58 ;  /* 0x0000003aa23a7221 */ /* 0x040fe20000010100 */
[----:B------:R-:W-:Y:S01]  /*6250*/  F2FP.BF16.F32.PACK_AB R13, R13, R44 ;  /* 0x0000002c0d0d723e */ /* 0x000fe200000010ff */
[----:B------:R-:W-:Y:S01]  /*6260*/  STS [R110+-0x8000], R37 ;  /* 0xff8000256e007388 */ /* 0x000fe20000000800 */
[----:B------:R-:W-:Y:S01]  /*6270*/  F2FP.BF16.F32.PACK_AB R5, R5, R46 ;  /* 0x0000002e0505723e */ /* 0x000fe200000010ff */
[C---:B------:R-:W-:Y:S01]  /*6280*/  FADD.FTZ R59, -R162.reuse, R59 ;  /* 0x0000003ba23b7221 */ /* 0x040fe20000010100 */
[----:B------:R-:W-:Y:S01]  /*6290*/  FMUL.FTZ R58, R175, R58 ;  /* 0x0000003aaf3a7220 */ /* 0x000fe20000410000 */
[----:B------:R-:W-:Y:S01]  /*62a0*/  STS [R110+-0x7c00], R39 ;  /* 0xff8400276e007388 */ /* 0x000fe20000000800 */
[----:B------:R-:W-:Y:S01]  /*62b0*/  FADD.FTZ R60, -R163, R60 ;  /* 0x0000003ca33c7221 */ /* 0x000fe20000010100 */
[----:B------:R-:W-:Y:S01]  /*62c0*/  FMUL.FTZ R7, R173, R59 ;  /* 0x0000003bad077220 */ /* 0x000fe20000410000 */
[----:B------:R-:W-:Y:S01]  /*62d0*/  FADD.FTZ R61, -R163, R61 ;  /* 0x0000003da33d7221 */ /* 0x000fe20000010100 */
[C---:B------:R-:W-:Y:S01]  /*62e0*/  FADD.FTZ R62, -R162.reuse, R62 ;  /* 0x0000003ea23e7221 */ /* 0x040fe20000010100 */
[----:B-1----:R-:W-:Y:S01]  /*62f0*/  IADD3 R4, PT, PT, R23, R110, RZ ;  /* 0x0000006e17047210 */ /* 0x002fe20007ffe0ff */
[----:B------:R-:W-:Y:S01]  /*6300*/  FADD.FTZ R63, -R162, R63 ;  /* 0x0000003fa23f7221 */ /* 0x000fe20000010100 */
[----:B------:R-:W-:Y:S01]  /*6310*/  FMUL.FTZ R60, R159, R60 ;  /* 0x0000003c9f3c7220 */ /* 0x000fe20000410000 */
[----:B------:R-:W-:Y:S01]  /*6320*/  FMUL.FTZ R61, R156, R61 ;  /* 0x0000003d9c3d7220 */ /* 0x000fe20000410000 */
[----:B------:R-:W-:Y:S01]  /*6330*/  FMUL.FTZ R62, R169, R62 ;  /* 0x0000003ea93e7220 */ /* 0x000fe20000410000 */
[----:B------:R-:W-:Y:S01]  /*6340*/  STS [R4+-0x8000], R21 ;  /* 0xff80001504007388 */ /* 0x000fe20000000800 */
[----:B------:R-:W-:Y:S01]  /*6350*/  FMUL.FTZ R10, R168, R63 ;  /* 0x0000003fa80a7220 */ /* 0x000fe20000410000 */
[----:B------:R-:W-:Y:S01]  /*6360*/  F2FP.BF16.F32.PACK_AB R7, R7, R58 ;  /* 0x0000003a0707723e */ /* 0x000fe200000010ff */
[----:B------:R-:W1:Y:S01]  /*6370*/  LDC R48, c[0x0][0x44c] ;  /* 0x00011300ff307b82 */ /* 0x000e620000000800 */
[----:B------:R-:W-:Y:S01]  /*6380*/  STS [R4+-0x7c00], R50 ;  /* 0xff84003204007388 */ /* 0x000fe20000000800 */
[----:B------:R-:W-:Y:S02]  /*6390*/  F2FP.BF16.F32.PACK_AB R11, R61, R60 ;  /* 0x0000003c3d0b723e */ /* 0x000fe400000010ff */
[----:B------:R-:W-:Y:S01]  /*63a0*/  F2FP.BF16.F32.PACK_AB R10, R10, R62 ;  /* 0x0000003e0a0a723e */ /* 0x000fe200000010ff */
[----:B------:R-:W-:Y:S01]  /*63b0*/  STS [R110+-0x6000], R12 ;  /* 0xffa0000c6e007388 */ /* 0x000fe20000000800 */
[--C-:B------:R-:W-:Y:S02]  /*63c0*/  SHF.R.U32.HI R0, RZ, 0x4, R155.reuse ;  /* 0x00000004ff007819 */ /* 0x100fe4000001169b */
[C---:B------:R-:W-:Y:S01]  /*63d0*/  SHF.L.U32 R40, R155.reuse, 0x5, RZ ;  /* 0x000000059b287819 */ /* 0x040fe200000006ff */
[----:B------:R-:W-:Y:S01]  /*63e0*/  STS [R110+-0x5c00], R6 ;  /* 0xffa400066e007388 */ /* 0x000fe20000000800 */
[----:B------:R-:W-:Y:S02]  /*63f0*/  LOP3.LUT R59, R0, 0x8, RZ, 0xc0, !PT ;  /* 0x00000008003b7812 */ /* 0x000fe400078ec0ff */
[----:B------:R-:W-:Y:S01]  /*6400*/  SHF.L.U32 R60, R155, 0x2, RZ ;  /* 0x000000029b3c7819 */ /* 0x000fe200000006ff */
[----:B------:R-:W-:Y:S01]  /*6410*/  STS [R4+-0x6000], R13 ;  /* 0xffa0000d04007388 */ /* 0x000fe20000000800 */
[--C-:B--2---:R-:W-:Y:S03]  /*6420*/  LOP3.LUT R3, R59, 0x10, R155.reuse, 0xf8, !PT ;  /* 0x000000103b037812 */ /* 0x104fe600078ef89b */
[----:B------:R-:W-:Y:S01]  /*6430*/  STS [R4+-0x5c00], R5 ;  /* 0xffa4000504007388 */ /* 0x000fe20000000800 */
[----:B------:R-:W-:Y:S03]  /*6440*/  LOP3.LUT R3, R3, 0xc0, R40, 0xf8, !PT ;  /* 0x000000c003037812 */ /* 0x000fe600078ef828 */
[----:B------:R-:W-:Y:S01]  /*6450*/  STS [R109+-0x8000], R36 ;  /* 0xff8000246d007388 */ /* 0x000fe20000000800 */
[----:B------:R-:W-:Y:S01]  /*6460*/  LOP3.LUT R3, R3, 0x18, R60, 0x78, !PT ;  /* 0x0000001803037812 */ /* 0x000fe200078e783c */
[----:B-1----:R-:W-:Y:S02]  /*6470*/  IMAD R102, R48, UR8, RZ ;  /* 0x0000000830667c24 */ /* 0x002fe4000f8e02ff */
[----:B------:R-:W-:Y:S01]  /*6480*/  STS [R109+-0x7c00], R54 ;  /* 0xff8400366d007388 */ /* 0x000fe20000000800 */
[----:B------:R-:W-:Y:S03]  /*6490*/  LOP3.LUT R3, R3, 0x120, R40, 0xf8, !PT ;  /* 0x0000012003037812 */ /* 0x000fe600078ef828 */
[----:B------:R-:W-:Y:S01]  /*64a0*/  STS [R111+-0x8000], R33 ;  /* 0xff8000216f007388 */ /* 0x000fe20000000800 */
[----:B------:R-:W-:Y:S02]  /*64b0*/  LEA R3, R3, UR4, 0x1 ;  /* 0x0000000403037c11 */ /* 0x000fe4000f8e08ff */
[----:B------:R-:W-:Y:S01]  /*64c0*/  LEA R0, -R102, RZ, 0x7 ;  /* 0x000000ff66007211 */ /* 0x000fe200078e39ff */
        /* <DEDUP_REMOVED lines=60> */
[----:B------:R-:W-:Y:S02]  /*6890*/  LEA R6, P0, R0, R204, 0x2 ;  /* 0x000000cc00067211 */ /* 0x000fe400078010ff */
[-C--:B--2---:R-:W-:Y:S05]  /*68a0*/  HMMA.16816.F32.BF16 R68, R16, R20.reuse, R68 ;  /* 0x000000141044723c */ /* 0x084fea0000041844 */
[----:B------:R-:W-:Y:S02]  /*68b0*/  LOP3.LUT R4, R4, 0x18, R155, 0x78, !PT ;  /* 0x0000001804047812 */ /* 0x000fe400078e789b */
[----:B------:R-:W-:Y:S01]  /*68c0*/  MOV R204, R6 ;  /* 0x0000000600cc7202 */ /* 0x000fe20000000f00 */
[C---:B------:R-:W-:Y:S04]  /*68d0*/  HMMA.16816.F32.BF16 R72, R24.reuse, R20, R72 ;  /* 0x000000141848723c */ /* 0x040fe80000041848 */
[----:B------:R-:W-:Y:S02]  /*68e0*/  LOP3.LUT R5, R4, 0x1f20, R105, 0xf8, !PT ;  /* 0x00001f2004057812 */ /* 0x000fe400078ef869 */
[----:B------:R-:W-:Y:S02]  /*68f0*/  LEA.HI.X.SX32 R4, R0, R205, 0x2, P0 ;  /* 0x000000cd00047211 */ /* 0x000fe400000f16ff */
[-C--:B------:R-:W-:Y:S03]  /*6900*/  HMMA.16816.F32.BF16 R76, R24, R22.reuse, R76 ;  /* 0x00000016184c723c */ /* 0x080fe6000004184c */
[----:B------:R-:W-:Y:S02]  /*6910*/  LOP3.LUT R0, R104, 0x1c0, RZ, 0xc0, !PT ;  /* 0x000001c068007812 */ /* 0x000fe400078ec0ff */
[----:B------:R-:W-:Y:S02]  /*6920*/  LEA R61, R5, UR4, 0x1 ;  /* 0x00000004053d7c11 */ /* 0x000fe4000f8e08ff */
[----:B------:R-:W-:Y:S01]  /*6930*/  MOV R205, R4 ;  /* 0x0000000400cd7202 */ /* 0x000fe20000000f00 */
[----:B------:R-:W-:Y:S01]  /*6940*/  HMMA.16816.F32.BF16 R80, R16, R22, R80 ;  /* 0x000000161050723c */ /* 0x000fe20000041850 */
[----:B------:R-:W-:Y:S08]  /*6950*/  @!UPT UIADD3 URZ, UPT, UPT, URZ, URZ, URZ ;  /* 0x000000fffffff290 */ /* 0x000ff0000fffe0ff */
[----:B------:R-:W-:Y:S11]  /*6960*/  BRA.U !UP0, `(.L_x_144) ;  /* 0x0000000108647547 */ /* 0x000ff6000b800000 */
[----:B------:R-:W-:Y:S01]  /*6970*/  IADD3 R5, P0, PT, RZ, -UR32, RZ ;  /* 0x80000020ff057c10 */ /* 0x000fe2000ff1e0ff */
[----:B------:R-:W-:Y:S01]  /*6980*/  IMAD.U32 R7, RZ, RZ, UR13 ;  /* 0x0000000dff077e24 */ /* 0x000fe2000f8e00ff */
[C---:B------:R-:W-:Y:S01]  /*6990*/  ISETP.GE.AND P2, PT, R250.reuse, UR5, PT ;  /* 0x00000005fa007c0c */ /* 0x040fe2000bf46270 */
[----:B------:R-:W-:Y:S01]  /*69a0*/  IMAD.U32 R6, RZ, RZ, UR12 ;  /* 0x0000000cff067e24 */ /* 0x000fe2000f8e00ff */
[----:B------:R-:W-:Y:S01]  /*69b0*/  ISETP.GE.AND P3, PT, R250, UR5, PT ;  /* 0x00000005fa007c0c */ /* 0x000fe2000bf66270 */
[----:B------:R-:W-:Y:S05]  /*69c0*/  IMAD.X R4, RZ, RZ, ~UR9, P0 ;  /* 0x80000009ff047e24 */ /* 0x000fea00080e06ff */
[----:B------:R-:W-:Y:S04]  /*69d0*/  SHF.R.S64 R5, R5, 0x1f, R4 ;  /* 0x0000001f05057819 */ /* 0x000fe80000001004 */
[----:B------:R-:W-:Y:S01]  /*69e0*/  IADD3 R239, P0, PT, R5, R239, RZ ;  /* 0x000000ef05ef7210 */ /* 0x000fe20007f1e0ff */
[----:B------:R-:W-:Y:S03]  /*69f0*/  IMAD.U32 R5, RZ, RZ, UR13 ;  /* 0x0000000dff057e24 */ /* 0x000fe6000f8e00ff */
[----:B------:R-:W-:Y:S02]  /*6a00*/  LEA.HI.X.SX32 R238, R4, R238, 0x1, P0 ;  /* 0x000000ee04ee7211 */ /* 0x000fe400000f0eff */
[----:B------:R-:W-:Y:S04]  /*6a10*/  @!P2 LEA R4, P0, R5, R239, 0x1 ;  /* 0x000000ef0504a211 */ /* 0x000fe800078008ff */
[----:B------:R-:W-:Y:S01]  /*6a20*/  @!P2 LEA.HI.X R5, R7, R238, R6, 0x1, P0 ;  /* 0x000000ee0705a211 */ /* 0x000fe200000f0c06 */
[----:B------:R-:W-:Y:S02]  /*6a30*/  @!P3 IMAD.MOV.U32 R6, RZ, RZ, R239 ;  /* 0x000000ffff06b224 */ /* 0x000fe400078e00ef */
[----:B------:R-:W-:Y:S05]  /*6a40*/  @!P3 IMAD.MOV.U32 R7, RZ, RZ, R238 ;  /* 0x000000ffff07b224 */ /* 0x000fea00078e00ee */
[----:B------:R-:W-:Y:S01]  /*6a50*/  @!PT LDS RZ, [RZ] ;  /* 0x00000000fffff984 */ /* 0x000fe20000000800 */
[----:B------:R-:W-:Y:S01]  /*6a60*/  @!PT LDS RZ, [RZ] ;  /* 0x00000000fffff984 */ /* 0x000fe20000000800 */
[----:B------:R-:W-:Y:S01]  /*6a70*/  @!PT LDS RZ, [RZ] ;  /* 0x00000000fffff984 */ /* 0x000fe20000000800 */
[----:B------:R1:W-:Y:S04]  /*6a80*/  @!P3 LDGSTS.E.BYPASS.LTC128B.128 [R61+0x4000], desc[UR26][R6.64] ;  /* 0x04000000063dbfae */ /* 0x0003e8000b981a1a */
[----:B------:R1:W-:Y:S04]  /*6a90*/  @P3 STS.128 [R61+0x4000], RZ ;  /* 0x004000ff3d003388 */ /* 0x0003e80000000c00 */
[----:B------:R1:W-:Y:S04]  /*6aa0*/  @P2 STS.128 [R61+0x5000], RZ ;  /* 0x005000ff3d002388 */ /* 0x0003e80000000c00 */
[----:B------:R-:W-:Y:S01]  /*6ab0*/  @!PT LDS RZ, [RZ] ;  /* 0x00000000fffff984 */ /* 0x000fe20000000800 */
[----:B------:R-:W-:Y:S01]  /*6ac0*/  @!PT LDS RZ, [RZ] ;  /* 0x00000000fffff984 */ /* 0x000fe20000000800 */
[----:B------:R-:W-:Y:S01]  /*6ad0*/  @!PT LDS RZ, [RZ] ;  /* 0x00000000fffff984 */ /* 0x000fe20000000800 */
[----:B------:R1:W-:Y:S04]  /*6ae0*/  @!P2 LDGSTS.E.BYPASS.LTC128B.128 [R61+0x5000], desc[UR26][R4.64] ;  /* 0x05000000043dafae */ /* 0x0003e8000b981a1a */
[----:B------:R-:W0:Y:S02]  /*6af0*/  LDGDEPBAR ;  /* 0x00000000000079af */ /* 0x000e240000000000 */
.L_x_144:
[----:B------:R-:W2:Y:S01]  /*6b00*/  LDL R103, [R1+0x8] ;  /* 0x0000080001677983 */ /* 0x000ea20000100800 */
[----:B-1----:R-:W-:Y:S01]  /*6b10*/  LOP3.LUT R4, R104, 0x200, RZ, 0xc0, !PT ;  /* 0x0000020068047812 */ /* 0x002fe200078ec0ff */
[----:B------:R-:W-:Y:S01]  /*6b20*/  IMAD.U32 R100, RZ, RZ, UR42 ;  /* 0x0000002aff647e24 */ /* 0x000fe2000f8e00ff */
[----:B------:R-:W-:Y:S01]  /*6b30*/  LOP3.LUT R0, R0, 0x38, R105, 0xf8, !PT ;  /* 0x0000003800007812 */ /* 0x000fe200078ef869 */
[----:B------:R-:W3:Y:S01]  /*6b40*/  LDL R107, [R1+0x4] ;  /* 0x00000400016b7983 */ /* 0x000ee20000100800 */
[----:B------:R-:W-:Y:S01]  /*6b50*/  LOP3.LUT R4, R4, 0xc00, R40, 0xf8, !PT ;  /* 0x00000c0004047812 */ /* 0x000fe200078ef828 */
[----:B------:R-:W-:Y:S01]  /*6b60*/  IMAD.MOV.U32 R109, RZ, RZ, 0x4 ;  /* 0x00000004ff6d7424 */ /* 0x000fe200078e00ff */
[----:B------:R-:W-:Y:S01]  /*6b70*/  LOP3.LUT R0, R0, 0x8, R108, 0x78, !PT ;  /* 0x0000000800007812 */ /* 0x000fe200078e786c */
[----:B------:R-:W4:Y:S01]  /*6b80*/  LDL R106, [R1] ;  /* 0x00000000016a7983 */ /* 0x000f220000100800 */
[----:B------:R-:W-:Y:S01]  /*6b90*/  PLOP3.LUT P2, PT, PT, PT, UP0, 0x80, 0x8 ;  /* 0x000000000008781c */ /* 0x000fe20003f4f008 */
[----:B------:R-:W-:Y:S01]  /*6ba0*/  ULOP3.LUT UR15, UR35, 0x1, URZ, 0xc0, !UPT ;  /* 0x00000001230f7892 */ /* 0x000fe2000f8ec0ff */
[----:B------:R-:W-:Y:S01]  /*6bb0*/  LOP3.LUT R0, R4, R0, RZ, 0xfc, !PT ;  /* 0x0000000004007212 */ /* 0x000fe200078efcff */
[----:B------:R-:W-:Y:S01]  /*6bc0*/  LDSM.16.MT88.4 R20, [R3+0x6000] ;  /* 0x006000000314783b */ /* 0x000fe20000004200 */
[----:B------:R-:W-:Y:S01]  /*6bd0*/  LEA R100, P0, R100, R204, 0x2 ;  /* 0x000000cc64647211 */ /* 0x000fe200078010ff */
[----:B------:R-:W-:Y:S01]  /*6be0*/  UISETP.NE.U32.AND UP1, UPT, UR15, 0x1, UPT ;  /* 0x000000010f00788c */ /* 0x000fe2000bf25070 */
[----:B------:R-:W-:Y:S01]  /*6bf0*/  LEA R0, R0, UR4, 0x1 ;  /* 0x0000000400007c11 */ /* 0x000fe2000f8e08ff */
[----:B------:R-:W-:Y:S01]  /*6c00*/  LDSM.16.MT88.4 R28, [R3+0x6400] ;  /* 0x00640000031c783b */ /* 0x000fe20000004200 */
[----:B------:R-:W-:Y:S01]  /*6c10*/  @UP0 UIADD3 UR16, UP2, UPT, UR54, -0x200, URZ ;  /* 0xfffffe0036100890 */ /* 0x000fe2000ff5e0ff */
[----:B------:R-:W-:Y:S02]  /*6c20*/  VIADD R191, R191, 0xffffff80 ;  /* 0xffffff80bfbf7836 */ /* 0x000fe40000000000 */
[----:B------:R-:W1:Y:S01]  /*6c30*/  LDSM.16.M88.4 R16, [R0+0x8000] ;  /* 0x008000000010783b */ /* 0x000e620000000200 */
[C---:B------:R-:W-:Y:S01]  /*6c40*/  IMAD.IADD R57, R0.reuse, 0x1, R152 ;  /* 0x0000000100397824 */ /* 0x040fe200078e0298 */
[----:B------:R-:W-:Y:S01]  /*6c50*/  @UP0 UIADD3.X UR15, UPT, UPT, UR55, -0x1, URZ, UP2, !UPT ;  /* 0xffffffff370f0890 */ /* 0x000fe200097fe4ff */
[C---:B------:R-:W-:Y:S01]  /*6c60*/  VIADD R8, R0.reuse, 0x8000 ;  /* 0x0000800000087836 */ /* 0x040fe20000000000 */
[----:B------:R-:W1:Y:S01]  /*6c70*/  LDSM.16.M88.4 R12, [R0+0xa000] ;  /* 0x00a00000000c783b */ /* 0x000e620000000200 */
[----:B------:R-:W-:Y:S02]  /*6c80*/  VIADD R56, R0, 0x8040 ;  /* 0x0000804000387836 */ /* 0x000fe40000000000 */
[----:B------:R-:W-:Y:S01]  /*6c90*/  @P1 VIADD R56, R8, 0xffffffc0 ;  /* 0xffffffc008381836 */ /* 0x000fe20000000000 */
[----:B------:R-:W1:Y:S03]  /*6ca0*/  LDSM.16.M88.4 R24, [R57+0x8000] ;  /* 0x008000003918783b */ /* 0x000e660000000200 */
[----:B------:R-:W-:Y:S01]  /*6cb0*/  IMAD.IADD R58, R152, 0x1, R56 ;  /* 0x00000001983a7824 */ /* 0x000fe200078e0238 */
[----:B------:R-:W1:Y:S04]  /*6cc0*/  LDSM.16.M88.4 R32, [R57+0xa000] ;  /* 0x00a000003920783b */ /* 0x000e680000000200 */
[----:B------:R-:W-:Y:S04]  /*6cd0*/  LDSM.16.MT88.4 R40, [R3+0x6800] ;  /* 0x006800000328783b */ /* 0x000fe80000004200 */
[----:B------:R-:W1:Y:S04]  /*6ce0*/  LDSM.16.M88.4 R36, [R56] ;  /* 0x000000003824783b */ /* 0x000e680000000200 */
[----:B------:R-:W1:Y:S04]  /*6cf0*/  LDSM.16.M88.4 R44, [R56+0x2000] ;  /* 0x00200000382c783b */ /* 0x000e680000000200 */
[----:B------:R-:W-:Y:S04]  /*6d00*/  LDSM.16.MT88.4 R48, [R3+0x6c00] ;  /* 0x006c00000330783b */ /* 0x000fe80000004200 */
[----:B------:R-:W-:Y:S01]  /*6d10*/  LDSM.16.M88.4 R52, [R58+0x2000] ;  /* 0x002000003a34783b */ /* 0x000fe20000000200 */
[-C--:B-1----:R-:W-:Y:S08]  /*6d20*/  HMMA.16816.F32.BF16 R4, R16, R20.reuse, RZ ;  /* 0x000000141004723c */ /* 0x082ff000000418ff */
[C---:B------:R-:W-:Y:S08]  /*6d30*/  HMMA.16816.F32.BF16 R8, R12.reuse, R20, RZ ;  /* 0x000000140c08723c */ /* 0x040ff000000418ff */
[-C--:B------:R-:W-:Y:S08]  /*6d40*/  HMMA.16816.F32.BF16 R12, R12, R22.reuse, RZ ;  /* 0x000000160c0c723c */ /* 0x080ff000000418ff */
[----:B------:R-:W-:Y:S01]  /*6d50*/  HMMA.16816.F32.BF16 R16, R16, R22, RZ ;  /* 0x000000161010723c */ /* 0x000fe200000418ff */
[----:B------:R-:W1:Y:S07]  /*6d60*/  LDSM.16.M88.4 R20, [R58] ;  /* 0x000000003a14783b */ /* 0x000e6e0000000200 */
[-C--:B------:R-:W-:Y:S08]  /*6d70*/  HMMA.16816.F32.BF16 R4, R24, R28.reuse, R4 ;  /* 0x0000001c1804723c */ /* 0x080ff00000041804 */
[C---:B------:R-:W-:Y:S08]  /*6d80*/  HMMA.16816.F32.BF16 R8, R32.reuse, R28, R8 ;  /* 0x0000001c2008723c */ /* 0x040ff00000041808 */
[-C--:B------:R-:W-:Y:S01]  /*6d90*/  HMMA.16816.F32.BF16 R12, R32, R30.reuse, R12 ;  /* 0x0000001e200c723c */ /* 0x080fe2000004180c */
[----:B------:R-:W-:Y:S07]  /*6da0*/  LDSM.16.M88.4 R32, [R0+0xe000] ;  /* 0x00e000000020783b */ /* 0x000fee0000000200 */
[----:B------:R-:W-:Y:S01]  /*6db0*/  HMMA.16816.F32.BF16 R16, R24, R30, R16 ;  /* 0x0000001e1810723c */ /* 0x000fe20000041810 */
[----:B------:R-:W-:Y:S04]  /*6dc0*/  LDSM.16.MT88.4 R28, [R3+0x7000] ;  /* 0x00700000031c783b */ /* 0x000fe80000004200 */
[----:B------:R1:W1:Y:S03]  /*6dd0*/  LDSM.16.M88.4 R24, [R0+0xc000] ;  /* 0x00c000000018783b */ /* 0x0002660000000200 */
[-C--:B------:R-:W-:Y:S08]  /*6de0*/  HMMA.16816.F32.BF16 R4, R36, R40.reuse, R4 ;  /* 0x000000282404723c */ /* 0x080ff00000041804 */
[C---:B------:R-:W-:Y:S08]  /*6df0*/  HMMA.16816.F32.BF16 R8, R44.reuse, R40, R8 ;  /* 0x000000282c08723c */ /* 0x040ff00000041808 */
[-C--:B------:R-:W-:Y:S01]  /*6e00*/  HMMA.16816.F32.BF16 R12, R44, R42.reuse, R12 ;  /* 0x0000002a2c0c723c */ /* 0x080fe2000004180c */
[----:B------:R-:W-:Y:S01]  /*6e10*/  LDSM.16.MT88.4 R44, [R3+0x7800] ;  /* 0x00780000032c783b */ /* 0x000fe20000004200 */
[----:B-1----:R-:W-:Y:S06]  /*6e20*/  IMAD.U32 R0, RZ, RZ, UR42 ;  /* 0x0000002aff007e24 */ /* 0x002fec000f8e00ff */
[----:B------:R-:W-:Y:S01]  /*6e30*/  HMMA.16816.F32.BF16 R16, R36, R42, R16 ;  /* 0x0000002a2410723c */ /* 0x000fe20000041810 */
[----:B------:R-:W-:Y:S03]  /*6e40*/  LDSM.16.MT88.4 R40, [R3+0x7400] ;  /* 0x007400000328783b */ /* 0x000fe60000004200 */
[----:B------:R-:W-:Y:S01]  /*6e50*/  LEA.HI.X.SX32 R101, R0, R205, 0x2, P0 ;  /* 0x000000cd00657211 */ /* 0x000fe200000f16ff */
[----:B------:R-:W1:Y:S01]  /*6e60*/  LDSM.16.M88.4 R36, [R57+0xc000] ;  /* 0x00c000003924783b */ /* 0x000e620000000200 */
[C---:B------:R-:W-:Y:S02]  /*6e70*/  LEA R66, P0, R102.reuse, R100, 0x5 ;  /* 0x0000006466427211 */ /* 0x040fe400078028ff */
[-C--:B------:R-:W-:Y:S05]  /*6e80*/  HMMA.16816.F32.BF16 R4, R20, R48.reuse, R4 ;  /* 0x000000301404723c */ /* 0x080fea0000041804 */
[C---:B------:R-:W-:Y:S02]  /*6e90*/  LEA.HI.X.SX32 R67, R102.reuse, R101, 0x5, P0 ;  /* 0x0000006566437211 */ /* 0x040fe400000f2eff */
[C---:B------:R-:W-:Y:S01]  /*6ea0*/  LEA R64, P0, R102.reuse, R66, 0x5 ;  /* 0x0000004266407211 */ /* 0x040fe200078028ff */
[C---:B------:R-:W-:Y:S04]  /*6eb0*/  HMMA.16816.F32.BF16 R8, R52.reuse, R48, R8 ;  /* 0x000000303408723c */ /* 0x040fe80000041808 */
[C---:B------:R-:W-:Y:S02]  /*6ec0*/  LEA.HI.X.SX32 R65, R102.reuse, R67, 0x5, P0 ;  /* 0x0000004366417211 */ /* 0x040fe400000f2eff */
[C---:B------:R-:W-:Y:S02]  /*6ed0*/  LEA R62, P0, R102.reuse, R64, 0x5 ;  /* 0x00000040663e7211 */ /* 0x040fe400078028ff */
[-C--:B------:R-:W-:Y:S03]  /*6ee0*/  HMMA.16816.F32.BF16 R12, R52, R50.reuse, R12 ;  /* 0x00000032340c723c */ /* 0x080fe6000004180c */
[C---:B------:R-:W-:Y:S02]  /*6ef0*/  LEA.HI.X.SX32 R63, R102.reuse, R65, 0x5, P0 ;  /* 0x00000041663f7211 */ /* 0x040fe400000f2eff */
[C---:B------:R-:W-:Y:S03]  /*6f00*/  LEA R54, P0, R102.reuse, R62, 0x5 ;  /* 0x0000003e66367211 */ /* 0x040fe600078028ff */
[----:B------:R-:W-:Y:S01]  /*6f10*/  HMMA.16816.F32.BF16 R16, R20, R50, R16 ;  /* 0x000000321410723c */ /* 0x000fe20000041810 */
[----:B------:R-:W1:Y:S03]  /*6f20*/  LDSM.16.M88.4 R20, [R57+0xe000] ;  /* 0x00e000003914783b */ /* 0x000e660000000200 */
[C---:B------:R-:W-:Y:S02]  /*6f30*/  LEA.HI.X.SX32 R55, R102.reuse, R63, 0x5, P0 ;  /* 0x0000003f66377211 */ /* 0x040fe400000f2eff */
[C---:B------:R-:W-:Y:S02]  /*6f40*/  LEA R52, P0, R102.reuse, R54, 0x5 ;  /* 0x0000003666347211 */ /* 0x040fe400078028ff */
[-C--:B------:R-:W-:Y:S05]  /*6f50*/  HMMA.16816.F32.BF16 R4, R24, R28.reuse, R4 ;  /* 0x0000001c1804723c */ /* 0x080fea0000041804 */
[C---:B------:R-:W-:Y:S02]  /*6f60*/  LEA.HI.X.SX32 R53, R102.reuse, R55, 0x5, P0 ;  /* 0x0000003766357211 */ /* 0x040fe400000f2eff */
[C---:B------:R-:W-:Y:S01]  /*6f70*/  LEA R50, P0, R102.reuse, R52, 0x5 ;  /* 0x0000003466327211 */ /* 0x040fe200078028ff */
[C---:B------:R-:W-:Y:S04]  /*6f80*/  HMMA.16816.F32.BF16 R8, R32.reuse, R28, R8 ;  /* 0x0000001c2008723c */ /* 0x040fe80000041808 */
[C---:B------:R-:W-:Y:S02]  /*6f90*/  LEA.HI.X.SX32 R51, R102.reuse, R53, 0x5, P0 ;  /* 0x0000003566337211 */ /* 0x040fe400000f2eff */
[C---:B------:R-:W-:Y:S02]  /*6fa0*/  LEA R48, P0, R102.reuse, R50, 0x5 ;  /* 0x0000003266307211 */ /* 0x040fe400078028ff */
[-C--:B------:R-:W-:Y:S01]  /*6fb0*/  HMMA.16816.F32.BF16 R12, R32, R30.reuse, R12 ;  /* 0x0000001e200c723c */ /* 0x080fe2000004180c */
[----:B------:R-:W1:Y:S02]  /*6fc0*/  LDSM.16.M88.4 R32, [R56+0x4000] ;  /* 0x004000003820783b */ /* 0x000e640000000200 */
[C---:B------:R-:W-:Y:S05]  /*6fd0*/  LEA.HI.X.SX32 R49, R102.reuse, R51, 0x5, P0 ;  /* 0x0000003366317211 */ /* 0x040fea00000f2eff */
[----:B------:R-:W-:Y:S01]  /*6fe0*/  HMMA.16816.F32.BF16 R16, R24, R30, R16 ;  /* 0x0000001e1810723c */ /* 0x000fe20000041810 */
[----:B------:R-:W1:Y:S04]  /*6ff0*/  LDSM.16.M88.4 R24, [R56+0x6000] ;  /* 0x006000003818783b */ /* 0x000e680000000200 */
[----:B------:R-:W-:Y:S03]  /*7000*/  LDSM.16.MT88.4 R28, [R3+0x7c00] ;  /* 0x007c0000031c783b */ /* 0x000fe60000004200 */
[-C--:B-1----:R-:W-:Y:S08]  /*7010*/  HMMA.16816.F32.BF16 R4, R36, R40.reuse, R4 ;  /* 0x000000282404723c */ /* 0x082ff00000041804 */
[C---:B------:R-:W-:Y:S08]  /*7020*/  HMMA.16816.F32.BF16 R8, R20.reuse, R40, R8 ;  /* 0x000000281408723c */ /* 0x040ff00000041808 */
[-C--:B------:R-:W-:Y:S01]  /*7030*/  HMMA.16816.F32.BF16 R12, R20, R42.reuse, R12 ;  /* 0x0000002a140c723c */ /* 0x080fe2000004180c */
[----:B------:R-:W1:Y:S07]  /*7040*/  LDSM.16.M88.4 R20, [R58+0x4000] ;  /* 0x004000003a14783b */ /* 0x000e6e0000000200 */
[----:B------:R-:W-:Y:S01]  /*7050*/  HMMA.16816.F32.BF16 R16, R36, R42, R16 ;  /* 0x0000002a2410723c */ /* 0x000fe20000041810 */
[----:B------:R-:W1:Y:S03]  /*7060*/  LDSM.16.M88.4 R36, [R58+0x6000] ;  /* 0x006000003a24783b */ /* 0x000e660000000200 */
[C---:B------:R-:W-:Y:S04]  /*7070*/  LEA R42, P0, R102.reuse, R48, 0x5 ;  /* 0x00000030662a7211 */ /* 0x040fe800078028ff */
[-C--:B------:R-:W-:Y:S05]  /*7080*/  HMMA.16816.F32.BF16 R4, R32, R44.reuse, R4 ;  /* 0x0000002c2004723c */ /* 0x080fea0000041804 */
[C---:B------:R-:W-:Y:S02]  /*7090*/  LEA.HI.X.SX32 R43, R102.reuse, R49, 0x5, P0 ;  /* 0x00000031662b7211 */ /* 0x040fe400000f2eff */
[C---:B------:R-:W-:Y:S01]  /*70a0*/  LEA R40, P0, R102.reuse, R42, 0x5 ;  /* 0x0000002a66287211 */ /* 0x040fe200078028ff */
[C---:B------:R-:W-:Y:S04]  /*70b0*/  HMMA.16816.F32.BF16 R8, R24.reuse, R44, R8 ;  /* 0x0000002c1808723c */ /* 0x040fe80000041808 */
[C---:B------:R-:W-:Y:S04]  /*70c0*/  LEA.HI.X.SX32 R41, R102.reuse, R43, 0x5, P0 ;  /* 0x0000002b66297211 */ /* 0x040fe800000f2eff */
[-C--:B------:R-:W-:Y:S08]  /*70d0*/  HMMA.16816.F32.BF16 R12, R24, R46.reuse, R12 ;  /* 0x0000002e180c723c */ /* 0x080ff0000004180c */
[----:B------:R-:W-:Y:S04]  /*70e0*/  HMMA.16816.F32.BF16 R16, R32, R46, R16 ;  /* 0x0000002e2010723c */ /* 0x000fe80000041810 */
[C---:B------:R-:W-:Y:S04]  /*70f0*/  LEA R32, P0, R102.reuse, R40, 0x5 ;  /* 0x0000002866207211 */ /* 0x040fe800078028ff */
[-C--:B-1----:R-:W-:Y:S05]  /*7100*/  HMMA.16816.F32.BF16 R4, R20, R28.reuse, R4 ;  /* 0x0000001c1404723c */ /* 0x082fea0000041804 */
[C---:B------:R-:W-:Y:S03]  /*7110*/  LEA.HI.X.SX32 R33, R102.reuse, R41, 0x5, P0 ;  /* 0x0000002966217211 */ /* 0x040fe600000f2eff */
[C---:B------:R-:W-:Y:S04]  /*7120*/  HMMA.16816.F32.BF16 R8, R36.reuse, R28, R8 ;  /* 0x0000001c2408723c */ /* 0x040fe80000041808 */
[C---:B------:R-:W-:Y:S04]  /*7130*/  LEA R28, P0, R102.reuse, R32, 0x5 ;  /* 0x00000020661c7211 */ /* 0x040fe800078028ff */
[-C--:B------:R-:W-:Y:S01]  /*7140*/  HMMA.16816.F32.BF16 R12, R36, R30.reuse, R12 ;  /* 0x0000001e240c723c */ /* 0x080fe2000004180c */
[----:B------:R-:W-:Y:S02]  /*7150*/  LDSM.16.MT88.4 R36, [R2+UR4+0xd000] ;  /* 0x00d000040224783b */ /* 0x000fe40008004200 */
[----:B--2---:R-:W-:Y:S02]  /*7160*/  @P2 SHF.R.U32.HI R103, RZ, 0x2, R155 ;  /* 0x00000002ff672819 */ /* 0x004fe4000001169b */
[----:B------:R-:W-:Y:S02]  /*7170*/  LEA.HI.X.SX32 R29, R102, R33, 0x5, P0 ;  /* 0x00000021661d7211 */ /* 0x000fe400000f2eff */
[----:B------:R-:W-:Y:S01]  /*7180*/  @P2 LOP3.LUT R0, R103, 0x7, RZ, 0xc0, !PT ;  /* 0x0000000767002812 */ /* 0x000fe200078ec0ff */
[----:B------:R-:W-:Y:S01]  /*7190*/  HMMA.16816.F32.BF16 R16, R20, R30, R16 ;  /* 0x0000001e1410723c */ /* 0x000fe20000041810 */
[----:B------:R-:W-:Y:S03]  /*71a0*/  @P2 STL [R1+0x8], R103 ;  /* 0x0000086701002387 */ /* 0x000fe60000100800 */
[----:B------:R-:W-:Y:S01]  /*71b0*/  @P2 LOP3.LUT R215, R0, 0x30, R108, 0xf8, !PT ;  /* 0x0000003000d72812 */ /* 0x000fe200078ef86c */
[----:B------:R-:W-:Y:S01]  /*71c0*/  VIADD R0, R148, 0xffffe000 ;  /* 0xffffe00094007836 */ /* 0x000fe20000000000 */
[C---:B------:R-:W-:Y:S03]  /*71d0*/  LEA R26, P0, R102.reuse, R28, 0x5 ;  /* 0x0000001c661a7211 */ /* 0x040fe600078028ff */
[----:B------:R-:W-:Y:S01]  /*71e0*/  @P2 IMAD.WIDE.U32 R24, R215, R109, UR54 ;  /* 0x00000036d7182e25 */ /* 0x000fe2000f8e006d */
[C---:B------:R-:W-:Y:S01]  /*71f0*/  LEA.HI.X.SX32 R27, R102.reuse, R29, 0x5, P0 ;  /* 0x0000001d661b7211 */ /* 0x040fe200000f2eff */
[----:B------:R-:W-:Y:S01]  /*7200*/  @UP0 UMOV UR54, UR16 ;  /* 0x0000001000360c82 */ /* 0x000fe20008000000 */
[C---:B------:R-:W-:Y:S01]  /*7210*/  LEA R20, P0, R102.reuse, R26, 0x5 ;  /* 0x0000001a66147211 */ /* 0x040fe200078028ff */
[----:B------:R-:W-:Y:S01]  /*7220*/  @UP0 UMOV UR55, UR15 ;  /* 0x0000000f00370c82 */ /* 0x000fe20008000000 */
[----:B---3--:R-:W2:Y:S02]  /*7230*/  @P2 LDG.E R107, desc[UR26][R24.64+-0x200] ;  /* 0xfffe001a186b2981 */ /* 0x008ea4000c1e1900 */
[C---:B------:R-:W-:Y:S02]  /*7240*/  LEA.HI.X.SX32 R21, R102.reuse, R27, 0x5, P0 ;  /* 0x0000001b66157211 */ /* 0x040fe400000f2eff */
[----:B----4-:R-:W3:Y:S04]  /*7250*/  @P2 LDG.E R106, desc[UR26][R24.64+-0x1e0] ;  /* 0xfffe201a186a2981 */ /* 0x010ee8000c1e1900 */
[----:B------:R-:W5:Y:S04]  /*7260*/  @P2 LDG.E R252, desc[UR26][R24.64+-0x100] ;  /* 0xffff001a18fc2981 */ /* 0x000f68000c1e1900 */
[----:B------:R1:W5:Y:S04]  /*7270*/  @P2 LDG.E R251, desc[UR26][R24.64+-0xe0] ;  /* 0xffff201a18fb2981 */ /* 0x000368000c1e1900 */
[----:B------:R4:W-:Y:S04]  /*7280*/  REDG.E.ADD.F32.FTZ.RN.STRONG.GPU desc[UR26][R204.64], R4 ;  /* 0x00000004cc0079a6 */ /* 0x0009e8000c12f31a */
[----:B------:R1:W-:Y:S04]  /*7290*/  REDG.E.ADD.F32.FTZ.RN.STRONG.GPU desc[UR26][R100.64], R5 ;  /* 0x00000005640079a6 */ /* 0x0003e8000c12f31a */
[----:B------:R-:W-:Y:S04]  /*72a0*/  REDG.E.ADD.F32.FTZ.RN.STRONG.GPU desc[UR26][R66.64], R6 ;  /* 0x00000006420079a6 */ /* 0x000fe8000c12f31a */
[----:B------:R-:W-:Y:S04]  /*72b0*/  REDG.E.ADD.F32.FTZ.RN.STRONG.GPU desc[UR26][R64.64], R7 ;  /* 0x00000007400079a6 */ /* 0x000fe8000c12f31a */
[----:B------:R-:W-:Y:S04]  /*72c0*/  REDG.E.ADD.F32.FTZ.RN.STRONG.GPU desc[UR26][R62.64], R8 ;  /* 0x000000083e0079a6 */ /* 0x000fe8000c12f31a */
[----:B------:R-:W-:Y:S04]  /*72d0*/  REDG.E.ADD.F32.FTZ.RN.STRONG.GPU desc[UR26][R54.64], R9 ;  /* 0x00000009360079a6 */ /* 0x000fe8000c12f31a */
[----:B------:R-:W-:Y:S01]  /*72e0*/  REDG.E.ADD.F32.FTZ.RN.STRONG.GPU desc[UR26][R52.64], R10 ;  /* 0x0000000a340079a6 */ /* 0x000fe2000c12f31a */
[C---:B----4-:R-:W-:Y:S03]  /*72f0*/  LEA R4, P0, R102.reuse, R20, 0x5 ;  /* 0x0000001466047211 */ /* 0x050fe600078028ff */
[----:B------:R-:W-:Y:S01]  /*7300*/  REDG.E.ADD.F32.FTZ.RN.STRONG.GPU desc[UR26][R50.64], R11 ;  /* 0x0000000b320079a6 */ /* 0x000fe2000c12f31a */
[----:B-1----:R-:W-:Y:S03]  /*7310*/  LEA.HI.X.SX32 R5, R102, R21, 0x5, P0 ;  /* 0x0000001566057211 */ /* 0x002fe600000f2eff */
[----:B------:R-:W-:Y:S01]  /*7320*/  REDG.E.ADD.F32.FTZ.RN.STRONG.GPU desc[UR26][R48.64], R16 ;  /* 0x00000010300079a6 */ /* 0x000fe2000c12f31a */
[----:B------:R-:W-:Y:S01]  /*7330*/  PLOP3.LUT P0, PT, PT, PT, UP1, 0x80, 0x8 ;  /* 0x000000000008781c */ /* 0x000fe20003f0f018 */
[----:B------:R-:W-:Y:S02]  /*7340*/  @UP0 UIADD3 UR18, UP1, UPT, UR18, -0x200, URZ ;  /* 0xfffffe0012120890 */ /* 0x000fe4000ff3e0ff */
[----:B------:R-:W-:Y:S02]  /*7350*/  REDG.E.ADD.F32.FTZ.RN.STRONG.GPU desc[UR26][R42.64], R17 ;  /* 0x000000112a0079a6 */ /* 0x000fe4000c12f31a */
[----:B------:R-:W-:Y:S02]  /*7360*/  @UP0 UIADD3.X UR11, UPT, UPT, UR11, -0x1, URZ, UP1, !UPT ;  /* 0xffffffff0b0b0890 */ /* 0x000fe40008ffe4ff */
[----:B------:R-:W-:Y:S01]  /*7370*/  REDG.E.ADD.F32.FTZ.RN.STRONG.GPU desc[UR26][R40.64], R18 ;  /* 0x00000012280079a6 */ /* 0x000fe2000c12f31a */
[----:B------:R-:W-:Y:S03]  /*7380*/  UISETP.GT.AND UP1, UPT, UR35, UR10, UPT ;  /* 0x0000000a2300728c */ /* 0x000fe6000bf24270 */
[----:B------:R-:W-:Y:S02]  /*7390*/  REDG.E.ADD.F32.FTZ.RN.STRONG.GPU desc[UR26][R32.64], R19 ;  /* 0x00000013200079a6 */ /* 0x000fe4000c12f31a */
[----:B------:R-:W-:Y:S02]  /*73a0*/  @P0 VIADD R0, R148, 0x2000 ;  /* 0x0000200094000836 */ /* 0x000fe40000000000 */
[----:B------:R-:W-:Y:S04]  /*73b0*/  REDG.E.ADD.F32.FTZ.RN.STRONG.GPU desc[UR26][R28.64], R12 ;  /* 0x0000000c1c0079a6 */ /* 0x000fe8000c12f31a */
[----:B------:R-:W-:Y:S04]  /*73c0*/  REDG.E.ADD.F32.FTZ.RN.STRONG.GPU desc[UR26][R26.64], R13 ;  /* 0x0000000d1a0079a6 */ /* 0x000fe8000c12f31a */
[----:B------:R-:W-:Y:S04]  /*73d0*/  REDG.E.ADD.F32.FTZ.RN.STRONG.GPU desc[UR26][R20.64], R14 ;  /* 0x0000000e140079a6 */ /* 0x000fe8000c12f31a */
[----:B------:R-:W-:Y:S04]  /*73e0*/  REDG.E.ADD.F32.FTZ.RN.STRONG.GPU desc[UR26][R4.64], R15 ;  /* 0x0000000f040079a6 */ /* 0x000fe8000c12f31a */
[----:B------:R-:W-:Y:S04]  /*73f0*/  LDSM.16.MT88.4 R4, [R2+UR4+0x8000] ;  /* 0x008000040204783b */ /* 0x000fe80008004200 */
[----:B------:R-:W1:Y:S04]  /*7400*/  LDSM.16.MT88.4 R8, [R148] ;  /* 0x000000009408783b */ /* 0x000e680000004200 */
[----:B------:R-:W4:Y:S04]  /*7410*/  LDSM.16.MT88.4 R12, [R2+UR4+0xc000] ;  /* 0x00c00004020c783b */ /* 0x000f280008004200 */
[----:B------:R-:W-:Y:S04]  /*7420*/  LDSM.16.MT88.4 R16, [R2+UR4+0x8800] ;  /* 0x008800040210783b */ /* 0x000fe80008004200 */
[----:B------:R-:W4:Y:S04]  /*7430*/  LDSM.16.MT88.4 R20, [R148+0x400] ;  /* 0x000400009414783b */ /* 0x000f280000004200 */
[----:B------:R-:W4:Y:S04]  /*7440*/  LDSM.16.MT88.4 R24, [R2+UR4+0xc800] ;  /* 0x00c800040218783b */ /* 0x000f280008004200 */
[----:B------:R-:W-:Y:S04]  /*7450*/  LDSM.16.MT88.4 R28, [R2+UR4+0x9000] ;  /* 0x00900004021c783b */ /* 0x000fe80008004200 */
[----:B------:R-:W4:Y:S01]  /*7460*/  LDSM.16.MT88.4 R32, [R148+0x800] ;  /* 0x000800009420783b */ /* 0x000f220000004200 */
[-C--:B-1----:R-:W-:Y:S08]  /*7470*/  HMMA.16816.F32.BF16 R84, R4, R8.reuse, R84 ;  /* 0x000000080454723c */ /* 0x082ff00000041854 */
[C---:B----4-:R-:W-:Y:S08]  /*7480*/  HMMA.16816.F32.BF16 R88, R12.reuse, R8, R88 ;  /* 0x000000080c58723c */ /* 0x050ff00000041858 */
[-C--:B------:R-:W-:Y:S01]  /*7490*/  HMMA.16816.F32.BF16 R92, R12, R10.reuse, R92 ;  /* 0x0000000a0c5c723c */ /* 0x080fe2000004185c */
[----:B------:R-:W-:Y:S07]  /*74a0*/  LDSM.16.MT88.4 R12, [R2+UR4+0xd800] ;  /* 0x00d80004020c783b */ /* 0x000fee0008004200 */
[----:B------:R-:W-:Y:S01]  /*74b0*/  HMMA.16816.F32.BF16 R96, R4, R10, R96 ;  /* 0x0000000a0460723c */ /* 0x000fe20000041860 */
[----:B------:R-:W-:Y:S04]  /*74c0*/  LDSM.16.MT88.4 R4, [R2+UR4+0x9800] ;  /* 0x009800040204783b */ /* 0x000fe80008004200 */
[----:B------:R-:W1:Y:S03]  /*74d0*/  LDSM.16.MT88.4 R8, [R148+0xc00] ;  /* 0x000c00009408783b */ /* 0x000e660000004200 */
[-C--:B------:R-:W-:Y:S08]  /*74e0*/  HMMA.16816.F32.BF16 R84, R16, R20.reuse, R84 ;  /* 0x000000141054723c */ /* 0x080ff00000041854 */
[C---:B------:R-:W-:Y:S08]  /*74f0*/  HMMA.16816.F32.BF16 R88, R24.reuse, R20, R88 ;  /* 0x000000141858723c */ /* 0x040ff00000041858 */
[-C--:B------:R-:W-:Y:S01]  /*7500*/  HMMA.16816.F32.BF16 R92, R24, R22.reuse, R92 ;  /* 0x00000016185c723c */ /* 0x080fe2000004185c */
[----:B------:R-:W-:Y:S07]  /*7510*/  LDSM.16.MT88.4 R24, [R2+UR4+0xe000] ;  /* 0x00e000040218783b */ /* 0x000fee0008004200 */
[----:B------:R-:W-:Y:S01]  /*7520*/  HMMA.16816.F32.BF16 R96, R16, R22, R96 ;  /* 0x000000161060723c */ /* 0x000fe20000041860 */
[----:B------:R-:W-:Y:S04]  /*7530*/  LDSM.16.MT88.4 R16, [R2+UR4+0xa000] ;  /* 0x00a000040210783b */ /* 0x000fe80008004200 */
[----:B------:R-:W4:Y:S03]  /*7540*/  LDSM.16.MT88.4 R20, [R148+0x1000] ;  /* 0x001000009414783b */ /* 0x000f260000004200 */
[-C--:B------:R-:W-:Y:S08]  /*7550*/  HMMA.16816.F32.BF16 R84, R28, R32.reuse, R84 ;  /* 0x000000201c54723c */ /* 0x080ff00000041854 */
[C---:B------:R-:W-:Y:S08]  /*7560*/  HMMA.16816.F32.BF16 R88, R36.reuse, R32, R88 ;  /* 0x000000202458723c */ /* 0x040ff00000041858 */
[-C--:B------:R-:W-:Y:S01]  /*7570*/  HMMA.16816.F32.BF16 R92, R36, R34.reuse, R92 ;  /* 0x00000022245c723c */ /* 0x080fe2000004185c */
[----:B------:R-:W-:Y:S07]  /*7580*/  LDSM.16.MT88.4 R36, [R2+UR4+0xe800] ;  /* 0x00e800040224783b */ /* 0x000fee0008004200 */
[----:B------:R-:W-:Y:S01]  /*7590*/  HMMA.16816.F32.BF16 R96, R28, R34, R96 ;  /* 0x000000221c60723c */ /* 0x000fe20000041860 */
[----:B------:R-:W-:Y:S04]  /*75a0*/  LDSM.16.MT88.4 R28, [R2+UR4+0xa800] ;  /* 0x00a80004021c783b */ /* 0x000fe80008004200 */
[----:B------:R-:W4:Y:S03]  /*75b0*/  LDSM.16.MT88.4 R32, [R148+0x1400] ;  /* 0x001400009420783b */ /* 0x000f260000004200 */
        /* <DEDUP_REMOVED lines=12> */
[----:B------:R-:W-:Y:S04]  /*7680*/  LDSM.16.MT88.4 R16, [R2+UR4+0xb800] ;  /* 0x00b800040210783b */ /* 0x000fe80008004200 */
[----:B------:R4:W1:Y:S03]  /*7690*/  LDSM.16.MT88.4 R20, [R148+0x1c00] ;  /* 0x001c00009414783b */ /* 0x0008660000004200 */
[-C--:B------:R-:W-:Y:S08]  /*76a0*/  HMMA.16816.F32.BF16 R84, R28, R32.reuse, R84 ;  /* 0x000000201c54723c */ /* 0x080ff00000041854 */
[C---:B------:R-:W-:Y:S08]  /*76b0*/  HMMA.16816.F32.BF16 R88, R36.reuse, R32, R88 ;  /* 0x000000202458723c */ /* 0x040ff00000041858 */
[-C--:B------:R-:W-:Y:S01]  /*76c0*/  HMMA.16816.F32.BF16 R92, R36, R34.reuse, R92 ;  /* 0x00000022245c723c */ /* 0x080fe2000004185c */
[----:B---3--:R3:W-:Y:S02]  /*76d0*/  @P2 STL [R1], R106 ;  /* 0x0000006a01002387 */ /* 0x0087e40000100800 */
[----:B----4-:R-:W-:Y:S05]  /*76e0*/  IMAD.MOV.U32 R148, RZ, RZ, R0 ;  /* 0x000000ffff947224 */ /* 0x010fea00078e0000 */
[----:B------:R-:W-:Y:S01]  /*76f0*/  HMMA.16816.F32.BF16 R96, R28, R34, R96 ;  /* 0x000000221c60723c */ /* 0x000fe20000041860 */
[----:B--2---:R3:W-:Y:S07]  /*7700*/  @P2 STL [R1+0x4], R107 ;  /* 0x0000046b01002387 */ /* 0x0047ee0000100800 */
[-C--:B-1----:R-:W-:Y:S08]  /*7710*/  HMMA.16816.F32.BF16 R84, R4, R8.reuse, R84 ;  /* 0x000000080454723c */ /* 0x082ff00000041854 */
[C---:B------:R-:W-:Y:S08]  /*7720*/  HMMA.16816.F32.BF16 R88, R12.reuse, R8, R88 ;  /* 0x000000080c58723c */ /* 0x040ff00000041858 */
[-C--:B------:R-:W-:Y:S08]  /*7730*/  HMMA.16816.F32.BF16 R92, R12, R10.reuse, R92 ;  /* 0x0000000a0c5c723c */ /* 0x080ff0000004185c */
[----:B------:R-:W-:Y:S08]  /*7740*/  HMMA.16816.F32.BF16 R96, R4, R10, R96 ;  /* 0x0000000a0460723c */ /* 0x000ff00000041860 */
[-C--:B------:R-:W-:Y:S08]  /*7750*/  HMMA.16816.F32.BF16 R84, R16, R20.reuse, R84 ;  /* 0x000000141054723c */ /* 0x080ff00000041854 */
[C---:B------:R-:W-:Y:S08]  /*7760*/  HMMA.16816.F32.BF16 R88, R24.reuse, R20, R88 ;  /* 0x000000141858723c */ /* 0x040ff00000041858 */
[-C--:B------:R-:W-:Y:S08]  /*7770*/  HMMA.16816.F32.BF16 R92, R24, R22.reuse, R92 ;  /* 0x00000016185c723c */ /* 0x080ff0000004185c */
[----:B------:R-:W-:Y:S01]  /*7780*/  HMMA.16816.F32.BF16 R96, R16, R22, R96 ;  /* 0x000000161060723c */ /* 0x000fe20000041860 */
[----:B------:R-:W-:Y:S08]  /*7790*/  @!UPT UIADD3 URZ, UPT, UPT, URZ, URZ, URZ ;  /* 0x000000fffffff290 */ /* 0x000ff0000fffe0ff */
[----:B---3--:R-:W-:Y:S11]  /*77a0*/  BRA.U UP1, `(.L_x_145) ;  /* 0xffffffbd01007547 */ /* 0x008ff6000b83ffff */
[C---:B------:R-:W-:Y:S01]  /*77b0*/  IMAD.SHL.U32 R2, R155.reuse, 0x10, RZ ;  /* 0x000000109b027824 */ /* 0x040fe200078e00ff */
[----:B------:R-:W1:Y:S01]  /*77c0*/  LDCU UR5, c[0x0][0x500] ;  /* 0x0000a000ff0577ac */ /* 0x000e620008000800 */
[----:B------:R-:W-:Y:S01]  /*77d0*/  IMAD.SHL.U32 R0, R155, 0x2, RZ ;  /* 0x000000029b007824 */ /* 0x000fe200078e00ff */
[----:B------:R-:W-:Y:S02]  /*77e0*/  F2FP.BF16.F32.PACK_AB R68, R69, R68 ;  /* 0x000000444544723e */ /* 0x000fe400000010ff */
[----:B------:R-:W-:Y:S01]  /*77f0*/  LOP3.LUT R2, R2, 0x600, RZ, 0xc0, !PT ;  /* 0x0000060002027812 */ /* 0x000fe200078ec0ff */
[----:B------:R-:W-:Y:S01]  /*7800*/  UISETP.NE.AND UP0, UPT, UR39, -0x1, UPT ;  /* 0xffffffff2700788c */ /* 0x000fe2000bf05270 */
[----:B------:R-:W-:Y:S02]  /*7810*/  F2FP.BF16.F32.PACK_AB R70, R71, R70 ;  /* 0x000000464746723e */ /* 0x000fe400000010ff */
[----:B------:R-:W-:Y:S02]  /*7820*/  LOP3.LUT R2, R2, 0x6, R0, 0xf8, !PT ;  /* 0x0000000602027812 */ /* 0x000fe400078ef800 */
[----:B------:R-:W-:-:S02]  /*7830*/  LOP3.LUT R0, R105, 0xc0, RZ, 0xc0, !PT ;  /* 0x000000c069007812 */ /* 0x000fc400078ec0ff */
[----:B------:R-:W-:Y:S02]  /*7840*/  LOP3.LUT R2, R2, 0x20, R105, 0xf8, !PT ;  /* 0x0000002002027812 */ /* 0x000fe400078ef869 */
[----:B------:R-:W-:Y:S02]  /*7850*/  LOP3.LUT R0, R0, 0x18, R155, 0xf8, !PT ;  /* 0x0000001800007812 */ /* 0x000fe400078ef89b */
[----:B------:R-:W-:Y:S02]  /*7860*/  F2FP.BF16.F32.PACK_AB R80, R81, R80 ;  /* 0x000000505150723e */ /* 0x000fe400000010ff */
[----:B------:R-:W-:Y:S01]  /*7870*/  LOP3.LUT R0, R2, R0, R59, 0xf6, !PT ;  /* 0x0000000002007212 */ /* 0x000fe200078ef63b */
        /* <DEDUP_REMOVED lines=12> */
[----:B------:R-:W-:Y:S01]  /*7940*/  LOP3.LUT R2, R60, 0x40, RZ, 0xc0, !PT ;  /* 0x000000403c027812 */ /* 0x000fe200078ec0ff */
[----:B------:R-:W-:Y:S01]  /*7950*/  FMUL.FTZ R92, R92, UR5 ;  /* 0x000000055c5c7c20 */ /* 0x000fe20008410000 */
[----:B------:R-:W-:Y:S01]  /*7960*/  LEA R0, R0, UR4, 0x1 ;  /* 0x0000000400007c11 */ /* 0x000fe2000f8e08ff */
[----:B------:R-:W-:Y:S01]  /*7970*/  FMUL.FTZ R4, R93, UR5 ;  /* 0x000000055d047c20 */ /* 0x000fe20008410000 */
[----:B------:R-:W-:Y:S01]  /*7980*/  FMUL.FTZ R94, R94, UR5 ;  /* 0x000000055e5e7c20 */ /* 0x000fe20008410000 */
[----:B------:R-:W-:Y:S01]  /*7990*/  FMUL.FTZ R3, R95, UR5 ;  /* 0x000000055f037c20 */ /* 0x000fe20008410000 */
[----:B------:R-:W-:Y:S01]  /*79a0*/  F2FP.BF16.F32.PACK_AB R10, R10, R84 ;  /* 0x000000540a0a723e */ /* 0x000fe200000010ff */
[----:B------:R-:W-:Y:S01]  /*79b0*/  BAR.SYNC.DEFER_BLOCKING 0x0 ;  /* 0x0000000000007b1d */ /* 0x000fe20000010000 */
[----:B------:R-:W-:-:S02]  /*79c0*/  F2FP.BF16.F32.PACK_AB R9, R9, R86 ;  /* 0x000000560909723e */ /* 0x000fc400000010ff */
[----:B------:R-:W-:Y:S02]  /*79d0*/  F2FP.BF16.F32.PACK_AB R6, R6, R96 ;  /* 0x000000600606723e */ /* 0x000fe400000010ff */
[----:B------:R-:W-:Y:S02]  /*79e0*/  F2FP.BF16.F32.PACK_AB R5, R5, R98 ;  /* 0x000000620505723e */ /* 0x000fe400000010ff */
[----:B------:R-:W-:Y:S02]  /*79f0*/  IADD3 R2, PT, PT, -R2, 0x6000, R0 ;  /* 0x0000600002027810 */ /* 0x000fe40007ffe100 */
[----:B------:R-:W-:Y:S02]  /*7a00*/  F2FP.BF16.F32.PACK_AB R8, R8, R88 ;  /* 0x000000580808723e */ /* 0x000fe400000010ff */
[----:B------:R-:W-:Y:S02]  /*7a10*/  F2FP.BF16.F32.PACK_AB R7, R7, R90 ;  /* 0x0000005a0707723e */ /* 0x000fe400000010ff */
[----:B------:R-:W-:-:S02]  /*7a20*/  F2FP.BF16.F32.PACK_AB R4, R4, R92 ;  /* 0x0000005c0404723e */ /* 0x000fc400000010ff */
[----:B------:R-:W-:Y:S02]  /*7a30*/  F2FP.BF16.F32.PACK_AB R3, R3, R94 ;  /* 0x0000005e0303723e */ /* 0x000fe400000010ff */
[----:B------:R-:W-:Y:S02]  /*7a40*/  F2FP.BF16.F32.PACK_AB R82, R83, R82 ;  /* 0x000000525352723e */ /* 0x000fe400000010ff */
[----:B------:R-:W-:Y:S02]  /*7a50*/  F2FP.BF16.F32.PACK_AB R72, R73, R72 ;  /* 0x000000484948723e */ /* 0x000fe400000010ff */
[----:B------:R-:W-:Y:S02]  /*7a60*/  F2FP.BF16.F32.PACK_AB R74, R75, R74 ;  /* 0x0000004a4b4a723e */ /* 0x000fe400000010ff */
[----:B------:R-:W-:Y:S01]  /*7a70*/  F2FP.BF16.F32.PACK_AB R76, R77, R76 ;  /* 0x0000004c4d4c723e */ /* 0x000fe200000010ff */
[----:B------:R1:W-:Y:S01]  /*7a80*/  STS [R0+0x6000], R10 ;  /* 0x0060000a00007388 */ /* 0x0003e20000000800 */
[----:B------:R-:W-:-:S03]  /*7a90*/  F2FP.BF16.F32.PACK_AB R78, R79, R78 ;  /* 0x0000004e4f4e723e */ /* 0x000fc600000010ff */
        /* <DEDUP_REMOVED lines=15> */
[----:B------:R-:W-:Y:S05]  /*7b90*/  BRA.U UP0, `(.L_x_146) ;  /* 0x00000001002c7547 */ /* 0x000fea000b800000 */
[----:B------:R-:W2:Y:S01]  /*7ba0*/  LDCU.64 UR10, c[0x0][0x5c0] ;  /* 0x0000b800ff0a77ac */ /* 0x000ea20008000a00 */
[----:B------:R-:W3:Y:S01]  /*7bb0*/  LDCU.64 UR8, c[0x0][0x5a8] ;  /* 0x0000b500ff0877ac */ /* 0x000ee20008000a00 */
[----:B------:R-:W-:-:S04]  /*7bc0*/  USHF.R.S32.HI UR5, URZ, 0x1f, UR37 ;  /* 0x0000001fff057899 */ /* 0x000fc80008011425 */
[----:B--2---:R-:W-:Y:S02]  /*7bd0*/  UIMAD UR5, UR5, UR10, URZ ;  /* 0x0000000a050572a4 */ /* 0x004fe4000f8e02ff */
[----:B------:R-:W-:Y:S02]  /*7be0*/  UIMAD.WIDE.U32 UR12, UR37, UR10, URZ ;  /* 0x0000000a250c72a5 */ /* 0x000fe4000f8e00ff */
[----:B------:R-:W-:-:S04]  /*7bf0*/  UIMAD UR5, UR37, UR11, UR5 ;  /* 0x0000000b250572a4 */ /* 0x000fc8000f8e0205 */
[----:B------:R-:W-:-:S04]  /*7c00*/  UIADD3 UR13, UPT, UPT, UR13, UR5, URZ ;  /* 0x000000050d0d7290 */ /* 0x000fc8000fffe0ff */
[----:B---3--:R-:W-:-:S04]  /*7c10*/  UIMAD.WIDE.U32 UR16, UR23, UR8, UR12 ;  /* 0x00000008171072a5 */ /* 0x008fc8000f8e000c */
[----:B------:R-:W-:-:S06]  /*7c20*/  UIMAD UR9, UR23, UR9, UR17 ;  /* 0x00000009170972a4 */ /* 0x000fcc000f8e0211 */
[----:B-1----:R-:W-:Y:S01]  /*7c30*/  MOV R0, UR9 ;  /* 0x0000000900007c02 */ /* 0x002fe20008000f00 */
[----:B------:R-:W-:Y:S05]  /*7c40*/  BRA `(.L_x_147) ;  /* 0x0000000000187947 */ /* 0x000fea0003800000 */
.L_x_146:
[----:B------:R-:W2:Y:S01]  /*7c50*/  LDCU.64 UR10, c[0x0][0x5c0] ;  /* 0x0000b800ff0a77ac */ /* 0x000ea20008000a00 */
[----:B------:R-:W-:-:S04]  /*7c60*/  UIADD3 UR5, UPT, UPT, UR37, UR39, URZ ;  /* 0x0000002725057290 */ /* 0x000fc8000fffe0ff */
[----:B--2---:R-:W-:Y:S02]  /*7c70*/  UIMAD.WIDE.U32 UR16, UR5, UR10, URZ ;  /* 0x0000000a051072a5 */ /* 0x004fe4000f8e00ff */
[----:B------:R-:W-:-:S04]  /*7c80*/  UIMAD UR5, UR5, UR11, URZ ;  /* 0x0000000b050572a4 */ /* 0x000fc8000f8e02ff */
[----:B------:R-:W-:-:S06]  /*7c90*/  UIADD3 UR5, UPT, UPT, UR17, UR5, URZ ;  /* 0x0000000511057290 */ /* 0x000fcc000fffe0ff */
[----:B-1----:R-:W-:Y:S02]  /*7ca0*/  MOV R0, UR5 ;  /* 0x0000000500007c02 */ /* 0x002fe40008000f00 */
.L_x_147:
        /* <DEDUP_REMOVED lines=12> */
.L_x_148:
[----:B------:R-:W1:Y:S01]  /*7d70*/  LDCU.64 UR8, c[0x0][0x5c8] ;  /* 0x0000b900ff0877ac */ /* 0x000e620008000a00 */
[----:B------:R-:W-:-:S04]  /*7d80*/  UIADD3 UR5, UPT, UPT, UR37, UR39, URZ ;  /* 0x0000002725057290 */ /* 0x000fc8000fffe0ff */
[----:B-1----:R-:W-:Y:S02]  /*7d90*/  UIMAD.WIDE.U32 UR18, UR5, UR8, URZ ;  /* 0x00000008051272a5 */ /* 0x002fe4000f8e00ff */
[----:B------:R-:W-:-:S04]  /*7da0*/  UIMAD UR5, UR5, UR9, URZ ;  /* 0x00000009050572a4 */ /* 0x000fc8000f8e02ff */
[----:B------:R-:W-:-:S06]  /*7db0*/  UIADD3 UR5, UPT, UPT, UR19, UR5, URZ ;  /* 0x0000000513057290 */ /* 0x000fcc000fffe0ff */
[----:B------:R-:W-:-:S07]  /*7dc0*/  MOV R18, UR5 ;  /* 0x0000000500127c02 */ /* 0x000fce0008000f00 */
.L_x_149:
[----:B------:R-:W-:Y:S01]  /*7dd0*/  BAR.SYNC.DEFER_BLOCKING 0x0 ;  /* 0x0000000000007b1d */ /* 0x000fe20000010000 */
[----:B------:R-:W-:Y:S01]  /*7de0*/  USHF.L.U32 UR5, UR40, 0x7, URZ ;  /* 0x0000000728057899 */ /* 0x000fe200080006ff */
[----:B------:R-:W-:Y:S01]  /*7df0*/  LEA.HI R155, R155, 0x40, RZ, 0x1e ;  /* 0x000000409b9b7811 */ /* 0x000fe200078ff0ff */
[----:B------:R-:W-:Y:S01]  /*7e00*/  USHF.L.U32 UR15, UR40, 0x7, URZ ;  /* 0x00000007280f7899 */ /* 0x000fe200080006ff */
[----:B------:R-:W-:Y:S01]  /*7e10*/  IMAD.MOV.U32 R4, RZ, RZ, R250 ;  /* 0x000000ffff047224 */ /* 0x000fe200078e00fa */
[----:B------:R-:W-:-:S03]  /*7e20*/  UIMAD.WIDE.U32 UR20, UR5, UR10, URZ ;  /* 0x0000000a051472a5 */ /* 0x000fc6000f8e00ff */
[----:B------:R-:W1:Y:S01]  /*7e30*/  LDC.64 R6, c[0x0][0x5d8] ;  /* 0x00017600ff067b82 */ /* 0x000e620000000a00 */
[----:B------:R-:W2:Y:S01]  /*7e40*/  LDCU UR12, c[0x0][0x440] ;  /* 0x00008800ff0c77ac */ /* 0x000ea20008000800 */
[----:B------:R-:W-:Y:S01]  /*7e50*/  IMAD.MOV.U32 R5, RZ, RZ, RZ ;  /* 0x000000ffff057224 */ /* 0x000fe200078e00ff */
[----:B------:R-:W-:Y:S01]  /*7e60*/  BSSY.RECONVERGENT B0, `(.L_x_150) ;  /* 0x0000020000007945 */ /* 0x000fe20003800200 */
[----:B------:R-:W-:Y:S01]  /*7e70*/  USHF.R.S32.HI UR14, URZ, 0x1f, UR5 ;  /* 0x0000001fff0e7899 */ /* 0x000fe20008011405 */
[----:B------:R-:W-:Y:S01]  /*7e80*/  IMAD.U32 R2, RZ, RZ, UR20 ;  /* 0x00000014ff027e24 */ /* 0x000fe2000f8e00ff */
[----:B------:R-:W-:Y:S02]  /*7e90*/  UIADD3 UR36, UPT, UPT, -UR15, UR36, URZ ;  /* 0x000000240f247290 */ /* 0x000fe4000fffe1ff */
[----:B------:R-:W3:Y:S01]  /*7ea0*/  LDC.64 R22, c[0x0][0x5e0] ;  /* 0x00017800ff167b82 */ /* 0x000ee20000000a00 */
[----:B------:R-:W-:Y:S01]  /*7eb0*/  UIMAD UR13, UR14, UR10, URZ ;  /* 0x0000000a0e0d72a4 */ /* 0x000fe2000f8e02ff */
[----:B------:R-:W-:Y:S01]  /*7ec0*/  IMAD.U32 R3, RZ, RZ, UR21 ;  /* 0x00000015ff037e24 */ /* 0x000fe2000f8e00ff */
[----:B------:R-:W-:-:S02]  /*7ed0*/  LOP3.LUT R2, R2, 0x18, R105, 0xf8, !PT ;  /* 0x0000001802027812 */ /* 0x000fc400078ef869 */
[----:B------:R-:W-:Y:S02]  /*7ee0*/  UIMAD UR13, UR5, UR11, UR13 ;  /* 0x0000000b050d72a4 */ /* 0x000fe4000f8e020d */
[----:B------:R-:W-:Y:S01]  /*7ef0*/  IADD3 R2, P0, PT, R2, UR16, RZ ;  /* 0x0000001002027c10 */ /* 0x000fe2000ff1e0ff */
[----:B------:R4:W3:Y:S01]  /*7f00*/  LDS.128 R24, [R61+0x7000] ;  /* 0x007000003d187984 */ /* 0x0008e20000000c00 */
[----:B--2---:R-:W-:Y:S02]  /*7f10*/  ISETP.GE.AND P2, PT, R250, UR12, PT ;  /* 0x0000000cfa007c0c */ /* 0x004fe4000bf46270 */
[----:B------:R-:W-:Y:S02]  /*7f20*/  IMAD.U32 R3, RZ, RZ, UR13 ;  /* 0x0000000dff037e24 */ /* 0x000fe4000f8e00ff */
[----:B------:R-:W-:Y:S02]  /*7f30*/  ISETP.GE.OR P1, PT, R155, UR36, P2 ;  /* 0x000000249b007c0c */ /* 0x000fe40009726670 */
[----:B------:R-:W-:-:S02]  /*7f40*/  ISETP.GE.OR P2, PT, R103, UR36, P2 ;  /* 0x0000002467007c0c */ /* 0x000fc40009746670 */
[----:B------:R-:W-:Y:S02]  /*7f50*/  IADD3.X R3, PT, PT, R0, UR21, R3, P0, !PT ;  /* 0x0000001500037c10 */ /* 0x000fe400087fe403 */
[----:B------:R-:W-:Y:S02]  /*7f60*/  MOV R0, UR8 ;  /* 0x0000000800007c02 */ /* 0x000fe40008000f00 */
[----:B------:R-:W-:Y:S01]  /*7f70*/  IADD3 R20, P0, PT, R103, 0x40, RZ ;  /* 0x0000004067147810 */ /* 0x000fe20007f1e0ff */
[----:B-1----:R-:W-:-:S03]  /*7f80*/  IMAD.WIDE.U32 R2, R6, UR22, R2 ;  /* 0x0000001606027c25 */ /* 0x002fc6000f8e0002 */
[----:B------:R-:W-:Y:S01]  /*7f90*/  IADD3.X R21, PT, PT, RZ, RZ, RZ, P0, !PT ;  /* 0x000000ffff157210 */ /* 0x000fe200007fe4ff */
[----:B------:R-:W-:-:S04]  /*7fa0*/  IMAD.WIDE.U32 R16, R0, UR5, R4 ;  /* 0x0000000500107c25 */ /* 0x000fc8000f8e0004 */
[----:B------:R-:W-:Y:S01]  /*7fb0*/  IMAD R12, R7, UR22, R3 ;  /* 0x00000016070c7c24 */ /* 0x000fe2000f8e0203 */
[----:B----4-:R-:W-:Y:S06]  /*7fc0*/  @P2 BRA `(.L_x_151) ;  /* 0x0000000000242947 */ /* 0x010fec0003800000 */
        /* <DEDUP_REMOVED lines=9> */
.L_x_151:
[----:B------:R-:W-:Y:S05]  /*8060*/  BSYNC.RECONVERGENT B0 ;  /* 0x0000000000007941 */ /* 0x000fea0003800200 */
.L_x_150:
[----:B------:R-:W-:Y:S04]  /*8070*/  BSSY.RECONVERGENT B0, `(.L_x_152) ;  /* 0x000000b000007945 */ /* 0x000fe80003800200 */
[----:B------:R-:W-:Y:S05]  /*8080*/  @P1 BRA `(.L_x_153) ;  /* 0x0000000000241947 */ /* 0x000fea0003800000 */
        /* <DEDUP_REMOVED lines=8> */
[----:B---3--:R2:W-:Y:S04]  /*8110*/  STG.E.128 desc[UR26][R4.64], R24 ;  /* 0x0000001804007986 */ /* 0x0085e8000c101d1a */
.L_x_153:
[----:B------:R-:W-:Y:S05]  /*8120*/  BSYNC.RECONVERGENT B0 ;  /* 0x0000000000007941 */ /* 0x000fea0003800200 */
.L_x_152:
[----:B------:R-:W4:Y:S01]  /*8130*/  LDS.128 R12, [R61+0x8000] ;  /* 0x008000003d0c7984 */ /* 0x000f220000000c00 */
[----:B------:R-:W-:Y:S01]  /*8140*/  UIMAD UR14, UR14, UR8, URZ ;  /* 0x000000080e0e72a4 */ /* 0x000fe2000f8e02ff */
[----:B------:R-:W-:Y:S01]  /*8150*/  IADD3 R2, P0, PT, R16, UR18, RZ ;  /* 0x0000001210027c10 */ /* 0x000fe2000ff1e0ff */
[----:B-1----:R-:W1:Y:S02]  /*8160*/  @!P2 LDC.64 R8, c[0x0][0x568] ;  /* 0x00015a00ff08ab82 */ /* 0x002e640000000a00 */
[----:B------:R-:W-:-:S06]  /*8170*/  UIMAD UR14, UR5, UR9, UR14 ;  /* 0x00000009050e72a4 */ /* 0x000fcc000f8e020e */
[----:B------:R-:W-:Y:S02]  /*8180*/  IADD3.X R3, PT, PT, R18, UR14, R17, P0, !PT ;  /* 0x0000000e12037c10 */ /* 0x000fe400087fe411 */
[----:B------:R1:W4:Y:S01]  /*8190*/  LDS.128 R16, [R61+0x9000] ;  /* 0x009000003d107984 */ /* 0x0003220000000c00 */
[----:B--23--:R-:W-:-:S04]  /*81a0*/  IMAD.WIDE.U32 R4, R22, UR22, R2 ;  /* 0x0000001616047c25 */ /* 0x00cfc8000f8e0002 */
[----:B------:R-:W-:Y:S01]  /*81b0*/  IMAD R3, R23, UR22, R5 ;  /* 0x0000001617037c24 */ /* 0x000fe2000f8e0205 */
[----:B------:R-:W-:-:S05]  /*81c0*/  @!P2 MOV R2, R4 ;  /* 0x000000040002a202 */ /* 0x000fca0000000f00 */
[----:B------:R-:W-:-:S04]  /*81d0*/  @!P2 IMAD.WIDE.U32 R6, R103, UR8, R2 ;  /* 0x000000086706ac25 */ /* 0x000fc8000f8e0002 */
[----:B------:R-:W-:Y:S01]  /*81e0*/  @!P2 IMAD R0, R103, UR9, R7 ;  /* 0x000000096700ac24 */ /* 0x000fe2000f8e0207 */
[----:B-1----:R-:W-:-:S04]  /*81f0*/  @!P2 LEA R8, P0, R6, R8, 0x1 ;  /* 0x000000080608a211 */ /* 0x002fc800078008ff */
[----:B------:R-:W-:-:S05]  /*8200*/  @!P2 LEA.HI.X R9, R6, R9, R0, 0x1, P0 ;  /* 0x000000090609a211 */ /* 0x000fca00000f0c00 */
[----:B----4-:R1:W-:Y:S01]  /*8210*/  @!P2 STG.E.128 desc[UR26][R8.64], R12 ;  /* 0x0000000c0800a986 */ /* 0x0103e2000c101d1a */
        /* <DEDUP_REMOVED lines=9> */
[----:B------:R2:W-:Y:S04]  /*82b0*/  STG.E.128 desc[UR26][R4.64], R16 ;  /* 0x0000001004007986 */ /* 0x0005e8000c101d1a */
.L_x_118:
[----:B------:R-:W-:Y:S05]  /*82c0*/  BSYNC.RECONVERGENT B1 ;  /* 0x0000000000017941 */ /* 0x000fea0003800200 */
.L_x_100:
[----:B------:R-:W3:Y:S01]  /*82d0*/  LDCU UR8, c[0x0][0x438] ;  /* 0x00008700ff0877ac */ /* 0x000ee20008000800 */
[----:B------:R-:W4:Y:S01]  /*82e0*/  LDCU UR9, c[0x0][0x370] ;  /* 0x00006e00ff0977ac */ /* 0x000f220008000800 */
[----:B------:R-:W-:Y:S01]  /*82f0*/  UMOV UR14, UR7 ;  /* 0x00000007000e7c82 */ /* 0x000fe20008000000 */
[----:B---3--:R-:W-:-:S04]  /*8300*/  UIADD3 UR8, UPT, UPT, UR8, 0x7f, URZ ;  /* 0x0000007f08087890 */ /* 0x008fc8000fffe0ff */
[----:B------:R-:W-:Y:S02]  /*8310*/  USHF.R.S32.HI UR5, URZ, 0x1f, UR8 ;  /* 0x0000001fff057899 */ /* 0x000fe40008011408 */
[----:B----4-:R-:W-:Y:S02]  /*8320*/  UIADD3 UR40, UPT, UPT, UR9, UR40, URZ ;  /* 0x0000002809287290 */ /* 0x010fe4000fffe0ff */
[----:B------:R-:W-:-:S04]  /*8330*/  ULEA.HI UR5, UR5, UR8, URZ, 0x7 ;  /* 0x0000000805057291 */ /* 0x000fc8000f8f38ff */
[----:B------:R-:W-:-:S04]  /*8340*/  USHF.R.S32.HI UR5, URZ, 0x7, UR5 ;  /* 0x00000007ff057899 */ /* 0x000fc80008011405 */
[----:B------:R-:W-:-:S09]  /*8350*/  UISETP.GE.AND UP0, UPT, UR40, UR5, UPT ;  /* 0x000000052800728c */ /* 0x000fd2000bf06270 */
[----:B------:R-:W-:Y:S05]  /*8360*/  BRA.U !UP0, `(.L_x_154) ;  /* 0xffffff7d08c47547 */ /* 0x000fea000b83ffff */
[----:B------:R-:W-:Y:S05]  /*8370*/  EXIT ;  /* 0x000000000000794d */ /* 0x000fea0003800000 */
.L_x_155:
        /* <DEDUP_REMOVED lines=16> */
.L_x_815:


//--------------------- .text._ZN5flash27flash_bwd_convert_dq_kernelI23Flash_bwd_kernel_traitsILi32ELi128ELi128ELi8ELi4ELi4ELi4ELb1ELb0EN7cutlass10bfloat16_tE19Flash_kernel_traitsILi32ELi128ELi128ELi8ES3_EEEEvNS_16Flash_bwd_paramsEi --------------------------
	.section	.text._ZN5flash27flash_bwd_convert_dq_kernelI23Flash_bwd_kernel_traitsILi32ELi128ELi128ELi8ELi4ELi4ELi4ELb1ELb0EN7cutlass10bfloat16_tE19Flash_kernel_traitsILi32ELi128ELi128ELi8ES3_EEEEvNS_16Flash_bwd_paramsEi,"ax",@progbits
	.align	128
        .global         _ZN5flash27flash_bwd_convert_dq_kernelI23Flash_bwd_kernel_traitsILi32ELi128ELi128ELi8ELi4ELi4ELi4ELb1ELb0EN7cutlass10bfloat16_tE19Flash_kernel_traitsILi32ELi128ELi128ELi8ES3_EEEEvNS_16Flash_bwd_paramsEi
        .type           _ZN5flash27flash_bwd_convert_dq_kernelI23Flash_bwd_kernel_traitsILi32ELi128ELi128ELi8ELi4ELi4ELi4ELb1ELb0EN7cutlass10bfloat16_tE19Flash_kernel_traitsILi32ELi128ELi128ELi8ES3_EEEEvNS_16Flash_bwd_paramsEi,@function
        .size           _ZN5flash27flash_bwd_convert_dq_kernelI23Flash_bwd_kernel_traitsILi32ELi128ELi128ELi8ELi4ELi4ELi4ELb1ELb0EN7cutlass10bfloat16_tE19Flash_kernel_traitsILi32ELi128ELi128ELi8ES3_EEEEvNS_16Flash_bwd_paramsEi,(.L_x_816 - _ZN5flash27flash_bwd_convert_dq_kernelI23Flash_bwd_kernel_traitsILi32ELi128ELi128ELi8ELi4ELi4ELi4ELb1ELb0EN7cutlass10bfloat16_tE19Flash_kernel_traitsILi32ELi128ELi128ELi8ES3_EEEEvNS_16Flash_bwd_paramsEi)
        .other          _ZN5flash27flash_bwd_convert_dq_kernelI23Flash_bwd_kernel_traitsILi32ELi128ELi128ELi8ELi4ELi4ELi4ELb1ELb0EN7cutlass10bfloat16_tE19Flash_kernel_traitsILi32ELi128ELi128ELi8ES3_EEEEvNS_16Flash_bwd_paramsEi,@"STO_CUDA_ENTRY STV_DEFAULT"
_ZN5flash27flash_bwd_convert_dq_kernelI23Flash_bwd_kernel_traitsILi32ELi128ELi128ELi8ELi4ELi4ELi4ELb1ELb0EN7cutlass10bfloat16_tE19Flash_kernel_traitsILi32ELi128ELi128ELi8ES3_EEEEvNS_16Flash_bwd_paramsEi:
.text._ZN5flash27flash_bwd_convert_dq_kernelI23Flash_bwd_kernel_traitsILi32ELi128ELi128ELi8ELi4ELi4ELi4ELb1ELb0EN7cutlass10bfloat16_tE19Flash_kernel_traitsILi32ELi128ELi128ELi8ES3_EEEEvNS_16Flash_bwd_paramsEi:
[----:B------:R-:W-:Y:S01]  /*0000*/  LDC R1, c[0x0][0x37c] ;  /* 0x0000df00ff017b82 */ /* 0x000fe20000000800 */
[----:B------:R-:W0:Y:S07]  /*0010*/  LDCU.64 UR6, c[0x0][0x460] ;  /* 0x00008c00ff0677ac */ /* 0x000e2e0008000a00 */
[----:B------:R-:W1:Y:S01]  /*0020*/  S2UR UR10, SR_CTAID.Y ;  /* 0x00000000000a79c3 */ /* 0x000e620000002600 */
[----:B------:R-:W1:Y:S01]  /*0030*/  LDCU.64 UR4, c[0x0][0x460] ;  /* 0x00008c00ff0477ac */ /* 0x000e620008000a00 */
[----:B------:R-:W2:Y:S01]  /*0040*/  LDCU.64 UR14, c[0x0][0x358] ;  /* 0x00006b00ff0e77ac */ /* 0x000ea20008000a00 */
[----:B0-----:R-:W-:-:S02]  /*0050*/  UISETP.NE.U32.AND UP0, UPT, UR6, URZ, UPT ;  /* 0x000000ff0600728c */ /* 0x001fc4000bf05070 */
[----:B------:R-:W-:Y:S02]  /*0060*/  UISETP.NE.U32.AND UP1, UPT, UR6, URZ, UPT ;  /* 0x000000ff0600728c */ /* 0x000fe4000bf25070 */
[----:B------:R-:W-:Y:S02]  /*0070*/  UISETP.NE.AND.EX UP0, UPT, UR7, URZ, UPT, UP0 ;  /* 0x000000ff0700728c */ /* 0x000fe4000bf05300 */
[----:B------:R-:W-:Y:S02]  /*0080*/  UISETP.NE.AND.EX UP1, UPT, UR7, URZ, UPT, UP1 ;  /* 0x000000ff0700728c */ /* 0x000fe4000bf25310 */
[----:B-1----:R-:W-:Y:S02]  /*0090*/  UIMAD.WIDE.U32 UR4, UR10, 0x4, UR4 ;  /* 0x000000040a0478a5 */ /* 0x002fe4000f8e0004 */
[----:B------:R-:W-:Y:S02]  /*00a0*/  PLOP3.LUT P0, PT, PT, PT, UP0, 0x80, 0x8 ;  /* 0x000000000008781c */ /* 0x000fe40003f0f008 */
[----:B------:R-:W-:-:S02]  /*00b0*/  PLOP3.LUT P1, PT, PT, PT, UP1, 0x80, 0x8 ;  /* 0x000000000008781c */ /* 0x000fc40003f2f018 */
[----:B------:R-:W-:Y:S02]  /*00c0*/  MOV R2, UR4 ;  /* 0x0000000400027c02 */ /* 0x000fe40008000f00 */
[----:B------:R-:W-:-:S07]  /*00d0*/  MOV R3, UR5 ;  /* 0x0000000500037c02 */ /* 0x000fce0008000f00 */
[----:B--2---:R-:W2:Y:S04]  /*00e0*/  @P0 LDG.E R4, desc[UR14][R2.64] ;  /* 0x0000000e02040981 */ /* 0x004ea8000c1e1900 */
[----:B------:R-:W3:Y:S01]  /*00f0*/  @P1 LDG.E R0, desc[UR14][R2.64+0x4] ;  /* 0x0000040e02001981 */ /* 0x000ee2000c1e1900 */
[----:B------:R-:W0:Y:S01]  /*0100*/  S2UR UR9, SR_CTAID.X ;  /* 0x00000000000979c3 */ /* 0x000e220000002500 */
[----:B------:R-:W1:Y:S01]  /*0110*/  @!UP1 LDCU UR8, c[0x0][0x434] ;  /* 0x00008680ff0897ac */ /* 0x000e620008000800 */
[----:B------:R-:W-:Y:S01]  /*0120*/  UMOV UR16, 0xffffffff ;  /* 0xffffffff00107882 */ /* 0x000fe20000000000 */
[----:B0-----:R-:W-:Y:S01]  /*0130*/  USHF.L.U32 UR9, UR9, 0x7, URZ ;  /* 0x0000000709097899 */ /* 0x001fe200080006ff */
[----:B--2---:R-:W-:Y:S02]  /*0140*/  @P0 R2UR UR16, R4 ;  /* 0x00000000041002ca */ /* 0x004fe400000e0000 */
[----:B---3--:R-:W-:-:S13]  /*0150*/  @P1 R2UR UR4, R0 ;  /* 0x00000000000412ca */ /* 0x008fda00000e0000 */
[----:B-1----:R-:W-:-:S04]  /*0160*/  @UP1 UIADD3 UR8, UPT, UPT, UR4, -UR16, URZ ;  /* 0x8000001004081290 */ /* 0x002fc8000fffe0ff */
[----:B------:R-:W-:-:S06]  /*0170*/  UISETP.GT.AND UP1, UPT, UR8, UR9, UPT ;  /* 0x000000090800728c */ /* 0x000fcc000bf24270 */
[----:B------:R-:W-:-:S13]  /*0180*/  PLOP3.LUT P0, PT, PT, PT, UP1, 0x80, 0x8 ;  /* 0x000000000008781c */ /* 0x000fda0003f0f018 */
[----:B------:R-:W-:Y:S05]  /*0190*/  @!P0 EXIT ;  /* 0x000000000000894d */ /* 0x000fea0003800000 */
[----:B------:R-:W-:Y:S01]  /*01a0*/  UISETP.NE.AND UP1, UPT, UR16, -0x1, UPT ;  /* 0xffffffff1000788c */ /* 0x000fe2000bf25270 */
[----:B------:R-:W0:Y:S01]  /*01b0*/  LDC R2, c[0x0][0x44c] ;  /* 0x00011300ff027b82 */ /* 0x000e220000000800 */
[----:B------:R-:W0:Y:S07]  /*01c0*/  LDCU UR18, c[0x0][0x3e0] ;  /* 0x00007c00ff1277ac */ /* 0x000e2e0008000800 */
[----:B------:R-:W1:Y:S02]  /*01d0*/  S2UR UR17, SR_CTAID.Z ;  /* 0x00000000001179c3 */ /* 0x000e640000002700 */
[----:B------:R-:W2:Y:S01]  /*01e0*/  @!UP1 LDCU.64 UR6, c[0x0][0x5a0] ;  /* 0x0000b400ff0697ac */ /* 0x000ea20008000a00 */
[----:B------:R-:W3:Y:S01]  /*01f0*/  @UP1 LDCU.64 UR12, c[0x0][0x5b8] ;  /* 0x0000b700ff0c17ac */ /* 0x000ee20008000a00 */
[----:B0-----:R-:W-:Y:S01]  /*0200*/  IMAD.WIDE R20, R2, UR18, RZ ;  /* 0x0000001202147c25 */ /* 0x001fe2000f8e02ff */
[----:B--2---:R-:W-:-:S04]  /*0210*/  @!UP1 UIMAD.WIDE.U32 UR4, UR10, UR6, URZ ;  /* 0x000000060a0492a5 */ /* 0x004fc8000f8e00ff */
[----:B------:R-:W-:Y:S02]  /*0220*/  @!UP1 UIMAD UR11, UR10, UR7, UR5 ;  /* 0x000000070a0b92a4 */ /* 0x000fe4000f8e0205 */
[----:B---3--:R-:W-:-:S04]  /*0230*/  @UP1 UIMAD.WIDE.U32 UR6, UR16, UR12, URZ ;  /* 0x0000000c100612a5 */ /* 0x008fc8000f8e00ff */
[----:B------:R-:W-:-:S03]  /*0240*/  @UP1 UIMAD UR11, UR16, UR13, UR7 ;  /* 0x0000000d100b12a4 */ /* 0x000fc6000f8e0207 */
[----:B------:R-:W-:Y:S01]  /*0250*/  @!UP1 UMOV UR7, UR4 ;  /* 0x0000000400079c82 */ /* 0x000fe20008000000 */
[----:B------:R-:W-:Y:S01]  /*0260*/  @UP1 UMOV UR7, UR6 ;  /* 0x0000000600071c82 */ /* 0x000fe20008000000 */
[----:B-1----:R-:W-:Y:S07]  /*0270*/  BRA.U UP1, `(.L_x_156) ;  /* 0x0000000101407547 */ /* 0x002fee000b800000 */
[----:B------:R-:W0:Y:S01]  /*0280*/  LDCU UR4, c[0x0][0x444] ;  /* 0x00008880ff0477ac */ /* 0x000e220008000800 */
[----:B------:R-:W-:Y:S01]  /*0290*/  SHF.R.S32.HI R0, RZ, 0x1f, R2 ;  /* 0x0000001fff007819 */ /* 0x000fe20000011402 */
[----:B0-----:R-:W-:Y:S02]  /*02a0*/  USHF.R.S32.HI UR6, URZ, 0x1f, UR4 ;  /* 0x0000001fff067899 */ /* 0x001fe40008011404 */
[----:B------:R-:W-:Y:S02]  /*02b0*/  UIMAD.WIDE.U32 UR4, UR10, UR4, URZ ;  /* 0x000000040a0472a5 */ /* 0x000fe4000f8e00ff */
[----:B------:R-:W-:Y:S02]  /*02c0*/  UIMAD UR6, UR6, UR10, URZ ;  /* 0x0000000a060672a4 */ /* 0x000fe4000f8e02ff */
[----:B------:R-:W-:Y:S02]  /*02d0*/  UIMAD.WIDE.U32 UR12, UR4, UR18, URZ ;  /* 0x00000012040c72a5 */ /* 0x000fe4000f8e00ff */
[----:B------:R-:W-:-:S02]  /*02e0*/  UIADD3 UR6, UPT, UPT, UR5, UR6, URZ ;  /* 0x0000000605067290 */ /* 0x000fc4000fffe0ff */
[----:B------:R-:W-:Y:S02]  /*02f0*/  USHF.R.S32.HI UR5, URZ, 0x1f, UR18 ;  /* 0x0000001fff057899 */ /* 0x000fe40008011412 */
[----:B------:R-:W-:Y:S01]  /*0300*/  UIMAD UR6, UR6, UR18, URZ ;  /* 0x00000012060672a4 */ /* 0x000fe2000f8e02ff */
[----:B------:R-:W-:-:S03]  /*0310*/  IMAD.WIDE.U32 R24, R2, UR12, RZ ;  /* 0x0000000c02187c25 */ /* 0x000fc6000f8e00ff */
[----:B------:R-:W-:-:S04]  /*0320*/  UIMAD UR4, UR5, UR4, UR6 ;  /* 0x00000004050472a4 */ /* 0x000fc8000f8e0206 */
[----:B------:R-:W-:-:S06]  /*0330*/  UIADD3 UR4, UPT, UPT, UR13, UR4, URZ ;  /* 0x000000040d047290 */ /* 0x000fcc000fffe0ff */
[----:B------:R-:W-:-:S04]  /*0340*/  IMAD R3, R2, UR4, RZ ;  /* 0x0000000402037c24 */ /* 0x000fc8000f8e02ff */
[----:B------:R-:W-:-:S05]  /*0350*/  IMAD R3, R0, UR12, R3 ;  /* 0x0000000c00037c24 */ /* 0x000fca000f8e0203 */
[----:B------:R-:W-:Y:S01]  /*0360*/  IADD3 R23, PT, PT, R25, R3, RZ ;  /* 0x0000000319177210 */ /* 0x000fe20007ffe0ff */
[----:B------:R-:W-:Y:S06]  /*0370*/  BRA `(.L_x_157) ;  /* 0x00000000000c7947 */ /* 0x000fec0003800000 */
.L_x_156:
[----:B------:R-:W-:Y:S02]  /*0380*/  IMAD R23, R21, UR16, RZ ;  /* 0x0000001015177c24 */ /* 0x000fe4000f8e02ff */
[----:B------:R-:W-:-:S05]  /*0390*/  IMAD.WIDE.U32 R24, R20, UR16, RZ ;  /* 0x0000001014187c25 */ /* 0x000fca000f8e00ff */
[----:B------:R-:W-:-:S07]  /*03a0*/  IADD3 R23, PT, PT, R25, R23, RZ ;  /* 0x0000001719177210 */ /* 0x000fce0007ffe0ff */
.L_x_157:
[----:B------:R-:W0:Y:S01]  /*03b0*/  S2R R22, SR_TID.X ;  /* 0x0000000000167919 */ /* 0x000e220000002100 */
[----:B------:R-:W1:Y:S01]  /*03c0*/  LDCU UR5, c[0x0][0x600] ;  /* 0x0000c000ff0577ac */ /* 0x000e620008000800 */
[----:B------:R-:W-:Y:S01]  /*03d0*/  IMAD R0, R2, UR18, RZ ;  /* 0x0000001202007c24 */ /* 0x000fe2000f8e02ff */
[----:B------:R-:W-:Y:S02]  /*03e0*/  CS2R R8, SRZ ;  /* 0x0000000000087805 */ /* 0x000fe4000001ff00 */
[----:B------:R-:W-:Y:S01]  /*03f0*/  CS2R R6, SRZ ;  /* 0x0000000000067805 */ /* 0x000fe2000001ff00 */
[----:B------:R-:W-:Y:S01]  /*0400*/  USHF.L.U32 UR4, UR10, 0x7, URZ ;  /* 0x000000070a047899 */ /* 0x000fe200080006ff */
[----:B------:R-:W-:Y:S02]  /*0410*/  CS2R R4, SRZ ;  /* 0x0000000000047805 */ /* 0x000fe4000001ff00 */
[----:B------:R-:W-:Y:S02]  /*0420*/  CS2R R10, SRZ ;  /* 0x00000000000a7805 */ /* 0x000fe4000001ff00 */
[----:B------:R-:W-:Y:S01]  /*0430*/  CS2R R12, SRZ ;  /* 0x00000000000c7805 */ /* 0x000fe2000001ff00 */
[----:B------:R-:W-:Y:S01]  /*0440*/  USEL UR4, UR4, URZ, UP0 ;  /* 0x000000ff04047287 */ /* 0x000fe20008000000 */
[----:B------:R-:W-:-:S02]  /*0450*/  CS2R R14, SRZ ;  /* 0x00000000000e7805 */ /* 0x000fc4000001ff00 */
[----:B------:R-:W-:Y:S02]  /*0460*/  CS2R R16, SRZ ;  /* 0x0000000000107805 */ /* 0x000fe4000001ff00 */
[----:B------:R-:W-:Y:S01]  /*0470*/  CS2R R18, SRZ ;  /* 0x0000000000127805 */ /* 0x000fe2000001ff00 */
[----:B------:R-:W-:-:S04]  /*0480*/  UIADD3 UR4, UP0, UPT, UR9, UR4, URZ ;  /* 0x0000000409047290 */ /* 0x000fc8000ff1e0ff */
[----:B------:R-:W-:Y:S02]  /*0490*/  UIADD3.X UR6, UPT, UPT, URZ, URZ, URZ, UP0, !UPT ;  /* 0x000000ffff067290 */ /* 0x000fe400087fe4ff */
[----:B-1----:R-:W-:Y:S01]  /*04a0*/  UISETP.GE.AND UP0, UPT, UR5, 0x1, UPT ;  /* 0x000000010500788c */ /* 0x002fe2000bf06270 */
[----:B0-----:R-:W-:Y:S02]  /*04b0*/  SHF.R.U32.HI R3, RZ, 0x5, R22 ;  /* 0x00000005ff037819 */ /* 0x001fe40000011616 */
[----:B------:R-:W-:-:S05]  /*04c0*/  LOP3.LUT R22, R22, 0x1f, RZ, 0xc0, !PT ;  /* 0x0000001f16167812 */ /* 0x000fca00078ec0ff */
[----:B------:R-:W-:Y:S02]  /*04d0*/  IMAD R22, R0, R3, R22 ;  /* 0x0000000300167224 */ /* 0x000fe400078e0216 */
[----:B------:R-:W-:-:S04]  /*04e0*/  IMAD R3, R20, UR6, RZ ;  /* 0x0000000614037c24 */ /* 0x000fc8000f8e02ff */
[----:B------:R-:W-:Y:S02]  /*04f0*/  IMAD R25, R21, UR4, R3 ;  /* 0x0000000415197c24 */ /* 0x000fe4000f8e0203 */
[----:B------:R-:W-:Y:S01]  /*0500*/  IMAD.WIDE.U32 R20, R20, UR4, RZ ;  /* 0x0000000414147c25 */ /* 0x000fe2000f8e00ff */
[----:B------:R-:W-:Y:S06]  /*0510*/  BRA.U !UP0, `(.L_x_158) ;  /* 0x0000000d08047547 */ /* 0x000fec000b800000 */
[----:B------:R-:W0:Y:S01]  /*0520*/  LDCU.64 UR12, c[0x0][0x570] ;  /* 0x0000ae00ff0c77ac */ /* 0x000e220008000a00 */
[----:B------:R-:W-:Y:S01]  /*0530*/  IMAD R29, R2, UR17, RZ ;  /* 0x00000011021d7c24 */ /* 0x000fe2000f8e02ff */
[----:B------:R-:W-:Y:S02]  /*0540*/  IADD3 R26, PT, PT, R21, R25, RZ ;  /* 0x00000019151a7210 */ /* 0x000fe40007ffe0ff */
[----:B------:R-:W-:Y:S01]  /*0550*/  SHF.R.S32.HI R25, RZ, 0x1f, R22 ;  /* 0x0000001fff197819 */ /* 0x000fe20000011416 */
[----:B------:R-:W-:Y:S01]  /*0560*/  UISETP.NE.AND UP0, UPT, UR5, 0x1, UPT ;  /* 0x000000010500788c */ /* 0x000fe2000bf05270 */
[--C-:B------:R-:W-:Y:S02]  /*0570*/  IADD3 R3, P0, P1, R20, R24, R29.reuse ;  /* 0x0000001814037210 */ /* 0x100fe4000791e01d */
[----:B------:R-:W-:Y:S02]  /*0580*/  SHF.R.S32.HI R27, RZ, 0x1f, R29 ;  /* 0x0000001fff1b7819 */ /* 0x000fe4000001141d */
[----:B------:R-:W-:-:S02]  /*0590*/  IADD3 R3, P2, PT, R22, R3, RZ ;  /* 0x0000000316037210 */ /* 0x000fc40007f5e0ff */
[----:B------:R-:W-:-:S04]  /*05a0*/  IADD3.X R8, PT, PT, R26, R23, R27, P0, P1 ;  /* 0x000000171a087210 */ /* 0x000fc800007e241b */
[----:B------:R-:W-:Y:S02]  /*05b0*/  IADD3.X R8, PT, PT, R25, R8, RZ, P2, !PT ;  /* 0x0000000819087210 */ /* 0x000fe400017fe4ff */
[----:B0-----:R-:W-:-:S04]  /*05c0*/  LEA R2, P0, R3, UR12, 0x2 ;  /* 0x0000000c03027c11 */ /* 0x001fc8000f8010ff */
[----:B------:R-:W-:Y:S01]  /*05d0*/  LEA.HI.X R3, R3, UR13, R8, 0x2, P0 ;  /* 0x0000000d03037c11 */ /* 0x000fe200080f1408 */
[----:B------:R-:W-:Y:S01]  /*05e0*/  HFMA2 R8, -RZ, RZ, 0, 0 ;  /* 0x00000000ff087431 */ /* 0x000fe200000001ff */
[----:B------:R-:W-:Y:S07]  /*05f0*/  BRA.U !UP0, `(.L_x_159) ;  /* 0x0000000508fc7547 */ /* 0x000fee000b800000 */
[----:B------:R-:W-:Y:S01]  /*0600*/  IADD3 R3, P0, P1, R29, R24, R20 ;  /* 0x000000181d037210 */ /* 0x000fe2000791e014 */
[----:B------:R-:W0:Y:S01]  /*0610*/  LDCU.64 UR18, c[0x0][0x5f8] ;  /* 0x0000bf00ff1277ac */ /* 0x000e220008000a00 */
[----:B------:R-:W-:Y:S02]  /*0620*/  CS2R R8, SRZ ;  /* 0x0000000000087805 */ /* 0x000fe4000001ff00 */
[----:B------:R-:W-:Y:S02]  /*0630*/  CS2R R6, SRZ ;  /* 0x0000000000067805 */ /* 0x000fe4000001ff00 */
[----:B------:R-:W-:Y:S01]  /*0640*/  IADD3.X R4, PT, PT, R27, R23, R26, P0, P1 ;  /* 0x000000171b047210 */ /* 0x000fe200007e241a */
[----:B------:R-:W-:Y:S01]  /*0650*/  ULOP3.LUT UR4, UR5, 0x7ffffffe, URZ, 0xc0, !UPT ;  /* 0x7ffffffe05047892 */ /* 0x000fe2000f8ec0ff */
[----:B------:R-:W-:Y:S02]  /*0660*/  IADD3 R3, P0, PT, R22, R3, RZ ;  /* 0x0000000316037210 */ /* 0x000fe40007f1e0ff */
[----:B------:R-:W-:-:S02]  /*0670*/  CS2R R10, SRZ ;  /* 0x00000000000a7805 */ /* 0x000fc4000001ff00 */
[----:B------:R-:W-:Y:S02]  /*0680*/  CS2R R12, SRZ ;  /* 0x00000000000c7805 */ /* 0x000fe4000001ff00 */
[----:B------:R-:W-:Y:S02]  /*0690*/  CS2R R14, SRZ ;  /* 0x00000000000e7805 */ /* 0x000fe4000001ff00 */
[----:B------:R-:W-:Y:S02]  /*06a0*/  IADD3.X R4, PT, PT, R25, R4, RZ, P0, !PT ;  /* 0x0000000419047210 */ /* 0x000fe400007fe4ff */
[----:B------:R-:W-:Y:S02]  /*06b0*/  CS2R R16, SRZ ;  /* 0x0000000000107805 */ /* 0x000fe4000001ff00 */
[C---:B------:R-:W-:Y:S02]  /*06c0*/  LEA R2, P0, R3.reuse, UR12, 0x2 ;  /* 0x0000000c03027c11 */ /* 0x040fe4000f8010ff */
[----:B------:R-:W-:Y:S01]  /*06d0*/  CS2R R18, SRZ ;  /* 0x0000000000127805 */ /* 0x000fe2000001ff00 */
[----:B------:R-:W-:Y:S01]  /*06e0*/  UIADD3 UR4, UPT, UPT, -UR4, URZ, URZ ;  /* 0x000000ff04047290 */ /* 0x000fe2000fffe1ff */
[----:B------:R-:W-:-:S02]  /*06f0*/  LEA.HI.X R3, R3, UR13, R4, 0x2, P0 ;  /* 0x0000000d03037c11 */ /* 0x000fc400080f1404 */
[----:B------:R-:W-:Y:S01]  /*0700*/  CS2R R4, SRZ ;  /* 0x0000000000047805 */ /* 0x000fe2000001ff00 */
[----:B0-----:R-:W-:Y:S02]  /*0710*/  USHF.L.U64.HI UR6, UR18, 0x3, UR19 ;  /* 0x0000000312067899 */ /* 0x001fe40008010213 */
[----:B------:R-:W-:-:S12]  /*0720*/  USHF.L.U64.HI UR5, UR18, 0x2, UR19 ;  /* 0x0000000212057899 */ /* 0x000fd80008010213 */
.L_x_160:
[----:B------:R-:W-:Y:S01]  /*0730*/  SHF.L.U32 R29, R0, 0x3, RZ ;  /* 0x00000003001d7819 */ /* 0x000fe200000006ff */
[----:B------:R-:W2:Y:S04]  /*0740*/  LDG.E R25, desc[UR14][R2.64] ;  /* 0x0000000e02197981 */ /* 0x000ea8000c1e1900 */
[----:B------:R-:W-:-:S05]  /*0750*/  IMAD.WIDE R28, R29, 0x4, R2 ;  /* 0x000000041d1c7825 */ /* 0x000fca00078e0202 */
[----:B------:R0:W3:Y:S02]  /*0760*/  LDG.E R24, desc[UR14][R28.64] ;  /* 0x0000000e1c187981 */ /* 0x0000e4000c1e1900 */
[----:B0-----:R-:W-:-:S05]  /*0770*/  IMAD.WIDE R28, R0, 0x20, R28 ;  /* 0x00000020001c7825 */ /* 0x001fca00078e021c */
[----:B------:R0:W4:Y:S02]  /*0780*/  LDG.E R23, desc[UR14][R28.64] ;  /* 0x0000000e1c177981 */ /* 0x000124000c1e1900 */
[----:B0-----:R-:W-:-:S05]  /*0790*/  IMAD.WIDE R28, R0, 0x20, R28 ;  /* 0x00000020001c7825 */ /* 0x001fca00078e021c */
[----:B------:R-:W5:Y:S01]  /*07a0*/  LDG.E R20, desc[UR14][R28.64] ;  /* 0x0000000e1c147981 */ /* 0x000f62000c1e1900 */
[----:B------:R-:W-:-:S05]  /*07b0*/  IMAD.WIDE R26, R0, 0x20, R28 ;  /* 0x00000020001a7825 */ /* 0x000fca00078e021c */
[----:B------:R0:W5:Y:S02]  /*07c0*/  LDG.E R21, desc[UR14][R26.64] ;  /* 0x0000000e1a157981 */ /* 0x000164000c1e1900 */
[----:B0-----:R-:W-:-:S05]  /*07d0*/  IMAD.WIDE R26, R0, 0x20, R26 ;  /* 0x00000020001a7825 */ /* 0x001fca00078e021a */
[----:B------:R0:W5:Y:S02]  /*07e0*/  LDG.E R22, desc[UR14][R26.64] ;  /* 0x0000000e1a167981 */ /* 0x000164000c1e1900 */
[----:B0-----:R-:W-:-:S04]  /*07f0*/  IMAD.WIDE R26, R0, 0x20, R26 ;  /* 0x00000020001a7825 */ /* 0x001fc800078e021a */
[----:B------:R-:W-:-:S04]  /*0800*/  IMAD.WIDE R28, R0, 0x20, R26 ;  /* 0x00000020001c7825 */ /* 0x000fc800078e021a */
[----:B--2---:R-:W-:Y:S02]  /*0810*/  FADD.FTZ R4, R25, R4 ;  /* 0x0000000419047221 */ /* 0x004fe40000010000 */
[----:B------:R-:W2:Y:S01]  /*0820*/  LDG.E R25, desc[UR14][R26.64] ;  /* 0x0000000e1a197981 */ /* 0x000ea2000c1e1900 */
[----:B---3--:R-:W-:-:S03]  /*0830*/  FADD.FTZ R19, R24, R19 ;  /* 0x0000001318137221 */ /* 0x008fc60000010000 */
[----:B------:R0:W3:Y:S02]  /*0840*/  LDG.E R24, desc[UR14][R28.64] ;  /* 0x0000000e1c187981 */ /* 0x0000e4000c1e1900 */
[----:B0-----:R-:W-:-:S04]  /*0850*/  IMAD.WIDE R28, R0, 0x20, R28 ;  /* 0x00000020001c7825 */ /* 0x001fc800078e021c */
[----:B----4-:R-:W-:Y:S02]  /*0860*/  FADD.FTZ R18, R23, R18 ;  /* 0x0000001217127221 */ /* 0x010fe40000010000 */
[----:B------:R0:W4:Y:S02]  /*0870*/  LDG.E R23, desc[UR14][R28.64] ;  /* 0x0000000e1c177981 */ /* 0x000124000c1e1900 */
[----:B0-----:R-:W-:-:S04]  /*0880*/  IMAD.WIDE R28, R0, 0x20, R28 ;  /* 0x00000020001c7825 */ /* 0x001fc800078e021c */
[----:B------:R-:W-:-:S04]  /*0890*/  IMAD.WIDE R26, R0, 0x20, R28 ;  /* 0x00000020001a7825 */ /* 0x000fc800078e021c */
[----:B-----5:R-:W-:Y:S02]  /*08a0*/  FADD.FTZ R16, R21, R16 ;  /* 0x0000001015107221 */ /* 0x020fe40000010000 */
[----:B------:R0:W5:Y:S02]  /*08b0*/  LDG.E R21, desc[UR14][R26.64] ;  /* 0x0000000e1a157981 */ /* 0x000164000c1e1900 */
[----:B0-----:R-:W-:-:S04]  /*08c0*/  IMAD.WIDE R26, R0, 0x20, R26 ;  /* 0x00000020001a7825 */ /* 0x001fc800078e021a */
[----:B------:R-:W-:Y:S02]  /*08d0*/  FADD.FTZ R15, R22, R15 ;  /* 0x0000000f160f7221 */ /* 0x000fe40000010000 */
[----:B------:R0:W5:Y:S01]  /*08e0*/  LDG.E R22, desc[UR14][R26.64] ;  /* 0x0000000e1a167981 */ /* 0x000162000c1e1900 */
[----:B------:R-:W-:-:S03]  /*08f0*/  FADD.FTZ R17, R20, R17 ;  /* 0x0000001114117221 */ /* 0x000fc60000010000 */
[----:B------:R1:W5:Y:S01]  /*0900*/  LDG.E R20, desc[UR14][R28.64] ;  /* 0x0000000e1c147981 */ /* 0x000362000c1e1900 */
[----:B0-----:R-:W-:-:S04]  /*0910*/  IMAD.WIDE R26, R0, 0x20, R26 ;  /* 0x00000020001a7825 */ /* 0x001fc800078e021a */
[----:B-1----:R-:W-:-:S04]  /*0920*/  IMAD.WIDE R28, R0, 0x20, R26 ;  /* 0x00000020001c7825 */ /* 0x002fc800078e021a */
[----:B---3--:R-:W-:Y:S02]  /*0930*/  FADD.FTZ R13, R24, R13 ;  /* 0x0000000d180d7221 */ /* 0x008fe40000010000 */
[----:B------:R-:W3:Y:S01]  /*0940*/  LDG.E R24, desc[UR14][R26.64] ;  /* 0x0000000e1a187981 */ /* 0x000ee2000c1e1900 */
[----:B----4-:R-:W-:-:S03]  /*0950*/  FADD.FTZ R12, R23, R12 ;  /* 0x0000000c170c7221 */ /* 0x010fc60000010000 */
[----:B------:R0:W4:Y:S01]  /*0960*/  LDG.E R23, desc[UR14][R28.64] ;  /* 0x0000000e1c177981 */ /* 0x000122000c1e1900 */
[----:B--2---:R-:W-:Y:S01]  /*0970*/  FADD.FTZ R14, R25, R14 ;  /* 0x0000000e190e7221 */ /* 0x004fe20000010000 */
[----:B------:R-:W-:Y:S01]  /*0980*/  USHF.L.U32 UR10, UR18, 0x2, URZ ;  /* 0x00000002120a7899 */ /* 0x000fe200080006ff */
[----:B0-----:R-:W-:-:S04]  /*0990*/  IMAD.WIDE R28, R0, 0x20, R28 ;  /* 0x00000020001c7825 */ /* 0x001fc800078e021c */
[----:B------:R-:W-:-:S04]  /*09a0*/  IMAD.WIDE R26, R0, 0x20, R28 ;  /* 0x00000020001a7825 */ /* 0x000fc800078e021c */
[----:B-----5:R-:W-:Y:S02]  /*09b0*/  FADD.FTZ R10, R21, R10 ;  /* 0x0000000a150a7221 */ /* 0x020fe40000010000 */
[----:B------:R-:W2:Y:S01]  /*09c0*/  LDG.E R21, desc[UR14][R26.64] ;  /* 0x0000000e1a157981 */ /* 0x000ea2000c1e1900 */
[----:B------:R-:W-:-:S03]  /*09d0*/  FADD.FTZ R11, R20, R11 ;  /* 0x0000000b140b7221 */ /* 0x000fc60000010000 */
[----:B------:R-:W5:Y:S01]  /*09e0*/  LDG.E R20, desc[UR14][R28.64] ;  /* 0x0000000e1c147981 */ /* 0x000f62000c1e1900 */
[----:B------:R-:W-:Y:S01]  /*09f0*/  FADD.FTZ R9, R22, R9 ;  /* 0x0000000916097221 */ /* 0x000fe20000010000 */
[----:B---3--:R-:W-:Y:S01]  /*0a00*/  FADD.FTZ R5, R24, R5 ;  /* 0x0000000518057221 */ /* 0x008fe20000010000 */
[----:B------:R-:W-:-:S04]  /*0a10*/  IMAD.WIDE R24, R0, 0x1c0, RZ ;  /* 0x000001c000187825 */ /* 0x000fc800078e02ff */
[----:B----4-:R-:W-:Y:S01]  /*0a20*/  FADD.FTZ R6, R23, R6 ;  /* 0x0000000617067221 */ /* 0x010fe20000010000 */
[----:B------:R-:W-:-:S04]  /*0a30*/  IADD3 R23, P0, PT, -R24, UR10, RZ ;  /* 0x0000000a18177c10 */ /* 0x000fc8000ff1e1ff */
[----:B------:R-:W-:Y:S02]  /*0a40*/  IADD3.X R25, PT, PT, ~R25, UR5, RZ, P0, !PT ;  /* 0x0000000519197c10 */ /* 0x000fe400087fe5ff */
[----:B------:R-:W-:-:S04]  /*0a50*/  IADD3 R24, P0, PT, R26, R23, RZ ;  /* 0x000000171a187210 */ /* 0x000fc80007f1e0ff */
[----:B------:R-:W-:-:S05]  /*0a60*/  IADD3.X R25, PT, PT, R27, R25, RZ, P0, !PT ;  /* 0x000000191b197210 */ /* 0x000fca00007fe4ff */
[----:B------:R0:W3:Y:S02]  /*0a70*/  LDG.E R22, desc[UR14][R24.64] ;  /* 0x0000000e18167981 */ /* 0x0000e4000c1e1900 */
[----:B0-----:R-:W-:-:S05]  /*0a80*/  IMAD.WIDE R24, R0, 0x20, R24 ;  /* 0x0000002000187825 */ /* 0x001fca00078e0218 */
[----:B------:R-:W4:Y:S01]  /*0a90*/  LDG.E R27, desc[UR14][R24.64] ;  /* 0x0000000e181b7981 */ /* 0x000f22000c1e1900 */
[----:B------:R-:W-:-:S05]  /*0aa0*/  IMAD.WIDE R28, R0, 0x20, R24 ;  /* 0x00000020001c7825 */ /* 0x000fca00078e0218 */
[----:B------:R0:W4:Y:S02]  /*0ab0*/  LDG.E R24, desc[UR14][R28.64] ;  /* 0x0000000e1c187981 */ /* 0x000124000c1e1900 */
[----:B0-----:R-:W-:-:S05]  /*0ac0*/  IMAD.WIDE R28, R0, 0x20, R28 ;  /* 0x00000020001c7825 */ /* 0x001fca00078e021c */
[----:B------:R0:W4:Y:S01]  /*0ad0*/  LDG.E R23, desc[UR14][R28.64] ;  /* 0x0000000e1c177981 */ /* 0x000122000c1e1900 */
[----:B-----5:R-:W-:Y:S01]  /*0ae0*/  FADD.FTZ R7, R20, R7 ;  /* 0x0000000714077221 */ /* 0x020fe20000010000 */
[----:B0-----:R-:W-:-:S05]  /*0af0*/  IMAD.WIDE R28, R0, 0x20, R28 ;  /* 0x00000020001c7825 */ /* 0x001fca00078e021c */
[----:B------:R0:W5:Y:S02]  /*0b00*/  LDG.E R20, desc[UR14][R28.64] ;  /* 0x0000000e1c147981 */ /* 0x000164000c1e1900 */
[----:B0-----:R-:W-:-:S05]  /*0b10*/  IMAD.WIDE R28, R0, 0x20, R28 ;  /* 0x00000020001c7825 */ /* 0x001fca00078e021c */
[----:B------:R0:W5:Y:S02]  /*0b20*/  LDG.E R25, desc[UR14][R28.64] ;  /* 0x0000000e1c197981 */ /* 0x000164000c1e1900 */
[----:B0-----:R-:W-:-:S04]  /*0b30*/  IMAD.WIDE R28, R0, 0x20, R28 ;  /* 0x00000020001c7825 */ /* 0x001fc800078e021c */
[----:B--2---:R-:W-:Y:S01]  /*0b40*/  FADD.FTZ R8, R21, R8 ;  /* 0x0000000815087221 */ /* 0x004fe20000010000 */
[----:B---3--:R-:W-:Y:S02]  /*0b50*/  FADD.FTZ R19, R19, R22 ;  /* 0x0000001613137221 */ /* 0x008fe40000010000 */
[----:B------:R0:W2:Y:S02]  /*0b60*/  LDG.E R22, desc[UR14][R28.64] ;  /* 0x0000000e1c167981 */ /* 0x0000a4000c1e1900 */
[----:B0-----:R-:W-:-:S04]  /*0b70*/  IMAD.WIDE R28, R0, 0x20, R28 ;  /* 0x00000020001c7825 */ /* 0x001fc800078e021c */
[----:B----4-:R-:W-:Y:S01]  /*0b80*/  FADD.FTZ R18, R18, R27 ;  /* 0x0000001b12127221 */ /* 0x010fe20000010000 */
[----:B------:R-:W3:Y:S01]  /*0b90*/  LDG.E R21, desc[UR14][R28.64] ;  /* 0x0000000e1c157981 */ /* 0x000ee2000c1e1900 */
[----:B------:R-:W-:-:S04]  /*0ba0*/  IMAD.WIDE R26, R0, 0x20, R28 ;  /* 0x00000020001a7825 */ /* 0x000fc800078e021c */
[----:B------:R-:W-:Y:S02]  /*0bb0*/  FADD.FTZ R17, R17, R24 ;  /* 0x0000001811117221 */ /* 0x000fe40000010000 */
[----:B------:R0:W4:Y:S02]  /*0bc0*/  LDG.E R24, desc[UR14][R26.64] ;  /* 0x0000000e1a187981 */ /* 0x000124000c1e1900 */
[----:B0-----:R-:W-:-:S04]  /*0bd0*/  IMAD.WIDE R26, R0, 0x20, R26 ;  /* 0x00000020001a7825 */ /* 0x001fc800078e021a */
[----:B------:R-:W-:Y:S02]  /*0be0*/  FADD.FTZ R16, R16, R23 ;  /* 0x0000001710107221 */ /* 0x000fe40000010000 */
[----:B------:R0:W3:Y:S02]  /*0bf0*/  LDG.E R23, desc[UR14][R26.64] ;  /* 0x0000000e1a177981 */ /* 0x0000e4000c1e1900 */
[----:B0-----:R-:W-:-:S04]  /*0c00*/  IMAD.WIDE R26, R0, 0x20, R26 ;  /* 0x00000020001a7825 */ /* 0x001fc800078e021a */
[----:B------:R-:W-:-:S04]  /*0c10*/  IMAD.WIDE R28, R0, 0x20, R26 ;  /* 0x00000020001c7825 */ /* 0x000fc800078e021a */
[----:B-----5:R-:W-:Y:S02]  /*0c20*/  FADD.FTZ R15, R15, R20 ;  /* 0x000000140f0f7221 */ /* 0x020fe40000010000 */
[----:B------:R-:W5:Y:S01]  /*0c30*/  LDG.E R20, desc[UR14][R26.64] ;  /* 0x0000000e1a147981 */ /* 0x000f62000c1e1900 */
[----:B------:R-:W-:Y:S01]  /*0c40*/  FADD.FTZ R14, R14, R25 ;  /* 0x000000190e0e7221 */ /* 0x000fe20000010000 */
[----:B--2---:R-:W-:Y:S02]  /*0c50*/  FADD.FTZ R13, R13, R22 ;  /* 0x000000160d0d7221 */ /* 0x004fe40000010000 */
[----:B------:R0:W2:Y:S02]  /*0c60*/  LDG.E R22, desc[UR14][R28.64] ;  /* 0x0000000e1c167981 */ /* 0x0000a4000c1e1900 */
[----:B0-----:R-:W-:-:S05]  /*0c70*/  IMAD.WIDE R28, R0, 0x20, R28 ;  /* 0x00000020001c7825 */ /* 0x001fca00078e021c */
[----:B------:R0:W2:Y:S01]  /*0c80*/  LDG.E R25, desc[UR14][R28.64] ;  /* 0x0000000e1c197981 */ /* 0x0000a2000c1e1900 */
[----:B------:R-:W-:-:S04]  /*0c90*/  IMAD.WIDE R26, R0, 0x20, R28 ;  /* 0x00000020001a7825 */ /* 0x000fc800078e021c */
[----:B----4-:R-:W-:Y:S02]  /*0ca0*/  FADD.FTZ R11, R11, R24 ;  /* 0x000000180b0b7221 */ /* 0x010fe40000010000 */
[----:B------:R1:W4:Y:S01]  /*0cb0*/  LDG.E R24, desc[UR14][R26.64] ;  /* 0x0000000e1a187981 */ /* 0x000322000c1e1900 */
[----:B0-----:R-:W-:-:S04]  /*0cc0*/  IMAD.WIDE R28, R0, 0x20, R26 ;  /* 0x00000020001c7825 */ /* 0x001fc800078e021a */
[----:B---3--:R-:W-:Y:S02]  /*0cd0*/  FADD.FTZ R12, R12, R21 ;  /* 0x000000150c0c7221 */ /* 0x008fe40000010000 */
[----:B------:R-:W3:Y:S01]  /*0ce0*/  LDG.E R21, desc[UR14][R28.64] ;  /* 0x0000000e1c157981 */ /* 0x000ee2000c1e1900 */
[----:B-1----:R-:W-:-:S04]  /*0cf0*/  IADD3 R26, P0, PT, R2, UR10, RZ ;  /* 0x0000000a021a7c10 */ /* 0x002fc8000ff1e0ff */
[----:B------:R-:W-:Y:S01]  /*0d00*/  IADD3.X R27, PT, PT, R3, UR5, RZ, P0, !PT ;  /* 0x00000005031b7c10 */ /* 0x000fe200087fe4ff */
[----:B------:R-:W-:-:S04]  /*0d10*/  FADD.FTZ R10, R10, R23 ;  /* 0x000000170a0a7221 */ /* 0x000fc80000010000 */
[----:B------:R-:W3:Y:S01]  /*0d20*/  LDG.E R23, desc[UR14][R26.64] ;  /* 0x0000000e1a177981 */ /* 0x000ee2000c1e1900 */
[----:B------:R-:W-:-:S04]  /*0d30*/  UIADD3 UR4, UPT, UPT, UR4, 0x2, URZ ;  /* 0x0000000204047890 */ /* 0x000fc8000fffe0ff */
[----:B------:R-:W-:Y:S01]  /*0d40*/  UISETP.NE.AND UP0, UPT, UR4, URZ, UPT ;  /* 0x000000ff0400728c */ /* 0x000fe2000bf05270 */
[----:B-----5:R-:W-:Y:S01]  /*0d50*/  FADD.FTZ R9, R9, R20 ;  /* 0x0000001409097221 */ /* 0x020fe20000010000 */
[----:B------:R-:W-:-:S04]  /*0d60*/  MOV R20, UR18 ;  /* 0x0000001200147c02 */ /* 0x000fc80008000f00 */
[----:B------:R-:W-:-:S04]  /*0d70*/  LEA R2, P0, R20, R2, 0x3 ;  /* 0x0000000214027211 */ /* 0x000fc800078018ff */
[----:B------:R-:W-:Y:S01]  /*0d80*/  IADD3.X R3, PT, PT, R3, UR6, RZ, P0, !PT ;  /* 0x0000000603037c10 */ /* 0x000fe200087fe4ff */
[----:B--2---:R-:W-:Y:S01]  /*0d90*/  FADD.FTZ R5, R5, R22 ;  /* 0x0000001605057221 */ /* 0x004fe20000010000 */
[----:B------:R-:W-:Y:S01]  /*0da0*/  FADD.FTZ R6, R6, R25 ;  /* 0x0000001906067221 */ /* 0x000fe20000010000 */
[----:B----4-:R-:W-:Y:S01]  /*0db0*/  FADD.FTZ R7, R7, R24 ;  /* 0x0000001807077221 */ /* 0x010fe20000010000 */
[----:B---3--:R-:W-:Y:S01]  /*0dc0*/  FADD.FTZ R8, R8, R21 ;  /* 0x0000001508087221 */ /* 0x008fe20000010000 */
[----:B------:R-:W-:Y:S01]  /*0dd0*/  FADD.FTZ R4, R4, R23 ;  /* 0x0000001704047221 */ /* 0x000fe20000010000 */
[----:B------:R-:W-:Y:S06]  /*0de0*/  BRA.U UP0, `(.L_x_160) ;  /* 0xfffffff900507547 */ /* 0x000fec000b83ffff */
.L_x_159:
[----:B------:R-:W0:Y:S02]  /*0df0*/  LDCU UR4, c[0x0][0x600] ;  /* 0x0000c000ff0477ac */ /* 0x000e240008000800 */
[----:B0-----:R-:W-:-:S04]  /*0e00*/  ULOP3.LUT UR4, UR4, 0x1, URZ, 0xc0, !UPT ;  /* 0x0000000104047892 */ /* 0x001fc8000f8ec0ff */
[----:B------:R-:W-:-:S09]  /*0e10*/  UISETP.NE.U32.AND UP0, UPT, UR4, 0x1, UPT ;  /* 0x000000010400788c */ /* 0x000fd2000bf05070 */
[----:B------:R-:W-:Y:S05]  /*0e20*/  BRA.U UP0, `(.L_x_158) ;  /* 0x0000000100c07547 */ /* 0x000fea000b800000 */
[----:B------:R-:W-:Y:S01]  /*0e30*/  SHF.L.U32 R21, R0, 0x3, RZ ;  /* 0x0000000300157819 */ /* 0x000fe200000006ff */
[----:B------:R-:W2:Y:S04]  /*0e40*/  LDG.E R25, desc[UR14][R2.64] ;  /* 0x0000000e02197981 */ /* 0x000ea8000c1e1900 */
[----:B------:R-:W-:-:S05]  /*0e50*/  IMAD.WIDE R20, R21, 0x4, R2 ;  /* 0x0000000415147825 */ /* 0x000fca00078e0202 */
[----:B------:R0:W3:Y:S02]  /*0e60*/  LDG.E R24, desc[UR14][R20.64] ;  /* 0x0000000e14187981 */ /* 0x0000e4000c1e1900 */
[----:B0-----:R-:W-:-:S05]  /*0e70*/  IMAD.WIDE R20, R0, 0x20, R20 ;  /* 0x0000002000147825 */ /* 0x001fca00078e0214 */
[----:B------:R-:W4:Y:S01]  /*0e80*/  LDG.E R23, desc[UR14][R20.64] ;  /* 0x0000000e14177981 */ /* 0x000f22000c1e1900 */
[----:B------:R-:W-:-:S05]  /*0e90*/  IMAD.WIDE R28, R0, 0x20, R20 ;  /* 0x00000020001c7825 */ /* 0x000fca00078e0214 */
[----:B------:R0:W5:Y:S02]  /*0ea0*/  LDG.E R22, desc[UR14][R28.64] ;  /* 0x0000000e1c167981 */ /* 0x000164000c1e1900 */
[----:B0-----:R-:W-:-:S05]  /*0eb0*/  IMAD.WIDE R28, R0, 0x20, R28 ;  /* 0x00000020001c7825 */ /* 0x001fca00078e021c */
[----:B------:R-:W5:Y:S01]  /*0ec0*/  LDG.E R21, desc[UR14][R28.64] ;  /* 0x0000000e1c157981 */ /* 0x000f62000c1e1900 */
[----:B------:R-:W-:-:S05]  /*0ed0*/  IMAD.WIDE R26, R0, 0x20, R28 ;  /* 0x00000020001a7825 */ /* 0x000fca00078e021c */
[----:B------:R0:W5:Y:S02]  /*0ee0*/  LDG.E R2, desc[UR14][R26.64] ;  /* 0x0000000e1a027981 */ /* 0x000164000c1e1900 */
[----:B0-----:R-:W-:-:S05]  /*0ef0*/  IMAD.WIDE R26, R0, 0x20, R26 ;  /* 0x00000020001a7825 */ /* 0x001fca00078e021a */
[----:B------:R0:W5:Y:S02]  /*0f00*/  LDG.E R3, desc[UR14][R26.64] ;  /* 0x0000000e1a037981 */ /* 0x000164000c1e1900 */
[----:B0-----:R-:W-:-:S05]  /*0f10*/  IMAD.WIDE R26, R0, 0x20, R26 ;  /* 0x00000020001a7825 */ /* 0x001fca00078e021a */
[----:B------:R-:W5:Y:S01]  /*0f20*/  LDG.E R20, desc[UR14][R26.64] ;  /* 0x0000000e1a147981 */ /* 0x000f62000c1e1900 */
[----:B------:R-:W-:-:S04]  /*0f30*/  IMAD.WIDE R28, R0, 0x20, R26 ;  /* 0x00000020001c7825 */ /* 0x000fc800078e021a */
[----:B--2---:R-:W-:Y:S02]  /*0f40*/  FADD.FTZ R4, R4, R25 ;  /* 0x0000001904047221 */ /* 0x004fe40000010000 */
[----:B------:R0:W2:Y:S02]  /*0f50*/  LDG.E R25, desc[UR14][R28.64] ;  /* 0x0000000e1c197981 */ /* 0x0000a4000c1e1900 */
[----:B0-----:R-:W-:-:S04]  /*0f60*/  IMAD.WIDE R28, R0, 0x20, R28 ;  /* 0x00000020001c7825 */ /* 0x001fc800078e021c */
[----:B---3--:R-:W-:Y:S02]  /*0f70*/  FADD.FTZ R19, R19, R24 ;  /* 0x0000001813137221 */ /* 0x008fe40000010000 */
[----:B------:R0:W3:Y:S02]  /*0f80*/  LDG.E R24, desc[UR14][R28.64] ;  /* 0x0000000e1c187981 */ /* 0x0000e4000c1e1900 */
[----:B0-----:R-:W-:-:S04]  /*0f90*/  IMAD.WIDE R28, R0, 0x20, R28 ;  /* 0x00000020001c7825 */ /* 0x001fc800078e021c */
[----:B----4-:R-:W-:Y:S01]  /*0fa0*/  FADD.FTZ R18, R18, R23 ;  /* 0x0000001712127221 */ /* 0x010fe20000010000 */
[----:B-----5:R-:W-:Y:S01]  /*0fb0*/  FADD.FTZ R17, R17, R22 ;  /* 0x0000001611117221 */ /* 0x020fe20000010000 */
[----:B------:R-:W4:Y:S01]  /*0fc0*/  LDG.E R27, desc[UR14][R28.64] ;  /* 0x0000000e1c1b7981 */ /* 0x000f22000c1e1900 */
[----:B------:R-:W-:-:S05]  /*0fd0*/  IMAD.WIDE R22, R0, 0x20, R28 ;  /* 0x0000002000167825 */ /* 0x000fca00078e021c */
[----:B------:R0:W5:Y:S02]  /*0fe0*/  LDG.E R26, desc[UR14][R22.64] ;  /* 0x0000000e161a7981 */ /* 0x000164000c1e1900 */
[----:B0-----:R-:W-:-:S05]  /*0ff0*/  IMAD.WIDE R22, R0, 0x20, R22 ;  /* 0x0000002000167825 */ /* 0x001fca00078e0216 */
[----:B------:R0:W5:Y:S01]  /*1000*/  LDG.E R28, desc[UR14][R22.64] ;  /* 0x0000000e161c7981 */ /* 0x000162000c1e1900 */
[----:B------:R-:W-:Y:S01]  /*1010*/  FADD.FTZ R15, R15, R2 ;  /* 0x000000020f0f7221 */ /* 0x000fe20000010000 */
[----:B0-----:R-:W-:-:S04]  /*1020*/  IMAD.WIDE R22, R0, 0x20, R22 ;  /* 0x0000002000167825 */ /* 0x001fc800078e0216 */
[----:B------:R-:W-:Y:S01]  /*1030*/  FADD.FTZ R14, R14, R3 ;  /* 0x000000030e0e7221 */ /* 0x000fe20000010000 */
[----:B------:R-:W-:Y:S01]  /*1040*/  FADD.FTZ R16, R16, R21 ;  /* 0x0000001510107221 */ /* 0x000fe20000010000 */
[----:B------:R-:W5:Y:S01]  /*1050*/  LDG.E R29, desc[UR14][R22.64] ;  /* 0x0000000e161d7981 */ /* 0x000f62000c1e1900 */
[----:B------:R-:W-:-:S04]  /*1060*/  IMAD.WIDE R2, R0, 0x20, R22 ;  /* 0x0000002000027825 */ /* 0x000fc800078e0216 */
[----:B------:R-:W-:Y:S01]  /*1070*/  FADD.FTZ R13, R13, R20 ;  /* 0x000000140d0d7221 */ /* 0x000fe20000010000 */
[----:B------:R-:W-:Y:S02]  /*1080*/  IMAD.WIDE R20, R0, 0x20, R2 ;  /* 0x0000002000147825 */ /* 0x000fe400078e0202 */
[----:B------:R-:W5:Y:S04]  /*1090*/  LDG.E R2, desc[UR14][R2.64] ;  /* 0x0000000e02027981 */ /* 0x000f68000c1e1900 */
[----:B------:R-:W5:Y:S01]  /*10a0*/  LDG.E R21, desc[UR14][R20.64] ;  /* 0x0000000e14157981 */ /* 0x000f62000c1e1900 */
[----:B--2---:R-:W-:Y:S01]  /*10b0*/  FADD.FTZ R12, R12, R25 ;  /* 0x000000190c0c7221 */ /* 0x004fe20000010000 */
[----:B---3--:R-:W-:Y:S01]  /*10c0*/  FADD.FTZ R11, R11, R24 ;  /* 0x000000180b0b7221 */ /* 0x008fe20000010000 */
[----:B----4-:R-:W-:Y:S01]  /*10d0*/  FADD.FTZ R10, R10, R27 ;  /* 0x0000001b0a0a7221 */ /* 0x010fe20000010000 */
[----:B-----5:R-:W-:Y:S01]  /*10e0*/  FADD.FTZ R9, R9, R26 ;  /* 0x0000001a09097221 */ /* 0x020fe20000010000 */
[----:B------:R-:W-:Y:S01]  /*10f0*/  FADD.FTZ R5, R5, R28 ;  /* 0x0000001c05057221 */ /* 0x000fe20000010000 */
[----:B------:R-:W-:Y:S01]  /*1100*/  FADD.FTZ R6, R6, R29 ;  /* 0x0000001d06067221 */ /* 0x000fe20000010000 */
[----:B------:R-:W-:Y:S01]  /*1110*/  FADD.FTZ R7, R7, R2 ;  /* 0x0000000207077221 */ /* 0x000fe20000010000 */
[----:B------:R-:W-:-:S07]  /*1120*/  FADD.FTZ R8, R8, R21 ;  /* 0x0000001508087221 */ /* 0x000fce0000010000 */
.L_x_158:
[----:B------:R-:W0:Y:S01]  /*1130*/  S2R R0, SR_TID.X ;  /* 0x0000000000007919 */ /* 0x000e220000002100 */
[----:B------:R-:W1:Y:S01]  /*1140*/  LDCU UR6, c[0x0][0x500] ;  /* 0x0000a000ff0677ac */ /* 0x000e620008000800 */
[----:B------:R-:W2:Y:S01]  /*1150*/  S2UR UR5, SR_CgaCtaId ;  /* 0x00000000000579c3 */ /* 0x000ea20000008800 */
[----:B------:R-:W-:Y:S01]  /*1160*/  BSSY.RECONVERGENT B0, `(.L_x_161) ;  /* 0x0000051000007945 */ /* 0x000fe20003800200 */
[----:B------:R-:W-:Y:S01]  /*1170*/  UMOV UR4, 0x400 ;  /* 0x0000040000047882 */ /* 0x000fe20000000000 */
[----:B------:R-:W-:-:S05]  /*1180*/  UIADD3 UR8, UPT, UPT, -UR9, UR8, URZ ;  /* 0x0000000809087290 */ /* 0x000fca000fffe1ff */
[----:B------:R-:W3:Y:S01]  /*1190*/  LDC.64 R22, c[0x0][0x5d0] ;  /* 0x00017400ff167b82 */ /* 0x000ee20000000a00 */
[----:B-1----:R-:W-:Y:S01]  /*11a0*/  FMUL.FTZ R4, R4, UR6 ;  /* 0x0000000604047c20 */ /* 0x002fe20008410000 */
[----:B------:R-:W-:Y:S01]  /*11b0*/  FMUL.FTZ R19, R19, UR6 ;  /* 0x0000000613137c20 */ /* 0x000fe20008410000 */
[----:B------:R-:W-:Y:S01]  /*11c0*/  FMUL.FTZ R18, R18, UR6 ;  /* 0x0000000612127c20 */ /* 0x000fe20008410000 */
[----:B------:R-:W-:Y:S01]  /*11d0*/  FMUL.FTZ R17, R17, UR6 ;  /* 0x0000000611117c20 */ /* 0x000fe20008410000 */
[----:B------:R-:W-:Y:S01]  /*11e0*/  FMUL.FTZ R15, R15, UR6 ;  /* 0x000000060f0f7c20 */ /* 0x000fe20008410000 */
[----:B------:R-:W-:Y:S01]  /*11f0*/  FMUL.FTZ R14, R14, UR6 ;  /* 0x000000060e0e7c20 */ /* 0x000fe20008410000 */
[----:B------:R-:W-:Y:S01]  /*1200*/  F2FP.BF16.F32.PACK_AB R4, R19, R4 ;  /* 0x000000041304723e */ /* 0x000fe200000010ff */
[----:B------:R-:W-:Y:S01]  /*1210*/  FMUL.FTZ R13, R13, UR6 ;  /* 0x000000060d0d7c20 */ /* 0x000fe20008410000 */
[----:B------:R-:W-:Y:S01]  /*1220*/  F2FP.BF16.F32.PACK_AB R17, R17, R18 ;  /* 0x000000121111723e */ /* 0x000fe200000010ff */
[----:B------:R-:W-:Y:S01]  /*1230*/  FMUL.FTZ R18, R11, UR6 ;  /* 0x000000060b127c20 */ /* 0x000fe20008410000 */
[----:B--2---:R-:W-:Y:S01]  /*1240*/  ULEA UR4, UR5, UR4, 0x18 ;  /* 0x0000000405047291 */ /* 0x004fe2000f8ec0ff */
[----:B------:R-:W-:Y:S01]  /*1250*/  FMUL.FTZ R10, R10, UR6 ;  /* 0x000000060a0a7c20 */ /* 0x000fe20008410000 */
[----:B------:R-:W-:Y:S01]  /*1260*/  FMUL.FTZ R9, R9, UR6 ;  /* 0x0000000609097c20 */ /* 0x000fe20008410000 */
[C---:B0-----:R-:W-:Y:S01]  /*1270*/  SHF.L.U32 R3, R0.reuse, 0x4, RZ ;  /* 0x0000000400037819 */ /* 0x041fe200000006ff */
[----:B------:R-:W-:Y:S01]  /*1280*/  FMUL.FTZ R5, R5, UR6 ;  /* 0x0000000605057c20 */ /* 0x000fe20008410000 */
[----:B------:R-:W-:Y:S01]  /*1290*/  SHF.L.U32 R2, R0, 0x1, RZ ;  /* 0x0000000100027819 */ /* 0x000fe200000006ff */
[----:B------:R-:W-:Y:S01]  /*12a0*/  FMUL.FTZ R6, R6, UR6 ;  /* 0x0000000606067c20 */ /* 0x000fe20008410000 */
[----:B------:R-:W-:Y:S01]  /*12b0*/  LOP3.LUT R21, R3, 0x600, RZ, 0xc0, !PT ;  /* 0x0000060003157812 */ /* 0x000fe200078ec0ff */
[----:B------:R-:W-:Y:S01]  /*12c0*/  FMUL.FTZ R7, R7, UR6 ;  /* 0x0000000607077c20 */ /* 0x000fe20008410000 */
[----:B------:R-:W-:Y:S01]  /*12d0*/  SHF.R.U32.HI R3, RZ, 0x4, R0 ;  /* 0x00000004ff037819 */ /* 0x000fe20000011600 */
[----:B------:R-:W-:Y:S01]  /*12e0*/  FMUL.FTZ R8, R8, UR6 ;  /* 0x0000000608087c20 */ /* 0x000fe20008410000 */
[----:B------:R-:W-:Y:S01]  /*12f0*/  LOP3.LUT R21, R21, 0x6, R2, 0xf8, !PT ;  /* 0x0000000615157812 */ /* 0x000fe200078ef802 */
[----:B------:R-:W-:Y:S01]  /*1300*/  FMUL.FTZ R2, R16, UR6 ;  /* 0x0000000610027c20 */ /* 0x000fe20008410000 */
[----:B------:R-:W-:-:S02]  /*1310*/  SHF.L.U32 R16, R0, 0x3, RZ ;  /* 0x0000000300107819 */ /* 0x000fc400000006ff */
[----:B------:R-:W-:Y:S02]  /*1320*/  LOP3.LUT R3, R3, 0x8, RZ, 0xc0, !PT ;  /* 0x0000000803037812 */ /* 0x000fe400078ec0ff */
[----:B------:R-:W-:Y:S02]  /*1330*/  F2FP.BF16.F32.PACK_AB R11, R15, R2 ;  /* 0x000000020f0b723e */ /* 0x000fe400000010ff */
[--C-:B------:R-:W-:Y:S01]  /*1340*/  LOP3.LUT R19, R3, 0xc0, R16.reuse, 0xf8, !PT ;  /* 0x000000c003137812 */ /* 0x100fe200078ef810 */
[----:B------:R-:W-:Y:S01]  /*1350*/  FMUL.FTZ R3, R12, UR6 ;  /* 0x000000060c037c20 */ /* 0x000fe20008410000 */
[----:B------:R-:W-:Y:S02]  /*1360*/  LOP3.LUT R2, R21, 0x20, R16, 0xf8, !PT ;  /* 0x0000002015027812 */ /* 0x000fe400078ef810 */
[----:B------:R-:W-:Y:S02]  /*1370*/  LOP3.LUT R19, R19, 0x18, R0, 0x78, !PT ;  /* 0x0000001813137812 */ /* 0x000fe400078e7800 */
[----:B------:R-:W-:-:S02]  /*1380*/  F2FP.BF16.F32.PACK_AB R12, R13, R14 ;  /* 0x0000000e0d0c723e */ /* 0x000fc400000010ff */
[----:B------:R-:W-:Y:S02]  /*1390*/  LOP3.LUT R2, R2, R19, RZ, 0xfc, !PT ;  /* 0x0000001302027212 */ /* 0x000fe400078efcff */
[----:B------:R-:W-:Y:S02]  /*13a0*/  F2FP.BF16.F32.PACK_AB R13, R18, R3 ;  /* 0x00000003120d723e */ /* 0x000fe400000010ff */
[----:B------:R-:W-:Y:S02]  /*13b0*/  LOP3.LUT R19, R0, 0x10, RZ, 0xc0, !PT ;  /* 0x0000001000137812 */ /* 0x000fe400078ec0ff */
[----:B------:R-:W-:Y:S02]  /*13c0*/  LEA R18, R2, UR4, 0x1 ;  /* 0x0000000402127c11 */ /* 0x000fe4000f8e08ff */
[----:B------:R-:W-:Y:S02]  /*13d0*/  F2FP.BF16.F32.PACK_AB R9, R9, R10 ;  /* 0x0000000a0909723e */ /* 0x000fe400000010ff */
[----:B------:R-:W-:Y:S01]  /*13e0*/  F2FP.BF16.F32.PACK_AB R14, R6, R5 ;  /* 0x00000005060e723e */ /* 0x000fe200000010ff */
[----:B------:R-:W-:Y:S01]  /*13f0*/  IMAD R20, R19, -0x4, R18 ;  /* 0xfffffffc13147824 */ /* 0x000fe200078e0212 */
[----:B------:R-:W-:Y:S01]  /*1400*/  F2FP.BF16.F32.PACK_AB R15, R8, R7 ;  /* 0x00000007080f723e */ /* 0x000fe200000010ff */
[----:B------:R-:W-:Y:S01]  /*1410*/  STS [R18], R4 ;  /* 0x0000000412007388 */ /* 0x000fe20000000800 */
[----:B------:R-:W-:-:S02]  /*1420*/  LOP3.LUT R3, R16, 0xd8, RZ, 0xc0, !PT ;  /* 0x000000d810037812 */ /* 0x000fc400078ec0ff */
[--C-:B------:R-:W-:Y:S01]  /*1430*/  SHF.R.U32.HI R21, RZ, 0x2, R0.reuse ;  /* 0x00000002ff157819 */ /* 0x100fe20000011600 */
[----:B------:R0:W-:Y:S01]  /*1440*/  STS [R18+0x200], R17 ;  /* 0x0002001112007388 */ /* 0x0001e20000000800 */
[----:B------:R-:W-:Y:S02]  /*1450*/  LOP3.LUT R5, R3, 0x18, R0, 0x78, !PT ;  /* 0x0000001803057812 */ /* 0x000fe400078e7800 */
[----:B------:R-:W1:Y:S01]  /*1460*/  LDC.64 R2, c[0x0][0x5b8] ;  /* 0x00016e00ff027b82 */ /* 0x000e620000000a00 */
[----:B------:R-:W-:Y:S01]  /*1470*/  STS [R20+0x20], R13 ;  /* 0x0000200d14007388 */ /* 0x000fe20000000800 */
[----:B------:R-:W-:Y:S02]  /*1480*/  LOP3.LUT R5, R5, 0x1f20, R16, 0xf8, !PT ;  /* 0x00001f2005057812 */ /* 0x000fe400078ef810 */
[----:B------:R-:W-:Y:S01]  /*1490*/  LOP3.LUT R16, R16, 0x18, RZ, 0xc0, !PT ;  /* 0x0000001810107812 */ /* 0x000fe200078ec0ff */
[----:B------:R1:W-:Y:S01]  /*14a0*/  STS [R20+0x220], R9 ;  /* 0x0002200914007388 */ /* 0x0003e20000000800 */
[----:B------:R-:W-:Y:S01]  /*14b0*/  LEA R10, R5, UR4, 0x1 ;  /* 0x00000004050a7c11 */ /* 0x000fe2000f8e08ff */
[----:B------:R-:W2:Y:S01]  /*14c0*/  LDCU UR4, c[0x0][0x440] ;  /* 0x00008800ff0477ac */ /* 0x000ea20008000800 */
[----:B0-----:R-:W-:Y:S01]  /*14d0*/  MOV R17, RZ ;  /* 0x000000ff00117202 */ /* 0x001fe20000000f00 */
[----:B------:R-:W-:Y:S01]  /*14e0*/  STS [R18+0x1000], R11 ;  /* 0x0010000b12007388 */ /* 0x000fe20000000800 */
[----:B------:R-:W-:-:S03]  /*14f0*/  IADD3 R0, PT, PT, R21, 0x40, RZ ;  /* 0x0000004015007810 */ /* 0x000fc60007ffe0ff */
[----:B------:R0:W-:Y:S04]  /*1500*/  STS [R18+0x1200], R12 ;  /* 0x0012000c12007388 */ /* 0x0001e80000000800 */
[----:B------:R-:W-:Y:S04]  /*1510*/  STS [R20+0x1020], R14 ;  /* 0x0010200e14007388 */ /* 0x000fe80000000800 */
[----:B------:R4:W-:Y:S01]  /*1520*/  STS [R20+0x1220], R15 ;  /* 0x0012200f14007388 */ /* 0x0009e20000000800 */
[----:B-1----:R-:W-:Y:S01]  /*1530*/  IMAD.WIDE.U32 R8, R2, UR9, R16 ;  /* 0x0000000902087c25 */ /* 0x002fe2000f8e0010 */
[----:B------:R-:W-:Y:S01]  /*1540*/  BAR.SYNC.DEFER_BLOCKING 0x0 ;  /* 0x0000000000007b1d */ /* 0x000fe20000010000 */
[----:B--2---:R-:W-:-:S02]  /*1550*/  ISETP.GE.AND P0, PT, R16, UR4, PT ;  /* 0x0000000410007c0c */ /* 0x004fc4000bf06270 */
[----:B------:R-:W-:Y:S01]  /*1560*/  IMAD R9, R3, UR9, R9 ;  /* 0x0000000903097c24 */ /* 0x000fe2000f8e0209 */
[----:B0-----:R-:W-:-:S04]  /*1570*/  IADD3 R12, P1, PT, R8, UR7, RZ ;  /* 0x00000007080c7c10 */ /* 0x001fc8000ff3e0ff */
[----:B------:R-:W-:Y:S02]  /*1580*/  IADD3.X R13, PT, PT, R9, UR11, RZ, P1, !PT ;  /* 0x0000000b090d7c10 */ /* 0x000fe40008ffe4ff */
[----:B------:R-:W-:Y:S02]  /*1590*/  ISETP.GE.OR P1, PT, R21, UR8, P0 ;  /* 0x0000000815007c0c */ /* 0x000fe40008726670 */
[----:B------:R-:W-:Y:S01]  /*15a0*/  ISETP.GE.OR P0, PT, R0, UR8, P0 ;  /* 0x0000000800007c0c */ /* 0x000fe20008706670 */
[----:B---3--:R-:W-:-:S04]  /*15b0*/  IMAD.WIDE.U32 R12, R22, UR17, R12 ;  /* 0x00000011160c7c25 */ /* 0x008fc8000f8e000c */
[----:B----4-:R-:W-:Y:S01]  /*15c0*/  IMAD R15, R23, UR17, R13 ;  /* 0x00000011170f7c24 */ /* 0x010fe2000f8e020d */
[----:B------:R0:W1:Y:S05]  /*15d0*/  LDS.128 R4, [R10+0x1000] ;  /* 0x001000000a047984 */ /* 0x00006a0000000c00 */
[----:B------:R-:W-:Y:S05]  /*15e0*/  @P1 BRA `(.L_x_162) ;  /* 0x0000000000201947 */ /* 0x000fea0003800000 */
[----:B0-----:R-:W0:Y:S01]  /*15f0*/  LDS.128 R8, [R10] ;  /* 0x000000000a087984 */ /* 0x001e220000000c00 */
[----:B------:R-:W2:Y:S01]  /*1600*/  LDCU.64 UR4, c[0x0][0x558] ;  /* 0x0000ab00ff0477ac */ /* 0x000ea20008000a00 */
[----:B------:R-:W-:-:S05]  /*1610*/  MOV R14, R12 ;  /* 0x0000000c000e7202 */ /* 0x000fca0000000f00 */
[----:B------:R-:W-:-:S04]  /*1620*/  IMAD.WIDE.U32 R16, R21, R2, R14 ;  /* 0x0000000215107225 */ /* 0x000fc800078e000e */
[----:B------:R-:W-:Y:S01]  /*1630*/  IMAD R17, R21, R3, R17 ;  /* 0x0000000315117224 */ /* 0x000fe200078e0211 */
[----:B--2---:R-:W-:-:S04]  /*1640*/  LEA R18, P1, R16, UR4, 0x1 ;  /* 0x0000000410127c11 */ /* 0x004fc8000f8208ff */
[----:B------:R-:W-:-:S05]  /*1650*/  LEA.HI.X R19, R16, UR5, R17, 0x1, P1 ;  /* 0x0000000510137c11 */ /* 0x000fca00088f0c11 */
[----:B0-----:R2:W-:Y:S04]  /*1660*/  STG.E.128 desc[UR14][R18.64], R8 ;  /* 0x0000000812007986 */ /* 0x0015e8000c101d0e */
.L_x_162:
[----:B------:R-:W-:Y:S05]  /*1670*/  BSYNC.RECONVERGENT B0 ;  /* 0x0000000000007941 */ /* 0x000fea0003800200 */
.L_x_161:
[----:B------:R-:W-:Y:S05]  /*1680*/  @P0 EXIT ;  /* 0x000000000000094d */ /* 0x000fea0003800000 */
[----:B--2---:R-:W-:Y:S01]  /*1690*/  IADD3 R11, P0, PT, R21, 0x40, RZ ;  /* 0x00000040150b7810 */ /* 0x004fe20007f1e0ff */
[----:B------:R-:W2:Y:S01]  /*16a0*/  LDCU.64 UR4, c[0x0][0x558] ;  /* 0x0000ab00ff0477ac */ /* 0x000ea20008000a00 */
[----:B------:R-:W-:Y:S02]  /*16b0*/  MOV R8, R12 ;  /* 0x0000000c00087202 */ /* 0x000fe40000000f00 */
[----:B------:R-:W-:-:S05]  /*16c0*/  IADD3.X R9, PT, PT, RZ, RZ, RZ, P0, !PT ;  /* 0x000000ffff097210 */ /* 0x000fca00007fe4ff */
[----:B------:R-:W-:Y:S01]  /*16d0*/  IMAD R0, R9, R2, RZ ;  /* 0x0000000209007224 */ /* 0x000fe200078e02ff */
[----:B------:R-:W-:-:S03]  /*16e0*/  MOV R9, R15 ;  /* 0x0000000f00097202 */ /* 0x000fc60000000f00 */
[C---:B------:R-:W-:Y:S02]  /*16f0*/  IMAD R3, R11.reuse, R3, R0 ;  /* 0x000000030b037224 */ /* 0x040fe400078e0200 */
[----:B------:R-:W-:-:S03]  /*1700*/  IMAD.WIDE.U32 R8, R11, R2, R8 ;  /* 0x000000020b087225 */ /* 0x000fc600078e0008 */
[----:B--2---:R-:W-:Y:S02]  /*1710*/  LEA R2, P0, R8, UR4, 0x1 ;  /* 0x0000000408027c11 */ /* 0x004fe4000f8008ff */
[----:B------:R-:W-:-:S04]  /*1720*/  IADD3 R3, PT, PT, R9, R3, RZ ;  /* 0x0000000309037210 */ /* 0x000fc80007ffe0ff */
[----:B------:R-:W-:-:S05]  /*1730*/  LEA.HI.X R3, R8, UR5, R3, 0x1, P0 ;  /* 0x0000000508037c11 */ /* 0x000fca00080f0c03 */
[----:B-1----:R-:W-:Y:S01]  /*1740*/  STG.E.128 desc[UR14][R2.64], R4 ;  /* 0x0000000402007986 */ /* 0x002fe2000c101d0e */
[----:B------:R-:W-:Y:S05]  /*1750*/  EXIT ;  /* 0x000000000000794d */ /* 0x000fea0003800000 */
.L_x_163:
        /* <DEDUP_REMOVED lines=10> */
.L_x_816:


//--------------------- .text._ZN5flash44flash_bwd_dq_dk_dv_loop_seqk_parallel_kernelI23Flash_bwd_kernel_traitsILi32ELi128ELi128ELi8ELi4ELi4ELi4ELb1ELb0EN7cutlass10bfloat16_tE19Flash_kernel_traitsILi32ELi128ELi128ELi8ES3_EELb1ELb1ELb0ELb0ELb0ELb0ELb0EEEvNS_16Flash_bwd_paramsE --------------------------
	.section	.text._ZN5flash44flash_bwd_dq_dk_dv_loop_seqk_parallel_kernelI23Flash_bwd_kernel_traitsILi32ELi128ELi128ELi8ELi4ELi4ELi4ELb1ELb0EN7cutlass10bfloat16_tE19Flash_kernel_traitsILi32ELi128ELi128ELi8ES3_EELb1ELb1ELb0ELb0ELb0ELb0ELb0EEEvNS_16Flash_bwd_paramsE,"ax",@progbits
	.align	128
        .global         _ZN5flash44flash_bwd_dq_dk_dv_loop_seqk_parallel_kernelI23Flash_bwd_kernel_traitsILi32ELi128ELi128ELi8ELi4ELi4ELi4ELb1ELb0EN7cutlass10bfloat16_tE19Flash_kernel_traitsILi32ELi128ELi128ELi8ES3_EELb1ELb1ELb0ELb0ELb0ELb0ELb0EEEvNS_16Flash_bwd_paramsE
        .type           _ZN5flash44flash_bwd_dq_dk_dv_loop_seqk_parallel_kernelI23Flash_bwd_kernel_traitsILi32ELi128ELi128ELi8ELi4ELi4ELi4ELb1ELb0EN7cutlass10bfloat16_tE19Flash_kernel_traitsILi32ELi128ELi128ELi8ES3_EELb1ELb1ELb0ELb0ELb0ELb0ELb0EEEvNS_16Flash_bwd_paramsE,@function
        .size           _ZN5flash44flash_bwd_dq_dk_dv_loop_seqk_parallel_kernelI23Flash_bwd_kernel_traitsILi32ELi128ELi128ELi8ELi4ELi4ELi4ELb1ELb0EN7cutlass10bfloat16_tE19Flash_kernel_traitsILi32ELi128ELi128ELi8ES3_EELb1ELb1ELb0ELb0ELb0ELb0ELb0EEEvNS_16Flash_bwd_paramsE,(.L_x_817 - _ZN5flash44flash_bwd_dq_dk_dv_loop_seqk_parallel_kernelI23Flash_bwd_kernel_traitsILi32ELi128ELi128ELi8ELi4ELi4ELi4ELb1ELb0EN7cutlass10bfloat16_tE19Flash_kernel_traitsILi32ELi128ELi128ELi8ES3_EELb1ELb1ELb0ELb0ELb0ELb0ELb0EEEvNS_16Flash_bwd_paramsE)
        .other          _ZN5flash44flash_bwd_dq_dk_dv_loop_seqk_parallel_kernelI23Flash_bwd_kernel_traitsILi32ELi128ELi128ELi8ELi4ELi4ELi4ELb1ELb0EN7cutlass10bfloat16_tE19Flash_kernel_traitsILi32ELi128ELi128ELi8ES3_EELb1ELb1ELb0ELb0ELb0ELb0ELb0EEEvNS_16Flash_bwd_paramsE,@"STO_CUDA_ENTRY STV_DEFAULT"
_ZN5flash44flash_bwd_dq_dk_dv_loop_seqk_parallel_kernelI23Flash_bwd_kernel_traitsILi32ELi128ELi128ELi8ELi4ELi4ELi4ELb1ELb0EN7cutlass10bfloat16_tE19Flash_kernel_traitsILi32ELi128ELi128ELi8ES3_EELb1ELb1ELb0ELb0ELb0ELb0ELb0EEEvNS_16Flash_bwd_paramsE:
.text._ZN5flash44flash_bwd_dq_dk_dv_loop_seqk_parallel_kernelI23Flash_bwd_kernel_traitsILi32ELi128ELi128ELi8ELi4ELi4ELi4ELb1ELb0EN7cutlass10bfloat16_tE19Flash_kernel_traitsILi32ELi128ELi128ELi8ES3_EELb1ELb1ELb0ELb0ELb0ELb0ELb0EEEvNS_16Flash_bwd_paramsE:
        /* <DEDUP_REMOVED lines=13> */
[----:B------:R-:W3:Y:S01]  /*00d0*/  LDCU.64 UR26, c[0x0][0x358] ;  /* 0x00006b00ff1a77ac */ /* 0x000ee20008000a00 */
[----:B------:R-:W4:Y:S05]  /*00e0*/  LDCU.64 UR14, c[0x0][0x460] ;  /* 0x00008c00ff0e77ac */ /* 0x000f2a0008000a00 */
[----:B------:R-:W5:Y:S01]  /*00f0*/  S2UR UR6, SR_CgaCtaId ;  /* 0x00000000000679c3 */ /* 0x000f620000008800 */
[----:B------:R-:W1:Y:S01]  /*0100*/  LDCU.64 UR12, c[0x0][0x470] ;  /* 0x00008e00ff0c77ac */ /* 0x000e620008000a00 */
[----:B------:R-:W-:Y:S01]  /*0110*/  UMOV UR22, URZ ;  /* 0x000000ff00167c82 */ /* 0x000fe20008000000 */
[----:B------:R-:W-:-:S05]  /*0120*/  UMOV UR23, URZ ;  /* 0x000000ff00177c82 */ /* 0x000fca0008000000 */
[----:B------:R-:W3:Y:S01]  /*0130*/  S2UR UR21, SR_CTAID.X ;  /* 0x00000000001579c3 */ /* 0x000ee20000002500 */
[----:B--2---:R-:W-:-:S07]  /*0140*/  ULEA UR5, UR5, UR4, 0x18 ;  /* 0x0000000405057291 */ /* 0x004fce000f8ec0ff */
[----:B------:R-:W2:Y:S01]  /*0150*/  S2UR UR20, SR_CTAID.Y ;  /* 0x00000000001479c3 */ /* 0x000ea20000002600 */
[----:B------:R-:W4:Y:S01]  /*0160*/  LDCU UR4, c[0x0][0x438] ;  /* 0x00008700ff0477ac */ /* 0x000f220008000800 */
[C---:B-1----:R-:W-:Y:S01]  /*0170*/  IMAD.SHL.U32 R3, R4.reuse, 0x10, RZ ;  /* 0x0000001004037824 */ /* 0x042fe200078e00ff */
[C---:B------:R-:W-:Y:S01]  /*0180*/  R2P PR, R4.reuse, 0x18 ;  /* 0x0000001804007804 */ /* 0x040fe20000000000 */
[----:B------:R-:W-:-:S04]  /*0190*/  IMAD.SHL.U32 R2, R4, 0x2, RZ ;  /* 0x0000000204027824 */ /* 0x000fc800078e00ff */
[----:B------:R-:W1:Y:S01]  /*01a0*/  S2UR UR7, SR_CTAID.Z ;  /* 0x00000000000779c3 */ /* 0x000e620000002700 */
[C---:B------:R-:W-:Y:S01]  /*01b0*/  IMAD.SHL.U32 R0, R4.reuse, 0x40, RZ ;  /* 0x0000004004007824 */ /* 0x040fe200078e00ff */
[----:B------:R-:W-:Y:S01]  /*01c0*/  LOP3.LUT R3, R3, 0x1c0, RZ, 0xc0, !PT ;  /* 0x000001c003037812 */ /* 0x000fe200078ec0ff */
[C---:B------:R-:W-:Y:S01]  /*01d0*/  IMAD.SHL.U32 R5, R4.reuse, 0x20, RZ ;  /* 0x0000002004057824 */ /* 0x040fe200078e00ff */
[----:B------:R-:W-:Y:S01]  /*01e0*/  SHF.R.U32.HI R249, RZ, 0x1, R4 ;  /* 0x00000001fff97819 */ /* 0x000fe20000011604 */
[----:B------:R-:W-:Y:S01]  /*01f0*/  IMAD.SHL.U32 R248, R4, 0x8, RZ ;  /* 0x0000000804f87824 */ /* 0x000fe200078e00ff */
[----:B------:R-:W-:Y:S02]  /*0200*/  LOP3.LUT R0, R2, 0xe006, R0, 0xc8, !PT ;  /* 0x0000e00602007812 */ /* 0x000fe400078ec800 */
[----:B------:R-:W-:Y:S02]  /*0210*/  LOP3.LUT R2, R3, 0x38, R2, 0xf8, !PT ;  /* 0x0000003803027812 */ /* 0x000fe400078ef802 */
[----:B------:R-:W-:-:S02]  /*0220*/  LOP3.LUT R0, R0, 0xc00, R5, 0xf8, !PT ;  /* 0x00000c0000007812 */ /* 0x000fc400078ef805 */
[----:B------:R-:W-:Y:S02]  /*0230*/  LOP3.LUT R249, R249, 0x30, RZ, 0xc0, !PT ;  /* 0x00000030f9f97812 */ /* 0x000fe400078ec0ff */
[----:B------:R-:W-:Y:S02]  /*0240*/  LOP3.LUT R0, R0, R2, RZ, 0xfc, !PT ;  /* 0x0000000200007212 */ /* 0x000fe400078efcff */
[----:B------:R-:W-:Y:S02]  /*0250*/  LOP3.LUT R248, R248, 0x18, RZ, 0xc0, !PT ;  /* 0x00000018f8f87812 */ /* 0x000fe400078ec0ff */
[----:B------:R-:W-:Y:S01]  /*0260*/  LEA R217, R0, UR5, 0x1 ;  /* 0x0000000500d97c11 */ /* 0x000fe2000f8e08ff */
[----:B------:R-:W-:Y:S02]  /*0270*/  UMOV UR5, 0x400 ;  /* 0x0000040000057882 */ /* 0x000fe40000000000 */
[----:B-----5:R-:W-:Y:S02]  /*0280*/  ULEA UR6, UR6, UR5, 0x18 ;  /* 0x0000000506067291 */ /* 0x020fe4000f8ec0ff */
[----:B------:R-:W-:-:S02]  /*0290*/  VIADD R2, R217, 0x10000 ;  /* 0x00010000d9027836 */ /* 0x000fc40000000000 */
[----:B------:R-:W-:Y:S02]  /*02a0*/  VIADD R0, R217, 0x10040 ;  /* 0x00010040d9007836 */ /* 0x000fe40000000000 */
[----:B------:R-:W-:Y:S01]  /*02b0*/  @P4 VIADD R0, R2, 0xffffffc0 ;  /* 0xffffffc002004836 */ /* 0x000fe20000000000 */
[----:B------:R-:W-:-:S03]  /*02c0*/  SHF.R.U32.HI R2, RZ, 0x2, R4 ;  /* 0x00000002ff027819 */ /* 0x000fc60000011604 */
[C---:B------:R-:W-:Y:S01]  /*02d0*/  VIADD R221, R0.reuse, 0x20 ;  /* 0x0000002000dd7836 */ /* 0x040fe20000000000 */
[----:B------:R-:W-:Y:S01]  /*02e0*/  LOP3.LUT R249, R249, 0x7, R2, 0xf8, !PT ;  /* 0x00000007f9f97812 */ /* 0x000fe200078ef802 */
[----:B------:R-:W-:Y:S02]  /*02f0*/  @P3 VIADD R221, R0, 0xffffffe0 ;  /* 0xffffffe000dd3836 */ /* 0x000fe40000000000 */
[----:B-1234-:R-:W-:-:S07]  /*0300*/  IMAD.U32 R0, RZ, RZ, UR4 ;  /* 0x00000004ff007e24 */ /* 0x01efce000f8e00ff */
.L_x_219:
[----:B-1----:R-:W1:Y:S01]  /*0310*/  S2R R32, SR_CTAID.Y ;  /* 0x0000000000207919 */ /* 0x002e620000002600 */
[----:B--2---:R-:W2:Y:S01]  /*0320*/  LDCU.64 UR4, c[0x0][0x478] ;  /* 0x00008f00ff0477ac */ /* 0x004ea20008000a00 */
[----:B------:R-:W3:Y:S01]  /*0330*/  LDC.U8 R13, c[0x0][0x532] ;  /* 0x00014c80ff0d7b82 */ /* 0x000ee20000000000 */
[----:B------:R-:W-:Y:S01]  /*0340*/  ISETP.NE.U32.AND P0, PT, RZ, UR12, PT ;  /* 0x0000000cff007c0c */ /* 0x000fe2000bf05070 */
[----:B------:R-:W-:Y:S01]  /*0350*/  IMAD.MOV.U32 R36, RZ, RZ, RZ ;  /* 0x000000ffff247224 */ /* 0x000fe200078e00ff */
[----:B------:R-:W-:Y:S02]  /*0360*/  ISETP.NE.U32.AND P5, PT, RZ, UR14, PT ;  /* 0x0000000eff007c0c */ /* 0x000fe4000bfa5070 */
[----:B------:R-:W-:Y:S02]  /*0370*/  ISETP.NE.AND.EX P0, PT, RZ, UR13, PT, P0 ;  /* 0x0000000dff007c0c */ /* 0x000fe4000bf05300 */
[----:B------:R-:W-:Y:S01]  /*0380*/  ISETP.NE.AND.EX P5, PT, RZ, UR15, PT, P5 ;  /* 0x0000000fff007c0c */ /* 0x000fe2000bfa5350 */
[----:B----4-:R-:W4:Y:S08]  /*0390*/  LDC.64 R6, c[0x0][0x468] ;  /* 0x00011a00ff067b82 */ /* 0x010f300000000a00 */
[----:B------:R-:W4:Y:S01]  /*03a0*/  LDC.64 R14, c[0x0][0x460] ;  /* 0x00011800ff0e7b82 */ /* 0x000f220000000a00 */
[----:B--2---:R-:W-:-:S04]  /*03b0*/  ISETP.NE.U32.AND P2, PT, RZ, UR4, PT ;  /* 0x00000004ff007c0c */ /* 0x004fc8000bf45070 */
[----:B------:R-:W-:Y:S01]  /*03c0*/  ISETP.NE.AND.EX P2, PT, RZ, UR5, PT, P2 ;  /* 0x00000005ff007c0c */ /* 0x000fe2000bf45320 */
[----:B-1----:R-:W-:Y:S01]  /*03d0*/  IMAD.SHL.U32 R11, R32, 0x4, RZ ;  /* 0x00000004200b7824 */ /* 0x002fe200078e00ff */
[----:B------:R-:W-:-:S11]  /*03e0*/  SHF.R.U32.HI R12, RZ, 0x1e, R32 ;  /* 0x0000001eff0c7819 */ /* 0x000fd60000011620 */
[C---:B------:R-:W-:Y:S02]  /*03f0*/  @P2 IADD3 R2, P3, PT, R11.reuse, UR4, RZ ;  /* 0x000000040b022c10 */ /* 0x040fe4000ff7e0ff */
[----:B------:R-:W-:Y:S02]  /*0400*/  @P0 IADD3 R4, P1, PT, R11, UR12, RZ ;  /* 0x0000000c0b040c10 */ /* 0x000fe4000ff3e0ff */
[C---:B------:R-:W-:Y:S02]  /*0410*/  @P2 IADD3.X R3, PT, PT, R12.reuse, UR5, RZ, P3, !PT ;  /* 0x000000050c032c10 */ /* 0x040fe40009ffe4ff */
[----:B------:R-:W-:Y:S01]  /*0420*/  ISETP.NE.U32.AND P3, PT, RZ, UR14, PT ;  /* 0x0000000eff007c0c */ /* 0x000fe2000bf65070 */
[----:B------:R-:W-:Y:S01]  /*0430*/  IMAD.MOV.U32 R10, RZ, RZ, -0x1 ;  /* 0xffffffffff0a7424 */ /* 0x000fe200078e00ff */
[----:B------:R-:W-:Y:S01]  /*0440*/  @P0 IADD3.X R5, PT, PT, R12, UR13, RZ, P1, !PT ;  /* 0x0000000d0c050c10 */ /* 0x000fe20008ffe4ff */
[----:B------:R1:W2:Y:S01]  /*0450*/  @P2 LDG.E R9, desc[UR26][R2.64] ;  /* 0x0000001a02092981 */ /* 0x0002a2000c1e1900 */
[----:B------:R-:W-:-:S02]  /*0460*/  ISETP.NE.AND.EX P3, PT, RZ, UR15, PT, P3 ;  /* 0x0000000fff007c0c */ /* 0x000fc4000bf65330 */
[----:B---3--:R-:W-:Y:S01]  /*0470*/  ISETP.NE.AND P4, PT, R13, RZ, PT ;  /* 0x000000ff0d00720c */ /* 0x008fe20003f85270 */
[----:B------:R3:W2:Y:S01]  /*0480*/  @P0 LDG.E R36, desc[UR26][R4.64] ;  /* 0x0000001a04240981 */ /* 0x0006a2000c1e1900 */
[----:B----4-:R-:W-:-:S04]  /*0490*/  ISETP.EQ.U32.AND P1, PT, R6, RZ, PT ;  /* 0x000000ff0600720c */ /* 0x010fc80003f22070 */
[----:B------:R-:W-:Y:S01]  /*04a0*/  ISETP.EQ.OR.EX P1, PT, R7, RZ, !P4, P1 ;  /* 0x000000ff0700720c */ /* 0x000fe20006722710 */
[----:B------:R-:W-:Y:S02]  /*04b0*/  IMAD.MOV.U32 R37, RZ, RZ, -0x1 ;  /* 0xffffffffff257424 */ /* 0x000fe400078e00ff */
[----:B-1----:R-:W-:Y:S01]  /*04c0*/  IMAD.WIDE.U32 R2, R32, 0x4, R14 ;  /* 0x0000000420027825 */ /* 0x002fe200078e000e */
[----:B---3--:R-:W1:Y:S04]  /*04d0*/  @!P2 LDC.64 R4, c[0x0][0x488] ;  /* 0x00012200ff04ab82 */ /* 0x008e680000000a00 */
[----:B------:R-:W5:Y:S04]  /*04e0*/  @P5 LDG.E R10, desc[UR26][R2.64] ;  /* 0x0000001a020a5981 */ /* 0x000f68000c1e1900 */
[----:B------:R3:W5:Y:S02]  /*04f0*/  @P3 LDG.E R8, desc[UR26][R2.64+0x4] ;  /* 0x0000041a02083981 */ /* 0x000764000c1e1900 */
[----:B---3--:R-:W-:-:S02]  /*0500*/  IADD3 R2, P0, PT, R11, R6, RZ ;  /* 0x000000060b027210 */ /* 0x008fc40007f1e0ff */
[----:B------:R-:W3:Y:S03]  /*0510*/  @!P2 LDC R11, c[0x0][0x43c] ;  /* 0x00010f00ff0bab82 */ /* 0x000ee60000000800 */
[----:B------:R-:W-:-:S05]  /*0520*/  IMAD.X R3, R12, 0x1, R7, P0 ;  /* 0x000000010c037824 */ /* 0x000fca00000e0607 */
[----:B------:R-:W4:Y:S01]  /*0530*/  @!P1 LDG.E R37, desc[UR26][R2.64] ;  /* 0x0000001a02259981 */ /* 0x000f22000c1e1900 */
[----:B------:R-:W2:Y:S01]  /*0540*/  @!P3 LDC R220, c[0x0][0x434] ;  /* 0x00010d00ffdcbb82 */ /* 0x000ea20000000800 */
[----:B------:R-:W-:-:S04]  /*0550*/  ISETP.NE.U32.AND P1, PT, R6, RZ, PT ;  /* 0x000000ff0600720c */ /* 0x000fc80003f25070 */
[----:B------:R-:W-:Y:S02]  /*0560*/  ISETP.NE.AND.EX P1, PT, R7, RZ, PT, P1 ;  /* 0x000000ff0700720c */ /* 0x000fe40003f25310 */
[----:B-1----:R-:W-:Y:S01]  /*0570*/  @!P2 ISETP.NE.U32.AND P0, PT, R4, RZ, PT ;  /* 0x000000ff0400a20c */ /* 0x002fe20003f05070 */
[----:B------:R-:W-:-:S03]  /*0580*/  USHF.L.U32 UR28, UR24, 0x7, URZ ;  /* 0x00000007181c7899 */ /* 0x000fc600080006ff */
[----:B------:R-:W-:-:S04]  /*0590*/  @!P2 ISETP.NE.AND.EX P0, PT, R5, RZ, PT, P0 ;  /* 0x000000ff0500a20c */ /* 0x000fc80003f05300 */
[----:B---3--:R-:W-:Y:S01]  /*05a0*/  @!P2 SEL R4, R11, RZ, P0 ;  /* 0x000000ff0b04a207 */ /* 0x008fe20000000000 */
[----:B--2---:R1:W-:Y:S01]  /*05b0*/  STL [R1+0x4], R36 ;  /* 0x0000042401007387 */ /* 0x0043e20000100800 */
[----:B------:R-:W-:-:S03]  /*05c0*/  @P2 IMAD.IADD R222, R9, 0x1, -R36 ;  /* 0x0000000109de2824 */ /* 0x000fc600078e0a24 */
[----:B----4-:R1:W-:Y:S01]  /*05d0*/  STL [R1+0xc], R37 ;  /* 0x00000c2501007387 */ /* 0x0103e20000100800 */
[----:B------:R-:W-:Y:S05]  /*05e0*/  @!P1 BRA `(.L_x_164) ;  /* 0x00000000000c9947 */ /* 0x000fea0003800000 */
[----:B------:R-:W2:Y:S02]  /*05f0*/  @P4 LDG.E R0, desc[UR26][R2.64+0x4] ;  /* 0x0000041a02004981 */ /* 0x000ea4000c1e1900 */
[----:B--2---:R-:W-:-:S06]  /*0600*/  @P4 IADD3 R0, PT, PT, R0, -R37, RZ ;  /* 0x8000002500004210 */ /* 0x004fcc0007ffe0ff */
[----:B------:R2:W5:Y:S02]  /*0610*/  @!P4 LDG.E R0, desc[UR26][R2.64] ;  /* 0x0000001a0200c981 */ /* 0x000564000c1e1900 */
.L_x_164:
[----:B-----5:R-:W-:Y:S01]  /*0620*/  @!P2 IADD3 R222, PT, PT, R4, R0, -R36 ;  /* 0x0000000004dea210 */ /* 0x020fe20007ffe824 */
[----:B------:R-:W-:-:S03]  /*0630*/  @P3 IMAD.IADD R220, R8, 0x1, -R10 ;  /* 0x0000000108dc3824 */ /* 0x000fc600078e0a0a */
[----:B------:R-:W-:-:S13]  /*0640*/  ISETP.GT.AND P0, PT, R222, UR28, PT ;  /* 0x0000001cde007c0c */ /* 0x000fda000bf04270 */
[----:B------:R-:W-:Y:S05]  /*0650*/  @!P0 BRA `(.L_x_165) ;  /* 0x0000008c00f08947 */ /* 0x000fea0003800000 */
[----:B------:R-:W-:Y:S01]  /*0660*/  ISETP.NE.AND P3, PT, R10, -0x1, PT ;  /* 0xffffffff0a00780c */ /* 0x000fe20003f65270 */
[----:B------:R-:W-:Y:S01]  /*0670*/  VIADD R0, R220, 0x7f ;  /* 0x0000007fdc007836 */ /* 0x000fe20000000000 */
[----:B------:R-:W-:-:S04]  /*0680*/  ISETP.NE.AND P2, PT, R37, -0x1, PT ;  /* 0xffffffff2500780c */ /* 0x000fc80003f45270 */
[----:B--2---:R-:W-:-:S04]  /*0690*/  SHF.R.S32.HI R2, RZ, 0x1f, R0 ;  /* 0x0000001fff027819 */ /* 0x004fc80000011400 */
        /* <DEDUP_REMOVED lines=25> */
.L_x_166:
[----:B------:R-:W2:Y:S01]  /*0830*/  LDCU.64 UR18, c[0x0][0x3b8] ;  /* 0x00007700ff1277ac */ /* 0x000ea20008000a00 */
[----:B------:R-:W-:-:S05]  /*0840*/  IADD3 R2, PT, PT, R36, R37, RZ ;  /* 0x0000002524027210 */ /* 0x000fca0007ffe0ff */
[C---:B--2---:R-:W-:Y:S02]  /*0850*/  IMAD R0, R2.reuse, UR19, RZ ;  /* 0x0000001302007c24 */ /* 0x044fe4000f8e02ff */
[----:B------:R-:W-:-:S05]  /*0860*/  IMAD.WIDE.U32 R2, R2, UR18, RZ ;  /* 0x0000001202027c25 */ /* 0x000fca000f8e00ff */
[----:B------:R-:W-:Y:S02]  /*0870*/  IADD3 R28, PT, PT, R3, R0, RZ ;  /* 0x00000000031c7210 */ /* 0x000fe40007ffe0ff */
[----:B------:R-:W-:-:S07]  /*0880*/  MOV R27, R2 ;  /* 0x00000002001b7202 */ /* 0x000fce0000000f00 */
.L_x_167:
[----:B------:R-:W2:Y:S01]  /*0890*/  LDC R5, c[0x0][0x3e8] ;  /* 0x0000fa00ff057b82 */ /* 0x000ea20000000800 */
[----:B------:R-:W3:Y:S01]  /*08a0*/  S2R R34, SR_CTAID.Z ;  /* 0x0000000000227919 */ /* 0x000ee20000002700 */
[----:B------:R-:W-:Y:S01]  /*08b0*/  USHF.R.S32.HI UR25, URZ, 0x1f, UR28 ;  /* 0x0000001fff197899 */ /* 0x000fe2000801141c */
[----:B--2---:R-:W-:-:S04]  /*08c0*/  IABS R4, R5 ;  /* 0x0000000500047213 */ /* 0x004fc80000000000 */
[----:B------:R-:W2:Y:S01]  /*08d0*/  I2F.RP R2, R4 ;  /* 0x0000000400027306 */ /* 0x000ea20000209400 */
[----:B---3--:R-:W-:-:S07]  /*08e0*/  IABS R6, R34 ;  /* 0x0000002200067213 */ /* 0x008fce0000000000 */
[----:B--2---:R-:W2:Y:S02]  /*08f0*/  MUFU.RCP R2, R2 ;  /* 0x0000000200027308 */ /* 0x004ea40000001000 */
[----:B--2---:R-:W-:-:S06]  /*0900*/  VIADD R2, R2, 0xffffffe ;  /* 0x0ffffffe02027836 */ /* 0x004fcc0000000000 */
[----:B------:R-:W2:Y:S02]  /*0910*/  F2I.FTZ.U32.TRUNC.NTZ R3, R2 ;  /* 0x0000000200037305 */ /* 0x000ea4000021f000 */
[----:B--2---:R-:W-:Y:S01]  /*0920*/  IMAD.MOV R0, RZ, RZ, -R3 ;  /* 0x000000ffff007224 */ /* 0x004fe200078e0a03 */
        /* <DEDUP_REMOVED lines=10> */
[----:B------:R-:W-:Y:S02]  /*09d0*/  ISETP.NE.AND P1, PT, R5, RZ, PT ;  /* 0x000000ff0500720c */ /* 0x000fe40003f25270 */
[----:B------:R-:W-:Y:S02]  /*09e0*/  ISETP.GE.U32.AND P4, PT, R2, R4, PT ;  /* 0x000000040200720c */ /* 0x000fe40003f86070 */
[----:B------:R-:W-:-:S04]  /*09f0*/  LOP3.LUT R2, R34, R5, RZ, 0x3c, !PT ;  /* 0x0000000522027212 */ /* 0x000fc800078e3cff */
[----:B------:R-:W-:-:S07]  /*0a00*/  ISETP.GE.AND P0, PT, R2, RZ, PT ;  /* 0x000000ff0200720c */ /* 0x000fce0003f06270 */
[----:B------:R-:W-:-:S05]  /*0a10*/  @P4 IADD3 R0, PT, PT, R0, 0x1, RZ ;  /* 0x0000000100004810 */ /* 0x000fca0007ffe0ff */
        /* <DEDUP_REMOVED lines=16> */
.L_x_168:
[----:B------:R-:W2:Y:S01]  /*0b20*/  LDCU.64 UR16, c[0x0][0x3c0] ;  /* 0x00007800ff1077ac */ /* 0x000ea20008000a00 */
[----:B------:R-:W-:-:S05]  /*0b30*/  IADD3 R0, PT, PT, R36, R37, RZ ;  /* 0x0000002524007210 */ /* 0x000fca0007ffe0ff */
[C---:B--2---:R-:W-:Y:S02]  /*0b40*/  IMAD R4, R0.reuse, UR17, RZ ;  /* 0x0000001100047c24 */ /* 0x044fe4000f8e02ff */
[----:B------:R-:W-:-:S05]  /*0b50*/  IMAD.WIDE.U32 R2, R0, UR16, RZ ;  /* 0x0000001000027c25 */ /* 0x000fca000f8e00ff */
[----:B------:R-:W-:Y:S02]  /*0b60*/  IADD3 R25, PT, PT, R3, R4, RZ ;  /* 0x0000000403197210 */ /* 0x000fe40007ffe0ff */
[----:B------:R-:W-:-:S07]  /*0b70*/  MOV R23, R2 ;  /* 0x0000000200177202 */ /* 0x000fce0000000f00 */
.L_x_169:
        /* <DEDUP_REMOVED lines=12> */
[----:B------:R-:W2:Y:S02]  /*0c40*/  LDCU UR4, c[0x0][0x444] ;  /* 0x00008880ff0477ac */ /* 0x000ea40008000800 */
[----:B--2---:R-:W-:Y:S01]  /*0c50*/  USHF.R.S32.HI UR5, URZ, 0x1f, UR4 ;  /* 0x0000001fff057899 */ /* 0x004fe20008011404 */
[----:B------:R-:W-:Y:S01]  /*0c60*/  IMAD.WIDE.U32 R4, R32, UR4, RZ ;  /* 0x0000000420047c25 */ /* 0x000fe2000f8e00ff */
[----:B------:R-:W-:-:S04]  /*0c70*/  USHF.R.S32.HI UR4, URZ, 0x1f, UR32 ;  /* 0x0000001fff047899 */ /* 0x000fc80008011420 */
[----:B------:R-:W-:Y:S02]  /*0c80*/  IMAD R0, R32, UR5, RZ ;  /* 0x0000000520007c24 */ /* 0x000fe4000f8e02ff */
[----:B------:R-:W-:-:S03]  /*0c90*/  IMAD.WIDE.U32 R2, R4, R29, RZ ;  /* 0x0000001d04027225 */ /* 0x000fc600078e00ff */
[----:B------:R-:W-:Y:S02]  /*0ca0*/  IADD3 R0, PT, PT, R5, R0, RZ ;  /* 0x0000000005007210 */ /* 0x000fe40007ffe0ff */
[----:B------:R-:W-:-:S03]  /*0cb0*/  SHF.R.S32.HI R5, RZ, 0x1f, R29 ;  /* 0x0000001fff057819 */ /* 0x000fc6000001141d */
[----:B------:R-:W-:-:S04]  /*0cc0*/  IMAD R0, R0, R29, RZ ;  /* 0x0000001d00007224 */ /* 0x000fc800078e02ff */
[----:B------:R-:W-:Y:S02]  /*0cd0*/  IMAD R0, R5, R4, R0 ;  /* 0x0000000405007224 */ /* 0x000fe400078e0200 */
[----:B------:R-:W-:-:S03]  /*0ce0*/  IMAD.WIDE.U32 R4, R2, UR32, RZ ;  /* 0x0000002002047c25 */ /* 0x000fc6000f8e00ff */
[----:B------:R-:W-:Y:S02]  /*0cf0*/  IADD3 R0, PT, PT, R3, R0, RZ ;  /* 0x0000000003007210 */ /* 0x000fe40007ffe0ff */
[----:B------:R-:W-:-:S03]  /*0d00*/  MOV R6, R4 ;  /* 0x0000000400067202 */ /* 0x000fc60000000f00 */
[----:B------:R-:W-:-:S04]  /*0d10*/  IMAD R0, R0, UR32, RZ ;  /* 0x0000002000007c24 */ /* 0x000fc8000f8e02ff */
[----:B------:R-:W-:-:S05]  /*0d20*/  IMAD R2, R2, UR4, R0 ;  /* 0x0000000402027c24 */ /* 0x000fca000f8e0200 */
[----:B------:R-:W-:Y:S01]  /*0d30*/  IADD3 R7, PT, PT, R5, R2, RZ ;  /* 0x0000000205077210 */ /* 0x000fe20007ffe0ff */
[----:B------:R-:W-:Y:S06]  /*0d40*/  BRA `(.L_x_171) ;  /* 0x0000000000107947 */ /* 0x000fec0003800000 */
.L_x_170:
[-C--:B------:R-:W-:Y:S02]  /*0d50*/  IMAD R0, R13, R10.reuse, RZ ;  /* 0x0000000a0d007224 */ /* 0x080fe400078e02ff */
[----:B------:R-:W-:-:S05]  /*0d60*/  IMAD.WIDE.U32 R2, R12, R10, RZ ;  /* 0x0000000a0c027225 */ /* 0x000fca00078e00ff */
[----:B------:R-:W-:Y:S02]  /*0d70*/  IADD3 R7, PT, PT, R3, R0, RZ ;  /* 0x0000000003077210 */ /* 0x000fe40007ffe0ff */
[----:B------:R-:W-:-:S07]  /*0d80*/  MOV R6, R2 ;  /* 0x0000000200067202 */ /* 0x000fce0000000f00 */
.L_x_171:
[----:B------:R-:W2:Y:S01]  /*0d90*/  LDCU.U8 UR4, c[0x0][0x548] ;  /* 0x0000a900ff0477ac */ /* 0x000ea20008000000 */
[----:B------:R-:W-:Y:S01]  /*0da0*/  SHF.L.U32 R3, R32, 0x7, RZ ;  /* 0x0000000720037819 */ /* 0x000fe200000006ff */
[----:B------:R-:W-:Y:S01]  /*0db0*/  IMAD R21, R34, UR32, RZ ;  /* 0x0000002022157c24 */ /* 0x000fe2000f8e02ff */
[----:B------:R-:W3:Y:S02]  /*0dc0*/  LDCU.U8 UR31, c[0x0][0x5f0] ;  /* 0x0000be00ff1f77ac */ /* 0x000ee40008000000 */
[----:B------:R-:W-:-:S04]  /*0dd0*/  SEL R0, R3, RZ, P5 ;  /* 0x000000ff03007207 */ /* 0x000fc80002800000 */
[----:B------:R-:W-:-:S04]  /*0de0*/  IADD3 R0, P0, PT, R14, R0, RZ ;  /* 0x000000000e007210 */ /* 0x000fc80007f1e0ff */
[----:B------:R-:W-:Y:S01]  /*0df0*/  IADD3.X R2, PT, PT, RZ, R20, RZ, P0, !PT ;  /* 0x00000014ff027210 */ /* 0x000fe200007fe4ff */
[----:B------:R-:W-:Y:S01]  /*0e00*/  IMAD.WIDE.U32 R4, R0, R12, RZ ;  /* 0x0000000c00047225 */ /* 0x000fe200078e00ff */
[----:B--2---:R-:W-:-:S03]  /*0e10*/  UISETP.NE.AND UP0, UPT, UR4, URZ, UPT ;  /* 0x000000ff0400728c */ /* 0x004fc6000bf05270 */
[----:B------:R-:W-:-:S04]  /*0e20*/  IMAD R2, R2, R12, RZ ;  /* 0x0000000c02027224 */ /* 0x000fc800078e02ff */
        /* <DEDUP_REMOVED lines=10> */
.L_x_172:
[----:B------:R-:W2:Y:S01]  /*0ed0*/  LDC R19, c[0x0][0x434] ;  /* 0x00010d00ff137b82 */ /* 0x000ea20000000800 */
[----:B------:R-:W-:-:S04]  /*0ee0*/  IMAD R0, R32, R29, R34 ;  /* 0x0000001d20007224 */ /* 0x000fc800078e0222 */
[----:B--2---:R-:W-:-:S03]  /*0ef0*/  IMAD R19, R0, R19, RZ ;  /* 0x0000001300137224 */ /* 0x004fc600078e02ff */
.L_x_173:
        /* <DEDUP_REMOVED lines=11> */
.L_x_174:
[----:B------:R-:W2:Y:S01]  /*0fb0*/  LDC R17, c[0x0][0x444] ;  /* 0x00011100ff117b82 */ /* 0x000ea20000000800 */
[----:B------:R-:W-:-:S04]  /*0fc0*/  IMAD R0, R32, R29, R34 ;  /* 0x0000001d20007224 */ /* 0x000fc800078e0222 */
[----:B--2---:R-:W-:-:S07]  /*0fd0*/  IMAD R17, R0, R17, RZ ;  /* 0x0000001100117224 */ /* 0x004fce00078e02ff */
.L_x_175:
[----:B------:R-:W2:Y:S01]  /*0fe0*/  LDCU.128 UR8, c[0x0][0x590] ;  /* 0x0000b200ff0877ac */ /* 0x000ea20008000c00 */
[----:B------:R-:W3:Y:S01]  /*0ff0*/  S2R R33, SR_TID.X ;  /* 0x0000000000217919 */ /* 0x000ee20000002100 */
[----:B------:R-:W4:Y:S01]  /*1000*/  LDC.64 R10, c[0x0][0x3b0] ;  /* 0x0000ec00ff0a7b82 */ /* 0x000f220000000a00 */
[----:B------:R-:W-:Y:S01]  /*1010*/  IADD3 R2, P0, PT, R248, R8, RZ ;  /* 0x00000008f8027210 */ /* 0x000fe20007f1e0ff */
[----:B------:R-:W-:Y:S01]  /*1020*/  IMAD.MOV.U32 R30, RZ, RZ, R248 ;  /* 0x000000ffff1e7224 */ /* 0x000fe200078e00f8 */
[----:B------:R-:W5:Y:S01]  /*1030*/  S2R R35, SR_TID.X ;  /* 0x0000000000237919 */ /* 0x000f620000002100 */
[----:B------:R-:W-:Y:S01]  /*1040*/  IMAD.MOV.U32 R31, RZ, RZ, RZ ;  /* 0x000000ffff1f7224 */ /* 0x000fe200078e00ff */
[----:B------:R-:W1:Y:S01]  /*1050*/  LDCU.64 UR4, c[0x0][0x550] ;  /* 0x0000aa00ff0477ac */ /* 0x000e620008000a00 */
[----:B------:R-:W-:Y:S01]  /*1060*/  IMAD.X R3, RZ, RZ, R9, P0 ;  /* 0x000000ffff037224 */ /* 0x000fe200000e0609 */
[----:B------:R-:W-:Y:S01]  /*1070*/  IADD3 R9, P1, P0, R4, R6, R21 ;  /* 0x0000000604097210 */ /* 0x000fe2000783e015 */
[----:B------:R-:W1:Y:S01]  /*1080*/  LDC.64 R12, c[0x0][0x5f8] ;  /* 0x00017e00ff0c7b82 */ /* 0x000e620000000a00 */
[----:B------:R-:W-:Y:S01]  /*1090*/  ISETP.NE.AND P3, PT, RZ, UR31, PT ;  /* 0x0000001fff007c0c */ /* 0x000fe2000bf65270 */
[----:B------:R-:W-:Y:S01]  /*10a0*/  BSSY.RECONVERGENT B1, `(.L_x_165) ;  /* 0x0000857000017945 */ /* 0x000fe20003800200 */
[----:B--2---:R-:W-:Y:S01]  /*10b0*/  IMAD R0, R20, UR8, RZ ;  /* 0x0000000814007c24 */ /* 0x004fe2000f8e02ff */
[----:B------:R-:W-:Y:S01]  /*10c0*/  USHF.L.U64.HI UR29, UR8, 0x6, UR9 ;  /* 0x00000006081d7899 */ /* 0x000fe20008010209 */
[----:B------:R-:W-:Y:S01]  /*10d0*/  IMAD.WIDE.U32 R2, R14, UR8, R2 ;  /* 0x000000080e027c25 */ /* 0x000fe2000f8e0002 */
[----:B------:R-:W-:-:S02]  /*10e0*/  USHF.L.U32 UR30, UR8, 0x6, URZ ;  /* 0x00000006081e7899 */ /* 0x000fc400080006ff */
[----:B------:R-:W2:Y:S01]  /*10f0*/  LDC.64 R228, c[0x0][0x420] ;  /* 0x00010800ffe47b82 */ /* 0x000ea20000000a00 */
[----:B------:R-:W-:-:S04]  /*1100*/  IMAD R0, R14, UR9, R0 ;  /* 0x000000090e007c24 */ /* 0x000fc8000f8e0200 */
[----:B------:R-:W-:Y:S01]  /*1110*/  IMAD.IADD R3, R3, 0x1, R0 ;  /* 0x0000000103037824 */ /* 0x000fe200078e0200 */
[----:B------:R-:W-:Y:S01]  /*1120*/  SHF.R.S32.HI R0, RZ, 0x1f, R21 ;  /* 0x0000001fff007819 */ /* 0x000fe20000011415 */
[----:B------:R-:W-:Y:S02]  /*1130*/  IMAD R21, R29, UR32, RZ ;  /* 0x000000201d157c24 */ /* 0x000fe4000f8e02ff */
[C---:B------:R-:W-:Y:S01]  /*1140*/  IMAD.WIDE.U32 R2, R34.reuse, UR10, R2 ;  /* 0x0000000a22027c25 */ /* 0x040fe2000f8e0002 */
[----:B---3--:R-:W-:Y:S02]  /*1150*/  SHF.R.U32.HI R33, RZ, 0x2, R33 ;  /* 0x00000002ff217819 */ /* 0x008fe40000011621 */
[----:B------:R-:W-:Y:S01]  /*1160*/  IADD3.X R15, PT, PT, R15, R7, R0, P1, P0 ;  /* 0x000000070f0f7210 */ /* 0x000fe20000fe0400 */
[----:B------:R-:W-:Y:S01]  /*1170*/  IMAD R3, R34, UR11, R3 ;  /* 0x0000000b22037c24 */ /* 0x000fe2000f8e0203 */
[----:B------:R-:W3:Y:S01]  /*1180*/  LDCU.64 UR10, c[0x0][0x3c8] ;  /* 0x00007900ff0a77ac */ /* 0x000ee20008000a00 */
[----:B----4-:R-:W-:Y:S01]  /*1190*/  IMAD R0, R20, R10, RZ ;  /* 0x0000000a14007224 */ /* 0x010fe200078e02ff */
[----:B-----5:R-:W-:Y:S01]  /*11a0*/  LOP3.LUT R250, R35, 0x1f, RZ, 0xc0, !PT ;  /* 0x0000001f23fa7812 */ /* 0x020fe200078ec0ff */
[----:B------:R-:W-:Y:S01]  /*11b0*/  IMAD.WIDE.U32 R4, R33, UR8, R2 ;  /* 0x0000000821047c25 */ /* 0x000fe2000f8e0002 */
[----:B------:R-:W-:-:S03]  /*11c0*/  SHF.R.U32.HI R227, RZ, 0x5, R35 ;  /* 0x00000005ffe37819 */ /* 0x000fc60000011623 */
[----:B------:R-:W-:Y:S01]  /*11d0*/  IMAD R8, R14, R11, R0 ;  /* 0x0000000b0e087224 */ /* 0x000fe200078e0200 */
[----:B-1----:R-:W-:Y:S01]  /*11e0*/  LEA R239, P0, R4, UR4, 0x1 ;  /* 0x0000000404ef7c11 */ /* 0x002fe2000f8008ff */
[----:B------:R-:W-:Y:S02]  /*11f0*/  IMAD.WIDE.U32 R2, R14, R10, R30 ;  /* 0x0000000a0e027225 */ /* 0x000fe400078e001e */
[----:B------:R-:W1:Y:S02]  /*1200*/  LDC R14, c[0x0][0x508] ;  /* 0x00014200ff0e7b82 */ /* 0x000e640000000800 */
[----:B------:R-:W-:Y:S01]  /*1210*/  IMAD R0, R33, UR9, R5 ;  /* 0x0000000921007c24 */ /* 0x000fe2000f8e0205 */
[----:B------:R-:W-:Y:S01]  /*1220*/  IADD3 R2, P1, PT, R22, R2, RZ ;  /* 0x0000000216027210 */ /* 0x000fe20007f3e0ff */
[----:B------:R-:W-:Y:S01]  /*1230*/  IMAD.WIDE.U32 R6, R12, UR21, RZ ;  /* 0x000000150c067c25 */ /* 0x000fe2000f8e00ff */
[----:B------:R-:W4:Y:S02]  /*1240*/  LDCU.64 UR8, c[0x0][0x570] ;  /* 0x0000ae00ff0877ac */ /* 0x000f240008000a00 */
[----:B------:R-:W-:Y:S01]  /*1250*/  LEA.HI.X R238, R4, UR5, R0, 0x1, P0 ;  /* 0x0000000504ee7c11 */ /* 0x000fe200080f0c00 */
[----:B------:R-:W-:Y:S01]  /*1260*/  VIADD R20, R220, UR28 ;  /* 0x0000001cdc147c36 */ /* 0x000fe20008000000 */
[----:B------:R-:W-:Y:S01]  /*1270*/  IADD3.X R3, PT, PT, R24, R3, R8, P1, !PT ;  /* 0x0000000318037210 */ /* 0x000fe20000ffe408 */
[----:B------:R-:W-:Y:S01]  /*1280*/  IMAD R4, R21, R227, R250 ;  /* 0x000000e315047224 */ /* 0x000fe200078e02fa */
[----:B------:R-:W-:Y:S01]  /*1290*/  SEL R6, R6, RZ, P3 ;  /* 0x000000ff06067207 */ /* 0x000fe20001800000 */
[----:B------:R-:W5:Y:S01]  /*12a0*/  LDCU.64 UR4, c[0x0][0x380] ;  /* 0x00007000ff0477ac */ /* 0x000f620008000a00 */
[----:B------:R-:W-:-:S02]  /*12b0*/  IMAD R5, R13, UR21, R7 ;  /* 0x000000150d057c24 */ /* 0x000fc4000f8e0207 */
[----:B------:R-:W-:Y:S01]  /*12c0*/  IADD3 R9, P1, P0, R4, R9, R6 ;  /* 0x0000000904097210 */ /* 0x000fe2000783e006 */
[C---:B---3--:R-:W-:Y:S01]  /*12d0*/  IMAD.WIDE.U32 R2, R34.reuse, UR10, R2 ;  /* 0x0000000a22027c25 */ /* 0x048fe2000f8e0002 */
[----:B------:R-:W-:Y:S01]  /*12e0*/  SHF.R.S32.HI R6, RZ, 0x1f, R4 ;  /* 0x0000001fff067819 */ /* 0x000fe20000011404 */
[----:B------:R-:W3:Y:S01]  /*12f0*/  LDC.64 R12, c[0x0][0x5e8] ;  /* 0x00017a00ff0c7b82 */ /* 0x000ee20000000a00 */
[----:B------:R-:W-:Y:S01]  /*1300*/  SEL R4, R5, RZ, P3 ;  /* 0x000000ff05047207 */ /* 0x000fe20001800000 */
[----:B------:R-:W-:Y:S02]  /*1310*/  IMAD R3, R34, UR11, R3 ;  /* 0x0000000b22037c24 */ /* 0x000fe4000f8e0203 */
[----:B------:R-:W-:Y:S01]  /*1320*/  IMAD.SHL.U32 R5, R21, 0x80, RZ ;  /* 0x0000008015057824 */ /* 0x000fe200078e00ff */
[----:B------:R-:W-:Y:S01]  /*1330*/  IADD3.X R8, PT, PT, R6, R15, R4, P1, P0 ;  /* 0x0000000f06087210 */ /* 0x000fe20000fe0404 */
[----:B------:R-:W-:Y:S01]  /*1340*/  IMAD.WIDE.U32 R2, R33, R10, R2 ;  /* 0x0000000a21027225 */ /* 0x000fe200078e0002 */
[----:B-1----:R-:W-:-:S02]  /*1350*/  IADD3 R0, PT, PT, R20, -R14, -R222 ;  /* 0x8000000e14007210 */ /* 0x002fc40007ffe8de */
[----:B------:R-:W-:Y:S01]  /*1360*/  LEA.HI R15, R35, 0x40, RZ, 0x1e ;  /* 0x00000040230f7811 */ /* 0x000fe200078ff0ff */
[----:B------:R-:W-:Y:S01]  /*1370*/  IMAD R3, R33, R11, R3 ;  /* 0x0000000b21037224 */ /* 0x000fe200078e0203 */
[----:B------:R-:W-:Y:S01]  /*1380*/  SHF.R.S32.HI R7, RZ, 0x1f, R0 ;  /* 0x0000001fff077819 */ /* 0x000fe20000011400 */
[----:B------:R-:W-:Y:S01]  /*1390*/  IMAD R6, R18, 0x80, R17 ;  /* 0x0000008012067824 */ /* 0x000fe200078e0211 */
[C---:B-----5:R-:W-:Y:S02]  /*13a0*/  LEA R237, P1, R2.reuse, UR4, 0x1 ;  /* 0x0000000402ed7c11 */ /* 0x060fe4000f8208ff */
[----:B------:R-:W-:Y:S02]  /*13b0*/  LEA.HI R4, R7, R0, RZ, 0x7 ;  /* 0x0000000007047211 */ /* 0x000fe400078f38ff */
[----:B------:R-:W-:Y:S02]  /*13c0*/  LEA.HI.X R236, R2, UR5, R3, 0x1, P1 ;  /* 0x0000000502ec7c11 */ /* 0x000fe400088f0c03 */
[----:B------:R-:W-:-:S02]  /*13d0*/  SHF.R.S32.HI R4, RZ, 0x7, R4 ;  /* 0x00000007ff047819 */ /* 0x000fc40000011404 */
[C---:B------:R-:W-:Y:S02]  /*13e0*/  IADD3 R0, P0, PT, R5.reuse, R9, RZ ;  /* 0x0000000905007210 */ /* 0x040fe40007f1e0ff */
[----:B------:R-:W-:Y:S01]  /*13f0*/  VIMNMX R252, PT, PT, RZ, R4, !PT ;  /* 0x00000004fffc7248 */ /* 0x000fe20007fe0100 */
[----:B---3--:R-:W-:Y:S01]  /*1400*/  IMAD.WIDE R2, R6, 0x4, R12 ;  /* 0x0000000406027825 */ /* 0x008fe200078e020c */
[----:B------:R-:W-:Y:S02]  /*1410*/  LEA.HI.X.SX32 R5, R5, R8, 0x1, P0 ;  /* 0x0000000805057211 */ /* 0x000fe400000f0eff */
[----:B------:R-:W-:Y:S01]  /*1420*/  ISETP.GT.AND P1, PT, R226, R252, PT ;  /* 0x000000fce200720c */ /* 0x000fe20003f24270 */
[----:B------:R-:W-:Y:S01]  /*1430*/  IMAD.MOV.U32 R245, RZ, RZ, R2 ;  /* 0x000000fffff57224 */ /* 0x000fe200078e0002 */
[----:B----4-:R-:W-:Y:S01]  /*1440*/  LEA R224, P0, R0, UR8, 0x2 ;  /* 0x0000000800e07c11 */ /* 0x010fe2000f8010ff */
[----:B------:R-:W-:Y:S01]  /*1450*/  IMAD.MOV.U32 R244, RZ, RZ, R3 ;  /* 0x000000fffff47224 */ /* 0x000fe200078e0003 */
[C---:B------:R-:W-:Y:S01]  /*1460*/  SHF.L.U64.HI R11, R10.reuse, 0x6, R11 ;  /* 0x000000060a0b7819 */ /* 0x040fe2000001020b */
[----:B------:R-:W-:Y:S01]  /*1470*/  IMAD.SHL.U32 R10, R10, 0x40, RZ ;  /* 0x000000400a0a7824 */ /* 0x000fe200078e00ff */
[----:B------:R-:W-:Y:S01]  /*1480*/  LEA.HI.X R225, R0, UR9, R5, 0x2, P0 ;  /* 0x0000000900e17c11 */ /* 0x000fe200080f1405 */
[----:B------:R-:W-:Y:S01]  /*1490*/  IMAD R0, R18, 0x80, R19 ;  /* 0x0000008012007824 */ /* 0x000fe200078e0213 */
[----:B------:R-:W-:-:S03]  /*14a0*/  IADD3 R12, P0, PT, R33, 0x40, RZ ;  /* 0x00000040210c7810 */ /* 0x000fc60007f1e0ff */
[----:B--2---:R-:W-:-:S04]  /*14b0*/  IMAD.WIDE R228, R0, 0x4, R228 ;  /* 0x0000000400e47825 */ /* 0x004fc800078e02e4 */
[----:B------:R-:W-:Y:S01]  /*14c0*/  IMAD.X R14, RZ, RZ, RZ, P0 ;  /* 0x000000ffff0e7224 */ /* 0x000fe200000e06ff */
[----:B------:R-:W-:Y:S06]  /*14d0*/  @P1 BRA `(.L_x_176) ;  /* 0x0000000400801947 */ /* 0x000fec0003800000 */
        /* <DEDUP_REMOVED lines=12> */
.L_x_177:
[----:B------:R-:W1:Y:S01]  /*15a0*/  LDCU.64 UR10, c[0x0][0x5c0] ;  /* 0x0000b800ff0a77ac */ /* 0x000e620008000a00 */
[----:B------:R-:W-:-:S05]  /*15b0*/  IADD3 R0, PT, PT, R36, R37, RZ ;  /* 0x0000002524007210 */ /* 0x000fca0007ffe0ff */
[C---:B-1----:R-:W-:Y:S02]  /*15c0*/  IMAD R4, R0.reuse, UR11, RZ ;  /* 0x0000000b00047c24 */ /* 0x042fe4000f8e02ff */
[----:B------:R-:W-:-:S05]  /*15d0*/  IMAD.WIDE.U32 R2, R0, UR10, RZ ;  /* 0x0000000a00027c25 */ /* 0x000fca000f8e00ff */
[----:B------:R-:W-:Y:S02]  /*15e0*/  IADD3 R6, PT, PT, R3, R4, RZ ;  /* 0x0000000403067210 */ /* 0x000fe40007ffe0ff */
[----:B------:R-:W-:Y:S02]  /*15f0*/  MOV R5, R2 ;  /* 0x0000000200057202 */ /* 0x000fe40000000f00 */
.L_x_178:
        /* <DEDUP_REMOVED lines=12> */
.L_x_179:
[----:B------:R-:W1:Y:S01]  /*16c0*/  LDCU.64 UR8, c[0x0][0x5c8] ;  /* 0x0000b900ff0877ac */ /* 0x000e620008000a00 */
[----:B------:R-:W-:-:S05]  /*16d0*/  IADD3 R0, PT, PT, R36, R37, RZ ;  /* 0x0000002524007210 */ /* 0x000fca0007ffe0ff */
[C---:B-1----:R-:W-:Y:S02]  /*16e0*/  IMAD R4, R0.reuse, UR9, RZ ;  /* 0x0000000900047c24 */ /* 0x042fe4000f8e02ff */
[----:B------:R-:W-:-:S05]  /*16f0*/  IMAD.WIDE.U32 R2, R0, UR8, RZ ;  /* 0x0000000800027c25 */ /* 0x000fca000f8e00ff */
[----:B------:R-:W-:Y:S02]  /*1700*/  IADD3 R11, PT, PT, R3, R4, RZ ;  /* 0x00000004030b7210 */ /* 0x000fe40007ffe0ff */
[----:B------:R-:W-:-:S07]  /*1710*/  MOV R10, R2 ;  /* 0x00000002000a7202 */ /* 0x000fce0000000f00 */
.L_x_180:
[----:B------:R-:W1:Y:S01]  /*1720*/  LDCU UR4, c[0x0][0x440] ;  /* 0x00008800ff0477ac */ /* 0x000e620008000800 */
[----:B------:R-:W-:Y:S01]  /*1730*/  VIADD R0, R222, -UR28 ;  /* 0x8000001cde007c36 */ /* 0x000fe20008000000 */
[----:B------:R-:W-:Y:S01]  /*1740*/  BSSY.RECONVERGENT B0, `(.L_x_181) ;  /* 0x000001f000007945 */ /* 0x000fe20003800200 */
[----:B------:R-:W-:Y:S01]  /*1750*/  IMAD.U32 R2, RZ, RZ, UR10 ;  /* 0x0000000aff027e24 */ /* 0x000fe2000f8e00ff */
[----:B------:R-:W-:-:S03]  /*1760*/  UIMAD UR16, UR25, UR10, URZ ;  /* 0x0000000a191072a4 */ /* 0x000fc6000f8e02ff */
[----:B------:R-:W-:Y:S01]  /*1770*/  IMAD.WIDE.U32 R2, R2, UR28, R30 ;  /* 0x0000001c02027c25 */ /* 0x000fe2000f8e001e */
[----:B------:R-:W-:Y:S02]  /*1780*/  UIMAD UR16, UR28, UR11, UR16 ;  /* 0x0000000b1c1072a4 */ /* 0x000fe4000f8e0210 */
[----:B------:R-:W-:-:S04]  /*1790*/  IADD3 R2, P2, PT, R5, R2, RZ ;  /* 0x0000000205027210 */ /* 0x000fc80007f5e0ff */
[----:B------:R-:W-:Y:S02]  /*17a0*/  IADD3.X R3, PT, PT, R6, UR16, R3, P2, !PT ;  /* 0x0000001006037c10 */ /* 0x000fe400097fe403 */
        /* <DEDUP_REMOVED lines=11> */
[----:B------:R-:W-:Y:S01]  /*1860*/  @!P1 LEA.HI.X R9, R6, R9, R7, 0x1, P2 ;  /* 0x0000000906099211 */ /* 0x000fe200010f0c07 */
[----:B------:R-:W-:-:S04]  /*1870*/  IMAD.U32 R6, RZ, RZ, UR8 ;  /* 0x00000008ff067e24 */ /* 0x000fc8000f8e00ff */
        /* <DEDUP_REMOVED lines=11> */
.L_x_182:
[----:B------:R-:W-:Y:S05]  /*1930*/  BSYNC.RECONVERGENT B0 ;  /* 0x0000000000007941 */ /* 0x000fea0003800200 */
.L_x_181:
[----:B------:R-:W2:Y:S01]  /*1940*/  LDCU.64 UR4, c[0x0][0x5e0] ;  /* 0x0000bc00ff0477ac */ /* 0x000ea20008000a00 */
[----:B------:R-:W-:Y:S01]  /*1950*/  IMAD.WIDE.U32 R2, R6, UR28, R30 ;  /* 0x0000001c06027c25 */ /* 0x000fe2000f8e001e */
[----:B-1----:R-:W1:Y:S01]  /*1960*/  @!P1 LDC.64 R8, c[0x0][0x568] ;  /* 0x00015a00ff089b82 */ /* 0x002e620000000a00 */
[----:B------:R-:W-:Y:S01]  /*1970*/  UIMAD UR25, UR25, UR8, URZ ;  /* 0x00000008191972a4 */ /* 0x000fe2000f8e02ff */
[----:B------:R-:W-:-:S03]  /*1980*/  IADD3 R2, P2, PT, R10, R2, RZ ;  /* 0x000000020a027210 */ /* 0x000fc60007f5e0ff */
[----:B------:R-:W-:-:S06]  /*1990*/  UIMAD UR25, UR28, UR9, UR25 ;  /* 0x000000091c1972a4 */ /* 0x000fcc000f8e0219 */
[----:B------:R-:W-:-:S03]  /*19a0*/  IADD3.X R3, PT, PT, R11, UR25, R3, P2, !PT ;  /* 0x000000190b037c10 */ /* 0x000fc600097fe403 */
[----:B--2---:R-:W-:-:S04]  /*19b0*/  IMAD.WIDE.U32 R4, R34, UR4, R2 ;  /* 0x0000000422047c25 */ /* 0x004fc8000f8e0002 */
        /* <DEDUP_REMOVED lines=18> */
.L_x_176:
[----:B------:R-:W1:Y:S01]  /*1ae0*/  LDCU.64 UR4, c[0x0][0x3d8] ;  /* 0x00007b00ff0477ac */ /* 0x000e620008000a00 */
[----:B------:R-:W-:Y:S01]  /*1af0*/  IMAD.U32 R2, RZ, RZ, UR16 ;  /* 0x00000010ff027e24 */ /* 0x000fe2000f8e00ff */
[----:B------:R-:W-:Y:S01]  /*1b00*/  LOP3.LUT R5, R18, 0x80000001, RZ, 0xc0, !PT ;  /* 0x8000000112057812 */ /* 0x000fe200078ec0ff */
[----:B------:R-:W-:Y:S01]  /*1b10*/  VIADD R9, R222, -UR28 ;  /* 0x8000001cde097c36 */ /* 0x000fe20008000000 */
[----:B------:R-:W-:Y:S01]  /*1b20*/  UIMAD UR8, UR25, UR16, URZ ;  /* 0x00000010190872a4 */ /* 0x000fe2000f8e02ff */
[----:B------:R-:W-:Y:S01]  /*1b30*/  IMAD.WIDE.U32 R2, R2, UR28, R30 ;  /* 0x0000001c02027c25 */ /* 0x000fe2000f8e001e */
[----:B------:R-:W-:Y:S02]  /*1b40*/  BSSY.RECONVERGENT B0, `(.L_x_184) ;  /* 0x0000024000007945 */ /* 0x000fe40003800200 */
[----:B------:R-:W-:Y:S01]  /*1b50*/  UIMAD UR8, UR28, UR17, UR8 ;  /* 0x000000111c0872a4 */ /* 0x000fe2000f8e0208 */
[----:B------:R-:W-:Y:S01]  /*1b60*/  IMAD.SHL.U32 R6, R35, 0x8, RZ ;  /* 0x0000000823067824 */ /* 0x000fe200078e00ff */
[----:B------:R-:W-:Y:S01]  /*1b70*/  @P3 BAR.SYNC.DEFER_BLOCKING 0x0 ;  /* 0x0000000000003b1d */ /* 0x000fe20000010000 */
[----:B------:R-:W-:-:S02]  /*1b80*/  ISETP.GE.AND P6, PT, R33, R9, PT ;  /* 0x000000092100720c */ /* 0x000fc40003fc6270 */
[----:B------:R-:W-:Y:S02]  /*1b90*/  IADD3 R2, P0, PT, R23, R2, RZ ;  /* 0x0000000217027210 */ /* 0x000fe40007f1e0ff */
[----:B------:R-:W-:Y:S02]  /*1ba0*/  LOP3.LUT R4, R6, 0xd8, RZ, 0xc0, !PT ;  /* 0x000000d806047812 */ /* 0x000fe400078ec0ff */
[----:B------:R-:W-:Y:S01]  /*1bb0*/  IADD3.X R3, PT, PT, R25, UR8, R3, P0, !PT ;  /* 0x0000000819037c10 */ /* 0x000fe200087fe403 */
[----:B-1----:R-:W-:Y:S01]  /*1bc0*/  IMAD R0, R26, UR4, RZ ;  /* 0x000000041a007c24 */ /* 0x002fe2000f8e02ff */
[----:B------:R-:W-:Y:S02]  /*1bd0*/  LOP3.LUT R4, R4, 0x18, R35, 0x78, !PT ;  /* 0x0000001804047812 */ /* 0x000fe400078e7823 */
[----:B------:R-:W-:Y:S01]  /*1be0*/  ISETP.NE.AND P0, PT, R5, 0x1, PT ;  /* 0x000000010500780c */ /* 0x000fe20003f05270 */
[----:B------:R-:W-:Y:S01]  /*1bf0*/  IMAD R0, R16, UR5, R0 ;  /* 0x0000000510007c24 */ /* 0x000fe2000f8e0200 */
[----:B------:R-:W-:Y:S01]  /*1c00*/  LOP3.LUT R4, R4, 0x1f20, R6, 0xf8, !PT ;  /* 0x00001f2004047812 */ /* 0x000fe200078ef806 */
[----:B------:R-:W-:Y:S01]  /*1c10*/  IMAD.WIDE.U32 R2, R16, UR4, R2 ;  /* 0x0000000410027c25 */ /* 0x000fe2000f8e0002 */
[----:B------:R-:W-:-:S02]  /*1c20*/  SEL R13, RZ, 0x2000, P0 ;  /* 0x00002000ff0d7807 */ /* 0x000fc40000000000 */
[----:B------:R-:W-:Y:S01]  /*1c30*/  LEA R8, R4, UR6, 0x1 ;  /* 0x0000000604087c11 */ /* 0x000fe2000f8e08ff */
        /* <DEDUP_REMOVED lines=17> */
.L_x_186:
[----:B------:R2:W-:Y:S01]  /*1d50*/  STS.128 [R8+0x8000], RZ ;  /* 0x008000ff08007388 */ /* 0x0005e20000000c00 */
[----:B------:R-:W-:Y:S05]  /*1d60*/  BRA `(.L_x_187) ;  /* 0x0000000000047947 */ /* 0x000fea0003800000 */
.L_x_185:
[----:B------:R3:W-:Y:S02]  /*1d70*/  STS.128 [R8+0x8000], RZ ;  /* 0x008000ff08007388 */ /* 0x0007e40000000c00 */
.L_x_187:
[----:B------:R-:W-:Y:S05]  /*1d80*/  BSYNC.RECONVERGENT B0 ;  /* 0x0000000000007941 */ /* 0x000fea0003800200 */
.L_x_184:
        /* <DEDUP_REMOVED lines=10> */
[----:B-1----:R-:W-:Y:S02]  /*1e30*/  IMAD R6, R14, UR16, RZ ;  /* 0x000000100e067c24 */ /* 0x002fe4000f8e02ff */
        /* <DEDUP_REMOVED lines=9> */
.L_x_189:
[----:B------:R-:W-:Y:S05]  /*1ed0*/  BSYNC.RECONVERGENT B0 ;  /* 0x0000000000007941 */ /* 0x000fea0003800200 */
.L_x_188:
        /* <DEDUP_REMOVED lines=15> */
.L_x_192:
[----:B------:R1:W-:Y:S01]  /*1fd0*/  STS.128 [R8+0x4000], RZ ;  /* 0x004000ff08007388 */ /* 0x0003e20000000c00 */
[----:B------:R-:W-:Y:S05]  /*1fe0*/  BRA `(.L_x_193) ;  /* 0x0000000000047947 */ /* 0x000fea0003800000 */
.L_x_191:
[----:B------:R1:W-:Y:S02]  /*1ff0*/  STS.128 [R8+0x4000], RZ ;  /* 0x004000ff08007388 */ /* 0x0003e40000000c00 */
.L_x_193:
[----:B------:R-:W-:Y:S05]  /*2000*/  BSYNC.RECONVERGENT B0 ;  /* 0x0000000000007941 */ /* 0x000fea0003800200 */
.L_x_190:
        /* <DEDUP_REMOVED lines=17> */
.L_x_195:
[----:B------:R-:W-:Y:S05]  /*2120*/  BSYNC.RECONVERGENT B0 ;  /* 0x0000000000007941 */ /* 0x000fea0003800200 */
.L_x_194:
        /* <DEDUP_REMOVED lines=13> */
.L_x_198:
[----:B------:R1:W-:Y:S01]  /*2200*/  STS.128 [R223], RZ ;  /* 0x000000ffdf007388 */ /* 0x0003e20000000c00 */
[----:B------:R-:W-:Y:S05]  /*2210*/  BRA `(.L_x_199) ;  /* 0x0000000000047947 */ /* 0x000fea0003800000 */
.L_x_197:
[----:B------:R1:W-:Y:S02]  /*2220*/  STS.128 [R223], RZ ;  /* 0x000000ffdf007388 */ /* 0x0003e40000000c00 */
.L_x_199:
[----:B------:R-:W-:Y:S05]  /*2230*/  BSYNC.RECONVERGENT B0 ;  /* 0x0000000000007941 */ /* 0x000fea0003800200 */
.L_x_196:
        /* <DEDUP_REMOVED lines=29> */
.L_x_201:
[----:B------:R-:W-:Y:S05]  /*2410*/  BSYNC.RECONVERGENT B0 ;  /* 0x0000000000007941 */ /* 0x000fea0003800200 */
.L_x_200:
[----:B------:R-:W3:Y:S01]  /*2420*/  LDCU.64 UR4, c[0x0][0x3d0] ;  /* 0x00007a00ff0477ac */ /* 0x000ee20008000a00 */
[----:B-1----:R-:W-:Y:S01]  /*2430*/  MOV R2, UR18 ;  /* 0x0000001200027c02 */ /* 0x002fe20008000f00 */
[----:B------:R-:W-:Y:S01]  /*2440*/  BSSY.RECONVERGENT B0, `(.L_x_202) ;  /* 0x000001d000007945 */ /* 0x000fe20003800200 */
[----:B------:R-:W-:-:S03]  /*2450*/  UIMAD UR25, UR25, UR18, URZ ;  /* 0x00000012191972a4 */ /* 0x000fc6000f8e02ff */
[----:B------:R-:W-:Y:S01]  /*2460*/  IMAD.WIDE.U32 R2, R2, UR28, R30 ;  /* 0x0000001c02027c25 */ /* 0x000fe2000f8e001e */
[----:B------:R-:W-:Y:S02]  /*2470*/  UIMAD UR25, UR28, UR19, UR25 ;  /* 0x000000131c1972a4 */ /* 0x000fe4000f8e0219 */
[----:B------:R-:W-:-:S04]  /*2480*/  IADD3 R2, P0, PT, R27, R2, RZ ;  /* 0x000000021b027210 */ /* 0x000fc80007f1e0ff */
[----:B------:R-:W-:Y:S01]  /*2490*/  IADD3.X R3, PT, PT, R28, UR25, R3, P0, !PT ;  /* 0x000000191c037c10 */ /* 0x000fe200087fe403 */
        /* <DEDUP_REMOVED lines=20> */
.L_x_204:
[----:B------:R1:W-:Y:S01]  /*25e0*/  STS.128 [R8+0x6000], RZ ;  /* 0x006000ff08007388 */ /* 0x0003e20000000c00 */
[----:B------:R-:W-:Y:S05]  /*25f0*/  BRA `(.L_x_205) ;  /* 0x0000000000047947 */ /* 0x000fea0003800000 */
.L_x_203:
[----:B------:R1:W-:Y:S02]  /*2600*/  STS.128 [R8+0x6000], RZ ;  /* 0x006000ff08007388 */ /* 0x0003e40000000c00 */
.L_x_205:
[----:B------:R-:W-:Y:S05]  /*2610*/  BSYNC.RECONVERGENT B0 ;  /* 0x0000000000007941 */ /* 0x000fea0003800200 */
.L_x_202:
        /* <DEDUP_REMOVED lines=9> */
[----:B---3--:R-:W-:Y:S02]  /*26b0*/  IMAD R6, R14, UR18, RZ ;  /* 0x000000120e067c24 */ /* 0x008fe4000f8e02ff */
        /* <DEDUP_REMOVED lines=9> */
.L_x_207:
[----:B------:R-:W-:Y:S05]  /*2750*/  BSYNC.RECONVERGENT B0 ;  /* 0x0000000000007941 */ /* 0x000fea0003800200 */
.L_x_206:
[----:B------:R-:W0:Y:S01]  /*2760*/  LDGDEPBAR ;  /* 0x00000000000079af */ /* 0x000e220000000000 */
[----:B------:R-:W2:Y:S01]  /*2770*/  LDC.64 R10, c[0x0][0x528] ;  /* 0x00014a00ff0a7b82 */ /* 0x000ea20000000a00 */
[----:B------:R-:W2:Y:S01]  /*2780*/  S2R R155, SR_TID.X ;  /* 0x00000000009b7919 */ /* 0x000ea20000002100 */
[--C-:B---3--:R-:W-:Y:S01]  /*2790*/  SHF.R.U32.HI R7, RZ, 0x6, R35.reuse ;  /* 0x00000006ff077819 */ /* 0x108fe20000011623 */
[C---:B------:R-:W-:Y:S02]  /*27a0*/  IMAD.SHL.U32 R14, R35.reuse, 0x20, RZ ;  /* 0x00000020230e7824 */ /* 0x040fe400078e00ff */
[----:B------:R-:W-:Y:S02]  /*27b0*/  IMAD.U32 R0, RZ, RZ, UR24 ;  /* 0x00000018ff007e24 */ /* 0x000fe4000f8e00ff */
[----:B------:R-:W-:Y:S01]  /*27c0*/  IMAD.SHL.U32 R15, R35, 0x4, RZ ;  /* 0x00000004230f7824 */ /* 0x000fe200078e00ff */
[----:B-1----:R-:W-:Y:S01]  /*27d0*/  IADD3 R2, PT, PT, R247, R249, R222 ;  /* 0x000000f9f7027210 */ /* 0x002fe20007ffe0de */
[C---:B------:R-:W-:Y:S01]  /*27e0*/  IMAD.SHL.U32 R4, R35.reuse, 0x10, RZ ;  /* 0x0000001023047824 */ /* 0x040fe200078e00ff */
[----:B------:R-:W-:Y:S01]  /*27f0*/  SHF.R.U32.HI R149, RZ, 0x1, R35 ;  /* 0x00000001ff957819 */ /* 0x000fe20000011623 */
[----:B------:R-:W-:Y:S01]  /*2800*/  IMAD R12, R32, R29, R34 ;  /* 0x0000001d200c7224 */ /* 0x000fe200078e0222 */
[----:B------:R-:W-:Y:S01]  /*2810*/  LOP3.LUT P0, RZ, R35, 0x4, RZ, 0xc0, !PT ;  /* 0x0000000423ff7812 */ /* 0x000fe2000780c0ff */
[----:B------:R-:W1:Y:S01]  /*2820*/  LDC R246, c[0x0][0x44c] ;  /* 0x00011300fff67b82 */ /* 0x000e620000000800 */
[----:B------:R-:W3:Y:S01]  /*2830*/  LDCU UR16, c[0x0][0x590] ;  /* 0x0000b200ff1077ac */ /* 0x000ee20008000800 */
[----:B------:R-:W1:Y:S01]  /*2840*/  LDCU UR8, c[0x0][0x440] ;  /* 0x00008800ff0877ac */ /* 0x000e620008000800 */
[----:B------:R-:W-:-:S05]  /*2850*/  DEPBAR.LE SB0, 0x1 ;  /* 0x000080400000791a */ /* 0x000fca0000000000 */
[----:B------:R-:W-:Y:S06]  /*2860*/  BAR.SYNC.DEFER_BLOCKING 0x0 ;  /* 0x0000000000007b1d */ /* 0x000fec0000010000 */
[----:B------:R-:W1:Y:S01]  /*2870*/  LDCU UR9, c[0x0][0x3e0] ;  /* 0x00007c00ff0977ac */ /* 0x000e620008000800 */
[----:B------:R-:W1:Y:S01]  /*2880*/  LDCU UR11, c[0x0][0x45c] ;  /* 0x00008b80ff0b77ac */ /* 0x000e620008000800 */
[----:B------:R-:W1:Y:S01]  /*2890*/  LDCU.U8 UR10, c[0x0][0x4f8] ;  /* 0x00009f00ff0a77ac */ /* 0x000e620008000000 */
[----:B--2-4-:R-:W2:Y:S04]  /*28a0*/  LDG.E.64 R8, desc[UR26][R10.64+0x8] ;  /* 0x0000081a0a087981 */ /* 0x014ea8000c1e1b00 */
[----:B------:R-:W4:Y:S01]  /*28b0*/  LDG.E.64 R10, desc[UR26][R10.64] ;  /* 0x0000001a0a0a7981 */ /* 0x000f22000c1e1b00 */
[----:B------:R-:W-:Y:S01]  /*28c0*/  LOP3.LUT R7, R7, 0xe, RZ, 0xc0, !PT ;  /* 0x0000000e07077812 */ /* 0x000fe200078ec0ff */
[C---:B------:R-:W-:Y:S01]  /*28d0*/  IMAD.SHL.U32 R16, R155.reuse, 0x20, RZ ;  /* 0x000000209b107824 */ /* 0x040fe200078e00ff */
[----:B------:R-:W-:Y:S01]  /*28e0*/  LOP3.LUT R3, R14, 0x20, RZ, 0xc0, !PT ;  /* 0x000000200e037812 */ /* 0x000fe200078ec0ff */
[----:B------:R-:W-:Y:S01]  /*28f0*/  IMAD.SHL.U32 R17, R155, 0x10, RZ ;  /* 0x000000109b117824 */ /* 0x000fe200078e00ff */
[----:B------:R-:W-:Y:S01]  /*2900*/  LOP3.LUT R15, R15, 0x18, RZ, 0xc0, !PT ;  /* 0x000000180f0f7812 */ /* 0x000fe200078ec0ff */
[----:B------:R-:W-:Y:S01]  /*2910*/  IMAD R7, R0, 0x4, R7 ;  /* 0x0000000400077824 */ /* 0x000fe200078e0207 */
[----:B------:R-:W-:Y:S01]  /*2920*/  SHF.R.U32.HI R0, RZ, 0x4, R35 ;  /* 0x00000004ff007819 */ /* 0x000fe20000011623 */
[----:B------:R-:W-:Y:S01]  /*2930*/  IMAD.SHL.U32 R18, R155, 0x4, RZ ;  /* 0x000000049b127824 */ /* 0x000fe200078e00ff */
[----:B------:R-:W-:Y:S01]  /*2940*/  LOP3.LUT R6, R14, 0x120, RZ, 0xc0, !PT ;  /* 0x000001200e067812 */ /* 0x000fe200078ec0ff */
[----:B------:R-:W-:Y:S01]  /*2950*/  IMAD.MOV.U32 R153, RZ, RZ, 0x20 ;  /* 0x00000020ff997424 */ /* 0x000fe200078e00ff */
[----:B------:R-:W-:Y:S01]  /*2960*/  LOP3.LUT R3, R3, 0x3800, R4, 0xf8, !PT ;  /* 0x0000380003037812 */ /* 0x000fe200078ef804 */
[----:B------:R-:W-:Y:S01]  /*2970*/  IMAD.MOV.U32 R152, RZ, RZ, 0x20 ;  /* 0x00000020ff987424 */ /* 0x000fe200078e00ff */
[----:B------:R-:W-:Y:S01]  /*2980*/  IADD3 R220, PT, PT, R2, -0x3f, -R220 ;  /* 0xffffffc102dc7810 */ /* 0x000fe20007ffe8dc */
[----:B------:R-:W-:Y:S01]  /*2990*/  IMAD.MOV.U32 R235, RZ, RZ, R223 ;  /* 0x000000ffffeb7224 */ /* 0x000fe200078e00df */
[----:B------:R-:W-:-:S02]  /*29a0*/  LOP3.LUT R0, R0, 0x8, RZ, 0xc0, !PT ;  /* 0x0000000800007812 */ /* 0x000fc400078ec0ff */
[----:B------:R-:W-:Y:S02]  /*29b0*/  CS2R R94, SRZ ;  /* 0x00000000005e7805 */ /* 0x000fe4000001ff00 */
[----:B------:R-:W-:Y:S02]  /*29c0*/  LOP3.LUT R2, R15, 0xc0, R14, 0xf8, !PT ;  /* 0x000000c00f027812 */ /* 0x000fe400078ef80e */
[----:B------:R-:W-:Y:S02]  /*29d0*/  CS2R R92, SRZ ;  /* 0x00000000005c7805 */ /* 0x000fe4000001ff00 */
[--C-:B------:R-:W-:Y:S02]  /*29e0*/  LOP3.LUT R6, R6, 0x600, R4.reuse, 0xf8, !PT ;  /* 0x0000060006067812 */ /* 0x100fe400078ef804 */
[----:B------:R-:W-:Y:S02]  /*29f0*/  CS2R R98, SRZ ;  /* 0x0000000000627805 */ /* 0x000fe4000001ff00 */
[----:B------:R-:W-:-:S02]  /*2a00*/  LOP3.LUT R4, R3, 0x100, R4, 0xf8, !PT ;  /* 0x0000010003047812 */ /* 0x000fc400078ef804 */
[----:B------:R-:W-:Y:S02]  /*2a10*/  CS2R R96, SRZ ;  /* 0x0000000000607805 */ /* 0x000fe4000001ff00 */
[--C-:B------:R-:W-:Y:S02]  /*2a20*/  LOP3.LUT R0, R0, 0x10, R35.reuse, 0xf8, !PT ;  /* 0x0000001000007812 */ /* 0x100fe400078ef823 */
[----:B------:R-:W-:Y:S02]  /*2a30*/  CS2R R90, SRZ ;  /* 0x00000000005a7805 */ /* 0x000fe4000001ff00 */
[----:B------:R-:W-:Y:S02]  /*2a40*/  LOP3.LUT R5, R16, 0xc0, RZ, 0xc0, !PT ;  /* 0x000000c010057812 */ /* 0x000fe400078ec0ff */
[----:B------:R-:W-:Y:S02]  /*2a50*/  CS2R R88, SRZ ;  /* 0x0000000000587805 */ /* 0x000fe4000001ff00 */
[----:B------:R-:W-:-:S02]  /*2a60*/  LOP3.LUT R3, R2, 0x8, R35, 0x78, !PT ;  /* 0x0000000802037812 */ /* 0x000fc400078e7823 */
[----:B------:R-:W-:Y:S02]  /*2a70*/  CS2R R86, SRZ ;  /* 0x0000000000567805 */ /* 0x000fe4000001ff00 */
[----:B------:R-:W-:Y:S02]  /*2a80*/  LOP3.LUT R149, R2, 0x8, R149, 0x78, !PT ;  /* 0x0000000802957812 */ /* 0x000fe400078e7895 */
[----:B------:R-:W-:Y:S02]  /*2a90*/  CS2R R84, SRZ ;  /* 0x0000000000547805 */ /* 0x000fe4000001ff00 */
[----:B------:R-:W-:Y:S02]  /*2aa0*/  LOP3.LUT R0, R0, 0xc0, R14, 0xf8, !PT ;  /* 0x000000c000007812 */ /* 0x000fe400078ef80e */
[----:B------:R-:W-:Y:S02]  /*2ab0*/  CS2R R78, SRZ ;  /* 0x00000000004e7805 */ /* 0x000fe4000001ff00 */
[----:B------:R-:W-:-:S02]  /*2ac0*/  LOP3.LUT R2, R17, 0x600, RZ, 0xc0, !PT ;  /* 0x0000060011027812 */ /* 0x000fc400078ec0ff */
[----:B------:R-:W-:Y:S02]  /*2ad0*/  CS2R R76, SRZ ;  /* 0x00000000004c7805 */ /* 0x000fe4000001ff00 */
[----:B------:R-:W-:Y:S02]  /*2ae0*/  LOP3.LUT R5, R5, 0x18, R18, 0xf8, !PT ;  /* 0x0000001805057812 */ /* 0x000fe400078ef812 */
[----:B------:R-:W-:Y:S02]  /*2af0*/  CS2R R82, SRZ ;  /* 0x0000000000527805 */ /* 0x000fe4000001ff00 */
[----:B------:R-:W-:Y:S02]  /*2b00*/  SHF.R.U32.HI R19, RZ, 0x1, R155 ;  /* 0x00000001ff137819 */ /* 0x000fe4000001169b */
[----:B------:R-:W-:Y:S02]  /*2b10*/  CS2R R80, SRZ ;  /* 0x0000000000507805 */ /* 0x000fe4000001ff00 */
[----:B------:R-:W-:-:S02]  /*2b20*/  LOP3.LUT R3, R4, R3, RZ, 0xfc, !PT ;  /* 0x0000000304037212 */ /* 0x000fc400078efcff */
[----:B------:R-:W-:Y:S02]  /*2b30*/  CS2R R74, SRZ ;  /* 0x00000000004a7805 */ /* 0x000fe4000001ff00 */
[----:B------:R-:W-:Y:S02]  /*2b40*/  LOP3.LUT R4, R0, R15, RZ, 0x3c, !PT ;  /* 0x0000000f00047212 */ /* 0x000fe400078e3cff */
[----:B------:R-:W-:Y:S02]  /*2b50*/  CS2R R72, SRZ ;  /* 0x0000000000487805 */ /* 0x000fe4000001ff00 */
[----:B------:R-:W-:Y:S02]  /*2b60*/  LOP3.LUT R2, R2, 0x120, R16, 0xf8, !PT ;  /* 0x0000012002027812 */ /* 0x000fe400078ef810 */
[----:B------:R-:W-:Y:S02]  /*2b70*/  CS2R R70, SRZ ;  /* 0x0000000000467805 */ /* 0x000fe4000001ff00 */
[----:B------:R-:W-:-:S02]  /*2b80*/  LOP3.LUT R0, R5, 0x8, R19, 0x78, !PT ;  /* 0x0000000805007812 */ /* 0x000fc400078e7813 */
[----:B------:R-:W-:Y:S02]  /*2b90*/  CS2R R68, SRZ ;  /* 0x0000000000447805 */ /* 0x000fe4000001ff00 */
[----:B------:R-:W-:Y:S01]  /*2ba0*/  LEA R150, R3, UR6, 0x1 ;  /* 0x0000000603967c11 */ /* 0x000fe2000f8e08ff */
[----:B---3--:R-:W-:Y:S01]  /*2bb0*/  USHF.L.U32 UR16, UR16, 0x7, URZ ;  /* 0x0000000710107899 */ /* 0x008fe200080006ff */
[----:B------:R-:W-:Y:S01]  /*2bc0*/  LOP3.LUT R154, R2, R0, RZ, 0xfc, !PT ;  /* 0x00000000029a7212 */ /* 0x000fe200078efcff */
[----:B------:R-:W-:Y:S01]  /*2bd0*/  IMAD.SHL.U32 R0, R12, 0x20, RZ ;  /* 0x000000200c007824 */ /* 0x000fe200078e00ff */
[----:B------:R-:W-:Y:S01]  /*2be0*/  LOP3.LUT R149, R6, R149, RZ, 0xfc, !PT ;  /* 0x0000009506957212 */ /* 0x000fe200078efcff */
[C---:B------:R-:W-:Y:S01]  /*2bf0*/  VIADD R2, R150.reuse, 0x8000 ;  /* 0x0000800096027836 */ /* 0x040fe20000000000 */
[----:B------:R-:W3:Y:S01]  /*2c00*/  LDSM.16.M88.4 R116, [R150+0x8000] ;  /* 0x008000009674783b */ /* 0x000ee20000000200 */
[----:B------:R-:W-:Y:S01]  /*2c10*/  VIADD R144, R150, 0x8020 ;  /* 0x0000802096907836 */ /* 0x000fe20000000000 */
[----:B------:R-:W-:Y:S01]  /*2c20*/  LOP3.LUT R4, R4, 0x120, R14, 0xf8, !PT ;  /* 0x0000012004047812 */ /* 0x000fe200078ef80e */
[----:B------:R-:W-:Y:S01]  /*2c30*/  @P0 VIADD R144, R2, 0xffffffe0 ;  /* 0xffffffe002900836 */ /* 0x000fe20000000000 */
[----:B------:R-:W1:Y:S01]  /*2c40*/  LDSM.16.M88.4 R120, [R150+0x8400] ;  /* 0x008400009678783b */ /* 0x000e620000000200 */
[----:B------:R-:W-:-:S02]  /*2c50*/  IADD3 R2, PT, PT, R20, 0x80, -R222 ;  /* 0x0000008014027810 */ /* 0x000fc40007ffe8de */
[----:B------:R-:W-:Y:S01]  /*2c60*/  LOP3.LUT R227, R227, 0x3, RZ, 0xc0, !PT ;  /* 0x00000003e3e37812 */ /* 0x000fe200078ec0ff */
[----:B------:R-:W1:Y:S01]  /*2c70*/  LDSM.16.M88.4 R132, [R144] ;  /* 0x000000009084783b */ /* 0x000e620000000200 */
[----:B------:R-:W-:Y:S02]  /*2c80*/  LEA R149, R149, UR6, 0x1 ;  /* 0x0000000695957c11 */ /* 0x000fe4000f8e08ff */
[----:B------:R-:W-:Y:S01]  /*2c90*/  LEA R148, R4, UR6, 0x1 ;  /* 0x0000000604947c11 */ /* 0x000fe2000f8e08ff */
[----:B------:R-:W1:Y:S01]  /*2ca0*/  LDSM.16.M88.4 R136, [R144+0x400] ;  /* 0x000400009088783b */ /* 0x000e620000000200 */
[----:B------:R-:W-:Y:S01]  /*2cb0*/  SEL R153, R153, 0xffffffe0, !P0 ;  /* 0xffffffe099997807 */ /* 0x000fe20004000000 */
[----:B------:R-:W-:Y:S01]  /*2cc0*/  IMAD R227, R226, 0x8, R227 ;  /* 0x00000008e2e37824 */ /* 0x000fe200078e02e3 */
[----:B------:R-:W-:Y:S01]  /*2cd0*/  LOP3.LUT P0, RZ, R155, 0x2, RZ, 0xc0, !PT ;  /* 0x000000029bff7812 */ /* 0x000fe2000780c0ff */
[----:B------:R-:W1:Y:S01]  /*2ce0*/  LDSM.16.M88.4 R140, [R144+0x800] ;  /* 0x00080000908c783b */ /* 0x000e620000000200 */
[----:B------:R-:W-:-:S02]  /*2cf0*/  IMAD.IADD R149, R13, 0x1, R149 ;  /* 0x000000010d957824 */ /* 0x000fc400078e0295 */
[----:B------:R-:W-:Y:S01]  /*2d00*/  IMAD.IADD R148, R13, 0x1, R148 ;  /* 0x000000010d947824 */ /* 0x000fe200078e0294 */
[----:B------:R-:W1:Y:S01]  /*2d10*/  LDSM.16.M88.4 R124, [R150+0x8800] ;  /* 0x00880000967c783b */ /* 0x000e620000000200 */
[----:B------:R-:W-:Y:S01]  /*2d20*/  VIADD R227, R227, 0xfffffff8 ;  /* 0xfffffff8e3e37836 */ /* 0x000fe20000000000 */
[----:B------:R-:W-:Y:S01]  /*2d30*/  SEL R152, R152, 0xffffffe0, !P0 ;  /* 0xffffffe098987807 */ /* 0x000fe20004000000 */
[----:B------:R-:W-:Y:S01]  /*2d40*/  IMAD.IADD R151, R150, 0x1, R153 ;  /* 0x0000000196977824 */ /* 0x000fe200078e0299 */
[----:B------:R-:W1:Y:S04]  /*2d50*/  LDSM.16.M88.4 R128, [R150+0x8c00] ;  /* 0x008c00009680783b */ /* 0x000e680000000200 */
[----:B------:R-:W1:Y:S01]  /*2d60*/  LDSM.16.M88.4 R144, [R144+0xc00] ;  /* 0x000c00009090783b */ /* 0x000e620000000200 */
[----:B--2---:R-:W-:-:S02]  /*2d70*/  IADD3 R250, P2, P1, R0, R8, R250 ;  /* 0x0000000800fa7210 */ /* 0x004fc4000795e0fa */
[----:B------:R-:W-:-:S03]  /*2d80*/  SHF.R.S32.HI R0, RZ, 0x1f, R0 ;  /* 0x0000001fff007819 */ /* 0x000fc60000011400 */
[----:B------:R-:W-:Y:S01]  /*2d90*/  IMAD.WIDE.U32 R250, R250, -0x2daee0ad, RZ ;  /* 0xd2511f53fafa7825 */ /* 0x000fe200078e00ff */
[----:B------:R-:W-:Y:S02]  /*2da0*/  IADD3.X R0, PT, PT, R0, R9, RZ, P2, P1 ;  /* 0x0000000900007210 */ /* 0x000fe400017e24ff */
[----:B------:R-:W-:-:S03]  /*2db0*/  LOP3.LUT P1, RZ, R155, 0x4, RZ, 0xc0, !PT ;  /* 0x000000049bff7812 */ /* 0x000fc6000782c0ff */
[----:B------:R2:W-:Y:S04]  /*2dc0*/  STL [R1], R0 ;  /* 0x0000000001007387 */ /* 0x0005e80000100800 */
[----:B------:R3:W-:Y:S01]  /*2dd0*/  STL [R1+0x8], R2 ;  /* 0x0000080201007387 */ /* 0x0007e20000100800 */
[----:B----4-:R-:W-:Y:S02]  /*2de0*/  R2UR UR17, R11 ;  /* 0x000000000b1172ca */ /* 0x010fe400000e0000 */
[----:B------:R-:W-:Y:S01]  /*2df0*/  R2UR UR32, R10 ;  /* 0x000000000a2072ca */ /* 0x000fe200000e0000 */
[----:B--2---:R-:W-:Y:S02]  /*2e00*/  IMAD.SHL.U32 R0, R21, 0x8, RZ ;  /* 0x0000000815007824 */ /* 0x004fe400078e00ff */
[----:B------:R-:W-:-:S08]  /*2e10*/  IMAD.MOV.U32 R0, RZ, RZ, 0x10 ;  /* 0x00000010ff007424 */ /* 0x000fd000078e00ff */
[----:B------:R-:W-:Y:S01]  /*2e20*/  UIADD3 UR31, UPT, UPT, UR17, -0x4498517b, URZ ;  /* 0xbb67ae85111f7890 */ /* 0x000fe2000fffe0ff */
[----:B---3--:R-:W-:Y:S01]  /*2e30*/  VIADD R2, R217, 0x10000 ;  /* 0x00010000d9027836 */ /* 0x008fe20000000000 */
[----:B------:R-:W-:Y:S01]  /*2e40*/  UIADD3 UR28, UPT, UPT, UR17, 0x76cf5d0a, URZ ;  /* 0x76cf5d0a111c7890 */ /* 0x000fe2000fffe0ff */
[----:B------:R-:W-:Y:S01]  /*2e50*/  SEL R2, R0, 0xfffffff0, !P1 ;  /* 0xfffffff000027807 */ /* 0x000fe20004800000 */
[C---:B------:R-:W-:Y:S01]  /*2e60*/  VIADD R0, R7.reuse, 0x1 ;  /* 0x0000000107007836 */ /* 0x040fe20000000000 */
[----:B------:R-:W-:Y:S01]  /*2e70*/  LOP3.LUT R7, R7, UR17, RZ, 0x3c, !PT ;  /* 0x0000001107077c12 */ /* 0x000fe2000f8e3cff */
[----:B------:R-:W-:Y:S02]  /*2e80*/  UIADD3 UR25, UPT, UPT, UR17, 0x32370b8f, URZ ;  /* 0x32370b8f11197890 */ /* 0x000fe4000fffe0ff */
[----:B------:R-:W-:Y:S01]  /*2e90*/  IMAD.IADD R234, R217, 0x1, R2 ;  /* 0x00000001d9ea7824 */ /* 0x000fe200078e0202 */
[----:B------:R-:W-:Y:S01]  /*2ea0*/  LOP3.LUT R0, R0, UR17, RZ, 0x3c, !PT ;  /* 0x0000001100007c12 */ /* 0x000fe2000f8e3cff */
[----:B------:R-:W-:Y:S01]  /*2eb0*/  UIADD3 UR19, UPT, UPT, UR17, -0x126145ec, URZ ;  /* 0xed9eba1411137890 */ /* 0x000fe2000fffe0ff */
[C---:B------:R-:W-:Y:S01]  /*2ec0*/  LOP3.LUT R7, R251.reuse, R7, RZ, 0x3c, !PT ;  /* 0x00000007fb077212 */ /* 0x040fe200078e3cff */
[----:B------:R-:W-:Y:S01]  /*2ed0*/  UIADD3 UR18, UPT, UPT, UR17, -0x56f99767, URZ ;  /* 0xa906689911127890 */ /* 0x000fe2000fffe0ff */
[----:B------:R-:W-:Y:S01]  /*2ee0*/  LOP3.LUT R0, R251, R0, RZ, 0x3c, !PT ;  /* 0x00000000fb007212 */ /* 0x000fe200078e3cff */
[----:B------:R-:W-:-:S02]  /*2ef0*/  UIADD3 UR17, UPT, UPT, UR17, 0x646e171e, URZ ;  /* 0x646e171e11117890 */ /* 0x000fc4000fffe0ff */
[----:B------:R-:W-:-:S04]  /*2f00*/  IMAD.WIDE.U32 R232, R7, -0x326172a9, RZ ;  /* 0xcd9e8d5707e87825 */ /* 0x000fc800078e00ff */
[----:B-1----:R-:W-:-:S07]  /*2f10*/  IMAD.WIDE.U32 R230, R0, -0x326172a9, RZ ;  /* 0xcd9e8d5700e67825 */ /* 0x002fce00078e00ff */
.L_x_210:
[----:B------:R-:W-:Y:S01]  /*2f20*/  SHF.R.U32.HI R164, RZ, 0x1, R155 ;  /* 0x00000001ffa47819 */ /* 0x000fe2000001169b */
[----:B------:R-:W2:Y:S01]  /*2f30*/  LDL R56, [R1] ;  /* 0x0000000001387983 */ /* 0x000ea20000100800 */
[----:B-----5:R-:W-:Y:S01]  /*2f40*/  FSETP.NEU.FTZ.AND P2, PT, R243, -INF , PT ;  /* 0xff800000f300780b */ /* 0x020fe20003f5d000 */
[----:B------:R-:W-:Y:S01]  /*2f50*/  UIADD3 UR34, UPT, UPT, UR32, -0x61c88647, URZ ;  /* 0x9e3779b920227890 */ /* 0x000fe2000fffe0ff */
[----:B------:R-:W-:Y:S01]  /*2f60*/  FSETP.NEU.FTZ.AND P0, PT, R242, -INF , PT ;  /* 0xff800000f200780b */ /* 0x000fe20003f1d000 */
[----:B------:R-:W3:Y:S01]  /*2f70*/  LDL R57, [R1+0x8] ;  /* 0x0000080001397983 */ /* 0x000ee20000100800 */
[C---:B------:R-:W-:Y:S01]  /*2f80*/  IMAD.WIDE.U32 R2, R227.reuse, -0x326172a9, RZ ;  /* 0xcd9e8d57e3027825 */ /* 0x040fe200078e00ff */
[----:B------:R-:W-:Y:S01]  /*2f90*/  USHF.L.U32 UR33, UR24, 0x7, URZ ;  /* 0x0000000718217899 */ /* 0x000fe200080006ff */
[----:B------:R-:W1:Y:S01]  /*2fa0*/  S2UR UR4, SR_CgaCtaId ;  /* 0x00000000000479c3 */ /* 0x000e620000008800 */
[----:B------:R-:W0:Y:S01]  /*2fb0*/  LDGDEPBAR ;  /* 0x00000000000079af */ /* 0x000e220000000000 */
[----:B------:R-:W-:Y:S01]  /*2fc0*/  VIADD R0, R227, 0x4 ;  /* 0x00000004e3007836 */ /* 0x000fe20000000000 */
[C---:B------:R-:W-:Y:S01]  /*2fd0*/  LOP3.LUT R159, R2.reuse, UR34, R233, 0x96, !PT ;  /* 0x00000022029f7c12 */ /* 0x040fe2000f8e96e9 */
[----:B------:R-:W-:Y:S01]  /*2fe0*/  VIADD R247, R247, 0xffffff80 ;  /* 0xffffff80f7f77836 */ /* 0x000fe20000000000 */
[----:B------:R-:W-:Y:S01]  /*2ff0*/  LOP3.LUT R158, R2, UR34, R231, 0x96, !PT ;  /* 0x00000022029e7c12 */ /* 0x000fe2000f8e96e7 */
[----:B------:R-:W-:Y:S01]  /*3000*/  IMAD.IADD R112, R149, 0x1, R153 ;  /* 0x0000000195707824 */ /* 0x000fe200078e0299 */
[----:B------:R-:W-:Y:S01]  /*3010*/  UIADD3 UR33, UPT, UPT, UR33, 0x80, URZ ;  /* 0x0000008021217890 */ /* 0x000fe2000fffe0ff */
[----:B------:R-:W-:Y:S01]  /*3020*/  VIADD R178, R217, 0x10000 ;  /* 0x00010000d9b27836 */ /* 0x000fe20000000000 */
[----:B------:R-:W-:Y:S01]  /*3030*/  UMOV UR5, 0x400 ;  /* 0x0000040000057882 */ /* 0x000fe20000000000 */
[----:B------:R-:W-:Y:S01]  /*3040*/  VIADD R226, R226, 0xffffffff ;  /* 0xffffffffe2e27836 */ /* 0x000fe20000000000 */
[----:B--2---:R-:W-:Y:S01]  /*3050*/  LOP3.LUT R156, R56, UR32, R3, 0x96, !PT ;  /* 0x00000020389c7c12 */ /* 0x004fe2000f8e9603 */
[----:B------:R-:W-:Y:S04]  /*3060*/  DEPBAR.LE SB0, 0x0 ;  /* 0x000080000000791a */ /* 0x000fe80000000000 */
[----:B------:R-:W-:Y:S01]  /*3070*/  BAR.SYNC.DEFER_BLOCKING 0x0 ;  /* 0x0000000000007b1d */ /* 0x000fe20000010000 */
[----:B---3--:R-:W-:Y:S01]  /*3080*/  ISETP.GE.AND P4, PT, R247, R57, PT ;  /* 0x00000039f700720c */ /* 0x008fe20003f86270 */
[----:B------:R-:W-:Y:S01]  /*3090*/  IMAD.WIDE.U32 R2, R0, -0x326172a9, RZ ;  /* 0xcd9e8d5700027825 */ /* 0x000fe200078e00ff */
[----:B-1----:R-:W-:Y:S02]  /*30a0*/  ULEA UR4, UR4, UR5, 0x18 ;  /* 0x0000000504047291 */ /* 0x002fe4000f8ec0ff */
[----:B------:R-:W-:Y:S01]  /*30b0*/  ISETP.GT.AND P4, PT, R222, UR33, P4 ;  /* 0x00000021de007c0c */ /* 0x000fe2000a784270 */
[----:B------:R-:W-:Y:S01]  /*30c0*/  UIADD3 UR33, UPT, UPT, UR32, -0x255992d5, URZ ;  /* 0xdaa66d2b20217890 */ /* 0x000fe2000fffe0ff */
[----:B------:R-:W-:Y:S01]  /*30d0*/  LOP3.LUT R3, R56, UR32, R3, 0x96, !PT ;  /* 0x0000002038037c12 */ /* 0x000fe2000f8e9603 */
[----:B------:R-:W-:Y:S01]  /*30e0*/  IMAD.WIDE.U32 R156, R156, -0x2daee0ad, RZ ;  /* 0xd2511f539c9c7825 */ /* 0x000fe200078e00ff */
[C---:B------:R-:W-:Y:S02]  /*30f0*/  LOP3.LUT R160, R2.reuse, UR34, R233, 0x96, !PT ;  /* 0x0000002202a07c12 */ /* 0x040fe4000f8e96e9 */
[----:B------:R-:W-:Y:S01]  /*3100*/  LOP3.LUT R0, R2, UR34, R231, 0x96, !PT ;  /* 0x0000002202007c12 */ /* 0x000fe2000f8e96e7 */
[----:B------:R-:W-:Y:S01]  /*3110*/  IMAD.WIDE.U32 R2, R3, -0x2daee0ad, RZ ;  /* 0xd2511f5303027825 */ /* 0x000fe200078e00ff */
[----:B------:R-:W-:Y:S01]  /*3120*/  LOP3.LUT R157, R250, UR31, R157, 0x96, !PT ;  /* 0x0000001ffa9d7c12 */ /* 0x000fe2000f8e969d */
[----:B------:R-:W-:Y:S02]  /*3130*/  UIADD3 UR34, UPT, UPT, UR32, 0x3c6ef372, URZ ;  /* 0x3c6ef37220227890 */ /* 0x000fe4000fffe0ff */
[----:B------:R-:W-:Y:S01]  /*3140*/  IMAD.WIDE.U32 R162, R160, -0x2daee0ad, RZ ;  /* 0xd2511f53a0a27825 */ /* 0x000fe200078e00ff */
[----:B------:R-:W-:Y:S03]  /*3150*/  LOP3.LUT R160, R250, UR31, R3, 0x96, !PT ;  /* 0x0000001ffaa07c12 */ /* 0x000fe6000f8e9603 */
[----:B------:R-:W-:Y:S01]  /*3160*/  IMAD.WIDE.U32 R176, R0, -0x2daee0ad, RZ ;  /* 0xd2511f5300b07825 */ /* 0x000fe200078e00ff */
[----:B------:R-:W-:Y:S01]  /*3170*/  LOP3.LUT R161, R2, UR28, R163, 0x96, !PT ;  /* 0x0000001c02a17c12 */ /* 0x000fe2000f8e96a3 */
[----:B------:R-:W-:Y:S02]  /*3180*/  LDSM.16.M88.4 R64, [R149] ;  /* 0x000000009540783b */ /* 0x000fe40000000200 */
[----:B------:R-:W-:Y:S05]  /*3190*/  @!P4 IMAD.SHL.U32 R0, R155, 0x2, RZ ;  /* 0x000000029b00c824 */ /* 0x000fea00078e00ff */
[----:B------:R-:W-:Y:S01]  /*31a0*/  @!P4 LOP3.LUT R0, R0, 0x6, RZ, 0xc0, !PT ;  /* 0x000000060000c812 */ /* 0x000fe200078ec0ff */
[----:B------:R-:W1:Y:S03]  /*31b0*/  LDSM.16.M88.4 R16, [R150+0x6000] ;  /* 0x006000009610783b */ /* 0x000e660000000200 */
[----:B------:R-:W-:Y:S01]  /*31c0*/  @!P4 LOP3.LUT R0, R0, 0x1c0, R164, 0xf8, !PT ;  /* 0x000001c00000c812 */ /* 0x000fe200078ef8a4 */
[----:B------:R-:W-:Y:S04]  /*31d0*/  IMAD.WIDE.U32 R164, R161, -0x326172a9, RZ ;  /* 0xcd9e8d57a1a47825 */ /* 0x000fe800078e00ff */
[----:B------:R-:W2:Y:S08]  /*31e0*/  LDSM.16.M88.4 R60, [R149+0x1000] ;  /* 0x00100000953c783b */ /* 0x000eb00000000200 */
[----:B------:R-:W3:Y:S08]  /*31f0*/  LDSM.16.M88.4 R32, [R150+0x6400] ;  /* 0x006400009620783b */ /* 0x000ef00000000200 */
[----:B------:R-:W4:Y:S08]  /*3200*/  LDSM.16.M88.4 R48, [R150+0x6800] ;  /* 0x006800009630783b */ /* 0x000f300000000200 */
[----:B------:R-:W4:Y:S01]  /*3210*/  LDSM.16.M88.4 R100, [R150+0x6c00] ;  /* 0x006c00009664783b */ /* 0x000f220000000200 */
[-C--:B-1----:R-:W-:Y:S07]  /*3220*/  HMMA.16816.F32.BF16 R4, R64, R16.reuse, RZ ;  /* 0x000000104004723c */ /* 0x082fee00000418ff */
[----:B------:R-:W-:Y:S01]  /*3230*/  LDSM.16.M88.4 R104, [R112] ;  /* 0x000000007068783b */ /* 0x000fe20000000200 */
[C---:B--2---:R-:W-:Y:S07]  /*3240*/  HMMA.16816.F32.BF16 R8, R60.reuse, R16, RZ ;  /* 0x000000103c08723c */ /* 0x044fee00000418ff */
[----:B------:R-:W1:Y:S01]  /*3250*/  LDSM.16.M88.4 R108, [R151+0x6000] ;  /* 0x00600000976c783b */ /* 0x000e620000000200 */
[-C--:B------:R-:W-:Y:S07]  /*3260*/  HMMA.16816.F32.BF16 R12, R60, R18.reuse, RZ ;  /* 0x000000123c0c723c */ /* 0x080fee00000418ff */
[----:B------:R-:W2:Y:S01]  /*3270*/  LDSM.16.M88.4 R112, [R112+0x1000] ;  /* 0x001000007070783b */ /* 0x000ea20000000200 */
[C---:B------:R-:W-:Y:S08]  /*3280*/  HMMA.16816.F32.BF16 R16, R64.reuse, R18, RZ ;  /* 0x000000124010723c */ /* 0x040ff000000418ff */
        /* <DEDUP_REMOVED lines=10> */
[----:B------:R-:W-:Y:S04]  /*3330*/  IMAD.WIDE.U32 R100, R159, -0x2daee0ad, RZ ;  /* 0xd2511f539f647825 */ /* 0x000fe800078e00ff */
[----:B------:R-:W-:Y:S01]  /*3340*/  IMAD.WIDE.U32 R158, R158, -0x2daee0ad, RZ ;  /* 0xd2511f539e9e7825 */ /* 0x000fe200078e00ff */
[C---:B------:R-:W-:Y:S01]  /*3350*/  LOP3.LUT R101, R156.reuse, UR28, R101, 0x96, !PT ;  /* 0x0000001c9c657c12 */ /* 0x040fe2000f8e9665 */
[-C--:B------:R-:W-:Y:S03]  /*3360*/  HMMA.16816.F32.BF16 R60, R60, R102.reuse, RZ ;  /* 0x000000663c3c723c */ /* 0x080fe600000418ff */
[----:B------:R-:W-:Y:S01]  /*3370*/  LOP3.LUT R156, R156, UR28, R159, 0x96, !PT ;  /* 0x0000001c9c9c7c12 */ /* 0x000fe2000f8e969f */
[----:B------:R-:W-:Y:S01]  /*3380*/  IMAD.WIDE.U32 R170, R101, -0x326172a9, RZ ;  /* 0xcd9e8d5765aa7825 */ /* 0x000fe200078e00ff */
[----:B------:R-:W-:Y:S03]  /*3390*/  LOP3.LUT R159, R2, UR28, R177, 0x96, !PT ;  /* 0x0000001c029f7c12 */ /* 0x000fe6000f8e96b1 */
[----:B------:R-:W-:Y:S01]  /*33a0*/  IMAD.WIDE.U32 R2, R157, -0x326172a9, RZ ;  /* 0xcd9e8d579d027825 */ /* 0x000fe200078e00ff */
[----:B------:R-:W-:Y:S03]  /*33b0*/  HMMA.16816.F32.BF16 R64, R64, R102, RZ ;  /* 0x000000664040723c */ /* 0x000fe600000418ff */
[----:B------:R-:W-:Y:S01]  /*33c0*/  IMAD.WIDE.U32 R172, R156, -0x326172a9, RZ ;  /* 0xcd9e8d579cac7825 */ /* 0x000fe200078e00ff */
[----:B------:R-:W-:Y:S02]  /*33d0*/  LOP3.LUT R102, R232, UR34, R3, 0x96, !PT ;  /* 0x00000022e8667c12 */ /* 0x000fe4000f8e9603 */
[----:B------:R-:W-:Y:S01]  /*33e0*/  LOP3.LUT R103, R2, UR33, R171, 0x96, !PT ;  /* 0x0000002102677c12 */ /* 0x000fe2000f8e96ab */
[----:B------:R-:W-:Y:S01]  /*33f0*/  IMAD.U32 R101, RZ, RZ, UR24 ;  /* 0x00000018ff657e24 */ /* 0x000fe2000f8e00ff */
[----:B------:R-:W-:Y:S01]  /*3400*/  LOP3.LUT R156, R230, UR34, R3, 0x96, !PT ;  /* 0x00000022e69c7c12 */ /* 0x000fe2000f8e9603 */
[-C--:B-1----:R-:W-:Y:S05]  /*3410*/  HMMA.16816.F32.BF16 R4, R104, R108.reuse, R4 ;  /* 0x0000006c6804723c */ /* 0x082fea0000041804 */
[----:B------:R-:W-:Y:S01]  /*3420*/  LOP3.LUT R166, R2, UR33, R173, 0x96, !PT ;  /* 0x0000002102a67c12 */ /* 0x000fe2000f8e96ad */
[----:B------:R-:W-:Y:S02]  /*3430*/  IMAD.WIDE.U32 R2, R160, -0x326172a9, RZ ;  /* 0xcd9e8d57a0027825 */ /* 0x000fe400078e00ff */
[C---:B--2---:R-:W-:Y:S04]  /*3440*/  HMMA.16816.F32.BF16 R8, R112.reuse, R108, R8 ;  /* 0x0000006c7008723c */ /* 0x044fe80000041808 */
[----:B------:R-:W-:Y:S01]  /*3450*/  LOP3.LUT R171, R2, UR33, R165, 0x96, !PT ;  /* 0x0000002102ab7c12 */ /* 0x000fe2000f8e96a5 */
[----:B------:R-:W-:Y:S01]  /*3460*/  IMAD.WIDE.U32 R174, R159, -0x326172a9, RZ ;  /* 0xcd9e8d579fae7825 */ /* 0x000fe200078e00ff */
[--C-:B------:R-:W-:Y:S02]  /*3470*/  LOP3.LUT R163, R232, UR34, R3.reuse, 0x96, !PT ;  /* 0x00000022e8a37c12 */ /* 0x100fe4000f8e9603 */
[----:B------:R-:W-:Y:S01]  /*3480*/  LOP3.LUT R177, R230, UR34, R3, 0x96, !PT ;  /* 0x00000022e6b17c12 */ /* 0x000fe2000f8e9603 */
[----:B------:R-:W-:Y:S01]  /*3490*/  IMAD.WIDE.U32 R160, R102, -0x2daee0ad, RZ ;  /* 0xd2511f5366a07825 */ /* 0x000fe200078e00ff */
[----:B------:R-:W-:Y:S01]  /*34a0*/  LOP3.LUT R173, R2, UR33, R175, 0x96, !PT ;  /* 0x0000002102ad7c12 */ /* 0x000fe2000f8e96af */
[-C--:B------:R-:W-:Y:S01]  /*34b0*/  HMMA.16816.F32.BF16 R12, R112, R110.reuse, R12 ;  /* 0x0000006e700c723c */ /* 0x080fe2000004180c */
[----:B------:R-:W-:Y:S02]  /*34c0*/  UIADD3 UR34, UPT, UPT, UR32, 0x78dde6e4, URZ ;  /* 0x78dde6e420227890 */ /* 0x000fe4000fffe0ff */
[----:B------:R-:W-:Y:S01]  /*34d0*/  LOP3.LUT R175, R100, UR25, R161, 0x96, !PT ;  /* 0x0000001964af7c12 */ /* 0x000fe2000f8e96a1 */
[----:B------:R-:W-:Y:S01]  /*34e0*/  @!P4 IMAD R0, R101, 0x80, R0 ;  /* 0x000000806500c824 */ /* 0x000fe200078e0200 */
[----:B------:R-:W-:Y:S01]  /*34f0*/  @!P4 VIMNMX R3, PT, PT, R220, R222, PT ;  /* 0x000000dedc03c248 */ /* 0x000fe20003fe0100 */
[----:B------:R-:W-:Y:S04]  /*3500*/  IMAD.WIDE.U32 R168, R103, -0x2daee0ad, RZ ;  /* 0xd2511f5367a87825 */ /* 0x000fe800078e00ff */
[----:B------:R-:W-:Y:S01]  /*3510*/  FMUL.FTZ R159, R243, 1.4426950216293334961 ;  /* 0x3fb8aa3bf39f7820 */ /* 0x000fe20000410000 */
[----:B------:R-:W1:Y:S01]  /*3520*/  LDSM.16.M88.4 R100, [R151+0x6400] ;  /* 0x006400009764783b */ /* 0x000e620000000200 */
[C---:B------:R-:W-:Y:S01]  /*3530*/  HMMA.16816.F32.BF16 R16, R104.reuse, R110, R16 ;  /* 0x0000006e6810723c */ /* 0x040fe20000041810 */
[----:B------:R-:W-:Y:S03]  /*3540*/  UIADD3 UR33, UPT, UPT, UR32, 0x1715609d, URZ ;  /* 0x1715609d20217890 */ /* 0x000fe6000fffe0ff */
[----:B------:R-:W-:Y:S01]  /*3550*/  LOP3.LUT R161, R160, UR19, R169, 0x96, !PT ;  /* 0x00000013a0a17c12 */ /* 0x000fe2000f8e96a9 */
[----:B------:R-:W-:Y:S01]  /*3560*/  IMAD.WIDE.U32 R156, R156, -0x2daee0ad, RZ ;  /* 0xd2511f539c9c7825 */ /* 0x000fe200078e00ff */
[----:B------:R-:W-:Y:S03]  /*3570*/  FSEL R159, R159, RZ, P2 ;  /* 0x000000ff9f9f7208 */ /* 0x000fe60001000000 */
[----:B------:R-:W-:Y:S01]  /*3580*/  FMUL.FTZ R2, R242, 1.4426950216293334961 ;  /* 0x3fb8aa3bf2027820 */ /* 0x000fe20000410000 */
[----:B------:R-:W-:Y:S01]  /*3590*/  @!P4 VIADD R108, R0, 0x1 ;  /* 0x00000001006cc836 */ /* 0x000fe20000000000 */
[----:B------:R-:W-:Y:S01]  /*35a0*/  LOP3.LUT R169, R158, UR25, R157, 0x96, !PT ;  /* 0x000000199ea97c12 */ /* 0x000fe2000f8e969d */
[----:B------:R-:W-:Y:S01]  /*35b0*/  IMAD.WIDE.U32 R166, R166, -0x2daee0ad, RZ ;  /* 0xd2511f53a6a67825 */ /* 0x000fe200078e00ff */
[--C-:B------:R-:W-:Y:S02]  /*35c0*/  @!P4 VIADDMNMX R157, R220, 0xffffffc0, R222.reuse, PT ;  /* 0xffffffc0dc9dc846 */ /* 0x100fe400038001de */
[----:B------:R-:W-:Y:S01]  /*35d0*/  FSEL R158, R2, RZ, P0 ;  /* 0x000000ff029e7208 */ /* 0x000fe20000000000 */
[----:B------:R-:W-:Y:S01]  /*35e0*/  @!P4 VIADD R160, R0, 0x9 ;  /* 0x0000000900a0c836 */ /* 0x000fe20000000000 */
[----:B------:R-:W-:Y:S02]  /*35f0*/  LOP3.LUT R165, R156, UR19, R167, 0x96, !PT ;  /* 0x000000139ca57c12 */ /* 0x000fe4000f8e96a7 */
[-C--:B------:R-:W-:Y:S02]  /*3600*/  @!P4 ISETP.GE.AND P2, PT, R0, R157.reuse, PT ;  /* 0x0000009d0000c20c */ /* 0x080fe40003f46270 */
[--C-:B------:R-:W-:Y:S02]  /*3610*/  @!P4 VIADDMNMX R156, R220, 0xffffffc8, R222.reuse, PT ;  /* 0xffffffc8dc9cc846 */ /* 0x100fe400038001de */
[----:B------:R-:W-:Y:S02]  /*3620*/  @!P4 FSEL R4, R4, -INF , !P2 ;  /* 0xff8000000404c808 */ /* 0x000fe40005000000 */
[----:B------:R-:W-:Y:S02]  /*3630*/  @!P4 VIADDMNMX R2, R220, 0x8, R222, PT ;  /* 0x00000008dc02c846 */ /* 0x000fe400038001de */
[----:B------:R-:W-:Y:S02]  /*3640*/  @!P4 ISETP.GE.AND P5, PT, R108, R157, PT ;  /* 0x0000009d6c00c20c */ /* 0x000fe40003fa6270 */
[-C--:B------:R-:W-:Y:S02]  /*3650*/  @!P4 ISETP.GE.AND P2, PT, R0, R156.reuse, PT ;  /* 0x0000009c0000c20c */ /* 0x080fe40003f46270 */
[C---:B------:R-:W-:Y:S02]  /*3660*/  @!P4 ISETP.GE.AND P6, PT, R108.reuse, R156, PT ;  /* 0x0000009c6c00c20c */ /* 0x040fe40003fc6270 */
[CC--:B------:R-:W-:Y:S02]  /*3670*/  @!P4 ISETP.GE.AND P3, PT, R108.reuse, R3.reuse, PT ;  /* 0x000000036c00c20c */ /* 0x0c0fe40003f66270 */
[-C--:B------:R-:W-:Y:S01]  /*3680*/  @!P4 ISETP.GE.AND P0, PT, R108, R2.reuse, PT ;  /* 0x000000026c00c20c */ /* 0x080fe20003f06270 */
[----:B------:R-:W-:Y:S01]  /*3690*/  @!P4 VIADD R108, R0, 0x8 ;  /* 0x00000008006cc836 */ /* 0x000fe20000000000 */
[----:B------:R-:W-:Y:S02]  /*36a0*/  @!P4 FSEL R5, R5, -INF , !P5 ;  /* 0xff8000000505c808 */ /* 0x000fe40006800000 */
[----:B------:R-:W-:Y:S01]  /*36b0*/  @!P4 FSEL R6, R6, -INF , !P2 ;  /* 0xff8000000606c808 */ /* 0x000fe20005000000 */
[-C--:B-1----:R-:W-:Y:S03]  /*36c0*/  HMMA.16816.F32.BF16 R20, R104, R100.reuse, R20 ;  /* 0x000000646814723c */ /* 0x082fe60000041814 */
[CC--:B------:R-:W-:Y:S01]  /*36d0*/  @!P4 ISETP.GE.AND P5, PT, R0.reuse, R3.reuse, PT ;  /* 0x000000030000c20c */ /* 0x0c0fe20003fa6270 */
[--C-:B------:R-:W-:Y:S01]  /*36e0*/  FFMA.FTZ R5, R5, UR11, -R159.reuse ;  /* 0x0000000b05057c23 */ /* 0x100fe2000801089f */
[-C--:B------:R-:W-:Y:S01]  /*36f0*/  @!P4 ISETP.GE.AND P2, PT, R0, R2.reuse, PT ;  /* 0x000000020000c20c */ /* 0x080fe20003f46270 */
[--C-:B------:R-:W-:Y:S01]  /*3700*/  FFMA.FTZ R6, R6, UR11, -R158.reuse ;  /* 0x0000000b06067c23 */ /* 0x100fe2000801089e */
[----:B------:R-:W-:Y:S01]  /*3710*/  @!P4 FSEL R7, R7, -INF , !P6 ;  /* 0xff8000000707c808 */ /* 0x000fe20007000000 */
[C---:B------:R-:W-:Y:S01]  /*3720*/  HMMA.16816.F32.BF16 R24, R112.reuse, R100, R24 ;  /* 0x000000647018723c */ /* 0x040fe20000041818 */
[----:B------:R-:W-:Y:S03]  /*3730*/  MUFU.EX2 R193, R5 ;  /* 0x0000000500c17308 */ /* 0x000fe60000000800 */
[----:B------:R-:W-:Y:S01]  /*3740*/  @!P4 FSEL R8, R8, -INF , !P5 ;  /* 0xff8000000808c808 */ /* 0x000fe20006800000 */
[----:B------:R-:W-:Y:S01]  /*3750*/  @!P4 VIADD R100, R0, 0x11 ;  /* 0x000000110064c836 */ /* 0x000fe20000000000 */
[----:B------:R-:W-:Y:S01]  /*3760*/  @!P4 FSEL R9, R9, -INF , !P3 ;  /* 0xff8000000909c808 */ /* 0x000fe20005800000 */
[--C-:B------:R-:W-:Y:S01]  /*3770*/  FFMA.FTZ R7, R7, UR11, -R158.reuse ;  /* 0x0000000b07077c23 */ /* 0x100fe2000801089e */
[----:B------:R-:W-:Y:S01]  /*3780*/  @!P4 FSEL R10, R10, -INF , !P2 ;  /* 0xff8000000a0ac808 */ /* 0x000fe20005000000 */
[-C--:B------:R-:W-:Y:S02]  /*3790*/  HMMA.16816.F32.BF16 R28, R112, R102.reuse, R28 ;  /* 0x00000066701c723c */ /* 0x080fe4000004181c */
[----:B------:R-:W-:Y:S01]  /*37a0*/  MUFU.EX2 R196, R6 ;  /* 0x0000000600c47308 */ /* 0x000fe20000000800 */
[C---:B------:R-:W-:Y:S02]  /*37b0*/  @!P4 ISETP.GE.AND P6, PT, R108.reuse, R3, PT ;  /* 0x000000036c00c20c */ /* 0x040fe40003fc6270 */
[C---:B------:R-:W-:Y:S07]  /*37c0*/  @!P4 ISETP.GE.AND P5, PT, R108.reuse, R2, PT ;  /* 0x000000026c00c20c */ /* 0x040fee0003fa6270 */
[----:B------:R1:W-:Y:S01]  /*37d0*/  MUFU.EX2 R195, R7 ;  /* 0x0000000700c37308 */ /* 0x0003e20000000800 */
[C---:B------:R-:W-:Y:S01]  /*37e0*/  @!P4 ISETP.GE.AND P3, PT, R108.reuse, R157, PT ;  /* 0x0000009d6c00c20c */ /* 0x040fe20003f66270 */
[C---:B------:R-:W-:Y:S04]  /*37f0*/  HMMA.16816.F32.BF16 R32, R104.reuse, R102, R32 ;  /* 0x000000666820723c */ /* 0x040fe80000041820 */
[----:B------:R-:W-:Y:S02]  /*3800*/  @!P4 ISETP.GE.AND P2, PT, R108, R156, PT ;  /* 0x0000009c6c00c20c */ /* 0x000fe40003f46270 */
[----:B------:R-:W-:Y:S01]  /*3810*/  @!P4 FSEL R11, R11, -INF , !P0 ;  /* 0xff8000000b0bc808 */ /* 0x000fe20004000000 */
[----:B------:R-:W2:Y:S01]  /*3820*/  LDSM.16.M88.4 R108, [R151+0x6800] ;  /* 0x00680000976c783b */ /* 0x000ea20000000200 */
[----:B------:R-:W-:Y:S02]  /*3830*/  @!P4 ISETP.GE.AND P0, PT, R160, R3, PT ;  /* 0x00000003a000c20c */ /* 0x000fe40003f06270 */
[----:B------:R-:W-:Y:S02]  /*3840*/  @!P4 FSEL R12, R12, -INF , !P6 ;  /* 0xff8000000c0cc808 */ /* 0x000fe40007000000 */
[----:B------:R-:W-:Y:S02]  /*3850*/  @!P4 FSEL R13, R13, -INF , !P0 ;  /* 0xff8000000d0dc808 */ /* 0x000fe40004000000 */
[----:B------:R-:W-:Y:S02]  /*3860*/  @!P4 FSEL R14, R14, -INF , !P5 ;  /* 0xff8000000e0ec808 */ /* 0x000fe40006800000 */
[C---:B------:R-:W-:Y:S02]  /*3870*/  @!P4 ISETP.GE.AND P6, PT, R160.reuse, R2, PT ;  /* 0x00000002a000c20c */ /* 0x040fe40003fc6270 */
[CC--:B------:R-:W-:Y:S02]  /*3880*/  @!P4 ISETP.GE.AND P0, PT, R160.reuse, R157.reuse, PT ;  /* 0x0000009da000c20c */ /* 0x0c0fe40003f06270 */
[-C--:B------:R-:W-:Y:S01]  /*3890*/  @!P4 ISETP.GE.AND P5, PT, R160, R156.reuse, PT ;  /* 0x0000009ca000c20c */ /* 0x080fe20003fa6270 */
[----:B------:R-:W-:Y:S01]  /*38a0*/  @!P4 VIADD R160, R0, 0x10 ;  /* 0x0000001000a0c836 */ /* 0x000fe20000000000 */
[----:B------:R-:W-:Y:S02]  /*38b0*/  @!P4 FSEL R15, R15, -INF , !P6 ;  /* 0xff8000000f0fc808 */ /* 0x000fe40007000000 */
[----:B------:R-:W-:Y:S02]  /*38c0*/  @!P4 FSEL R16, R16, -INF , !P3 ;  /* 0xff8000001010c808 */ /* 0x000fe40005800000 */
[----:B------:R-:W-:Y:S02]  /*38d0*/  @!P4 FSEL R19, R19, -INF , !P5 ;  /* 0xff8000001313c808 */ /* 0x000fe40006800000 */
[-C--:B------:R-:W-:Y:S01]  /*38e0*/  @!P4 ISETP.GE.AND P6, PT, R160, R157.reuse, PT ;  /* 0x0000009da000c20c */ /* 0x080fe20003fc6270 */
[--C-:B------:R-:W-:Y:S01]  /*38f0*/  FFMA.FTZ R16, R16, UR11, -R159.reuse ;  /* 0x0000000b10107c23 */ /* 0x100fe2000801089f */
[-C--:B------:R-:W-:Y:S01]  /*3900*/  @!P4 ISETP.GE.AND P3, PT, R160, R156.reuse, PT ;  /* 0x0000009ca000c20c */ /* 0x080fe20003f66270 */
[--C-:B------:R-:W-:Y:S01]  /*3910*/  FFMA.FTZ R19, R19, UR11, -R158.reuse ;  /* 0x0000000b13137c23 */ /* 0x100fe2000801089e */
[----:B------:R-:W-:Y:S01]  /*3920*/  @!P4 ISETP.GE.AND P5, PT, R100, R157, PT ;  /* 0x0000009d6400c20c */ /* 0x000fe20003fa6270 */
[----:B------:R-:W-:Y:S01]  /*3930*/  MUFU.EX2 R190, R16 ;  /* 0x0000001000be7308 */ /* 0x000fe20000000800 */
[----:B------:R-:W-:Y:S02]  /*3940*/  @!P4 FSEL R20, R20, -INF , !P6 ;  /* 0xff8000001414c808 */ /* 0x000fe40007000000 */
[----:B------:R-:W-:Y:S07]  /*3950*/  @!P4 FSEL R21, R21, -INF , !P5 ;  /* 0xff8000001515c808 */ /* 0x000fee0006800000 */
[----:B------:R-:W-:Y:S01]  /*3960*/  MUFU.EX2 R191, R19 ;  /* 0x0000001300bf7308 */ /* 0x000fe20000000800 */
[----:B------:R-:W-:Y:S01]  /*3970*/  @!P4 FSEL R22, R22, -INF , !P3 ;  /* 0xff8000001616c808 */ /* 0x000fe20005800000 */
[--C-:B------:R-:W-:Y:S01]  /*3980*/  FFMA.FTZ R20, R20, UR11, -R159.reuse ;  /* 0x0000000b14147c23 */ /* 0x100fe2000801089f */
[----:B------:R-:W-:Y:S01]  /*3990*/  @!P4 FSEL R17, R17, -INF , !P0 ;  /* 0xff8000001111c808 */ /* 0x000fe20004000000 */
[--C-:B------:R-:W-:Y:S01]  /*39a0*/  FFMA.FTZ R21, R21, UR11, -R159.reuse ;  /* 0x0000000b15157c23 */ /* 0x100fe2000801089f */
[----:B------:R-:W-:Y:S01]  /*39b0*/  @!P4 FSEL R18, R18, -INF , !P2 ;  /* 0xff8000001212c808 */ /* 0x000fe20005000000 */
[--C-:B------:R-:W-:Y:S01]  /*39c0*/  FFMA.FTZ R22, R22, UR11, -R158.reuse ;  /* 0x0000000b16167c23 */ /* 0x100fe2000801089e */
[C---:B------:R-:W-:Y:S01]  /*39d0*/  @!P4 ISETP.GE.AND P6, PT, R100.reuse, R156, PT ;  /* 0x0000009c6400c20c */ /* 0x040fe20003fc6270 */
[--C-:B------:R-:W-:Y:S01]  /*39e0*/  FFMA.FTZ R17, R17, UR11, -R159.reuse ;  /* 0x0000000b11117c23 */ /* 0x100fe2000801089f */
[CC--:B------:R-:W-:Y:S01]  /*39f0*/  @!P4 ISETP.GE.AND P5, PT, R100.reuse, R3.reuse, PT ;  /* 0x000000036400c20c */ /* 0x0c0fe20003fa6270 */
[-C--:B--2---:R-:W-:Y:S01]  /*3a00*/  HMMA.16816.F32.BF16 R36, R104, R108.reuse, R36 ;  /* 0x0000006c6824723c */ /* 0x084fe20000041824 */
[----:B------:R-:W2:Y:S02]  /*3a10*/  MUFU.EX2 R186, R20 ;  /* 0x0000001400ba7308 */ /* 0x000ea40000000800 */
[-C--:B------:R-:W-:Y:S01]  /*3a20*/  @!P4 ISETP.GE.AND P3, PT, R100, R2.reuse, PT ;  /* 0x000000026400c20c */ /* 0x080fe20003f66270 */
[----:B------:R-:W-:Y:S01]  /*3a30*/  @!P4 VIADD R100, R0, 0x18 ;  /* 0x000000180064c836 */ /* 0x000fe20000000000 */
[-C--:B------:R-:W-:Y:S01]  /*3a40*/  @!P4 ISETP.GE.AND P0, PT, R160, R3.reuse, PT ;  /* 0x00000003a000c20c */ /* 0x080fe20003f06270 */
[--C-:B------:R-:W-:Y:S01]  /*3a50*/  FFMA.FTZ R18, R18, UR11, -R158.reuse ;  /* 0x0000000b12127c23 */ /* 0x100fe2000801089e */
[-C--:B------:R-:W-:Y:S04]  /*3a60*/  @!P4 ISETP.GE.AND P2, PT, R160, R2.reuse, PT ;  /* 0x00000002a000c20c */ /* 0x080fe80003f46270 */
[----:B------:R-:W-:Y:S01]  /*3a70*/  MUFU.EX2 R189, R17 ;  /* 0x0000001100bd7308 */ /* 0x000fe20000000800 */
[----:B------:R-:W-:Y:S01]  /*3a80*/  @!P4 FSEL R23, R23, -INF , !P6 ;  /* 0xff8000001717c808 */ /* 0x000fe20007000000 */
[----:B------:R-:W-:Y:S01]  /*3a90*/  @!P4 VIADD R160, R0, 0x19 ;  /* 0x0000001900a0c836 */ /* 0x000fe20000000000 */
[----:B------:R-:W-:Y:S07]  /*3aa0*/  @!P4 FSEL R24, R24, -INF , !P0 ;  /* 0xff8000001818c808 */ /* 0x000fee0004000000 */
[----:B------:R-:W-:Y:S01]  /*3ab0*/  MUFU.EX2 R184, R21 ;  /* 0x0000001500b87308 */ /* 0x000fe20000000800 */
[----:B------:R-:W-:Y:S01]  /*3ac0*/  @!P4 FSEL R25, R25, -INF , !P5 ;  /* 0xff8000001919c808 */ /* 0x000fe20006800000 */
[--C-:B------:R-:W-:Y:S01]  /*3ad0*/  FFMA.FTZ R23, R23, UR11, -R158.reuse ;  /* 0x0000000b17177c23 */ /* 0x100fe2000801089e */
[----:B------:R-:W-:Y:S07]  /*3ae0*/  @!P4 FSEL R26, R26, -INF , !P2 ;  /* 0xff8000001a1ac808 */ /* 0x000fee0005000000 */
[----:B------:R-:W-:Y:S01]  /*3af0*/  MUFU.EX2 R192, R18 ;  /* 0x0000001200c07308 */ /* 0x000fe20000000800 */
[C---:B------:R-:W-:Y:S01]  /*3b00*/  @!P4 ISETP.GE.AND P6, PT, R100.reuse, R3, PT ;  /* 0x000000036400c20c */ /* 0x040fe20003fc6270 */
[C---:B------:R-:W-:Y:S08]  /*3b10*/  HMMA.16816.F32.BF16 R40, R112.reuse, R108, R40 ;  /* 0x0000006c7028723c */ /* 0x040ff00000041828 */
[----:B------:R-:W3:Y:S01]  /*3b20*/  MUFU.EX2 R188, R23 ;  /* 0x0000001700bc7308 */ /* 0x000ee20000000800 */
[----:B------:R-:W-:Y:S01]  /*3b30*/  @!P4 ISETP.GE.AND P0, PT, R100, R2, PT ;  /* 0x000000026400c20c */ /* 0x000fe20003f06270 */
[----:B------:R-:W-:Y:S01]  /*3b40*/  @!P4 VIADD R108, R0, 0x21 ;  /* 0x00000021006cc836 */ /* 0x000fe20000000000 */
[C---:B------:R-:W-:Y:S07]  /*3b50*/  @!P4 ISETP.GE.AND P5, PT, R100.reuse, R157, PT ;  /* 0x0000009d6400c20c */ /* 0x040fee0003fa6270 */
[----:B------:R-:W-:Y:S01]  /*3b60*/  MUFU.EX2 R187, R22 ;  /* 0x0000001600bb7308 */ /* 0x000fe20000000800 */
[----:B------:R-:W-:Y:S01]  /*3b70*/  @!P4 ISETP.GE.AND P2, PT, R100, R156, PT ;  /* 0x0000009c6400c20c */ /* 0x000fe20003f46270 */
[-C--:B------:R-:W-:Y:S01]  /*3b80*/  HMMA.16816.F32.BF16 R44, R112, R110.reuse, R44 ;  /* 0x0000006e702c723c */ /* 0x080fe2000004182c */
[----:B------:R-:W4:Y:S02]  /*3b90*/  LDSM.16.M88.4 R100, [R151+0x6c00] ;  /* 0x006c00009764783b */ /* 0x000f240000000200 */
[----:B------:R-:W-:Y:S01]  /*3ba0*/  @!P4 FSEL R27, R27, -INF , !P3 ;  /* 0xff8000001b1bc808 */ /* 0x000fe20005800000 */
[----:B------:R-:W-:Y:S01]  /*3bb0*/  @!P4 VIADD R109, R0, 0x28 ;  /* 0x00000028006dc836 */ /* 0x000fe20000000000 */
[----:B------:R-:W-:Y:S02]  /*3bc0*/  @!P4 ISETP.GE.AND P3, PT, R160, R3, PT ;  /* 0x00000003a000c20c */ /* 0x000fe40003f66270 */
[----:B------:R-:W-:Y:S01]  /*3bd0*/  @!P4 FSEL R28, R28, -INF , !P6 ;  /* 0xff8000001c1cc808 */ /* 0x000fe20007000000 */
[C---:B------:R-:W-:Y:S04]  /*3be0*/  HMMA.16816.F32.BF16 R48, R104.reuse, R110, R48 ;  /* 0x0000006e6830723c */ /* 0x040fe80000041830 */
        /* <DEDUP_REMOVED lines=16> */
[----:B------:R-:W-:Y:S02]  /*3cf0*/  @!P4 FSEL R37, R37, -INF , !P0 ;  /* 0xff8000002525c808 */ /* 0x000fe40004000000 */
[----:B------:R-:W-:Y:S01]  /*3d00*/  @!P4 FSEL R38, R38, -INF , !P5 ;  /* 0xff8000002626c808 */ /* 0x000fe20006800000 */
[--C-:B------:R-:W-:Y:S01]  /*3d10*/  FFMA.FTZ R36, R36, UR11, -R159.reuse ;  /* 0x0000000b24247c23 */ /* 0x100fe2000801089f */
[----:B------:R-:W-:Y:S01]  /*3d20*/  @!P4 FSEL R33, R33, -INF , !P3 ;  /* 0xff8000002121c808 */ /* 0x000fe20005800000 */
[-C--:B----4-:R-:W-:Y:S03]  /*3d30*/  HMMA.16816.F32.BF16 R52, R104, R100.reuse, R52 ;  /* 0x000000646834723c */ /* 0x090fe60000041834 */
[C---:B------:R-:W-:Y:S01]  /*3d40*/  @!P4 ISETP.GE.AND P6, PT, R108.reuse, R156, PT ;  /* 0x0000009c6c00c20c */ /* 0x040fe20003fc6270 */
[--C-:B------:R-:W-:Y:S01]  /*3d50*/  FFMA.FTZ R37, R37, UR11, -R159.reuse ;  /* 0x0000000b25257c23 */ /* 0x100fe2000801089f */
[CC--:B------:R-:W-:Y:S01]  /*3d60*/  @!P4 ISETP.GE.AND P0, PT, R108.reuse, R3.reuse, PT ;  /* 0x000000036c00c20c */ /* 0x0c0fe20003f06270 */
[--C-:B------:R-:W-:Y:S01]  /*3d70*/  FFMA.FTZ R33, R33, UR11, -R159.reuse ;  /* 0x0000000b21217c23 */ /* 0x100fe2000801089f */
[-C--:B------:R-:W-:Y:S01]  /*3d80*/  @!P4 ISETP.GE.AND P5, PT, R108, R2.reuse, PT ;  /* 0x000000026c00c20c */ /* 0x080fe20003fa6270 */
[--C-:B------:R-:W-:Y:S01]  /*3d90*/  FFMA.FTZ R38, R38, UR11, -R158.reuse ;  /* 0x0000000b26267c23 */ /* 0x100fe2000801089e */
[-C--:B------:R-:W-:Y:S01]  /*3da0*/  @!P4 ISETP.GE.AND P3, PT, R160, R3.reuse, PT ;  /* 0x00000003a000c20c */ /* 0x080fe20003f66270 */
[----:B------:R-:W-:Y:S01]  /*3db0*/  @!P4 VIADD R108, R0, 0x29 ;  /* 0x00000029006cc836 */ /* 0x000fe20000000000 */
[----:B------:R-:W-:Y:S01]  /*3dc0*/  @!P4 FSEL R39, R39, -INF , !P6 ;  /* 0xff8000002727c808 */ /* 0x000fe20007000000 */
[C---:B------:R-:W-:Y:S04]  /*3dd0*/  HMMA.16816.F32.BF16 R56, R112.reuse, R100, R56 ;  /* 0x000000647038723c */ /* 0x040fe80000041838 */
[----:B------:R-:W-:Y:S01]  /*3de0*/  @!P4 FSEL R40, R40, -INF , !P3 ;  /* 0xff8000002828c808 */ /* 0x000fe20005800000 */
[--C-:B------:R-:W-:Y:S01]  /*3df0*/  FFMA.FTZ R39, R39, UR11, -R158.reuse ;  /* 0x0000000b27277c23 */ /* 0x100fe2000801089e */
[----:B------:R-:W-:Y:S01]  /*3e00*/  @!P4 FSEL R43, R43, -INF , !P5 ;  /* 0xff8000002b2bc808 */ /* 0x000fe20006800000 */
[C---:B------:R-:W-:Y:S01]  /*3e10*/  @!P4 VIADD R101, R0.reuse, 0x31 ;  /* 0x000000310065c836 */ /* 0x040fe20000000000 */
[CC--:B------:R-:W-:Y:S01]  /*3e20*/  @!P4 ISETP.GE.AND P6, PT, R109.reuse, R3.reuse, PT ;  /* 0x000000036d00c20c */ /* 0x0c0fe20003fc6270 */
[-C--:B------:R-:W-:Y:S03]  /*3e30*/  HMMA.16816.F32.BF16 R60, R112, R102.reuse, R60 ;  /* 0x00000066703c723c */ /* 0x080fe6000004183c */
[-C--:B------:R-:W-:Y:S01]  /*3e40*/  @!P4 ISETP.GE.AND P3, PT, R109, R2.reuse, PT ;  /* 0x000000026d00c20c */ /* 0x080fe20003f66270 */
[----:B------:R-:W-:Y:S01]  /*3e50*/  @!P4 VIADD R100, R0, 0x38 ;  /* 0x000000380064c836 */ /* 0x000fe20000000000 */
[----:B------:R-:W-:Y:S01]  /*3e60*/  @!P4 ISETP.GE.AND P5, PT, R108, R3, PT ;  /* 0x000000036c00c20c */ /* 0x000fe20003fa6270 */
[----:B------:R-:W-:Y:S01]  /*3e70*/  IMAD.WIDE.U32 R114, R173, -0x2daee0ad, RZ ;  /* 0xd2511f53ad727825 */ /* 0x000fe200078e00ff */
[----:B------:R-:W-:Y:S01]  /*3e80*/  @!P4 FSEL R44, R44, -INF , !P6 ;  /* 0xff8000002c2cc808 */ /* 0x000fe20007000000 */
[----:B------:R-:W-:Y:S04]  /*3e90*/  HMMA.16816.F32.BF16 R64, R104, R102, R64 ;  /* 0x000000666840723c */ /* 0x000fe80000041840 */
[----:B------:R-:W-:Y:S01]  /*3ea0*/  @!P4 FSEL R45, R45, -INF , !P5 ;  /* 0xff8000002d2dc808 */ /* 0x000fe20006800000 */
[----:B------:R-:W-:Y:S01]  /*3eb0*/  FMUL.FTZ R105, R240, 1.4426950216293334961 ;  /* 0x3fb8aa3bf0697820 */ /* 0x000fe20000410000 */
[----:B------:R-:W-:Y:S01]  /*3ec0*/  @!P4 FSEL R46, R46, -INF , !P3 ;  /* 0xff8000002e2ec808 */ /* 0x000fe20005800000 */
[----:B------:R-:W-:Y:S01]  /*3ed0*/  IMAD.WIDE.U32 R112, R171, -0x2daee0ad, RZ ;  /* 0xd2511f53ab707825 */ /* 0x000fe200078e00ff */
[----:B------:R-:W-:Y:S02]  /*3ee0*/  @!P4 FSEL R34, R34, -INF , !P2 ;  /* 0xff8000002222c808 */ /* 0x000fe40005000000 */
[C---:B------:R-:W-:Y:S02]  /*3ef0*/  @!P4 ISETP.GE.AND P6, PT, R108.reuse, R2, PT ;  /* 0x000000026c00c20c */ /* 0x040fe40003fc6270 */
[-C--:B------:R-:W-:Y:S01]  /*3f00*/  @!P4 ISETP.GE.AND P5, PT, R108, R157.reuse, PT ;  /* 0x0000009d6c00c20c */ /* 0x080fe20003fa6270 */
[--C-:B------:R-:W-:Y:S01]  /*3f10*/  FFMA.FTZ R34, R34, UR11, -R158.reuse ;  /* 0x0000000b22227c23 */ /* 0x100fe2000801089e */
[----:B------:R-:W-:Y:S01]  /*3f20*/  @!P4 ISETP.GE.AND P3, PT, R108, R156, PT ;  /* 0x0000009c6c00c20c */ /* 0x000fe20003f66270 */
[----:B------:R-:W-:Y:S01]  /*3f30*/  @!P4 VIADD R108, R0, 0x30 ;  /* 0x00000030006cc836 */ /* 0x000fe20000000000 */
[----:B------:R-:W-:Y:S01]  /*3f40*/  @!P4 ISETP.GE.AND P2, PT, R160, R2, PT ;  /* 0x00000002a000c20c */ /* 0x000fe20003f46270 */
[----:B------:R-:W-:Y:S01]  /*3f50*/  @!P4 VIADD R0, R0, 0x39 ;  /* 0x000000390000c836 */ /* 0x000fe20000000000 */
[----:B------:R-:W-:Y:S01]  /*3f60*/  @!P4 FSEL R41, R41, -INF , !P0 ;  /* 0xff8000002929c808 */ /* 0x000fe20004000000 */
[----:B------:R-:W-:Y:S01]  /*3f70*/  MUFU.EX2 R179, R34 ;  /* 0x0000002200b37308 */ /* 0x000fe20000000800 */
[-C--:B------:R-:W-:Y:S01]  /*3f80*/  @!P4 ISETP.GE.AND P0, PT, R109, R157.reuse, PT ;  /* 0x0000009d6d00c20c */ /* 0x080fe20003f06270 */
[----:B------:R-:W-:Y:S01]  /*3f90*/  IMAD.WIDE.U32 R160, R161, -0x326172a9, RZ ;  /* 0xcd9e8d57a1a07825 */ /* 0x000fe200078e00ff */
[----:B------:R-:W-:Y:S02]  /*3fa0*/  @!P4 FSEL R42, R42, -INF , !P2 ;  /* 0xff8000002a2ac808 */ /* 0x000fe40005000000 */
[----:B------:R-:W-:Y:S02]  /*3fb0*/  @!P4 FSEL R47, R47, -INF , !P6 ;  /* 0xff8000002f2fc808 */ /* 0x000fe40007000000 */
[----:B------:R-:W-:Y:S02]  /*3fc0*/  @!P4 FSEL R51, R51, -INF , !P3 ;  /* 0xff8000003333c808 */ /* 0x000fe40005800000 */
[-C--:B------:R-:W-:Y:S02]  /*3fd0*/  @!P4 ISETP.GE.AND P2, PT, R109, R156.reuse, PT ;  /* 0x0000009c6d00c20c */ /* 0x080fe40003f46270 */
[-C--:B------:R-:W-:Y:S01]  /*3fe0*/  @!P4 ISETP.GE.AND P6, PT, R108, R157.reuse, PT ;  /* 0x0000009d6c00c20c */ /* 0x080fe20003fc6270 */
[--C-:B------:R-:W-:Y:S01]  /*3ff0*/  FFMA.FTZ R51, R51, UR11, -R158.reuse ;  /* 0x0000000b33337c23 */ /* 0x100fe2000801089e */
[----:B------:R-:W-:Y:S02]  /*4000*/  @!P4 ISETP.GE.AND P3, PT, R101, R157, PT ;  /* 0x0000009d6500c20c */ /* 0x000fe40003f66270 */
[----:B------:R-:W-:Y:S02]  /*4010*/  @!P4 FSEL R48, R48, -INF , !P0 ;  /* 0xff8000003030c808 */ /* 0x000fe40004000000 */
[----:B------:R-:W-:Y:S02]  /*4020*/  @!P4 FSEL R49, R49, -INF , !P5 ;  /* 0xff8000003131c808 */ /* 0x000fe40006800000 */
[----:B------:R-:W-:Y:S01]  /*4030*/  @!P4 ISETP.GE.AND P0, PT, R108, R156, PT ;  /* 0x0000009c6c00c20c */ /* 0x000fe20003f06270 */
[--C-:B------:R-:W-:Y:S01]  /*4040*/  FFMA.FTZ R48, R48, UR11, -R159.reuse ;  /* 0x0000000b30307c23 */ /* 0x100fe2000801089f */
[-C--:B------:R-:W-:Y:S01]  /*4050*/  @!P4 ISETP.GE.AND P5, PT, R108, R3.reuse, PT ;  /* 0x000000036c00c20c */ /* 0x080fe20003fa6270 */
[--C-:B------:R-:W-:Y:S01]  /*4060*/  FFMA.FTZ R49, R49, UR11, -R159.reuse ;  /* 0x0000000b31317c23 */ /* 0x100fe2000801089f */
[----:B------:R-:W-:Y:S02]  /*4070*/  @!P4 FSEL R50, R50, -INF , !P2 ;  /* 0xff8000003232c808 */ /* 0x000fe40005000000 */
[----:B------:R-:W-:Y:S02]  /*4080*/  @!P4 FSEL R52, R52, -INF , !P6 ;  /* 0xff8000003434c808 */ /* 0x000fe40007000000 */
[----:B------:R-:W-:Y:S01]  /*4090*/  @!P4 FSEL R53, R53, -INF , !P3 ;  /* 0xff8000003535c808 */ /* 0x000fe20005800000 */
[--C-:B------:R-:W-:Y:S01]  /*40a0*/  FFMA.FTZ R50, R50, UR11, -R158.reuse ;  /* 0x0000000b32327c23 */ /* 0x100fe2000801089e */
[----:B------:R-:W-:Y:S01]  /*40b0*/  @!P4 ISETP.GE.AND P2, PT, R108, R2, PT ;  /* 0x000000026c00c20c */ /* 0x000fe20003f46270 */
[--C-:B------:R-:W-:Y:S01]  /*40c0*/  FFMA.FTZ R52, R52, UR11, -R159.reuse ;  /* 0x0000000b34347c23 */ /* 0x100fe2000801089f */
[----:B------:R-:W-:Y:S01]  /*40d0*/  @!P4 ISETP.GE.AND P6, PT, R101, R156, PT ;  /* 0x0000009c6500c20c */ /* 0x000fe20003fc6270 */
[----:B------:R-:W-:Y:S01]  /*40e0*/  FFMA.FTZ R53, R53, UR11, -R159 ;  /* 0x0000000b35357c23 */ /* 0x000fe2000801089f */
[CC--:B------:R-:W-:Y:S02]  /*40f0*/  @!P4 ISETP.GE.AND P3, PT, R101.reuse, R3.reuse, PT ;  /* 0x000000036500c20c */ /* 0x0c0fe40003f66270 */
[----:B------:R-:W-:Y:S02]  /*4100*/  @!P4 FSEL R54, R54, -INF , !P0 ;  /* 0xff8000003636c808 */ /* 0x000fe40004000000 */
[----:B------:R-:W-:Y:S02]  /*4110*/  @!P4 FSEL R56, R56, -INF , !P5 ;  /* 0xff8000003838c808 */ /* 0x000fe40006800000 */
[-C--:B------:R-:W-:Y:S01]  /*4120*/  @!P4 ISETP.GE.AND P0, PT, R101, R2.reuse, PT ;  /* 0x000000026500c20c */ /* 0x080fe20003f06270 */
[--C-:B------:R-:W-:Y:S01]  /*4130*/  FFMA.FTZ R54, R54, UR11, -R158.reuse ;  /* 0x0000000b36367c23 */ /* 0x100fe2000801089e */
[-C--:B------:R-:W-:Y:S02]  /*4140*/  @!P4 ISETP.GE.AND P5, PT, R0, R3.reuse, PT ;  /* 0x000000030000c20c */ /* 0x080fe40003fa6270 */
[----:B------:R-:W-:Y:S02]  /*4150*/  @!P4 FSEL R55, R55, -INF , !P6 ;  /* 0xff8000003737c808 */ /* 0x000fe40007000000 */
[----:B------:R-:W-:Y:S02]  /*4160*/  @!P4 FSEL R57, R57, -INF , !P3 ;  /* 0xff8000003939c808 */ /* 0x000fe40005800000 */
[----:B------:R-:W-:Y:S01]  /*4170*/  @!P4 FSEL R58, R58, -INF , !P2 ;  /* 0xff8000003a3ac808 */ /* 0x000fe20005000000 */
[--C-:B------:R-:W-:Y:S01]  /*4180*/  FFMA.FTZ R55, R55, UR11, -R158.reuse ;  /* 0x0000000b37377c23 */ /* 0x100fe2000801089e */
[C---:B------:R-:W-:Y:S02]  /*4190*/  @!P4 ISETP.GE.AND P6, PT, R100.reuse, R3, PT ;  /* 0x000000036400c20c */ /* 0x040fe40003fc6270 */
[-C--:B------:R-:W-:Y:S02]  /*41a0*/  @!P4 ISETP.GE.AND P3, PT, R100, R2.reuse, PT ;  /* 0x000000026400c20c */ /* 0x080fe40003f66270 */
[----:B------:R-:W-:Y:S01]  /*41b0*/  @!P4 ISETP.GE.AND P2, PT, R0, R2, PT ;  /* 0x000000020000c20c */ /* 0x000fe20003f46270 */
[----:B------:R-:W-:Y:S01]  /*41c0*/  IMAD.WIDE.U32 R2, R163, -0x2daee0ad, RZ ;  /* 0xd2511f53a3027825 */ /* 0x000fe200078e00ff */
[----:B------:R-:W-:Y:S02]  /*41d0*/  @!P4 FSEL R59, R59, -INF , !P0 ;  /* 0xff8000003b3bc808 */ /* 0x000fe40004000000 */
[----:B------:R-:W-:Y:S02]  /*41e0*/  @!P4 FSEL R61, R61, -INF , !P5 ;  /* 0xff8000003d3dc808 */ /* 0x000fe40006800000 */
[CC--:B------:R-:W-:Y:S02]  /*41f0*/  @!P4 ISETP.GE.AND P0, PT, R100.reuse, R157.reuse, PT ;  /* 0x0000009d6400c20c */ /* 0x0c0fe40003f06270 */
[-C--:B------:R-:W-:Y:S01]  /*4200*/  @!P4 ISETP.GE.AND P5, PT, R100, R156.reuse, PT ;  /* 0x0000009c6400c20c */ /* 0x080fe20003fa6270 */
[----:B------:R-:W-:Y:S01]  /*4210*/  IMAD.WIDE.U32 R100, R177, -0x2daee0ad, RZ ;  /* 0xd2511f53b1647825 */ /* 0x000fe200078e00ff */
[----:B------:R-:W-:Y:S02]  /*4220*/  LOP3.LUT R110, R162, UR25, R3, 0x96, !PT ;  /* 0x00000019a26e7c12 */ /* 0x000fe4000f8e9603 */
[----:B------:R-:W-:Y:S01]  /*4230*/  @!P4 FSEL R60, R60, -INF , !P6 ;  /* 0xff8000003c3cc808 */ /* 0x000fe20007000000 */
[----:B------:R-:W-:Y:S01]  /*4240*/  IMAD.WIDE.U32 R162, R165, -0x326172a9, RZ ;  /* 0xcd9e8d57a5a27825 */ /* 0x000fe200078e00ff */
[----:B------:R-:W-:Y:S02]  /*4250*/  @!P4 FSEL R62, R62, -INF , !P3 ;  /* 0xff8000003e3ec808 */ /* 0x000fe40005800000 */
[----:B------:R-:W-:Y:S01]  /*4260*/  @!P4 ISETP.GE.AND P6, PT, R0, R157, PT ;  /* 0x0000009d0000c20c */ /* 0x000fe20003fc6270 */
[----:B------:R-:W-:Y:S01]  /*4270*/  IMAD.WIDE.U32 R110, R110, -0x326172a9, RZ ;  /* 0xcd9e8d576e6e7825 */ /* 0x000fe200078e00ff */
[----:B------:R-:W-:Y:S02]  /*4280*/  @!P4 ISETP.GE.AND P3, PT, R0, R156, PT ;  /* 0x0000009c0000c20c */ /* 0x000fe40003f66270 */
[----:B------:R-:W-:Y:S02]  /*4290*/  LOP3.LUT R0, R176, UR25, R101, 0x96, !PT ;  /* 0x00000019b0007c12 */ /* 0x000fe4000f8e9665 */
[----:B------:R-:W-:Y:S01]  /*42a0*/  LOP3.LUT R109, R100, UR19, R115, 0x96, !PT ;  /* 0x00000013646d7c12 */ /* 0x000fe2000f8e9673 */
[----:B------:R-:W-:Y:S01]  /*42b0*/  IMAD.WIDE.U32 R100, R175, -0x326172a9, RZ ;  /* 0xcd9e8d57af647825 */ /* 0x000fe200078e00ff */
[----:B------:R-:W-:Y:S02]  /*42c0*/  LOP3.LUT R156, R2, UR19, R113, 0x96, !PT ;  /* 0x00000013029c7c12 */ /* 0x000fe4000f8e9671 */
[----:B------:R-:W-:Y:S01]  /*42d0*/  @!P4 FSEL R63, R63, -INF , !P2 ;  /* 0xff8000003f3fc808 */ /* 0x000fe20005000000 */
[----:B------:R-:W-:Y:S01]  /*42e0*/  IMAD.WIDE.U32 R2, R169, -0x326172a9, RZ ;  /* 0xcd9e8d57a9027825 */ /* 0x000fe200078e00ff */
[----:B------:R-:W-:Y:S02]  /*42f0*/  LOP3.LUT R100, R100, UR33, R161, 0x96, !PT ;  /* 0x0000002164647c12 */ /* 0x000fe4000f8e96a1 */
[----:B------:R-:W-:Y:S01]  /*4300*/  LOP3.LUT R161, R164, UR34, R111, 0x96, !PT ;  /* 0x00000022a4a17c12 */ /* 0x000fe2000f8e966f */
        /* <DEDUP_REMOVED lines=8> */
[----:B------:R-:W-:Y:S01]  /*4390*/  @!P4 FSEL R64, R64, -INF , !P0 ;  /* 0xff8000004040c808 */ /* 0x000fe20004000000 */
[----:B------:R-:W-:Y:S01]  /*43a0*/  IMAD.WIDE.U32 R108, R108, -0x2daee0ad, RZ ;  /* 0xd2511f536c6c7825 */ /* 0x000fe200078e00ff */
[----:B------:R-:W-:Y:S01]  /*43b0*/  LOP3.LUT R177, R2, UR33, R165, 0x96, !PT ;  /* 0x0000002102b17c12 */ /* 0x000fe2000f8e96a5 */
[----:B------:R-:W-:Y:S01]  /*43c0*/  UIADD3 UR33, UPT, UPT, UR32, -0x4ab325aa, URZ ;  /* 0xb54cda5620217890 */ /* 0x000fe2000fffe0ff */
[----:B------:R-:W-:Y:S01]  /*43d0*/  @!P4 FSEL R65, R65, -INF , !P6 ;  /* 0xff8000004141c808 */ /* 0x000fe20007000000 */
[----:B------:R-:W-:Y:S01]  /*43e0*/  IMAD.WIDE.U32 R110, R115, -0x2daee0ad, RZ ;  /* 0xd2511f53736e7825 */ /* 0x000fe200078e00ff */
[----:B------:R-:W-:Y:S02]  /*43f0*/  LOP3.LUT R168, R168, UR18, R109, 0x96, !PT ;  /* 0x00000012a8a87c12 */ /* 0x000fe4000f8e966d */
[----:B------:R-:W-:Y:S01]  /*4400*/  @!P4 FSEL R66, R66, -INF , !P5 ;  /* 0xff8000004242c808 */ /* 0x000fe20006800000 */
[----:B------:R-:W-:Y:S01]  /*4410*/  IMAD.WIDE.U32 R2, R113, -0x2daee0ad, RZ ;  /* 0xd2511f5371027825 */ /* 0x000fe200078e00ff */
[----:B------:R-:W-:Y:S02]  /*4420*/  LOP3.LUT R171, R166, UR18, R111, 0x96, !PT ;  /* 0x00000012a6ab7c12 */ /* 0x000fe4000f8e966f */
[----:B------:R-:W-:Y:S01]  /*4430*/  FSETP.NEU.FTZ.AND P6, PT, R241, -INF , PT ;  /* 0xff800000f100780b */ /* 0x000fe20003fdd000 */
[----:B------:R-:W-:Y:S01]  /*4440*/  IMAD.WIDE.U32 R100, R100, -0x2daee0ad, RZ ;  /* 0xd2511f5364647825 */ /* 0x000fe200078e00ff */
[----:B------:R-:W-:Y:S02]  /*4450*/  PRMT R218, R2, 0x7773, RZ ;  /* 0x0000777302da7816 */ /* 0x000fe400000000ff */
[----:B------:R-:W-:Y:S01]  /*4460*/  LOP3.LUT R109, R110, UR17, R3, 0x96, !PT ;  /* 0x000000116e6d7c12 */ /* 0x000fe2000f8e9603 */
[----:B------:R-:W-:Y:S01]  /*4470*/  IMAD.WIDE.U32 R110, R161, -0x2daee0ad, RZ ;  /* 0xd2511f53a16e7825 */ /* 0x000fe200078e00ff */
[----:B------:R-:W-:Y:S02]  /*4480*/  LOP3.LUT R108, R108, UR17, R101, 0x96, !PT ;  /* 0x000000116c6c7c12 */ /* 0x000fe4000f8e9665 */
[----:B------:R-:W-:Y:S01]  /*4490*/  PRMT R175, R100, 0x7770, RZ ;  /* 0x0000777064af7816 */ /* 0x000fe200000000ff */
[----:B------:R-:W-:Y:S01]  /*44a0*/  IMAD.WIDE.U32 R102, R174, -0x2daee0ad, RZ ;  /* 0xd2511f53ae667825 */ /* 0x000fe200078e00ff */
[C---:B------:R-:W-:Y:S01]  /*44b0*/  PRMT R173, R100.reuse, 0x7771, RZ ;  /* 0x0000777164ad7816 */ /* 0x040fe200000000ff */
[----:B------:R-:W-:Y:S01]  /*44c0*/  MUFU.EX2 R174, R37 ;  /* 0x0000002500ae7308 */ /* 0x000fe20000000800 */
[----:B------:R-:W-:Y:S01]  /*44d0*/  PRMT R176, R100, 0x7772, RZ ;  /* 0x0000777264b07816 */ /* 0x000fe200000000ff */
[----:B------:R-:W-:Y:S01]  /*44e0*/  FFMA.FTZ R64, R64, UR11, -R159 ;  /* 0x0000000b40407c23 */ /* 0x000fe2000801089f */
[----:B------:R-:W-:Y:S01]  /*44f0*/  PRMT R172, R100, 0x7773, RZ ;  /* 0x0000777364ac7816 */ /* 0x000fe200000000ff */
[----:B------:R-:W-:Y:S01]  /*4500*/  FFMA.FTZ R66, R66, UR11, -R158 ;  /* 0x0000000b42427c23 */ /* 0x000fe2000801089e */
[C---:B------:R-:W-:Y:S01]  /*4510*/  PRMT R170, R2.reuse, 0x7770, RZ ;  /* 0x0000777002aa7816 */ /* 0x040fe200000000ff */
[----:B-1----:R-:W-:Y:S01]  /*4520*/  IMAD.WIDE.U32 R6, R177, -0x2daee0ad, RZ ;  /* 0xd2511f53b1067825 */ /* 0x002fe200078e00ff */
[C---:B------:R-:W-:Y:S03]  /*4530*/  PRMT R169, R2.reuse, 0x7771, RZ ;  /* 0x0000777102a97816 */ /* 0x040fe600000000ff */
[----:B------:R-:W-:Y:S01]  /*4540*/  MUFU.EX2 R177, R35 ;  /* 0x0000002300b17308 */ /* 0x000fe20000000800 */
[----:B------:R-:W-:Y:S01]  /*4550*/  PRMT R219, R2, 0x7772, RZ ;  /* 0x0000777202db7816 */ /* 0x000fe200000000ff */
[----:B------:R-:W-:Y:S01]  /*4560*/  IMAD.WIDE.U32 R100, R0, -0x2daee0ad, RZ ;  /* 0xd2511f5300647825 */ /* 0x000fe200078e00ff */
[----:B------:R-:W-:Y:S02]  /*4570*/  LOP3.LUT R112, R112, UR18, R111, 0x96, !PT ;  /* 0x0000001270707c12 */ /* 0x000fe4000f8e966f */
[----:B------:R-:W-:Y:S01]  /*4580*/  LOP3.LUT R167, R114, UR18, R103, 0x96, !PT ;  /* 0x0000001272a77c12 */ /* 0x000fe2000f8e9667 */
[----:B------:R-:W-:Y:S01]  /*4590*/  IMAD.WIDE.U32 R2, R168, -0x326172a9, RZ ;  /* 0xcd9e8d57a8027825 */ /* 0x000fe200078e00ff */
[C---:B------:R-:W-:Y:S03]  /*45a0*/  PRMT R163, R100.reuse, 0x7773, RZ ;  /* 0x0000777364a37816 */ /* 0x040fe600000000ff */
[----:B------:R-:W-:Y:S01]  /*45b0*/  MUFU.EX2 R168, R52 ;  /* 0x0000003400a87308 */ /* 0x000fe20000000800 */
[C---:B------:R-:W-:Y:S01]  /*45c0*/  PRMT R161, R100.reuse, 0x7770, RZ ;  /* 0x0000777064a17816 */ /* 0x040fe200000000ff */
[C---:B------:R-:W-:Y:S01]  /*45d0*/  VIADD R111, R217.reuse, 0x10020 ;  /* 0x00010020d96f7836 */ /* 0x040fe20000000000 */
[C---:B------:R-:W-:Y:S02]  /*45e0*/  PRMT R165, R100.reuse, 0x7771, RZ ;  /* 0x0000777164a57816 */ /* 0x040fe400000000ff */
[----:B------:R-:W-:Y:S02]  /*45f0*/  PRMT R166, R100, 0x7772, RZ ;  /* 0x0000777264a67816 */ /* 0x000fe400000000ff */
[----:B------:R-:W-:Y:S02]  /*4600*/  LOP3.LUT R100, R160, UR33, R3, 0x96, !PT ;  /* 0x00000021a0647c12 */ /* 0x000fe4000f8e9603 */
[C---:B------:R-:W-:Y:S02]  /*4610*/  PRMT R114, R2.reuse, 0x7770, RZ ;  /* 0x0000777002727816 */ /* 0x040fe400000000ff */
[C---:B------:R-:W-:Y:S02]  /*4620*/  PRMT R115, R2.reuse, 0x7771, RZ ;  /* 0x0000777102737816 */ /* 0x040fe400000000ff */
[C---:B------:R-:W-:Y:S02]  /*4630*/  PRMT R157, R2.reuse, 0x7772, RZ ;  /* 0x00007772029d7816 */ /* 0x040fe400000000ff */
[----:B------:R-:W-:Y:S01]  /*4640*/  PRMT R160, R2, 0x7773, RZ ;  /* 0x0000777302a07816 */ /* 0x000fe200000000ff */
[----:B------:R-:W-:Y:S01]  /*4650*/  IMAD.WIDE.U32 R2, R112, -0x326172a9, RZ ;  /* 0xcd9e8d5770027825 */ /* 0x000fe200078e00ff */
[----:B------:R-:W-:Y:S02]  /*4660*/  LOP3.LUT R103, R108, 0xff, RZ, 0xc0, !PT ;  /* 0x000000ff6c677812 */ /* 0x000fe400078ec0ff */
[----:B------:R-:W-:Y:S01]  /*4670*/  SHF.R.U32.HI R0, RZ, 0x18, R108 ;  /* 0x00000018ff007819 */ /* 0x000fe2000001166c */
[----:B------:R-:W-:Y:S01]  /*4680*/  VIADD R112, R217, 0x10040 ;  /* 0x00010040d9707836 */ /* 0x000fe20000000000 */
[----:B------:R-:W-:Y:S02]  /*4690*/  LOP3.LUT R101, R110, UR17, R101, 0x96, !PT ;  /* 0x000000116e657c12 */ /* 0x000fe4000f8e9665 */
[C---:B------:R-:W-:Y:S02]  /*46a0*/  PRMT R107, R2.reuse, 0x7770, RZ ;  /* 0x00007770026b7816 */ /* 0x040fe400000000ff */
[C---:B------:R-:W-:Y:S02]  /*46b0*/  PRMT R110, R2.reuse, 0x7771, RZ ;  /* 0x00007771026e7816 */ /* 0x040fe400000000ff */
[C---:B------:R-:W-:Y:S02]  /*46c0*/  PRMT R113, R2.reuse, 0x7772, RZ ;  /* 0x0000777202717816 */ /* 0x040fe400000000ff */
[----:B------:R-:W-:Y:S01]  /*46d0*/  PRMT R106, R2, 0x7773, RZ ;  /* 0x00007773026a7816 */ /* 0x000fe200000000ff */
[----:B------:R-:W-:Y:S01]  /*46e0*/  FMUL.FTZ R2, R241, 1.4426950216293334961 ;  /* 0x3fb8aa3bf1027820 */ /* 0x000fe20000410000 */
[----:B------:R-:W-:Y:S02]  /*46f0*/  ISETP.LE.U32.AND P2, PT, R103, UR10, PT ;  /* 0x0000000a67007c0c */ /* 0x000fe4000bf43070 */
[----:B------:R-:W-:Y:S02]  /*4700*/  ISETP.LE.U32.AND P0, PT, R0, UR10, PT ;  /* 0x0000000a00007c0c */ /* 0x000fe4000bf03070 */
[----:B------:R-:W-:Y:S02]  /*4710*/  FSETP.NEU.FTZ.AND P5, PT, R240, -INF , PT ;  /* 0xff800000f000780b */ /* 0x000fe40003fbd000 */
[----:B------:R-:W-:Y:S02]  /*4720*/  LOP3.LUT R0, R100, 0xff, RZ, 0xc0, !PT ;  /* 0x000000ff64007812 */ /* 0x000fe400078ec0ff */
[----:B------:R-:W-:Y:S02]  /*4730*/  @!P4 FSEL R67, R67, -INF , !P3 ;  /* 0xff8000004343c808 */ /* 0x000fe40005800000 */
[----:B------:R-:W-:Y:S02]  /*4740*/  R2P PR, R155, 0x18 ;  /* 0x000000189b007804 */ /* 0x000fe40000000000 */
[----:B------:R-:W-:Y:S01]  /*4750*/  SHF.R.U32.HI R103, RZ, 0x18, R100 ;  /* 0x00000018ff677819 */ /* 0x000fe20000011664 */
[----:B------:R-:W-:Y:S01]  /*4760*/  FFMA.FTZ R158, R67, UR11, -R158 ;  /* 0x0000000b439e7c23 */ /* 0x000fe2000801089e */
[----:B------:R-:W-:Y:S01]  /*4770*/  FSEL R2, R2, RZ, P6 ;  /* 0x000000ff02027208 */ /* 0x000fe20003000000 */
[----:B--2---:R-:W-:Y:S01]  /*4780*/  @!P2 FADD.FTZ R186, -R186, -RZ ;  /* 0x800000ffbabaa221 */ /* 0x004fe20000010100 */
[----:B------:R-:W-:Y:S01]  /*4790*/  PRMT R104, R100, 0x7632, R104 ;  /* 0x0000763264687816 */ /* 0x000fe20000000068 */
[----:B---3--:R-:W-:Y:S01]  /*47a0*/  @!P0 FADD.FTZ R188, -R188, -RZ ;  /* 0x800000ffbcbc8221 */ /* 0x008fe20000010100 */
[----:B------:R-:W-:Y:S01]  /*47b0*/  ISETP.LE.U32.AND P6, PT, R0, UR10, PT ;  /* 0x0000000a00007c0c */ /* 0x000fe2000bfc3070 */
[--C-:B------:R-:W-:Y:S01]  /*47c0*/  FFMA.FTZ R60, R60, UR11, -R2.reuse ;  /* 0x0000000b3c3c7c23 */ /* 0x100fe20008010802 */
[----:B------:R-:W-:Y:S01]  /*47d0*/  LOP3.LUT R100, R100, 0xffff, RZ, 0xc0, !PT ;  /* 0x0000ffff64647812 */ /* 0x000fe200078ec0ff */
[----:B------:R-:W-:Y:S01]  /*47e0*/  FFMA.FTZ R8, R8, UR11, -R2 ;  /* 0x0000000b08087c23 */ /* 0x000fe20008010802 */
[----:B------:R-:W-:Y:S01]  /*47f0*/  FSEL R0, R105, RZ, P5 ;  /* 0x000000ff69007208 */ /* 0x000fe20002800000 */
[----:B------:R-:W-:Y:S01]  /*4800*/  @P4 VIADD R112, R178, 0xffffffc0 ;  /* 0xffffffc0b2704836 */ /* 0x000fe20000000000 */
[----:B------:R-:W-:Y:S01]  /*4810*/  ISETP.LE.U32.AND P5, PT, R103, UR10, PT ;  /* 0x0000000a67007c0c */ /* 0x000fe2000bfa3070 */
[----:B------:R-:W-:Y:S01]  /*4820*/  FFMA.FTZ R103, R4, UR11, -R159 ;  /* 0x0000000b04677c23 */ /* 0x000fe2000801089f */
[----:B------:R-:W-:Y:S01]  /*4830*/  SHF.R.U32.HI R4, RZ, 0x8, R100 ;  /* 0x00000008ff047819 */ /* 0x000fe20000011664 */
[----:B------:R-:W-:Y:S01]  /*4840*/  @P3 VIADD R111, R178, 0xffffffe0 ;  /* 0xffffffe0b26f3836 */ /* 0x000fe20000000000 */
[----:B------:R-:W-:Y:S01]  /*4850*/  LOP3.LUT R3, R156, UR33, R3, 0x96, !PT ;  /* 0x000000219c037c12 */ /* 0x000fe2000f8e9603 */
[----:B------:R-:W1:Y:S01]  /*4860*/  MUFU.EX2 R194, R103 ;  /* 0x0000006700c27308 */ /* 0x000e620000000800 */
[----:B------:R-:W-:Y:S01]  /*4870*/  LOP3.LUT R4, R4, 0xffff, RZ, 0xc0, !PT ;  /* 0x0000ffff04047812 */ /* 0x000fe200078ec0ff */
[----:B------:R-:W-:Y:S01]  /*4880*/  FFMA.FTZ R159, R65, UR11, -R159 ;  /* 0x0000000b419f7c23 */ /* 0x000fe2000801089f */
[----:B------:R-:W-:Y:S01]  /*4890*/  LOP3.LUT R104, R104, 0xff, RZ, 0xc0, !PT ;  /* 0x000000ff68687812 */ /* 0x000fe200078ec0ff */
[--C-:B------:R-:W-:Y:S01]  /*48a0*/  FFMA.FTZ R62, R62, UR11, -R0.reuse ;  /* 0x0000000b3e3e7c23 */ /* 0x100fe20008010800 */
[----:B------:R-:W-:Y:S01]  /*48b0*/  ISETP.LE.U32.AND P4, PT, R4, UR10, PT ;  /* 0x0000000a04007c0c */ /* 0x000fe2000bf83070 */
[--C-:B------:R-:W-:Y:S01]  /*48c0*/  FFMA.FTZ R10, R10, UR11, -R0.reuse ;  /* 0x0000000b0a0a7c23 */ /* 0x100fe20008010800 */
[----:B------:R-:W-:Y:S03]  /*48d0*/  LOP3.LUT R4, R3, 0xffff, RZ, 0xc0, !PT ;  /* 0x0000ffff03047812 */ /* 0x000fe600078ec0ff */
[----:B------:R-:W-:Y:S01]  /*48e0*/  MUFU.EX2 R156, R62 ;  /* 0x0000003e009c7308 */ /* 0x000fe20000000800 */
[----:B------:R-:W-:Y:S01]  /*48f0*/  ISETP.LE.U32.AND P3, PT, R104, UR10, PT ;  /* 0x0000000a68007c0c */ /* 0x000fe2000bf63070 */
[----:B------:R-:W-:Y:S01]  /*4900*/  FFMA.FTZ R11, R11, UR11, -R0 ;  /* 0x0000000b0b0b7c23 */ /* 0x000fe20008010800 */
[----:B------:R-:W-:Y:S07]  /*4910*/  LOP3.LUT R5, R3, 0xff, RZ, 0xc0, !PT ;  /* 0x000000ff03057812 */ /* 0x000fee00078ec0ff */
[----:B------:R-:W-:Y:S01]  /*4920*/  MUFU.EX2 R216, R10 ;  /* 0x0000000a00d87308 */ /* 0x000fe20000000800 */
[----:B------:R-:W-:Y:S01]  /*4930*/  SHF.R.U32.HI R4, RZ, 0x8, R4 ;  /* 0x00000008ff047819 */ /* 0x000fe20000011604 */
[----:B-1----:R-:W-:Y:S01]  /*4940*/  @!P6 FADD.FTZ R194, -R194, -RZ ;  /* 0x800000ffc2c2e221 */ /* 0x002fe20000010100 */
[----:B------:R-:W-:Y:S01]  /*4950*/  ISETP.LE.U32.AND P6, PT, R5, UR10, PT ;  /* 0x0000000a05007c0c */ /* 0x000fe2000bfc3070 */
[----:B------:R-:W-:Y:S01]  /*4960*/  @!P5 FADD.FTZ R195, -R195, -RZ ;  /* 0x800000ffc3c3d221 */ /* 0x000fe20000010100 */
[----:B------:R-:W-:Y:S01]  /*4970*/  LOP3.LUT R4, R4, 0xffff, RZ, 0xc0, !PT ;  /* 0x0000ffff04047812 */ /* 0x000fe200078ec0ff */
[----:B------:R-:W-:Y:S01]  /*4980*/  @!P4 FADD.FTZ R193, -R193, -RZ ;  /* 0x800000ffc1c1c221 */ /* 0x000fe20000010100 */
[----:B------:R-:W-:Y:S01]  /*4990*/  PRMT R5, R3, 0x7632, R5 ;  /* 0x0000763203057816 */ /* 0x000fe20000000005 */
[----:B------:R-:W-:Y:S01]  /*49a0*/  FFMA.FTZ R12, R12, UR11, -R2 ;  /* 0x0000000b0c0c7c23 */ /* 0x000fe20008010802 */
[----:B------:R-:W-:Y:S01]  /*49b0*/  ISETP.LE.U32.AND P4, PT, R4, UR10, PT ;  /* 0x0000000a04007c0c */ /* 0x000fe2000bf83070 */
[----:B------:R-:W1:Y:S01]  /*49c0*/  MUFU.EX2 R207, R8 ;  /* 0x0000000800cf7308 */ /* 0x000e620000000800 */
[----:B------:R-:W-:Y:S01]  /*49d0*/  LOP3.LUT R4, R5, 0xff, RZ, 0xc0, !PT ;  /* 0x000000ff05047812 */ /* 0x000fe200078ec0ff */
[----:B------:R-:W-:Y:S01]  /*49e0*/  @!P3 FADD.FTZ R196, -R196, -RZ ;  /* 0x800000ffc4c4b221 */ /* 0x000fe20000010100 */
[----:B------:R-:W-:Y:S01]  /*49f0*/  SHF.R.U32.HI R3, RZ, 0x18, R3 ;  /* 0x00000018ff037819 */ /* 0x000fe20000011603 */
[--C-:B------:R-:W-:Y:S01]  /*4a00*/  FFMA.FTZ R14, R14, UR11, -R0.reuse ;  /* 0x0000000b0e0e7c23 */ /* 0x100fe20008010800 */
[----:B------:R-:W-:Y:S05]  /*4a10*/  ISETP.LE.U32.AND P3, PT, R4, UR10, PT ;  /* 0x0000000a04007c0c */ /* 0x000fea000bf63070 */
[----:B------:R-:W2:Y:S01]  /*4a20*/  MUFU.EX2 R215, R11 ;  /* 0x0000000b00d77308 */ /* 0x000ea20000000800 */
[----:B------:R-:W-:Y:S01]  /*4a30*/  ISETP.LE.U32.AND P5, PT, R3, UR10, PT ;  /* 0x0000000a03007c0c */ /* 0x000fe2000bfa3070 */
[----:B------:R-:W-:Y:S01]  /*4a40*/  FFMA.FTZ R15, R15, UR11, -R0 ;  /* 0x0000000b0f0f7c23 */ /* 0x000fe20008010800 */
[C---:B------:R-:W-:Y:S07]  /*4a50*/  PRMT R3, R108.reuse, 0x7632, R3 ;  /* 0x000076326c037816 */ /* 0x040fee0000000003 */
[----:B------:R-:W3:Y:S01]  /*4a60*/  MUFU.EX2 R206, R12 ;  /* 0x0000000c00ce7308 */ /* 0x000ee20000000800 */
[----:B------:R-:W-:Y:S01]  /*4a70*/  LOP3.LUT R4, R108, 0xffff, RZ, 0xc0, !PT ;  /* 0x0000ffff6c047812 */ /* 0x000fe200078ec0ff */
[----:B------:R-:W-:Y:S01]  /*4a80*/  FFMA.FTZ R9, R9, UR11, -R2 ;  /* 0x0000000b09097c23 */ /* 0x000fe20008010802 */
[----:B------:R-:W-:Y:S01]  /*4a90*/  LOP3.LUT R3, R3, 0xff, RZ, 0xc0, !PT ;  /* 0x000000ff03037812 */ /* 0x000fe200078ec0ff */
[----:B-1----:R-:W-:Y:S01]  /*4aa0*/  @!P6 FADD.FTZ R207, -R207, -RZ ;  /* 0x800000ffcfcfe221 */ /* 0x002fe20000010100 */
[----:B------:R-:W-:Y:S05]  /*4ab0*/  ISETP.LE.U32.AND P6, PT, R107, UR10, PT ;  /* 0x0000000a6b007c0c */ /* 0x000fea000bfc3070 */
[----:B------:R-:W1:Y:S01]  /*4ac0*/  MUFU.EX2 R214, R14 ;  /* 0x0000000e00d67308 */ /* 0x000e620000000800 */
[----:B------:R-:W-:Y:S01]  /*4ad0*/  SHF.R.U32.HI R4, RZ, 0x8, R4 ;  /* 0x00000008ff047819 */ /* 0x000fe20000011604 */
[----:B------:R-:W-:Y:S01]  /*4ae0*/  @!P3 FADD.FTZ R216, -R216, -RZ ;  /* 0x800000ffd8d8b221 */ /* 0x000fe20000010100 */
[----:B------:R-:W-:Y:S01]  /*4af0*/  ISETP.GT.U32.AND P3, PT, R113, UR10, PT ;  /* 0x0000000a71007c0c */ /* 0x000fe2000bf64070 */
[----:B--2---:R-:W-:Y:S01]  /*4b00*/  @!P5 FADD.FTZ R215, -R215, -RZ ;  /* 0x800000ffd7d7d221 */ /* 0x004fe20000010100 */
[----:B------:R-:W-:Y:S05]  /*4b10*/  ISETP.GT.U32.AND P5, PT, R106, UR10, PT ;  /* 0x0000000a6a007c0c */ /* 0x000fea000bfa4070 */
[----:B------:R-:W2:Y:S01]  /*4b20*/  MUFU.EX2 R213, R15 ;  /* 0x0000000f00d57308 */ /* 0x000ea20000000800 */
[----:B------:R-:W-:Y:S01]  /*4b30*/  ISETP.GT.U32.AND P0, PT, R165, UR10, PT ;  /* 0x0000000aa5007c0c */ /* 0x000fe2000bf04070 */
[----:B------:R-:W-:Y:S01]  /*4b40*/  FFMA.FTZ R13, R13, UR11, -R2 ;  /* 0x0000000b0d0d7c23 */ /* 0x000fe20008010802 */
[----:B------:R-:W-:Y:S07]  /*4b50*/  LOP3.LUT R10, R102, UR17, R7, 0x96, !PT ;  /* 0x00000011660a7c12 */ /* 0x000fee000f8e9607 */
[----:B------:R-:W4:Y:S01]  /*4b60*/  MUFU.EX2 R208, R9 ;  /* 0x0000000900d07308 */ /* 0x000f220000000800 */
[----:B------:R-:W-:Y:S01]  /*4b70*/  FFMA.FTZ R26, R26, UR11, -R0 ;  /* 0x0000000b1a1a7c23 */ /* 0x000fe20008010800 */
[----:B---3--:R-:W-:Y:S01]  /*4b80*/  @!P6 FADD.FTZ R206, -R206, -RZ ;  /* 0x800000ffcecee221 */ /* 0x008fe20000010100 */
[----:B------:R-:W-:Y:S07]  /*4b90*/  ISETP.LE.U32.AND P6, PT, R114, UR10, PT ;  /* 0x0000000a72007c0c */ /* 0x000fee000bfc3070 */
[----:B------:R-:W3:Y:S01]  /*4ba0*/  MUFU.EX2 R205, R13 ;  /* 0x0000000d00cd7308 */ /* 0x000ee20000000800 */
[--C-:B------:R-:W-:Y:S01]  /*4bb0*/  FFMA.FTZ R28, R28, UR11, -R2.reuse ;  /* 0x0000000b1c1c7c23 */ /* 0x100fe20008010802 */
[----:B-1----:R-:W-:Y:S01]  /*4bc0*/  @P3 FADD.FTZ R214, -R214, -RZ ;  /* 0x800000ffd6d63221 */ /* 0x002fe20000010100 */
[----:B------:R-:W-:Y:S07]  /*4bd0*/  ISETP.GT.U32.AND P3, PT, R115, UR10, PT ;  /* 0x0000000a73007c0c */ /* 0x000fee000bf64070 */
[----:B------:R-:W-:Y:S01]  /*4be0*/  MUFU.EX2 R212, R26 ;  /* 0x0000001a00d47308 */ /* 0x000fe20000000800 */
[----:B------:R-:W-:Y:S01]  /*4bf0*/  FFMA.FTZ R29, R29, UR11, -R2 ;  /* 0x0000000b1d1d7c23 */ /* 0x000fe20008010802 */
[----:B--2---:R-:W-:Y:S01]  /*4c00*/  @P5 FADD.FTZ R213, -R213, -RZ ;  /* 0x800000ffd5d55221 */ /* 0x004fe20000010100 */
[----:B------:R-:W-:Y:S07]  /*4c10*/  ISETP.GT.U32.AND P5, PT, R157, UR10, PT ;  /* 0x0000000a9d007c0c */ /* 0x000fee000bfa4070 */
[----:B------:R-:W-:Y:S01]  /*4c20*/  MUFU.EX2 R198, R28 ;  /* 0x0000001c00c67308 */ /* 0x000fe20000000800 */
[----:B------:R-:W-:Y:S01]  /*4c30*/  FFMA.FTZ R27, R27, UR11, -R0 ;  /* 0x0000000b1b1b7c23 */ /* 0x000fe20008010800 */
[----:B----4-:R-:W-:Y:S01]  /*4c40*/  @!P4 FADD.FTZ R208, -R208, -RZ ;  /* 0x800000ffd0d0c221 */ /* 0x010fe20000010100 */
[----:B------:R-:W-:Y:S01]  /*4c50*/  ISETP.GT.U32.AND P4, PT, R110, UR10, PT ;  /* 0x0000000a6e007c0c */ /* 0x000fe2000bf84070 */
[----:B------:R-:W-:Y:S01]  /*4c60*/  @!P6 FADD.FTZ R190, -R190, -RZ ;  /* 0x800000ffbebee221 */ /* 0x000fe20000010100 */
[----:B------:R-:W-:Y:S01]  /*4c70*/  ISETP.GT.U32.AND P6, PT, R160, UR10, PT ;  /* 0x0000000aa0007c0c */ /* 0x000fe2000bfc4070 */
[----:B------:R-:W-:Y:S04]  /*4c80*/  IMAD.WIDE.U32 R8, R171, -0x326172a9, RZ ;  /* 0xcd9e8d57ab087825 */ /* 0x000fe800078e00ff */
[----:B------:R-:W1:Y:S01]  /*4c90*/  MUFU.EX2 R197, R29 ;  /* 0x0000001d00c57308 */ /* 0x000e620000000800 */
[----:B------:R-:W-:Y:S01]  /*4ca0*/  @P3 FADD.FTZ R189, -R189, -RZ ;  /* 0x800000ffbdbd3221 */ /* 0x000fe20000010100 */
[----:B------:R-:W-:Y:S08]  /*4cb0*/  ISETP.LE.U32.AND P3, PT, R3, UR10, PT ;  /* 0x0000000a03007c0c */ /* 0x000ff0000bf63070 */
[----:B------:R-:W-:Y:S01]  /*4cc0*/  MUFU.EX2 R114, R60 ;  /* 0x0000003c00727308 */ /* 0x000fe20000000800 */
[----:B------:R-:W-:Y:S01]  /*4cd0*/  PRMT R11, R8, 0x7770, RZ ;  /* 0x00007770080b7816 */ /* 0x000fe200000000ff */
[----:B------:R-:W-:Y:S01]  /*4ce0*/  @P5 FADD.FTZ R192, -R192, -RZ ;  /* 0x800000ffc0c05221 */ /* 0x000fe20000010100 */
[----:B------:R-:W-:Y:S01]  /*4cf0*/  LOP3.LUT R3, R101, 0xff, RZ, 0xc0, !PT ;  /* 0x000000ff65037812 */ /* 0x000fe200078ec0ff */
[--C-:B------:R-:W-:Y:S01]  /*4d00*/  FFMA.FTZ R40, R40, UR11, -R2.reuse ;  /* 0x0000000b28287c23 */ /* 0x100fe20008010802 */
[C---:B------:R-:W-:Y:S01]  /*4d10*/  PRMT R12, R8.reuse, 0x7771, RZ ;  /* 0x00007771080c7816 */ /* 0x040fe200000000ff */
[----:B---3--:R-:W-:Y:S01]  /*4d20*/  @P4 FADD.FTZ R205, -R205, -RZ ;  /* 0x800000ffcdcd4221 */ /* 0x008fe20000010100 */
[----:B------:R-:W-:Y:S01]  /*4d30*/  ISETP.LE.U32.AND P5, PT, R3, UR10, PT ;  /* 0x0000000a03007c0c */ /* 0x000fe2000bfa3070 */
[----:B------:R-:W-:Y:S01]  /*4d40*/  @P6 FADD.FTZ R191, -R191, -RZ ;  /* 0x800000ffbfbf6221 */ /* 0x000fe20000010100 */
[----:B------:R-:W-:Y:S01]  /*4d50*/  PRMT R13, R8, 0x7772, RZ ;  /* 0x00007772080d7816 */ /* 0x000fe200000000ff */
[----:B-1----:R-:W-:Y:S01]  /*4d60*/  @P0 FADD.FTZ R197, -R197, -RZ ;  /* 0x800000ffc5c50221 */ /* 0x002fe20000010100 */
[----:B------:R-:W-:Y:S01]  /*4d70*/  LOP3.LUT R3, R4, 0xffff, RZ, 0xc0, !PT ;  /* 0x0000ffff04037812 */ /* 0x000fe200078ec0ff */
[----:B------:R-:W-:Y:S01]  /*4d80*/  @!P3 FADD.FTZ R187, -R187, -RZ ;  /* 0x800000ffbbbbb221 */ /* 0x000fe20000010100 */
[----:B------:R-:W-:Y:S01]  /*4d90*/  PRMT R14, R8, 0x7773, RZ ;  /* 0x00007773080e7816 */ /* 0x000fe200000000ff */
[----:B------:R-:W-:Y:S01]  /*4da0*/  FFMA.FTZ R41, R41, UR11, -R2 ;  /* 0x0000000b29297c23 */ /* 0x000fe20008010802 */
[----:B------:R-:W-:Y:S01]  /*4db0*/  ISETP.LE.U32.AND P6, PT, R3, UR10, PT ;  /* 0x0000000a03007c0c */ /* 0x000fe2000bfc3070 */
[--C-:B------:R-:W-:Y:S01]  /*4dc0*/  FFMA.FTZ R43, R43, UR11, -R0.reuse ;  /* 0x0000000b2b2b7c23 */ /* 0x100fe20008010800 */
[----:B------:R-:W-:Y:S01]  /*4dd0*/  PRMT R3, R101, 0x7632, R3 ;  /* 0x0000763265037816 */ /* 0x000fe20000000003 */
[--C-:B------:R-:W-:Y:S01]  /*4de0*/  FFMA.FTZ R42, R42, UR11, -R0.reuse ;  /* 0x0000000b2a2a7c23 */ /* 0x100fe20008010800 */
[----:B------:R-:W-:Y:S01]  /*4df0*/  ISETP.LE.U32.AND P4, PT, R161, UR10, PT ;  /* 0x0000000aa1007c0c */ /* 0x000fe2000bf83070 */
[--C-:B------:R-:W-:Y:S01]  /*4e00*/  FFMA.FTZ R47, R47, UR11, -R0.reuse ;  /* 0x0000000b2f2f7c23 */ /* 0x100fe20008010800 */
[----:B------:R-:W-:Y:S01]  /*4e10*/  LOP3.LUT R3, R3, 0xff, RZ, 0xc0, !PT ;  /* 0x000000ff03037812 */ /* 0x000fe200078ec0ff */
[----:B------:R-:W-:Y:S01]  /*4e20*/  MUFU.EX2 R161, R66 ;  /* 0x0000004200a17308 */ /* 0x000fe20000000800 */
[----:B------:R-:W-:Y:S01]  /*4e30*/  LOP3.LUT R4, R101, 0xffff, RZ, 0xc0, !PT ;  /* 0x0000ffff65047812 */ /* 0x000fe200078ec0ff */
[----:B------:R-:W-:Y:S01]  /*4e40*/  FFMA.FTZ R46, R46, UR11, -R0 ;  /* 0x0000000b2e2e7c23 */ /* 0x000fe20008010800 */
[----:B------:R-:W-:Y:S01]  /*4e50*/  ISETP.LE.U32.AND P2, PT, R3, UR10, PT ;  /* 0x0000000a03007c0c */ /* 0x000fe2000bf43070 */
[----:B------:R-:W-:Y:S01]  /*4e60*/  FFMA.FTZ R24, R24, UR11, -R2 ;  /* 0x0000000b18187c23 */ /* 0x000fe20008010802 */
[----:B------:R-:W-:Y:S01]  /*4e70*/  SHF.R.U32.HI R4, RZ, 0x8, R4 ;  /* 0x00000008ff047819 */ /* 0x000fe20000011604 */
[----:B------:R-:W-:Y:S01]  /*4e80*/  @!P6 FADD.FTZ R184, -R184, -RZ ;  /* 0x800000ffb8b8e221 */ /* 0x000fe20000010100 */
[----:B------:R-:W-:Y:S01]  /*4e90*/  SHF.R.U32.HI R101, RZ, 0x18, R101 ;  /* 0x00000018ff657819 */ /* 0x000fe20000011665 */
[----:B------:R-:W-:Y:S01]  /*4ea0*/  FFMA.FTZ R30, R30, UR11, -R0 ;  /* 0x0000000b1e1e7c23 */ /* 0x000fe20008010800 */
[----:B------:R-:W-:Y:S01]  /*4eb0*/  LOP3.LUT R3, R4, 0xffff, RZ, 0xc0, !PT ;  /* 0x0000ffff04037812 */ /* 0x000fe200078ec0ff */
[----:B------:R-:W-:Y:S01]  /*4ec0*/  @!P4 FADD.FTZ R198, -R198, -RZ ;  /* 0x800000ffc6c6c221 */ /* 0x000fe20000010100 */
[----:B------:R-:W-:Y:S01]  /*4ed0*/  LOP3.LUT R7, R162, UR33, R9, 0x96, !PT ;  /* 0x00000021a2077c12 */ /* 0x000fe2000f8e9609 */
[----:B------:R-:W-:Y:S01]  /*4ee0*/  IMAD.WIDE.U32 R4, R167, -0x326172a9, RZ ;  /* 0xcd9e8d57a7047825 */ /* 0x000fe200078e00ff */
[----:B------:R-:W-:Y:S01]  /*4ef0*/  ISETP.GT.U32.AND P4, PT, R176, UR10, PT ;  /* 0x0000000ab0007c0c */ /* 0x000fe2000bf84070 */
[----:B------:R-:W1:Y:S01]  /*4f00*/  MUFU.EX2 R211, R27 ;  /* 0x0000001b00d37308 */ /* 0x000e620000000800 */
[----:B------:R-:W-:Y:S01]  /*4f10*/  LOP3.LUT R9, R7, 0xffff, RZ, 0xc0, !PT ;  /* 0x0000ffff07097812 */ /* 0x000fe200078ec0ff */
[----:B------:R-:W-:Y:S01]  /*4f20*/  @!P2 FADD.FTZ R212, -R212, -RZ ;  /* 0x800000ffd4d4a221 */ /* 0x000fe20000010100 */
[----:B------:R-:W-:Y:S07]  /*4f30*/  ISETP.LE.U32.AND P2, PT, R175, UR10, PT ;  /* 0x0000000aaf007c0c */ /* 0x000fee000bf43070 */
[----:B------:R-:W-:Y:S01]  /*4f40*/  MUFU.EX2 R162, R64 ;  /* 0x0000004000a27308 */ /* 0x000fe20000000800 */
[----:B------:R-:W-:Y:S01]  /*4f50*/  SHF.R.U32.HI R9, RZ, 0x8, R9 ;  /* 0x00000008ff097819 */ /* 0x000fe20000011609 */
[----:B------:R-:W-:Y:S01]  /*4f60*/  IMAD.MOV.U32 R100, RZ, RZ, 0x10 ;  /* 0x00000010ff647424 */ /* 0x000fe200078e00ff */
[----:B------:R-:W-:Y:S01]  /*4f70*/  ISETP.LE.U32.AND P3, PT, R101, UR10, PT ;  /* 0x0000000a65007c0c */ /* 0x000fe2000bf63070 */
[--C-:B------:R-:W-:Y:S01]  /*4f80*/  FFMA.FTZ R44, R44, UR11, -R2.reuse ;  /* 0x0000000b2c2c7c23 */ /* 0x100fe20008010802 */
[----:B------:R-:W-:Y:S01]  /*4f90*/  SHF.R.U32.HI R8, RZ, 0x18, R7 ;  /* 0x00000018ff087819 */ /* 0x000fe20000011607 */
[----:B------:R-:W-:Y:S01]  /*4fa0*/  FFMA.FTZ R25, R25, UR11, -R2 ;  /* 0x0000000b19197c23 */ /* 0x000fe20008010802 */
[----:B------:R-:W-:Y:S01]  /*4fb0*/  ISETP.LE.U32.AND P6, PT, R3, UR10, PT ;  /* 0x0000000a03007c0c */ /* 0x000fe2000bfc3070 */
[----:B------:R-:W-:Y:S01]  /*4fc0*/  @P4 FADD.FTZ R179, -R179, -RZ ;  /* 0x800000ffb3b34221 */ /* 0x000fe20000010100 */
[----:B------:R-:W-:Y:S01]  /*4fd0*/  LOP3.LUT R3, R164, UR33, R5, 0x96, !PT ;  /* 0x00000021a4037c12 */ /* 0x000fe2000f8e9605 */
[----:B------:R-:W-:Y:S01]  /*4fe0*/  FFMA.FTZ R31, R31, UR11, -R0 ;  /* 0x0000000b1f1f7c23 */ /* 0x000fe20008010800 */
[----:B------:R-:W-:Y:S01]  /*4ff0*/  ISETP.GT.U32.AND P0, PT, R172, UR10, PT ;  /* 0x0000000aac007c0c */ /* 0x000fe2000bf04070 */
[----:B------:R-:W-:Y:S01]  /*5000*/  @!P2 FADD.FTZ R180, -R180, -RZ ;  /* 0x800000ffb4b4a221 */ /* 0x000fe20000010100 */
[C---:B------:R-:W-:Y:S01]  /*5010*/  LOP3.LUT R5, R7.reuse, 0xff, RZ, 0xc0, !PT ;  /* 0x000000ff07057812 */ /* 0x040fe200078ec0ff */
[----:B------:R-:W2:Y:S01]  /*5020*/  MUFU.EX2 R176, R36 ;  /* 0x0000002400b07308 */ /* 0x000ea20000000800 */
[----:B------:R-:W-:Y:S01]  /*5030*/  PRMT R7, R7, 0x7632, R7 ;  /* 0x0000763207077816 */ /* 0x000fe20000000007 */
[----:B-1----:R-:W-:Y:S01]  /*5040*/  @!P3 FADD.FTZ R211, -R211, -RZ ;  /* 0x800000ffd3d3b221 */ /* 0x002fe20000010100 */
[----:B------:R-:W-:Y:S01]  /*5050*/  ISETP.LE.U32.AND P2, PT, R5, UR10, PT ;  /* 0x0000000a05007c0c */ /* 0x000fe2000bf43070 */
[--C-:B------:R-:W-:Y:S01]  /*5060*/  FFMA.FTZ R57, R57, UR11, -R2.reuse ;  /* 0x0000000b39397c23 */ /* 0x100fe20008010802 */
[----:B------:R-:W-:Y:S01]  /*5070*/  LOP3.LUT R7, R7, 0xff, RZ, 0xc0, !PT ;  /* 0x000000ff07077812 */ /* 0x000fe200078ec0ff */
[--C-:B------:R-:W-:Y:S01]  /*5080*/  FFMA.FTZ R56, R56, UR11, -R2.reuse ;  /* 0x0000000b38387c23 */ /* 0x100fe20008010802 */
[----:B------:R-:W-:Y:S01]  /*5090*/  LOP3.LUT R5, R9, 0xffff, RZ, 0xc0, !PT ;  /* 0x0000ffff09057812 */ /* 0x000fe200078ec0ff */
[--C-:B------:R-:W-:Y:S01]  /*50a0*/  FFMA.FTZ R45, R45, UR11, -R2.reuse ;  /* 0x0000000b2d2d7c23 */ /* 0x100fe20008010802 */
[----:B------:R-:W-:Y:S01]  /*50b0*/  SEL R100, R100, 0xfffffff0, !P1 ;  /* 0xfffffff064647807 */ /* 0x000fe20004800000 */
[----:B------:R-:W-:Y:S01]  /*50c0*/  FFMA.FTZ R2, R61, UR11, -R2 ;  /* 0x0000000b3d027c23 */ /* 0x000fe20008010802 */
[----:B------:R-:W-:Y:S01]  /*50d0*/  ISETP.GT.U32.AND P3, PT, R173, UR10, PT ;  /* 0x0000000aad007c0c */ /* 0x000fe2000bf64070 */
[----:B------:R-:W-:Y:S01]  /*50e0*/  @P0 FADD.FTZ R177, -R177, -RZ ;  /* 0x800000ffb1b10221 */ /* 0x000fe20000010100 */
[----:B------:R-:W-:Y:S01]  /*50f0*/  ISETP.LE.U32.AND P4, PT, R5, UR10, PT ;  /* 0x0000000a05007c0c */ /* 0x000fe2000bf83070 */
[----:B------:R-:W1:Y:S01]  /*5100*/  MUFU.EX2 R178, R33 ;  /* 0x0000002100b27308 */ /* 0x000e620000000800 */
[----:B------:R-:W-:Y:S01]  /*5110*/  PRMT R5, R4, 0x7770, RZ ;  /* 0x0000777004057816 */ /* 0x000fe200000000ff */
[----:B--2---:R-:W-:Y:S01]  /*5120*/  @!P2 FADD.FTZ R176, -R176, -RZ ;  /* 0x800000ffb0b0a221 */ /* 0x004fe20000010100 */
[----:B------:R-:W-:Y:S07]  /*5130*/  ISETP.LE.U32.AND P2, PT, R7, UR10, PT ;  /* 0x0000000a07007c0c */ /* 0x000fee000bf43070 */
[----:B------:R-:W2:Y:S01]  /*5140*/  MUFU.EX2 R175, R38 ;  /* 0x0000002600af7308 */ /* 0x000ea20000000800 */
[----:B------:R-:W-:Y:S01]  /*5150*/  ISETP.LE.U32.AND P0, PT, R5, UR10, PT ;  /* 0x0000000a05007c0c */ /* 0x000fe2000bf03070 */
[----:B------:R-:W-:Y:S01]  /*5160*/  IMAD.IADD R110, R100, 0x1, R111 ;  /* 0x00000001646e7824 */ /* 0x000fe200078e026f */
[----:B------:R-:W-:Y:S01]  /*5170*/  LOP3.LUT R7, R3, 0xff, RZ, 0xc0, !PT ;  /* 0x000000ff03077812 */ /* 0x000fe200078ec0ff */
[----:B------:R-:W-:Y:S01]  /*5180*/  IMAD.IADD R108, R221, 0x1, R100 ;  /* 0x00000001dd6c7824 */ /* 0x000fe200078e0264 */
[----:B------:R-:W-:Y:S05]  /*5190*/  LOP3.LUT R5, R3, 0xffff, RZ, 0xc0, !PT ;  /* 0x0000ffff03057812 */ /* 0x000fea00078ec0ff */
[----:B------:R-:W3:Y:S01]  /*51a0*/  MUFU.EX2 R185, R40 ;  /* 0x0000002800b97308 */ /* 0x000ee20000000800 */
[--C-:B------:R-:W-:Y:S01]  /*51b0*/  FFMA.FTZ R58, R58, UR11, -R0.reuse ;  /* 0x0000000b3a3a7c23 */ /* 0x100fe20008010800 */
[----:B------:R-:W-:Y:S01]  /*51c0*/  @!P4 FADD.FTZ R174, -R174, -RZ ;  /* 0x800000ffaeaec221 */ /* 0x000fe20000010100 */
[----:B------:R-:W-:Y:S07]  /*51d0*/  ISETP.LE.U32.AND P4, PT, R7, UR10, PT ;  /* 0x0000000a07007c0c */ /* 0x000fee000bf83070 */
[----:B------:R-:W-:Y:S01]  /*51e0*/  MUFU.EX2 R113, R2 ;  /* 0x0000000200717308 */ /* 0x000fe20000000800 */
[----:B------:R-:W-:Y:S01]  /*51f0*/  SHF.R.U32.HI R5, RZ, 0x8, R5 ;  /* 0x00000008ff057819 */ /* 0x000fe20000011605 */
[----:B-1----:R-:W-:Y:S01]  /*5200*/  @P3 FADD.FTZ R178, -R178, -RZ ;  /* 0x800000ffb2b23221 */ /* 0x002fe20000010100 */
[----:B------:R-:W-:Y:S07]  /*5210*/  ISETP.LE.U32.AND P3, PT, R8, UR10, PT ;  /* 0x0000000a08007c0c */ /* 0x000fee000bf63070 */
[----:B------:R-:W1:Y:S01]  /*5220*/  MUFU.EX2 R173, R39 ;  /* 0x0000002700ad7308 */ /* 0x000e620000000800 */
[----:B------:R-:W-:Y:S01]  /*5230*/  LOP3.LUT R5, R5, 0xffff, RZ, 0xc0, !PT ;  /* 0x0000ffff05057812 */ /* 0x000fe200078ec0ff */
[----:B--2---:R-:W-:Y:S01]  /*5240*/  @!P2 FADD.FTZ R175, -R175, -RZ ;  /* 0x800000ffafafa221 */ /* 0x004fe20000010100 */
[----:B------:R-:W-:Y:S07]  /*5250*/  PRMT R7, R3, 0x7632, R7 ;  /* 0x0000763203077816 */ /* 0x000fee0000000007 */
[----:B------:R-:W2:Y:S01]  /*5260*/  MUFU.EX2 R183, R41 ;  /* 0x0000002900b77308 */ /* 0x000ea20000000800 */
[----:B------:R-:W-:Y:S01]  /*5270*/  ISETP.LE.U32.AND P2, PT, R5, UR10, PT ;  /* 0x0000000a05007c0c */ /* 0x000fe2000bf43070 */
[--C-:B------:R-:W-:Y:S01]  /*5280*/  FFMA.FTZ R59, R59, UR11, -R0.reuse ;  /* 0x0000000b3b3b7c23 */ /* 0x100fe20008010800 */
[----:B------:R-:W-:Y:S01]  /*5290*/  SHF.R.U32.HI R3, RZ, 0x18, R3 ;  /* 0x00000018ff037819 */ /* 0x000fe20000011603 */
[----:B------:R-:W-:Y:S01]  /*52a0*/  FFMA.FTZ R0, R63, UR11, -R0 ;  /* 0x0000000b3f007c23 */ /* 0x000fe20008010800 */
[----:B------:R-:W-:Y:S01]  /*52b0*/  LOP3.LUT R5, R7, 0xff, RZ, 0xc0, !PT ;  /* 0x000000ff07057812 */ /* 0x000fe200078ec0ff */
[----:B---3--:R-:W-:Y:S01]  /*52c0*/  @!P4 FADD.FTZ R185, -R185, -RZ ;  /* 0x800000ffb9b9c221 */ /* 0x008fe20000010100 */
[----:B------:R-:W-:Y:S03]  /*52d0*/  ISETP.LE.U32.AND P4, PT, R3, UR10, PT ;  /* 0x0000000a03007c0c */ /* 0x000fe6000bf83070 */
[----:B------:R-:W3:Y:S01]  /*52e0*/  MUFU.EX2 R202, R43 ;  /* 0x0000002b00ca7308 */ /* 0x000ee20000000800 */
[C---:B------:R-:W-:Y:S01]  /*52f0*/  PRMT R3, R4.reuse, 0x7771, RZ ;  /* 0x0000777104037816 */ /* 0x040fe200000000ff */
[----:B-1----:R-:W-:Y:S01]  /*5300*/  @!P3 FADD.FTZ R173, -R173, -RZ ;  /* 0x800000ffadadb221 */ /* 0x002fe20000010100 */
[----:B------:R-:W-:Y:S07]  /*5310*/  ISETP.LE.U32.AND P3, PT, R5, UR10, PT ;  /* 0x0000000a05007c0c */ /* 0x000fee000bf63070 */
[----:B------:R-:W1:Y:S01]  /*5320*/  MUFU.EX2 R204, R42 ;  /* 0x0000002a00cc7308 */ /* 0x000e620000000800 */
[----:B------:R-:W-:Y:S01]  /*5330*/  F2FP.RELU.BF16.F32.PACK_AB R7, R195, R196 ;  /* 0x000000c4c307723e */ /* 0x000fe200000018ff */
[----:B--2---:R-:W-:Y:S01]  /*5340*/  @!P2 FADD.FTZ R183, -R183, -RZ ;  /* 0x800000ffb7b7a221 */ /* 0x004fe20000010100 */
[----:B------:R-:W-:Y:S07]  /*5350*/  ISETP.GT.U32.AND P2, PT, R3, UR10, PT ;  /* 0x0000000a03007c0c */ /* 0x000fee000bf44070 */
[----:B------:R-:W2:Y:S01]  /*5360*/  MUFU.EX2 R200, R47 ;  /* 0x0000002f00c87308 */ /* 0x000ea20000000800 */
[C---:B------:R-:W-:Y:S01]  /*5370*/  PRMT R3, R4.reuse, 0x7772, RZ ;  /* 0x0000777204037816 */ /* 0x040fe200000000ff */
[----:B------:R4:W-:Y:S01]  /*5380*/  STS [R217+0x10400], R7 ;  /* 0x01040007d9007388 */ /* 0x0009e20000000800 */
[----:B------:R-:W-:Y:S07]  /*5390*/  PRMT R4, R4, 0x7773, RZ ;  /* 0x0000777304047816 */ /* 0x000fee00000000ff */
[----:B------:R-:W-:Y:S01]  /*53a0*/  MUFU.EX2 R201, R46 ;  /* 0x0000002e00c97308 */ /* 0x000fe20000000800 */
[----:B------:R-:W-:Y:S01]  /*53b0*/  PRMT R5, R6, 0x7770, RZ ;  /* 0x0000777006057816 */ /* 0x000fe200000000ff */
[----:B---3--:R-:W-:Y:S01]  /*53c0*/  @!P4 FADD.FTZ R202, -R202, -RZ ;  /* 0x800000ffcacac221 */ /* 0x008fe20000010100 */
[----:B------:R-:W-:Y:S07]  /*53d0*/  ISETP.GT.U32.AND P4, PT, R4, UR10, PT ;  /* 0x0000000a04007c0c */ /* 0x000fee000bf84070 */
[----:B------:R-:W3:Y:S01]  /*53e0*/  MUFU.EX2 R199, R24 ;  /* 0x0000001800c77308 */ /* 0x000ee20000000800 */
[----:B------:R-:W-:Y:S01]  /*53f0*/  SHF.R.U32.HI R4, RZ, 0x18, R109 ;  /* 0x00000018ff047819 */ /* 0x000fe2000001166d */
[----:B-1----:R-:W-:Y:S01]  /*5400*/  @!P3 FADD.FTZ R204, -R204, -RZ ;  /* 0x800000ffccccb221 */ /* 0x002fe20000010100 */
[----:B------:R-:W-:Y:S07]  /*5410*/  ISETP.GT.U32.AND P3, PT, R3, UR10, PT ;  /* 0x0000000a03007c0c */ /* 0x000fee000bf64070 */
[----:B------:R-:W1:Y:S01]  /*5420*/  MUFU.EX2 R172, R50 ;  /* 0x0000003200ac7308 */ /* 0x000e620000000800 */
[----:B------:R-:W-:Y:S09]  /*5430*/  LOP3.LUT R3, R109, 0xff, RZ, 0xc0, !PT ;  /* 0x000000ff6d037812 */ /* 0x000ff200078ec0ff */
[----:B------:R-:W1:Y:S01]  /*5440*/  MUFU.EX2 R210, R30 ;  /* 0x0000001e00d27308 */ /* 0x000e620000000800 */
[----:B--2---:R-:W-:Y:S01]  /*5450*/  @P4 FADD.FTZ R200, -R200, -RZ ;  /* 0x800000ffc8c84221 */ /* 0x004fe20000010100 */
[----:B------:R-:W-:Y:S01]  /*5460*/  ISETP.GT.U32.AND P4, PT, R13, UR10, PT ;  /* 0x0000000a0d007c0c */ /* 0x000fe2000bf84070 */
[----:B---3--:R-:W-:Y:S01]  /*5470*/  @!P5 FADD.FTZ R199, -R199, -RZ ;  /* 0x800000ffc7c7d221 */ /* 0x008fe20000010100 */
[----:B------:R-:W-:Y:S01]  /*5480*/  ISETP.GT.U32.AND P5, PT, R166, UR10, PT ;  /* 0x0000000aa6007c0c */ /* 0x000fe2000bfa4070 */
[----:B------:R-:W-:Y:S01]  /*5490*/  @P3 FADD.FTZ R201, -R201, -RZ ;  /* 0x800000ffc9c93221 */ /* 0x000fe20000010100 */
[----:B------:R-:W-:Y:S04]  /*54a0*/  ISETP.LE.U32.AND P3, PT, R3, UR10, PT ;  /* 0x0000000a03007c0c */ /* 0x000fe8000bf63070 */
[----:B------:R-:W2:Y:S01]  /*54b0*/  MUFU.EX2 R181, R44 ;  /* 0x0000002c00b57308 */ /* 0x000ea20000000800 */
[----:B------:R-:W-:Y:S02]  /*54c0*/  LOP3.LUT R3, R109, 0xffff, RZ, 0xc0, !PT ;  /* 0x0000ffff6d037812 */ /* 0x000fe400078ec0ff */
[----:B----4-:R-:W-:Y:S07]  /*54d0*/  F2FP.RELU.BF16.F32.PACK_AB R7, R205, R206 ;  /* 0x000000cecd07723e */ /* 0x010fee00000018ff */
[----:B------:R-:W3:Y:S01]  /*54e0*/  MUFU.EX2 R166, R53 ;  /* 0x0000003500a67308 */ /* 0x000ee20000000800 */
[----:B------:R-:W-:Y:S02]  /*54f0*/  SHF.R.U32.HI R3, RZ, 0x8, R3 ;  /* 0x00000008ff037819 */ /* 0x000fe40000011603 */
[----:B------:R-:W-:Y:S01]  /*5500*/  PRMT R109, R109, 0x7632, R109 ;  /* 0x000076326d6d7816 */ /* 0x000fe2000000006d */
[----:B-1----:R-:W-:Y:S01]  /*5510*/  @P4 FADD.FTZ R172, -R172, -RZ ;  /* 0x800000ffacac4221 */ /* 0x002fe20000010100 */
[----:B------:R-:W-:Y:S01]  /*5520*/  LOP3.LUT R3, R3, 0xffff, RZ, 0xc0, !PT ;  /* 0x0000ffff03037812 */ /* 0x000fe200078ec0ff */
[----:B------:R-:W-:Y:S01]  /*5530*/  @P5 FADD.FTZ R210, -R210, -RZ ;  /* 0x800000ffd2d25221 */ /* 0x000fe20000010100 */
[----:B------:R-:W-:Y:S03]  /*5540*/  ISETP.LE.U32.AND P5, PT, R170, UR10, PT ;  /* 0x0000000aaa007c0c */ /* 0x000fe6000bfa3070 */
[----:B------:R-:W1:Y:S01]  /*5550*/  MUFU.EX2 R171, R48 ;  /* 0x0000003000ab7308 */ /* 0x000e620000000800 */
[----:B------:R-:W-:Y:S01]  /*5560*/  ISETP.LE.U32.AND P4, PT, R3, UR10, PT ;  /* 0x0000000a03007c0c */ /* 0x000fe2000bf83070 */
[----:B--2---:R-:W-:Y:S01]  /*5570*/  @!P0 FADD.FTZ R181, -R181, -RZ ;  /* 0x800000ffb5b58221 */ /* 0x004fe20000010100 */
[----:B------:R-:W-:Y:S07]  /*5580*/  LOP3.LUT R3, R10, 0xffff, RZ, 0xc0, !PT ;  /* 0x0000ffff0a037812 */ /* 0x000fee00078ec0ff */
[----:B------:R-:W2:Y:S01]  /*5590*/  MUFU.EX2 R203, R25 ;  /* 0x0000001900cb7308 */ /* 0x000ea20000000800 */
[----:B------:R-:W-:Y:S01]  /*55a0*/  ISETP.LE.U32.AND P0, PT, R11, UR10, PT ;  /* 0x0000000a0b007c0c */ /* 0x000fe2000bf03070 */
[----:B------:R-:W-:Y:S01]  /*55b0*/  @!P3 FADD.FTZ R168, -R168, -RZ ;  /* 0x800000ffa8a8b221 */ /* 0x000fe20000010100 */
[----:B------:R-:W-:Y:S07]  /*55c0*/  SHF.R.U32.HI R3, RZ, 0x8, R3 ;  /* 0x00000008ff037819 */ /* 0x000fee0000011603 */
[----:B------:R-:W4:Y:S01]  /*55d0*/  MUFU.EX2 R165, R55 ;  /* 0x0000003700a57308 */ /* 0x000f220000000800 */
[----:B------:R-:W-:Y:S02]  /*55e0*/  LOP3.LUT R109, R109, 0xff, RZ, 0xc0, !PT ;  /* 0x000000ff6d6d7812 */ /* 0x000fe400078ec0ff */
[----:B------:R-:W-:Y:S01]  /*55f0*/  LOP3.LUT R3, R3, 0xffff, RZ, 0xc0, !PT ;  /* 0x0000ffff03037812 */ /* 0x000fe200078ec0ff */
[----:B------:R-:W-:Y:S06]  /*5600*/  @!P5 FADD.FTZ R162, -R162, -RZ ;  /* 0x800000ffa2a2d221 */ /* 0x000fec0000010100 */
[----:B------:R-:W4:Y:S01]  /*5610*/  MUFU.EX2 R209, R31 ;  /* 0x0000001f00d17308 */ /* 0x000f220000000800 */
[----:B---3--:R-:W-:Y:S01]  /*5620*/  @!P4 FADD.FTZ R166, -R166, -RZ ;  /* 0x800000ffa6a6c221 */ /* 0x008fe20000010100 */
[----:B------:R-:W-:Y:S02]  /*5630*/  ISETP.LE.U32.AND P4, PT, R3, UR10, PT ;  /* 0x0000000a03007c0c */ /* 0x000fe4000bf83070 */
[----:B------:R-:W-:Y:S01]  /*5640*/  PRMT R3, R6, 0x7772, RZ ;  /* 0x0000777206037816 */ /* 0x000fe200000000ff */
[----:B-1----:R-:W-:Y:S01]  /*5650*/  @!P0 FADD.FTZ R171, -R171, -RZ ;  /* 0x800000ffabab8221 */ /* 0x002fe20000010100 */
[----:B------:R-:W-:Y:S01]  /*5660*/  ISETP.LE.U32.AND P0, PT, R4, UR10, PT ;  /* 0x0000000a04007c0c */ /* 0x000fe2000bf03070 */
[----:B--2---:R-:W-:Y:S01]  /*5670*/  @!P6 FADD.FTZ R203, -R203, -RZ ;  /* 0x800000ffcbcbe221 */ /* 0x004fe20000010100 */
[----:B------:R-:W-:Y:S02]  /*5680*/  ISETP.GT.U32.AND P5, PT, R3, UR10, PT ;  /* 0x0000000a03007c0c */ /* 0x000fe4000bfa4070 */
[----:B------:R-:W-:Y:S01]  /*5690*/  MUFU.EX2 R160, R158 ;  /* 0x0000009e00a07308 */ /* 0x000fe20000000800 */
[----:B------:R-:W-:Y:S02]  /*56a0*/  F2FP.RELU.BF16.F32.PACK_AB R3, R193, R194 ;  /* 0x000000c2c103723e */ /* 0x000fe400000018ff */
[----:B------:R-:W-:Y:S07]  /*56b0*/  ISETP.GT.U32.AND P6, PT, R163, UR10, PT ;  /* 0x0000000aa3007c0c */ /* 0x000fee000bfc4070 */
[----:B------:R-:W-:Y:S01]  /*56c0*/  MUFU.EX2 R159, R159 ;  /* 0x0000009f009f7308 */ /* 0x000fe20000000800 */
[----:B------:R-:W-:Y:S01]  /*56d0*/  LOP3.LUT R4, R10, 0xff, RZ, 0xc0, !PT ;  /* 0x000000ff0a047812 */ /* 0x000fe200078ec0ff */
[----:B------:R1:W-:Y:S08]  /*56e0*/  STS [R217+0x10000], R3 ;  /* 0x01000003d9007388 */ /* 0x0003f00000000800 */
[----:B------:R-:W2:Y:S01]  /*56f0*/  MUFU.EX2 R163, R57 ;  /* 0x0000003900a37308 */ /* 0x000ea20000000800 */
[----:B------:R-:W-:Y:S01]  /*5700*/  ISETP.LE.U32.AND P3, PT, R4, UR10, PT ;  /* 0x0000000a04007c0c */ /* 0x000fe2000bf63070 */
[----:B----4-:R-:W-:Y:S01]  /*5710*/  @!P0 FADD.FTZ R165, -R165, -RZ ;  /* 0x800000ffa5a58221 */ /* 0x010fe20000010100 */
[----:B------:R-:W-:Y:S07]  /*5720*/  ISETP.GT.U32.AND P0, PT, R218, UR10, PT ;  /* 0x0000000ada007c0c */ /* 0x000fee000bf04070 */
[----:B------:R-:W3:Y:S01]  /*5730*/  MUFU.EX2 R164, R56 ;  /* 0x0000003800a47308 */ /* 0x000ee20000000800 */
[----:B------:R-:W-:Y:S01]  /*5740*/  PRMT R4, R6, 0x7771, RZ ;  /* 0x0000777106047816 */ /* 0x000fe200000000ff */
[----:B------:R-:W-:Y:S01]  /*5750*/  @P5 FADD.FTZ R156, -R156, -RZ ;  /* 0x800000ff9c9c5221 */ /* 0x000fe20000010100 */
[----:B------:R-:W-:Y:S01]  /*5760*/  PRMT R6, R6, 0x7773, RZ ;  /* 0x0000777306067816 */ /* 0x000fe200000000ff */
[----:B------:R-:W-:Y:S01]  /*5770*/  @P6 FADD.FTZ R209, -R209, -RZ ;  /* 0x800000ffd1d16221 */ /* 0x000fe20000010100 */
[----:B------:R-:W-:Y:S05]  /*5780*/  ISETP.GT.U32.AND P6, PT, R169, UR10, PT ;  /* 0x0000000aa9007c0c */ /* 0x000fea000bfc4070 */
[----:B------:R-:W4:Y:S01]  /*5790*/  MUFU.EX2 R182, R45 ;  /* 0x0000002d00b67308 */ /* 0x000f220000000800 */
[----:B------:R-:W-:Y:S01]  /*57a0*/  FSETP.GE.FTZ.AND P5, PT, R184, RZ, PT ;  /* 0x000000ffb800720b */ /* 0x000fe20003fb6000 */
[----:B--2---:R-:W-:Y:S01]  /*57b0*/  @!P4 FADD.FTZ R163, -R163, -RZ ;  /* 0x800000ffa3a3c221 */ /* 0x004fe20000010100 */
[----:B------:R-:W-:Y:S01]  /*57c0*/  ISETP.GT.U32.AND P4, PT, R4, UR10, PT ;  /* 0x0000000a04007c0c */ /* 0x000fe2000bf84070 */
[----:B------:R-:W-:Y:S01]  /*57d0*/  @P0 FADD.FTZ R160, -R160, -RZ ;  /* 0x800000ffa0a00221 */ /* 0x000fe20000010100 */
[----:B------:R-:W-:Y:S01]  /*57e0*/  PRMT R4, R10, 0x7632, R4 ;  /* 0x000076320a047816 */ /* 0x000fe20000000004 */
[----:B---3--:R-:W-:Y:S01]  /*57f0*/  @!P3 FADD.FTZ R164, -R164, -RZ ;  /* 0x800000ffa4a4b221 */ /* 0x008fe20000010100 */
[----:B------:R-:W-:Y:S03]  /*5800*/  ISETP.LE.U32.AND P3, PT, R5, UR10, PT ;  /* 0x0000000a05007c0c */ /* 0x000fe6000bf63070 */
[----:B------:R-:W2:Y:S01]  /*5810*/  MUFU.EX2 R170, R49 ;  /* 0x0000003100aa7308 */ /* 0x000ea20000000800 */
[----:B------:R-:W-:Y:S01]  /*5820*/  LOP3.LUT R4, R4, 0xff, RZ, 0xc0, !PT ;  /* 0x000000ff04047812 */ /* 0x000fe200078ec0ff */
[----:B------:R-:W-:Y:S01]  /*5830*/  @P6 FADD.FTZ R159, -R159, -RZ ;  /* 0x800000ff9f9f6221 */ /* 0x000fe20000010100 */
[----:B-1----:R-:W-:Y:S01]  /*5840*/  F2FP.RELU.BF16.F32.PACK_AB R3, R191, R192 ;  /* 0x000000c0bf03723e */ /* 0x002fe200000018ff */
[----:B----4-:R-:W-:Y:S01]  /*5850*/  @P2 FADD.FTZ R182, -R182, -RZ ;  /* 0x800000ffb6b62221 */ /* 0x010fe20000010100 */
[----:B------:R-:W-:Y:S05]  /*5860*/  ISETP.LE.U32.AND P0, PT, R4, UR10, PT ;  /* 0x0000000a04007c0c */ /* 0x000fea000bf03070 */
[----:B------:R-:W-:Y:S01]  /*5870*/  MUFU.EX2 R169, R51 ;  /* 0x0000003300a97308 */ /* 0x000fe20000000800 */
[----:B------:R-:W-:Y:S01]  /*5880*/  F2FP.RELU.BF16.F32.PACK_AB R4, R189, R190 ;  /* 0x000000bebd04723e */ /* 0x000fe200000018ff */
[----:B------:R1:W-:Y:S01]  /*5890*/  STS [R234+0x10400], R3 ;  /* 0x01040003ea007388 */ /* 0x0003e20000000800 */
[----:B------:R-:W-:Y:S07]  /*58a0*/  ISETP.GT.U32.AND P6, PT, R6, UR10, PT ;  /* 0x0000000a06007c0c */ /* 0x000fee000bfc4070 */
[----:B------:R-:W-:Y:S01]  /*58b0*/  MUFU.EX2 R167, R54 ;  /* 0x0000003600a77308 */ /* 0x000fe20000000800 */
[----:B------:R-:W-:Y:S01]  /*58c0*/  F2FP.RELU.BF16.F32.PACK_AB R6, R208, R207 ;  /* 0x000000cfd006723e */ /* 0x000fe200000018ff */
[----:B------:R3:W-:Y:S01]  /*58d0*/  STS [R234+0x10000], R4 ;  /* 0x01000004ea007388 */ /* 0x0007e20000000800 */
[----:B------:R-:W-:Y:S07]  /*58e0*/  F2FP.RELU.BF16.F32.PACK_AB R5, R215, R216 ;  /* 0x000000d8d705723e */ /* 0x000fee00000018ff */
[----:B------:R-:W4:Y:S01]  /*58f0*/  MUFU.EX2 R115, R0 ;  /* 0x0000000000737308 */ /* 0x000f220000000800 */
[----:B------:R-:W-:Y:S01]  /*5900*/  ISETP.GT.U32.AND P2, PT, R12, UR10, PT ;  /* 0x0000000a0c007c0c */ /* 0x000fe2000bf44070 */
[----:B------:R3:W-:Y:S01]  /*5910*/  STS [R217+0x12000], R6 ;  /* 0x01200006d9007388 */ /* 0x0007e20000000800 */
[----:B------:R-:W-:Y:S07]  /*5920*/  SHF.R.U32.HI R10, RZ, 0x18, R10 ;  /* 0x00000018ff0a7819 */ /* 0x000fee000001160a */
[----:B------:R-:W1:Y:S01]  /*5930*/  MUFU.EX2 R158, R58 ;  /* 0x0000003a009e7308 */ /* 0x000e620000000800 */
[----:B------:R-:W-:Y:S01]  /*5940*/  @!P3 FADD.FTZ R114, -R114, -RZ ;  /* 0x800000ff7272b221 */ /* 0x000fe20000010100 */
[----:B------:R3:W-:Y:S01]  /*5950*/  STS [R217+0x12400], R5 ;  /* 0x01240005d9007388 */ /* 0x0007e20000000800 */
[----:B------:R-:W-:Y:S07]  /*5960*/  @P4 FADD.FTZ R113, -R113, -RZ ;  /* 0x800000ff71714221 */ /* 0x000fee0000010100 */
[----:B------:R-:W3:Y:S01]  /*5970*/  MUFU.EX2 R157, R59 ;  /* 0x0000003b009d7308 */ /* 0x000ee20000000800 */
[----:B------:R-:W-:Y:S01]  /*5980*/  FSETP.GE.FTZ.AND P3, PT, R190, RZ, PT ;  /* 0x000000ffbe00720b */ /* 0x000fe20003f76000 */
[----:B------:R3:W-:Y:S01]  /*5990*/  STS [R234+0x12000], R7 ;  /* 0x01200007ea007388 */ /* 0x0007e20000000800 */
[----:B------:R-:W-:Y:S01]  /*59a0*/  FSETP.GE.FTZ.AND P4, PT, R180, RZ, PT ;  /* 0x000000ffb400720b */ /* 0x000fe20003f96000 */
[----:B--2---:R-:W-:Y:S01]  /*59b0*/  @P2 FADD.FTZ R170, -R170, -RZ ;  /* 0x800000ffaaaa2221 */ /* 0x004fe20000010100 */
[----:B------:R-:W-:Y:S01]  /*59c0*/  ISETP.GT.U32.AND P2, PT, R14, UR10, PT ;  /* 0x0000000a0e007c0c */ /* 0x000fe2000bf44070 */
[----:B----4-:R-:W-:Y:S01]  /*59d0*/  @P6 FADD.FTZ R115, -R115, -RZ ;  /* 0x800000ff73736221 */ /* 0x010fe20000010100 */
[----:B------:R-:W-:Y:S01]  /*59e0*/  F2FP.RELU.BF16.F32.PACK_AB R0, R159, R162 ;  /* 0x000000a29f00723e */ /* 0x000fe200000018ff */
[----:B-1----:R-:W-:Y:S01]  /*59f0*/  @!P0 FADD.FTZ R158, -R158, -RZ ;  /* 0x800000ff9e9e8221 */ /* 0x002fe20000010100 */
[----:B------:R-:W-:Y:S02]  /*5a00*/  F2FP.RELU.BF16.F32.PACK_AB R3, R178, R180 ;  /* 0x000000b4b203723e */ /* 0x000fe400000018ff */
[----:B---3--:R-:W-:Y:S02]  /*5a10*/  F2FP.RELU.BF16.F32.PACK_AB R4, R188, R187 ;  /* 0x000000bbbc04723e */ /* 0x008fe400000018ff */
[----:B------:R-:W-:Y:S05]  /*5a20*/  F2FP.RELU.BF16.F32.PACK_AB R6, R213, R214 ;  /* 0x000000d6d506723e */ /* 0x000fea00000018ff */
[----:B------:R-:W-:Y:S01]  /*5a30*/  @P2 FADD.FTZ R169, -R169, -RZ ;  /* 0x800000ffa9a92221 */ /* 0x000fe20000010100 */
[----:B------:R-:W-:Y:S01]  /*5a40*/  ISETP.LE.U32.AND P2, PT, R109, UR10, PT ;  /* 0x0000000a6d007c0c */ /* 0x000fe2000bf43070 */
[----:B------:R-:W-:Y:S01]  /*5a50*/  IMAD.IADD R109, R100, 0x1, R112 ;  /* 0x00000001646d7824 */ /* 0x000fe200078e0270 */
[----:B------:R-:W-:Y:S01]  /*5a60*/  F2FP.RELU.BF16.F32.PACK_AB R5, R184, R186 ;  /* 0x000000bab805723e */ /* 0x000fe200000018ff */
[----:B------:R1:W-:Y:S01]  /*5a70*/  STS [R234+0x12400], R6 ;  /* 0x01240006ea007388 */ /* 0x0003e20000000800 */
[----:B------:R-:W-:Y:S03]  /*5a80*/  F2FP.RELU.BF16.F32.PACK_AB R7, R203, R199 ;  /* 0x000000c7cb07723e */ /* 0x000fe600000018ff */
[----:B------:R2:W-:Y:S04]  /*5a90*/  STS [R111], R5 ;  /* 0x000000056f007388 */ /* 0x0005e80000000800 */
[----:B------:R3:W-:Y:S02]  /*5aa0*/  STS [R111+0x400], R4 ;  /* 0x000400046f007388 */ /* 0x0007e40000000800 */
[----:B------:R-:W-:Y:S01]  /*5ab0*/  @!P2 FADD.FTZ R167, -R167, -RZ ;  /* 0x800000ffa7a7a221 */ /* 0x000fe20000010100 */
[----:B------:R-:W-:Y:S01]  /*5ac0*/  ISETP.GT.U32.AND P2, PT, R219, UR10, PT ;  /* 0x0000000adb007c0c */ /* 0x000fe2000bf44070 */
[----:B------:R4:W-:Y:S03]  /*5ad0*/  STS [R110], R3 ;  /* 0x000000036e007388 */ /* 0x0009e60000000800 */
[----:B------:R-:W-:Y:S09]  /*5ae0*/  F2FP.RELU.BF16.F32.PACK_AB R2, R165, R167 ;  /* 0x000000a7a502723e */ /* 0x000ff200000018ff */
[----:B------:R-:W-:Y:S01]  /*5af0*/  @P2 FADD.FTZ R161, -R161, -RZ ;  /* 0x800000ffa1a12221 */ /* 0x000fe20000010100 */
[----:B-1----:R-:W-:Y:S02]  /*5b00*/  F2FP.RELU.BF16.F32.PACK_AB R6, R211, R212 ;  /* 0x000000d4d306723e */ /* 0x002fe400000018ff */
[----:B------:R-:W-:Y:S02]  /*5b10*/  ISETP.LE.U32.AND P2, PT, R10, UR10, PT ;  /* 0x0000000a0a007c0c */ /* 0x000fe4000bf43070 */
[----:B--2---:R-:W-:Y:S02]  /*5b20*/  F2FP.RELU.BF16.F32.PACK_AB R5, R177, R179 ;  /* 0x000000b3b105723e */ /* 0x004fe400000018ff */
[----:B---3--:R-:W-:Y:S03]  /*5b30*/  F2FP.RELU.BF16.F32.PACK_AB R4, R197, R198 ;  /* 0x000000c6c504723e */ /* 0x008fe600000018ff */
[----:B------:R1:W-:Y:S01]  /*5b40*/  STS [R110+0x400], R5 ;  /* 0x000400056e007388 */ /* 0x0003e20000000800 */
[----:B----4-:R-:W-:Y:S03]  /*5b50*/  F2FP.RELU.BF16.F32.PACK_AB R3, R209, R210 ;  /* 0x000000d2d103723e */ /* 0x010fe600000018ff */
[----:B------:R-:W-:Y:S02]  /*5b60*/  STS [R111+0x2000], R7 ;  /* 0x002000076f007388 */ /* 0x000fe40000000800 */
[----:B------:R-:W-:Y:S01]  /*5b70*/  @!P2 FADD.FTZ R157, -R157, -RZ ;  /* 0x800000ff9d9da221 */ /* 0x000fe20000010100 */
[----:B------:R-:W-:Y:S01]  /*5b80*/  FSETP.GE.FTZ.AND P2, PT, R194, RZ, PT ;  /* 0x000000ffc200720b */ /* 0x000fe20003f56000 */
[----:B------:R2:W-:Y:S04]  /*5b90*/  STS [R111+0x2400], R6 ;  /* 0x002400066f007388 */ /* 0x0005e80000000800 */
[----:B------:R3:W-:Y:S04]  /*5ba0*/  STS [R110+0x2000], R4 ;  /* 0x002000046e007388 */ /* 0x0007e80000000800 */
[----:B------:R4:W-:Y:S01]  /*5bb0*/  STS [R110+0x2400], R3 ;  /* 0x002400036e007388 */ /* 0x0009e20000000800 */
[----:B-1----:R-:W-:Y:S05]  /*5bc0*/  F2FP.RELU.BF16.F32.PACK_AB R5, R174, R176 ;  /* 0x000000b0ae05723e */ /* 0x002fea00000018ff */
[----:B------:R1:W-:Y:S01]  /*5bd0*/  STS [R112], R5 ;  /* 0x0000000570007388 */ /* 0x0003e20000000800 */
[----:B--2---:R-:W-:Y:S02]  /*5be0*/  F2FP.RELU.BF16.F32.PACK_AB R6, R183, R185 ;  /* 0x000000b9b706723e */ /* 0x004fe400000018ff */
[----:B---3--:R-:W-:Y:S02]  /*5bf0*/  F2FP.RELU.BF16.F32.PACK_AB R4, R173, R175 ;  /* 0x000000afad04723e */ /* 0x008fe400000018ff */
[----:B----4-:R-:W-:Y:S03]  /*5c00*/  F2FP.RELU.BF16.F32.PACK_AB R3, R170, R171 ;  /* 0x000000abaa03723e */ /* 0x010fe600000018ff */
[----:B------:R2:W-:Y:S04]  /*5c10*/  STS [R112+0x400], R4 ;  /* 0x0004000470007388 */ /* 0x0005e80000000800 */
[----:B------:R3:W-:Y:S01]  /*5c20*/  STS [R109], R3 ;  /* 0x000000036d007388 */ /* 0x0007e20000000800 */
[----:B-1----:R-:W-:Y:S02]  /*5c30*/  F2FP.RELU.BF16.F32.PACK_AB R5, R202, R204 ;  /* 0x000000ccca05723e */ /* 0x002fe400000018ff */
[----:B--2---:R-:W-:Y:S02]  /*5c40*/  F2FP.RELU.BF16.F32.PACK_AB R4, R169, R172 ;  /* 0x000000aca904723e */ /* 0x004fe400000018ff */
[----:B---3--:R-:W-:Y:S03]  /*5c50*/  F2FP.RELU.BF16.F32.PACK_AB R3, R182, R181 ;  /* 0x000000b5b603723e */ /* 0x008fe600000018ff */
[----:B------:R1:W-:Y:S04]  /*5c60*/  STS [R109+0x400], R4 ;  /* 0x000400046d007388 */ /* 0x0003e80000000800 */
[----:B------:R-:W-:Y:S04]  /*5c70*/  STS [R112+0x2000], R6 ;  /* 0x0020000670007388 */ /* 0x000fe80000000800 */
[----:B------:R2:W-:Y:S04]  /*5c80*/  STS [R112+0x2400], R5 ;  /* 0x0024000570007388 */ /* 0x0005e80000000800 */
[----:B------:R3:W-:Y:S01]  /*5c90*/  STS [R109+0x2000], R3 ;  /* 0x002000036d007388 */ /* 0x0007e20000000800 */
[----:B-1----:R-:W-:Y:S05]  /*5ca0*/  F2FP.RELU.BF16.F32.PACK_AB R4, R200, R201 ;  /* 0x000000c9c804723e */ /* 0x002fea00000018ff */
[----:B------:R1:W-:Y:S01]  /*5cb0*/  STS [R109+0x2400], R4 ;  /* 0x002400046d007388 */ /* 0x0003e20000000800 */
[----:B--2---:R-:W-:Y:S03]  /*5cc0*/  F2FP.RELU.BF16.F32.PACK_AB R5, R163, R164 ;  /* 0x000000a4a305723e */ /* 0x004fe600000018ff */
[----:B------:R2:W-:Y:S01]  /*5cd0*/  STS [R221+0x400], R2 ;  /* 0x00040002dd007388 */ /* 0x0005e20000000800 */
[----:B---3--:R-:W-:Y:S05]  /*5ce0*/  F2FP.RELU.BF16.F32.PACK_AB R3, R166, R168 ;  /* 0x000000a8a603723e */ /* 0x008fea00000018ff */
[----:B------:R3:W-:Y:S04]  /*5cf0*/  STS [R221], R3 ;  /* 0x00000003dd007388 */ /* 0x0007e80000000800 */
[----:B------:R4:W-:Y:S01]  /*5d00*/  STS [R108], R0 ;  /* 0x000000006c007388 */ /* 0x0009e20000000800 */
[----:B-1----:R-:W-:Y:S02]  /*5d10*/  F2FP.RELU.BF16.F32.PACK_AB R4, R157, R158 ;  /* 0x0000009e9d04723e */ /* 0x002fe400000018ff */
[----:B--2---:R-:W-:Y:S02]  /*5d20*/  F2FP.RELU.BF16.F32.PACK_AB R2, R115, R156 ;  /* 0x0000009c7302723e */ /* 0x004fe400000018ff */
[----:B---3--:R-:W-:Y:S02]  /*5d30*/  F2FP.RELU.BF16.F32.PACK_AB R3, R113, R114 ;  /* 0x000000727103723e */ /* 0x008fe400000018ff */
[----:B----4-:R-:W-:Y:S05]  /*5d40*/  F2FP.RELU.BF16.F32.PACK_AB R0, R160, R161 ;  /* 0x000000a1a000723e */ /* 0x010fea00000018ff */
[----:B------:R1:W-:Y:S04]  /*5d50*/  STS [R108+0x400], R0 ;  /* 0x000400006c007388 */ /* 0x0003e80000000800 */
[----:B------:R-:W-:Y:S04]  /*5d60*/  STS [R221+0x2000], R5 ;  /* 0x00200005dd007388 */ /* 0x000fe80000000800 */
[----:B------:R-:W-:Y:S04]  /*5d70*/  STS [R221+0x2400], R4 ;  /* 0x00240004dd007388 */ /* 0x000fe80000000800 */
[----:B------:R2:W-:Y:S04]  /*5d80*/  STS [R108+0x2000], R3 ;  /* 0x002000036c007388 */ /* 0x0005e80000000800 */
[----:B------:R3:W-:Y:S01]  /*5d90*/  STS [R108+0x2400], R2 ;  /* 0x002400026c007388 */ /* 0x0007e20000000800 */
[----:B-1----:R-:W-:Y:S05]  /*5da0*/  LEA R0, R154, UR4, 0x1 ;  /* 0x000000049a007c11 */ /* 0x002fea000f8e08ff */
[----:B------:R-:W1:Y:S01]  /*5db0*/  LDSM.16.M88.4 R64, [R0+0x4000] ;  /* 0x004000000040783b */ /* 0x000e620000000200 */
[----:B--2---:R-:W-:Y:S07]  /*5dc0*/  IMAD.MOV.U32 R3, RZ, RZ, R244 ;  /* 0x000000ffff037224 */ /* 0x004fee00078e00f4 */
[----:B------:R2:W4:Y:S01]  /*5dd0*/  LDSM.16.M88.4 R60, [R0+0x5000] ;  /* 0x00500000003c783b */ /* 0x0005220000000200 */
[C---:B---3--:R-:W-:Y:S02]  /*5de0*/  VIADD R2, R0.reuse, 0x4000 ;  /* 0x0000400000027836 */ /* 0x048fe40000000000 */
[----:B--2---:R-:W-:Y:S02]  /*5df0*/  VIADD R0, R0, 0x4020 ;  /* 0x0000402000007836 */ /* 0x004fe40000000000 */
[----:B------:R-:W-:Y:S02]  /*5e00*/  @P1 VIADD R0, R2, 0xffffffe0 ;  /* 0xffffffe002001836 */ /* 0x000fe40000000000 */
[----:B------:R-:W-:Y:S03]  /*5e10*/  IMAD.MOV.U32 R2, RZ, RZ, R245 ;  /* 0x000000ffff027224 */ /* 0x000fe600078e00f5 */
[----:B------:R-:W2:Y:S01]  /*5e20*/  LDSM.16.M88.4 R100, [R0] ;  /* 0x000000000064783b */ /* 0x000ea20000000200 */
[-C--:B-1----:R-:W-:Y:S03]  /*5e30*/  HMMA.16816.F32.BF16 R4, R64, R116.reuse, RZ ;  /* 0x000000744004723c */ /* 0x082fe600000418ff */
[C---:B------:R-:W-:Y:S04]  /*5e40*/  LEA R2, P0, R249.reuse, R2, 0x2 ;  /* 0x00000002f9027211 */ /* 0x040fe800078010ff */
[----:B------:R-:W1:Y:S01]  /*5e50*/  LDSM.16.M88.4 R104, [R0+0x1000] ;  /* 0x001000000068783b */ /* 0x000e620000000200 */
[----:B------:R-:W-:Y:S01]  /*5e60*/  LEA.HI.X R3, R249, R3, RZ, 0x2, P0 ;  /* 0x00000003f9037211 */ /* 0x000fe200000f14ff */
[C---:B----4-:R-:W-:Y:S02]  /*5e70*/  HMMA.16816.F32.BF16 R8, R60.reuse, R116, RZ ;  /* 0x000000743c08723c */ /* 0x050fe400000418ff */
[----:B------:R-:W-:Y:S06]  /*5e80*/  FSETP.GE.FTZ.AND P0, PT, R193, RZ, PT ;  /* 0x000000ffc100720b */ /* 0x000fec0003f16000 */
        /* <DEDUP_REMOVED lines=14> */
[-C--:B--2---:R-:W-:Y:S08]  /*5f70*/  HMMA.16816.F32.BF16 R4, R100, R132.reuse, R4 ;  /* 0x000000846404723c */ /* 0x084ff00000041804 */
[C---:B-1----:R-:W-:Y:S08]  /*5f80*/  HMMA.16816.F32.BF16 R8, R104.reuse, R132, R8 ;  /* 0x000000846808723c */ /* 0x042ff00000041808 */
[-C--:B------:R-:W-:Y:S08]  /*5f90*/  HMMA.16816.F32.BF16 R12, R104, R134.reuse, R12 ;  /* 0x00000086680c723c */ /* 0x080ff0000004180c */
[C---:B------:R-:W-:Y:S08]  /*5fa0*/  HMMA.16816.F32.BF16 R16, R100.reuse, R134, R16 ;  /* 0x000000866410723c */ /* 0x040ff00000041810 */
        /* <DEDUP_REMOVED lines=10> */
[-C--:B------:R-:W-:Y:S01]  /*6050*/  HMMA.16816.F32.BF16 R60, R104, R146.reuse, R60 ;  /* 0x00000092683c723c */ /* 0x080fe2000004183c */
[----:B------:R-:W2:Y:S04]  /*6060*/  LDG.E R106, desc[UR26][R2.64] ;  /* 0x0000001a026a7981 */ /* 0x000ea8000c1e1900 */
[----:B------:R-:W3:Y:S03]  /*6070*/  LDG.E R105, desc[UR26][R2.64+0x20] ;  /* 0x0000201a02697981 */ /* 0x000ee6000c1e1900 */
[----:B------:R-:W-:Y:S01]  /*6080*/  HMMA.16816.F32.BF16 R64, R100, R146, R64 ;  /* 0x000000926440723c */ /* 0x000fe20000041840 */
[----:B------:R-:W5:Y:S03]  /*6090*/  LDG.E R104, desc[UR26][R2.64+0x100] ;  /* 0x0001001a02687981 */ /* 0x000f66000c1e1900 */
[--C-:B------:R-:W-:Y:S01]  /*60a0*/  SHF.R.U32.HI R102, RZ, 0x1, R155.reuse ;  /* 0x00000001ff667819 */ /* 0x100fe2000001169b */
[----:B------:R-:W-:Y:S02]  /*60b0*/  VIADD R100, R217, 0x10000 ;  /* 0x00010000d9647836 */ /* 0x000fe40000000000 */
[----:B------:R-:W-:Y:S01]  /*60c0*/  IMAD.SHL.U32 R101, R155, 0x8, RZ ;  /* 0x000000089b657824 */ /* 0x000fe200078e00ff */
[----:B------:R1:W5:Y:S02]  /*60d0*/  LDG.E R3, desc[UR26][R2.64+0x120] ;  /* 0x0001201a02037981 */ /* 0x000364000c1e1900 */
[----:B-1----:R-:W-:Y:S04]  /*60e0*/  LOP3.LUT R2, R102, 0x30, RZ, 0xc0, !PT ;  /* 0x0000003066027812 */ /* 0x002fe800078ec0ff */
[----:B------:R-:W-:Y:S01]  /*60f0*/  LOP3.LUT R2, R2, 0x8, R155, 0xf8, !PT ;  /* 0x0000000802027812 */ /* 0x000fe200078ef89b */
[C---:B--2---:R-:W-:Y:S01]  /*6100*/  FADD.FTZ R0, -R106.reuse, R4 ;  /* 0x000000046a007221 */ /* 0x044fe20000010100 */
[----:B------:R-:W-:Y:S02]  /*6110*/  VIADD R4, R217, 0x10010 ;  /* 0x00010010d9047836 */ /* 0x000fe40000000000 */
[----:B------:R-:W-:Y:S01]  /*6120*/  FADD.FTZ R5, -R106, R5 ;  /* 0x000000056a057221 */ /* 0x000fe20000010100 */
[----:B------:R-:W-:Y:S02]  /*6130*/  @P1 VIADD R4, R100, 0xfffffff0 ;  /* 0xfffffff064041836 */ /* 0x000fe40000000000 */
[----:B------:R-:W-:Y:S01]  /*6140*/  FADD.FTZ R16, -R106, R16 ;  /* 0x000000106a107221 */ /* 0x000fe20000010100 */
[-C--:B------:R-:W-:Y:S01]  /*6150*/  FSEL R0, R0, R106.reuse, P2 ;  /* 0x0000006a00007208 */ /* 0x080fe20001000000 */
[----:B------:R-:W-:Y:S01]  /*6160*/  IMAD.SHL.U32 R100, R155, 0x40, RZ ;  /* 0x000000409b647824 */ /* 0x000fe200078e00ff */
[----:B------:R-:W-:Y:S01]  /*6170*/  FSEL R5, R5, R106, P0 ;  /* 0x0000006a05057208 */ /* 0x000fe20000000000 */
[----:B------:R-:W-:Y:S01]  /*6180*/  FADD.FTZ R20, -R106, R20 ;  /* 0x000000146a147221 */ /* 0x000fe20000010100 */
[----:B------:R-:W-:Y:S01]  /*6190*/  FSETP.GE.FTZ.AND P0, PT, R186, RZ, PT ;  /* 0x000000ffba00720b */ /* 0x000fe20003f16000 */
[----:B------:R-:W-:Y:S01]  /*61a0*/  FMUL.FTZ R194, R194, R0 ;  /* 0x00000000c2c27220 */ /* 0x000fe20000410000 */
[----:B------:R-:W-:Y:S01]  /*61b0*/  LOP3.LUT R2, R2, 0x1c0, R100, 0xf8, !PT ;  /* 0x000001c002027812 */ /* 0x000fe200078ef864 */
[----:B------:R-:W-:Y:S01]  /*61c0*/  FADD.FTZ R17, -R106, R17 ;  /* 0x000000116a117221 */ /* 0x000fe20000010100 */
[----:B------:R-:W-:Y:S01]  /*61d0*/  LOP3.LUT R0, R100, 0x400, RZ, 0xc0, !PT ;  /* 0x0000040064007812 */ /* 0x000fe200078ec0ff */
[----:B------:R-:W-:Y:S01]  /*61e0*/  FADD.FTZ R21, -R106, R21 ;  /* 0x000000156a157221 */ /* 0x000fe20000010100 */
[----:B------:R-:W-:Y:S01]  /*61f0*/  LOP3.LUT R2, R2, 0x38, R101, 0x78, !PT ;  /* 0x0000003802027812 */ /* 0x000fe200078e7865 */
[----:B------:R-:W-:Y:S01]  /*6200*/  FADD.FTZ R32, -R106, R32 ;  /* 0x000000206a207221 */ /* 0x000fe20000010100 */
[-C--:B------:R-:W-:Y:S01]  /*6210*/  FSEL R16, R16, R106.reuse, P3 ;  /* 0x0000006a10107208 */ /* 0x080fe20001800000 */
[----:B------:R-:W-:Y:S01]  /*6220*/  FADD.FTZ R53, -R106, R53 ;  /* 0x000000356a357221 */ /* 0x000fe20000010100 */
[----:B------:R-:W-:Y:S01]  /*6230*/  FSETP.GE.FTZ.AND P2, PT, R189, RZ, PT ;  /* 0x000000ffbd00720b */ /* 0x000fe20003f56000 */
[----:B------:R-:W-:Y:S01]  /*6240*/  IMAD R2, R2, 0x2, R0 ;  /* 0x0000000202027824 */ /* 0x000fe200078e0200 */
[----:B------:R-:W-:Y:S01]  /*6250*/  FSEL R20, R20, R106, P0 ;  /* 0x0000006a14147208 */ /* 0x000fe20000000000 */
[----:B------:R-:W-:Y:S01]  /*6260*/  FADD.FTZ R0, -R106, R37 ;  /* 0x000000256a007221 */ /* 0x000fe20000010100 */
[----:B------:R-:W-:Y:S01]  /*6270*/  FSETP.GE.FTZ.AND P0, PT, R174, RZ, PT ;  /* 0x000000ffae00720b */ /* 0x000fe20003f16000 */
[----:B------:R-:W-:Y:S01]  /*6280*/  FMUL.FTZ R190, R190, R16 ;  /* 0x00000010bebe7220 */ /* 0x000fe20000410000 */
[-C--:B------:R-:W-:Y:S01]  /*6290*/  FSEL R17, R17, R106.reuse, P2 ;  /* 0x0000006a11117208 */ /* 0x080fe20001000000 */
[----:B------:R-:W-:Y:S01]  /*62a0*/  FADD.FTZ R16, -R106, R36 ;  /* 0x000000246a107221 */ /* 0x000fe20000010100 */
[----:B------:R-:W-:Y:S01]  /*62b0*/  FSETP.GE.FTZ.AND P2, PT, R176, RZ, PT ;  /* 0x000000ffb000720b */ /* 0x000fe20003f56000 */
[----:B------:R-:W-:Y:S01]  /*62c0*/  FADD.FTZ R52, -R106, R52 ;  /* 0x000000346a347221 */ /* 0x000fe20000010100 */
[-C--:B------:R-:W-:Y:S01]  /*62d0*/  FSEL R0, R0, R106.reuse, P0 ;  /* 0x0000006a00007208 */ /* 0x080fe20000000000 */
[----:B------:R-:W-:Y:S01]  /*62e0*/  FMUL.FTZ R189, R189, R17 ;  /* 0x00000011bdbd7220 */ /* 0x000fe20000410000 */
[----:B------:R-:W-:Y:S01]  /*62f0*/  FSETP.GE.FTZ.AND P0, PT, R159, RZ, PT ;  /* 0x000000ff9f00720b */ /* 0x000fe20003f16000 */
[----:B------:R-:W-:Y:S01]  /*6300*/  FADD.FTZ R17, -R106, R33 ;  /* 0x000000216a117221 */ /* 0x000fe20000010100 */
[----:B------:R-:W-:Y:S01]  /*6310*/  FSEL R16, R16, R106, P2 ;  /* 0x0000006a10107208 */ /* 0x000fe20001000000 */
[----:B------:R-:W-:Y:S01]  /*6320*/  FMUL.FTZ R174, R174, R0 ;  /* 0x00000000aeae7220 */ /* 0x000fe20000410000 */
[----:B------:R-:W-:Y:S01]  /*6330*/  FSETP.GE.FTZ.AND P3, PT, R178, RZ, PT ;  /* 0x000000ffb200720b */ /* 0x000fe20003f76000 */
[----:B------:R-:W-:Y:S01]  /*6340*/  FADD.FTZ R0, -R106, R49 ;  /* 0x000000316a007221 */ /* 0x000fe20000010100 */
[----:B------:R-:W-:Y:S01]  /*6350*/  FSETP.GE.FTZ.AND P2, PT, R166, RZ, PT ;  /* 0x000000ffa600720b */ /* 0x000fe20003f56000 */
[----:B------:R-:W-:Y:S01]  /*6360*/  FMUL.FTZ R176, R176, R16 ;  /* 0x00000010b0b07220 */ /* 0x000fe20000410000 */
[-C--:B------:R-:W-:Y:S01]  /*6370*/  FSEL R21, R21, R106.reuse, P5 ;  /* 0x0000006a15157208 */ /* 0x080fe20002800000 */
[----:B------:R-:W-:Y:S01]  /*6380*/  FADD.FTZ R16, -R106, R48 ;  /* 0x000000306a107221 */ /* 0x000fe20000010100 */
[-C--:B------:R-:W-:Y:S01]  /*6390*/  FSEL R32, R32, R106.reuse, P4 ;  /* 0x0000006a20207208 */ /* 0x080fe20002000000 */
[----:B------:R-:W-:Y:S01]  /*63a0*/  FADD.FTZ R64, -R106, R64 ;  /* 0x000000406a407221 */ /* 0x000fe20000010100 */
[----:B------:R-:W-:Y:S01]  /*63b0*/  FSEL R17, R17, R106, P3 ;  /* 0x0000006a11117208 */ /* 0x000fe20001800000 */
[----:B------:R-:W-:Y:S01]  /*63c0*/  FMUL.FTZ R20, R186, R20 ;  /* 0x00000014ba147220 */ /* 0x000fe20000410000 */
[----:B------:R-:W-:Y:S01]  /*63d0*/  FSEL R53, R53, R106, P2 ;  /* 0x0000006a35357208 */ /* 0x000fe20001000000 */
[----:B------:R-:W-:Y:S01]  /*63e0*/  FMUL.FTZ R184, R184, R21 ;  /* 0x00000015b8b87220 */ /* 0x000fe20000410000 */
[----:B------:R-:W-:Y:S01]  /*63f0*/  FSETP.GE.FTZ.AND P5, PT, R171, RZ, PT ;  /* 0x000000ffab00720b */ /* 0x000fe20003fb6000 */
[----:B------:R-:W-:Y:S01]  /*6400*/  FMUL.FTZ R5, R193, R5 ;  /* 0x00000005c1057220 */ /* 0x000fe20000410000 */
[----:B------:R-:W-:Y:S01]  /*6410*/  FSETP.GE.FTZ.AND P4, PT, R170, RZ, PT ;  /* 0x000000ffaa00720b */ /* 0x000fe20003f96000 */
[----:B------:R-:W-:Y:S01]  /*6420*/  FMUL.FTZ R180, R180, R32 ;  /* 0x00000020b4b47220 */ /* 0x000fe20000410000 */
[----:B------:R-:W-:Y:S01]  /*6430*/  FSETP.GE.FTZ.AND P3, PT, R168, RZ, PT ;  /* 0x000000ffa800720b */ /* 0x000fe20003f76000 */
[----:B------:R-:W-:Y:S01]  /*6440*/  FMUL.FTZ R178, R178, R17 ;  /* 0x00000011b2b27220 */ /* 0x000fe20000410000 */
[----:B------:R-:W-:Y:S01]  /*6450*/  FSETP.GE.FTZ.AND P2, PT, R162, RZ, PT ;  /* 0x000000ffa200720b */ /* 0x000fe20003f56000 */
[----:B------:R-:W-:Y:S01]  /*6460*/  FMUL.FTZ R166, R166, R53 ;  /* 0x00000035a6a67220 */ /* 0x000fe20000410000 */
[-C--:B------:R-:W-:Y:S01]  /*6470*/  FSEL R16, R16, R106.reuse, P5 ;  /* 0x0000006a10107208 */ /* 0x080fe20002800000 */
[C---:B---3--:R-:W-:Y:S01]  /*6480*/  FADD.FTZ R6, -R105.reuse, R6 ;  /* 0x0000000669067221 */ /* 0x048fe20000010100 */
[-C--:B------:R-:W-:Y:S01]  /*6490*/  FSEL R0, R0, R106.reuse, P4 ;  /* 0x0000006a00007208 */ /* 0x080fe20002000000 */
[----:B------:R-:W-:Y:S01]  /*64a0*/  FADD.FTZ R7, -R105, R7 ;  /* 0x0000000769077221 */ /* 0x000fe20000010100 */
[----:B------:R-:W-:Y:S01]  /*64b0*/  FSEL R52, R52, R106, P3 ;  /* 0x0000006a34347208 */ /* 0x000fe20001800000 */
[----:B------:R-:W-:Y:S01]  /*64c0*/  FMUL.FTZ R171, R171, R16 ;  /* 0x00000010abab7220 */ /* 0x000fe20000410000 */
[----:B------:R-:W-:Y:S01]  /*64d0*/  FSEL R64, R64, R106, P2 ;  /* 0x0000006a40407208 */ /* 0x000fe20001000000 */
[----:B------:R-:W-:Y:S01]  /*64e0*/  @P0 FADD.FTZ R106, -R106, R65 ;  /* 0x000000416a6a0221 */ /* 0x000fe20000010100 */
[----:B------:R-:W-:Y:S01]  /*64f0*/  ISETP.GT.AND P0, PT, R226, R252, PT ;  /* 0x000000fce200720c */ /* 0x000fe20003f04270 */
[----:B------:R-:W-:Y:S01]  /*6500*/  FMUL.FTZ R170, R170, R0 ;  /* 0x00000000aaaa7220 */ /* 0x000fe20000410000 */
[----:B------:R-:W-:Y:S01]  /*6510*/  FSETP.GE.FTZ.AND P3, PT, R196, RZ, PT ;  /* 0x000000ffc400720b */ /* 0x000fe20003f76000 */
[----:B------:R-:W-:Y:S01]  /*6520*/  FMUL.FTZ R168, R168, R52 ;  /* 0x00000034a8a87220 */ /* 0x000fe20000410000 */
[----:B------:R-:W-:Y:S01]  /*6530*/  FSETP.GE.FTZ.AND P2, PT, R195, RZ, PT ;  /* 0x000000ffc300720b */ /* 0x000fe20003f56000 */
[----:B------:R-:W-:Y:S01]  /*6540*/  FMUL.FTZ R64, R162, R64 ;  /* 0x00000040a2407220 */ /* 0x000fe20000410000 */
[----:B------:R-:W-:Y:S01]  /*6550*/  F2FP.BF16.F32.PACK_AB R184, R184, R20 ;  /* 0x00000014b8b8723e */ /* 0x000fe200000010ff */
[----:B------:R-:W-:Y:S01]  /*6560*/  FMUL.FTZ R106, R159, R106 ;  /* 0x0000006a9f6a7220 */ /* 0x000fe20000410000 */
[----:B------:R-:W-:Y:S02]  /*6570*/  F2FP.BF16.F32.PACK_AB R5, R5, R194 ;  /* 0x000000c20505723e */ /* 0x000fe400000010ff */
[----:B------:R-:W-:Y:S02]  /*6580*/  F2FP.BF16.F32.PACK_AB R32, R189, R190 ;  /* 0x000000bebd20723e */ /* 0x000fe400000010ff */
[----:B------:R-:W-:Y:S02]  /*6590*/  F2FP.BF16.F32.PACK_AB R178, R178, R180 ;  /* 0x000000b4b2b2723e */ /* 0x000fe400000010ff */
[----:B------:R-:W-:Y:S02]  /*65a0*/  F2FP.BF16.F32.PACK_AB R174, R174, R176 ;  /* 0x000000b0aeae723e */ /* 0x000fe400000010ff */
[----:B------:R-:W-:Y:S02]  /*65b0*/  F2FP.BF16.F32.PACK_AB R170, R170, R171 ;  /* 0x000000abaaaa723e */ /* 0x000fe400000010ff */
[----:B------:R-:W-:Y:S02]  /*65c0*/  F2FP.BF16.F32.PACK_AB R166, R166, R168 ;  /* 0x000000a8a6a6723e */ /* 0x000fe400000010ff */
[-C--:B------:R-:W-:Y:S02]  /*65d0*/  FSEL R21, R6, R105.reuse, P3 ;  /* 0x0000006906157208 */ /* 0x080fe40001800000 */
[----:B------:R-:W-:Y:S01]  /*65e0*/  FSEL R20, R7, R105, P2 ;  /* 0x0000006907147208 */ /* 0x000fe20001000000 */
[----:B------:R-:W-:Y:S06]  /*65f0*/  @!P0 BRA `(.L_x_208) ;  /* 0x0000000000888947 */ /* 0x000fec0003800000 */
[----:B------:R-:W1:Y:S01]  /*6600*/  LDC R17, c[0x0][0x3b0] ;  /* 0x0000ec00ff117b82 */ /* 0x000e620000000800 */
[----:B------:R-:W-:Y:S02]  /*6610*/  ISETP.GE.AND P2, PT, R248, UR8, PT ;  /* 0x00000008f8007c0c */ /* 0x000fe4000bf46270 */
[----:B------:R-:W-:Y:S02]  /*6620*/  IADD3 R6, P3, PT, RZ, -UR22, RZ ;  /* 0x80000016ff067c10 */ /* 0x000fe4000ff7e0ff */
[----:B------:R-:W-:Y:S04]  /*6630*/  LOP3.LUT R7, R226, 0x1, RZ, 0xc0, !PT ;  /* 0x00000001e2077812 */ /* 0x000fe800078ec0ff */
[----:B------:R-:W-:Y:S05]  /*6640*/  ISETP.NE.U32.AND P5, PT, R7, 0x1, PT ;  /* 0x000000010700780c */ /* 0x000fea0003fa5070 */
[----:B------:R-:W2:Y:S01]  /*6650*/  @!P2 LDC R16, c[0x0][0x3b4] ;  /* 0x0000ed00ff10ab82 */ /* 0x000ea20000000800 */
[C---:B-1----:R-:W-:Y:S04]  /*6660*/  IMAD.SHL.U32 R0, R17.reuse, 0x80, RZ ;  /* 0x0000008011007824 */ /* 0x042fe800078e00ff */
[----:B------:R-:W-:Y:S01]  /*6670*/  IMAD.X R0, RZ, RZ, ~R0, P3 ;  /* 0x000000ffff007224 */ /* 0x000fe200018e0e00 */
[----:B------:R-:W-:Y:S04]  /*6680*/  ISETP.GE.AND P3, PT, R248, UR8, PT ;  /* 0x00000008f8007c0c */ /* 0x000fe8000bf66270 */
[----:B------:R-:W-:Y:S04]  /*6690*/  SHF.R.S64 R6, R6, 0x1f, R0 ;  /* 0x0000001f06067819 */ /* 0x000fe80000001000 */
[----:B------:R-:W-:Y:S01]  /*66a0*/  IADD3 R237, P4, PT, R6, R237, RZ ;  /* 0x000000ed06ed7210 */ /* 0x000fe20007f9e0ff */
[----:B------:R-:W-:Y:S03]  /*66b0*/  IMAD.MOV.U32 R6, RZ, RZ, -0x2000 ;  /* 0xffffe000ff067424 */ /* 0x000fe600078e00ff */
[----:B------:R-:W-:Y:S02]  /*66c0*/  LEA.HI.X.SX32 R236, R0, R236, 0x1, P4 ;  /* 0x000000ec00ec7211 */ /* 0x000fe400020f0eff */
[----:B------:R-:W-:Y:S02]  /*66d0*/  SEL R0, R6, 0x2000, !P5 ;  /* 0x0000200006007807 */ /* 0x000fe40006800000 */
[----:B------:R-:W-:Y:S03]  /*66e0*/  @!P2 LEA R6, P4, R17, R237, 0x7 ;  /* 0x000000ed1106a211 */ /* 0x000fe600078838ff */
        /* <DEDUP_REMOVED lines=19> */
.L_x_208:
[----:B------:R2:W-:Y:S01]  /*6820*/  STS [R217+0x8000], R5 ;  /* 0x00800005d9007388 */ /* 0x0005e20000000800 */
[----:B------:R-:W-:Y:S01]  /*6830*/  FMUL.FTZ R0, R196, R21 ;  /* 0x00000015c4007220 */ /* 0x000fe20000410000 */
[C---:B------:R-:W-:Y:S01]  /*6840*/  FADD.FTZ R22, -R105.reuse, R22 ;  /* 0x0000001669167221 */ /* 0x040fe20000010100 */
[C---:B------:R-:W-:Y:S01]  /*6850*/  FADD.FTZ R18, -R105.reuse, R18 ;  /* 0x0000001269127221 */ /* 0x040fe20000010100 */
[----:B------:R-:W-:Y:S01]  /*6860*/  FADD.FTZ R19, -R105, R19 ;  /* 0x0000001369137221 */ /* 0x000fe20000010100 */
[----:B------:R-:W-:Y:S01]  /*6870*/  FSETP.GE.FTZ.AND P2, PT, R187, RZ, PT ;  /* 0x000000ffbb00720b */ /* 0x000fe20003f56000 */
[C---:B-1----:R-:W-:Y:S01]  /*6880*/  FADD.FTZ R6, -R105.reuse, R23 ;  /* 0x0000001769067221 */ /* 0x042fe20000010100 */
[----:B------:R-:W-:Y:S01]  /*6890*/  FSETP.GE.FTZ.AND P4, PT, R192, RZ, PT ;  /* 0x000000ffc000720b */ /* 0x000fe20003f96000 */
[----:B------:R-:W-:Y:S01]  /*68a0*/  FADD.FTZ R39, -R105, R39 ;  /* 0x0000002769277221 */ /* 0x000fe20000010100 */
[----:B------:R-:W-:Y:S01]  /*68b0*/  FSETP.GE.FTZ.AND P3, PT, R191, RZ, PT ;  /* 0x000000ffbf00720b */ /* 0x000fe20003f76000 */
[C---:B------:R-:W-:Y:S01]  /*68c0*/  FADD.FTZ R7, -R105.reuse, R38 ;  /* 0x0000002669077221 */ /* 0x040fe20000010100 */
[-C--:B------:R-:W-:Y:S01]  /*68d0*/  FSEL R22, R22, R105.reuse, P2 ;  /* 0x0000006916167208 */ /* 0x080fe20001000000 */
[C---:B------:R-:W-:Y:S01]  /*68e0*/  FADD.FTZ R35, -R105.reuse, R35 ;  /* 0x0000002369237221 */ /* 0x040fe20000010100 */
[-C--:B------:R-:W-:Y:S01]  /*68f0*/  FSEL R18, R18, R105.reuse, P4 ;  /* 0x0000006912127208 */ /* 0x080fe20002000000 */
[----:B------:R-:W-:Y:S01]  /*6900*/  FADD.FTZ R50, -R105, R50 ;  /* 0x0000003269327221 */ /* 0x000fe20000010100 */
[----:B------:R-:W-:Y:S01]  /*6910*/  FSEL R19, R19, R105, P3 ;  /* 0x0000006913137208 */ /* 0x000fe20001800000 */
[----:B------:R-:W-:Y:S01]  /*6920*/  FADD.FTZ R51, -R105, R51 ;  /* 0x0000003369337221 */ /* 0x000fe20000010100 */
[----:B------:R-:W-:Y:S01]  /*6930*/  FSETP.GE.FTZ.AND P2, PT, R179, RZ, PT ;  /* 0x000000ffb300720b */ /* 0x000fe20003f56000 */
[----:B------:R-:W-:Y:S01]  /*6940*/  FMUL.FTZ R18, R192, R18 ;  /* 0x00000012c0127220 */ /* 0x000fe20000410000 */
[----:B------:R-:W-:Y:S01]  /*6950*/  FSETP.GE.FTZ.AND P3, PT, R188, RZ, PT ;  /* 0x000000ffbc00720b */ /* 0x000fe20003f76000 */
[----:B------:R-:W-:Y:S01]  /*6960*/  FMUL.FTZ R19, R191, R19 ;  /* 0x00000013bf137220 */ /* 0x000fe20000410000 */
[----:B------:R-:W-:Y:S01]  /*6970*/  FSETP.GE.FTZ.AND P4, PT, R177, RZ, PT ;  /* 0x000000ffb100720b */ /* 0x000fe20003f96000 */
[C---:B------:R-:W-:Y:S01]  /*6980*/  FADD.FTZ R54, -R105.reuse, R54 ;  /* 0x0000003669367221 */ /* 0x040fe20000010100 */
[-C--:B------:R-:W-:Y:S01]  /*6990*/  FSEL R6, R6, R105.reuse, P3 ;  /* 0x0000006906067208 */ /* 0x080fe20001800000 */
[----:B------:R-:W-:Y:S01]  /*69a0*/  FADD.FTZ R55, -R105, R55 ;  /* 0x0000003769377221 */ /* 0x000fe20000010100 */
[----:B--2---:R-:W-:Y:S01]  /*69b0*/  FMUL.FTZ R5, R195, R20 ;  /* 0x00000014c3057220 */ /* 0x004fe20000410000 */
[----:B------:R-:W-:Y:S01]  /*69c0*/  FSETP.GE.FTZ.AND P3, PT, R175, RZ, PT ;  /* 0x000000ffaf00720b */ /* 0x000fe20003f76000 */
[----:B-----5:R-:W-:Y:S01]  /*69d0*/  FADD.FTZ R9, -R104, R9 ;  /* 0x0000000968097221 */ /* 0x020fe20000010100 */
[----:B------:R-:W-:Y:S01]  /*69e0*/  FMUL.FTZ R16, R188, R6 ;  /* 0x00000006bc107220 */ /* 0x000fe20000410000 */
[-C--:B------:R-:W-:Y:S01]  /*69f0*/  FSEL R35, R35, R105.reuse, P4 ;  /* 0x0000006923237208 */ /* 0x080fe20002000000 */
[C---:B------:R-:W-:Y:S01]  /*6a00*/  FADD.FTZ R8, -R104.reuse, R8 ;  /* 0x0000000868087221 */ /* 0x040fe20000010100 */
[----:B------:R-:W-:Y:S01]  /*6a10*/  F2FP.BF16.F32.PACK_AB R5, R5, R0 ;  /* 0x000000000505723e */ /* 0x000fe200000010ff */
[----:B------:R-:W-:Y:S01]  /*6a20*/  FADD.FTZ R0, -R105, R34 ;  /* 0x0000002269007221 */ /* 0x000fe20000010100 */
[-C--:B------:R-:W-:Y:S01]  /*6a30*/  FSEL R7, R7, R105.reuse, P3 ;  /* 0x0000006907077208 */ /* 0x080fe20001800000 */
[----:B------:R-:W-:Y:S01]  /*6a40*/  FADD.FTZ R13, -R104, R13 ;  /* 0x0000000d680d7221 */ /* 0x000fe20000010100 */
[----:B------:R-:W-:Y:S01]  /*6a50*/  FSETP.GE.FTZ.AND P3, PT, R172, RZ, PT ;  /* 0x000000ffac00720b */ /* 0x000fe20003f76000 */
[----:B------:R1:W-:Y:S01]  /*6a60*/  STS [R217+0x8400], R5 ;  /* 0x00840005d9007388 */ /* 0x0003e20000000800 */
[----:B------:R-:W-:Y:S01]  /*6a70*/  FSEL R0, R0, R105, P2 ;  /* 0x0000006900007208 */ /* 0x000fe20001000000 */
[----:B------:R-:W-:Y:S01]  /*6a80*/  FADD.FTZ R24, -R104, R24 ;  /* 0x0000001868187221 */ /* 0x000fe20000010100 */
[----:B------:R-:W-:Y:S01]  /*6a90*/  FSETP.GE.FTZ.AND P2, PT, R173, RZ, PT ;  /* 0x000000ffad00720b */ /* 0x000fe20003f56000 */
[----:B------:R-:W-:Y:S01]  /*6aa0*/  FMUL.FTZ R7, R175, R7 ;  /* 0x00000007af077220 */ /* 0x000fe20000410000 */
[-C--:B------:R-:W-:Y:S01]  /*6ab0*/  FSEL R50, R50, R105.reuse, P3 ;  /* 0x0000006932327208 */ /* 0x080fe20001800000 */
[----:B------:R-:W-:Y:S01]  /*6ac0*/  FMUL.FTZ R179, R179, R0 ;  /* 0x00000000b3b37220 */ /* 0x000fe20000410000 */
[----:B------:R-:W-:Y:S01]  /*6ad0*/  F2FP.BF16.F32.PACK_AB R0, R19, R18 ;  /* 0x000000121300723e */ /* 0x000fe200000010ff */
[C---:B------:R-:W-:Y:S01]  /*6ae0*/  FADD.FTZ R12, -R104.reuse, R12 ;  /* 0x0000000c680c7221 */ /* 0x040fe20000010100 */
[-C--:B------:R-:W-:Y:S01]  /*6af0*/  FSEL R6, R39, R105.reuse, P2 ;  /* 0x0000006927067208 */ /* 0x080fe20001000000 */
[----:B------:R-:W-:Y:S01]  /*6b00*/  FADD.FTZ R25, -R104, R25 ;  /* 0x0000001968197221 */ /* 0x000fe20000010100 */
[----:B------:R-:W-:Y:S01]  /*6b10*/  FSETP.GE.FTZ.AND P2, PT, R160, RZ, PT ;  /* 0x000000ffa000720b */ /* 0x000fe20003f56000 */
[----:B------:R2:W-:Y:S01]  /*6b20*/  STS [R4+-0x7c00], R0 ;  /* 0xff84000004007388 */ /* 0x0005e20000000800 */
[----:B------:R-:W-:Y:S01]  /*6b30*/  FSETP.GE.FTZ.AND P6, PT, R169, RZ, PT ;  /* 0x000000ffa900720b */ /* 0x000fe20003fd6000 */
[----:B------:R-:W-:Y:S01]  /*6b40*/  FMUL.FTZ R173, R173, R6 ;  /* 0x00000006adad7220 */ /* 0x000fe20000410000 */
[----:B------:R-:W-:Y:S01]  /*6b50*/  FADD.FTZ R6, -R105, R66 ;  /* 0x0000004269067221 */ /* 0x000fe20000010100 */
[----:B------:R-:W-:Y:S01]  /*6b60*/  FSETP.GE.FTZ.AND P5, PT, R167, RZ, PT ;  /* 0x000000ffa700720b */ /* 0x000fe20003fb6000 */
[C---:B------:R-:W-:Y:S01]  /*6b70*/  FADD.FTZ R29, -R104.reuse, R29 ;  /* 0x0000001d681d7221 */ /* 0x040fe20000010100 */
[----:B------:R-:W-:Y:S01]  /*6b80*/  FSETP.GE.FTZ.AND P4, PT, R165, RZ, PT ;  /* 0x000000ffa500720b */ /* 0x000fe20003f96000 */
[----:B------:R-:W-:Y:S01]  /*6b90*/  FADD.FTZ R44, -R104, R44 ;  /* 0x0000002c682c7221 */ /* 0x000fe20000010100 */
[----:B------:R-:W-:Y:S01]  /*6ba0*/  FSETP.GE.FTZ.AND P3, PT, R161, RZ, PT ;  /* 0x000000ffa100720b */ /* 0x000fe20003f76000 */
[----:B------:R-:W-:Y:S01]  /*6bb0*/  FMUL.FTZ R22, R187, R22 ;  /* 0x00000016bb167220 */ /* 0x000fe20000410000 */
[-C--:B------:R-:W-:Y:S01]  /*6bc0*/  FSEL R51, R51, R105.reuse, P6 ;  /* 0x0000006933337208 */ /* 0x080fe20003000000 */
[----:B------:R-:W-:Y:S01]  /*6bd0*/  STS [R4+-0x8000], R32 ;  /* 0xff80002004007388 */ /* 0x000fe20000000800 */
[-C--:B------:R-:W-:Y:S01]  /*6be0*/  FSEL R54, R54, R105.reuse, P5 ;  /* 0x0000006936367208 */ /* 0x080fe20002800000 */
[----:B------:R-:W-:Y:S01]  /*6bf0*/  FADD.FTZ R27, -R3, R27 ;  /* 0x0000001b031b7221 */ /* 0x000fe20000010100 */
[-C--:B------:R-:W-:Y:S01]  /*6c00*/  FSEL R55, R55, R105.reuse, P4 ;  /* 0x0000006937377208 */ /* 0x080fe20002000000 */
[----:B------:R-:W-:Y:S01]  /*6c10*/  FADD.FTZ R26, -R3, R26 ;  /* 0x0000001a031a7221 */ /* 0x000fe20000010100 */
[----:B------:R-:W-:Y:S01]  /*6c20*/  FSEL R6, R6, R105, P3 ;  /* 0x0000006906067208 */ /* 0x000fe20001800000 */
[----:B------:R-:W-:Y:S01]  /*6c30*/  @P2 FADD.FTZ R105, -R105, R67 ;  /* 0x0000004369692221 */ /* 0x000fe20000010100 */
[----:B------:R-:W-:Y:S01]  /*6c40*/  FSETP.GE.FTZ.AND P4, PT, R208, RZ, PT ;  /* 0x000000ffd000720b */ /* 0x000fe20003f96000 */
[----:B------:R-:W-:Y:S01]  /*6c50*/  FADD.FTZ R31, -R3, R31 ;  /* 0x0000001f031f7221 */ /* 0x000fe20000010100 */
[----:B------:R-:W-:Y:S01]  /*6c60*/  FSETP.GE.FTZ.AND P2, PT, R207, RZ, PT ;  /* 0x000000ffcf00720b */ /* 0x000fe20003f56000 */
[----:B------:R-:W-:Y:S01]  /*6c70*/  FMUL.FTZ R161, R161, R6 ;  /* 0x00000006a1a17220 */ /* 0x000fe20000410000 */
[-C--:B-1----:R-:W-:Y:S01]  /*6c80*/  FSEL R5, R9, R104.reuse, P4 ;  /* 0x0000006809057208 */ /* 0x082fe20002000000 */
[----:B------:R-:W-:Y:S01]  /*6c90*/  FADD.FTZ R6, -R104, R40 ;  /* 0x0000002868067221 */ /* 0x000fe20000010100 */
[----:B------:R-:W-:Y:S01]  /*6ca0*/  FSEL R8, R8, R104, P2 ;  /* 0x0000006808087208 */ /* 0x000fe20001000000 */
[----:B------:R-:W-:Y:S01]  /*6cb0*/  FADD.FTZ R30, -R3, R30 ;  /* 0x0000001e031e7221 */ /* 0x000fe20000010100 */
[----:B------:R-:W-:Y:S01]  /*6cc0*/  FSETP.GE.FTZ.AND P2, PT, R205, RZ, PT ;  /* 0x000000ffcd00720b */ /* 0x000fe20003f56000 */
[----:B------:R-:W-:Y:S01]  /*6cd0*/  FMUL.FTZ R5, R208, R5 ;  /* 0x00000005d0057220 */ /* 0x000fe20000410000 */
[----:B------:R-:W-:Y:S01]  /*6ce0*/  FSETP.GE.FTZ.AND P3, PT, R206, RZ, PT ;  /* 0x000000ffce00720b */ /* 0x000fe20003f76000 */
[----:B------:R-:W-:Y:S01]  /*6cf0*/  FMUL.FTZ R8, R207, R8 ;  /* 0x00000008cf087220 */ /* 0x000fe20000410000 */
[----:B------:R-:W-:Y:S01]  /*6d00*/  FSEL R13, R13, R104, P2 ;  /* 0x000000680d0d7208 */ /* 0x000fe20001000000 */
[----:B------:R-:W-:Y:S01]  /*6d10*/  FADD.FTZ R43, -R3, R43 ;  /* 0x0000002b032b7221 */ /* 0x000fe20000010100 */
[----:B------:R-:W-:Y:S01]  /*6d20*/  FSETP.GE.FTZ.AND P2, PT, R199, RZ, PT ;  /* 0x000000ffc700720b */ /* 0x000fe20003f56000 */
[----:B------:R-:W-:Y:S01]  /*6d30*/  FADD.FTZ R42, -R3, R42 ;  /* 0x0000002a032a7221 */ /* 0x000fe20000010100 */
[----:B------:R-:W-:Y:S01]  /*6d40*/  FSETP.GE.FTZ.AND P6, PT, R203, RZ, PT ;  /* 0x000000ffcb00720b */ /* 0x000fe20003fd6000 */
[----:B------:R-:W-:Y:S01]  /*6d50*/  FMUL.FTZ R13, R205, R13 ;  /* 0x0000000dcd0d7220 */ /* 0x000fe20000410000 */
[----:B--2---:R-:W-:Y:S01]  /*6d60*/  F2FP.BF16.F32.PACK_AB R0, R5, R8 ;  /* 0x000000080500723e */ /* 0x004fe200000010ff */
[----:B------:R-:W-:Y:S01]  /*6d70*/  FADD.FTZ R5, -R104, R41 ;  /* 0x0000002968057221 */ /* 0x000fe20000010100 */
[-C--:B------:R-:W-:Y:S01]  /*6d80*/  FSEL R24, R24, R104.reuse, P2 ;  /* 0x0000006818187208 */ /* 0x080fe20001000000 */
[----:B------:R-:W-:Y:S01]  /*6d90*/  FADD.FTZ R8, -R104, R28 ;  /* 0x0000001c68087221 */ /* 0x000fe20000010100 */
[----:B------:R-:W-:Y:S01]  /*6da0*/  F2FP.BF16.F32.PACK_AB R173, R173, R7 ;  /* 0x00000007adad723e */ /* 0x000fe200000010ff */
[----:B------:R1:W-:Y:S01]  /*6db0*/  STS [R217+0xa000], R0 ;  /* 0x00a00000d9007388 */ /* 0x0003e20000000800 */
[----:B------:R-:W-:Y:S01]  /*6dc0*/  FSEL R12, R12, R104, P3 ;  /* 0x000000680c0c7208 */ /* 0x000fe20001800000 */
[----:B------:R-:W-:Y:S01]  /*6dd0*/  FMUL.FTZ R19, R199, R24 ;  /* 0x00000018c7137220 */ /* 0x000fe20000410000 */
[----:B------:R-:W-:Y:S01]  /*6de0*/  FSETP.GE.FTZ.AND P2, PT, R183, RZ, PT ;  /* 0x000000ffb700720b */ /* 0x000fe20003f56000 */
[----:B------:R-:W-:Y:S01]  /*6df0*/  FMUL.FTZ R177, R177, R35 ;  /* 0x00000023b1b17220 */ /* 0x000fe20000410000 */
[----:B------:R-:W-:Y:S01]  /*6e00*/  FSEL R7, R25, R104, P6 ;  /* 0x0000006819077208 */ /* 0x000fe20003000000 */
[----:B------:R-:W-:Y:S01]  /*6e10*/  FMUL.FTZ R12, R206, R12 ;  /* 0x0000000cce0c7220 */ /* 0x000fe20000410000 */
[----:B------:R-:W-:Y:S01]  /*6e20*/  FSETP.GE.FTZ.AND P5, PT, R198, RZ, PT ;  /* 0x000000ffc600720b */ /* 0x000fe20003fb6000 */
[----:B------:R-:W-:Y:S01]  /*6e30*/  FADD.FTZ R58, -R3, R58 ;  /* 0x0000003a033a7221 */ /* 0x000fe20000010100 */
[----:B------:R-:W-:Y:S01]  /*6e40*/  FSETP.GE.FTZ.AND P3, PT, R185, RZ, PT ;  /* 0x000000ffb900720b */ /* 0x000fe20003f76000 */
[----:B------:R-:W-:Y:S01]  /*6e50*/  FMUL.FTZ R7, R203, R7 ;  /* 0x00000007cb077220 */ /* 0x000fe20000410000 */
[----:B------:R-:W-:Y:S01]  /*6e60*/  FSEL R5, R5, R104, P2 ;  /* 0x0000006805057208 */ /* 0x000fe20001000000 */
[----:B------:R-:W-:Y:S01]  /*6e70*/  FMUL.FTZ R172, R172, R50 ;  /* 0x00000032acac7220 */ /* 0x000fe20000410000 */
[----:B------:R-:W-:Y:S01]  /*6e80*/  FSETP.GE.FTZ.AND P2, PT, R113, RZ, PT ;  /* 0x000000ff7100720b */ /* 0x000fe20003f56000 */
[----:B------:R-:W-:Y:S01]  /*6e90*/  FMUL.FTZ R169, R169, R51 ;  /* 0x00000033a9a97220 */ /* 0x000fe20000410000 */
        /* <DEDUP_REMOVED lines=8> */
[----:B------:R-:W-:Y:S01]  /*6f20*/  F2FP.BF16.F32.PACK_AB R20, R13, R12 ;  /* 0x0000000c0d14723e */ /* 0x000fe200000010ff */
[----:B------:R-:W-:Y:S01]  /*6f30*/  FMUL.FTZ R13, R183, R5 ;  /* 0x00000005b70d7220 */ /* 0x000fe20000410000 */
[----:B------:R-:W-:Y:S01]  /*6f40*/  F2FP.BF16.F32.PACK_AB R19, R7, R19 ;  /* 0x000000130713723e */ /* 0x000fe200000010ff */
[C---:B------:R-:W-:Y:S01]  /*6f50*/  FADD.FTZ R8, -R104.reuse, R45 ;  /* 0x0000002d68087221 */ /* 0x040fe20000010100 */
[-C--:B------:R-:W-:Y:S01]  /*6f60*/  FSEL R29, R29, R104.reuse, P4 ;  /* 0x000000681d1d7208 */ /* 0x080fe20002000000 */
[----:B------:R-:W-:Y:S01]  /*6f70*/  FADD.FTZ R7, -R104, R56 ;  /* 0x0000003868077221 */ /* 0x000fe20000010100 */
[-C--:B------:R-:W-:Y:S01]  /*6f80*/  FSEL R44, R44, R104.reuse, P3 ;  /* 0x000000682c2c7208 */ /* 0x080fe20001800000 */
[C---:B------:R-:W-:Y:S01]  /*6f90*/  FADD.FTZ R6, -R104.reuse, R57 ;  /* 0x0000003968067221 */ /* 0x040fe20000010100 */
[----:B------:R-:W-:Y:S01]  /*6fa0*/  FADD.FTZ R5, -R104, R60 ;  /* 0x0000003c68057221 */ /* 0x000fe20000010100 */
[----:B------:R-:W-:Y:S01]  /*6fb0*/  FSETP.GE.FTZ.AND P6, PT, R182, RZ, PT ;  /* 0x000000ffb600720b */ /* 0x000fe20003fd6000 */
[----:B------:R-:W-:Y:S01]  /*6fc0*/  FMUL.FTZ R12, R197, R29 ;  /* 0x0000001dc50c7220 */ /* 0x000fe20000410000 */
[----:B------:R-:W-:Y:S01]  /*6fd0*/  FSETP.GE.FTZ.AND P5, PT, R164, RZ, PT ;  /* 0x000000ffa400720b */ /* 0x000fe20003fb6000 */
[----:B------:R-:W-:Y:S01]  /*6fe0*/  FMUL.FTZ R105, R160, R105 ;  /* 0x00000069a0697220 */ /* 0x000fe20000410000 */
[----:B------:R-:W-:Y:S01]  /*6ff0*/  FSETP.GE.FTZ.AND P4, PT, R163, RZ, PT ;  /* 0x000000ffa300720b */ /* 0x000fe20003f96000 */
[C---:B------:R-:W-:Y:S01]  /*7000*/  IMAD.SHL.U32 R40, R155.reuse, 0x20, RZ ;  /* 0x000000209b287824 */ /* 0x040fe200078e00ff */
[----:B------:R-:W-:Y:S01]  /*7010*/  FSETP.GE.FTZ.AND P3, PT, R114, RZ, PT ;  /* 0x000000ff7200720b */ /* 0x000fe20003f76000 */
[----:B------:R-:W-:Y:S01]  /*7020*/  IMAD.SHL.U32 R60, R155, 0x4, RZ ;  /* 0x000000049b3c7824 */ /* 0x000fe200078e00ff */
[-C--:B------:R-:W-:Y:S02]  /*7030*/  FSEL R8, R8, R104.reuse, P6 ;  /* 0x0000006808087208 */ /* 0x080fe40003000000 */
[-C--:B------:R-:W-:Y:S02]  /*7040*/  FSEL R7, R7, R104.reuse, P5 ;  /* 0x0000006807077208 */ /* 0x080fe40002800000 */
[----:B------:R-:W-:Y:S01]  /*7050*/  FSEL R6, R6, R104, P4 ;  /* 0x0000006806067208 */ /* 0x000fe20002000000 */
[----:B------:R-:W-:Y:S01]  /*7060*/  FMUL.FTZ R8, R182, R8 ;  /* 0x00000008b6087220 */ /* 0x000fe20000410000 */
[----:B------:R-:W-:Y:S01]  /*7070*/  FSEL R5, R5, R104, P3 ;  /* 0x0000006805057208 */ /* 0x000fe20001800000 */
[----:B------:R-:W-:Y:S01]  /*7080*/  @P2 FADD.FTZ R104, -R104, R61 ;  /* 0x0000003d68682221 */ /* 0x000fe20000010100 */
[----:B------:R-:W-:Y:S01]  /*7090*/  FMUL.FTZ R7, R164, R7 ;  /* 0x00000007a4077220 */ /* 0x000fe20000410000 */
[----:B------:R-:W-:Y:S01]  /*70a0*/  FMUL.FTZ R6, R163, R6 ;  /* 0x00000006a3067220 */ /* 0x000fe20000410000 */
[----:B------:R-:W-:Y:S01]  /*70b0*/  F2FP.BF16.F32.PACK_AB R22, R16, R22 ;  /* 0x000000161016723e */ /* 0x000fe200000010ff */
[----:B------:R-:W-:Y:S01]  /*70c0*/  FMUL.FTZ R5, R114, R5 ;  /* 0x0000000572057220 */ /* 0x000fe20000410000 */
[----:B------:R-:W-:Y:S01]  /*70d0*/  FMUL.FTZ R18, R113, R104 ;  /* 0x0000006871127220 */ /* 0x000fe20000410000 */
[----:B------:R-:W-:Y:S01]  /*70e0*/  FMUL.FTZ R16, R181, R44 ;  /* 0x0000002cb5107220 */ /* 0x000fe20000410000 */
[----:B------:R-:W-:Y:S01]  /*70f0*/  F2FP.BF16.F32.PACK_AB R12, R12, R17 ;  /* 0x000000110c0c723e */ /* 0x000fe200000010ff */
[----:B------:R-:W-:Y:S01]  /*7100*/  IMAD R104, R246, UR9, RZ ;  /* 0x00000009f6687c24 */ /* 0x000fe2000f8e02ff */
[----:B------:R-:W-:Y:S01]  /*7110*/  F2FP.BF16.F32.PACK_AB R17, R6, R7 ;  /* 0x000000070611723e */ /* 0x000fe200000010ff */
[C---:B------:R-:W-:Y:S01]  /*7120*/  FADD.FTZ R6, -R3.reuse, R14 ;  /* 0x0000000e03067221 */ /* 0x040fe20000010100 */
[----:B------:R-:W-:Y:S01]  /*7130*/  F2FP.BF16.F32.PACK_AB R18, R18, R5 ;  /* 0x000000051212723e */ /* 0x000fe200000010ff */
[----:B------:R-:W-:Y:S01]  /*7140*/  FADD.FTZ R5, -R3, R15 ;  /* 0x0000000f03057221 */ /* 0x000fe20000010100 */
[----:B------:R-:W-:Y:S01]  /*7150*/  FSETP.GE.FTZ.AND P2, PT, R213, RZ, PT ;  /* 0x000000ffd500720b */ /* 0x000fe20003f56000 */
[C---:B------:R-:W-:Y:S01]  /*7160*/  FADD.FTZ R7, -R3.reuse, R11 ;  /* 0x0000000b03077221 */ /* 0x040fe20000010100 */
[----:B------:R-:W-:Y:S01]  /*7170*/  F2FP.BF16.F32.PACK_AB R16, R8, R16 ;  /* 0x000000100810723e */ /* 0x000fe200000010ff */
[----:B------:R-:W-:Y:S01]  /*7180*/  FADD.FTZ R8, -R3, R10 ;  /* 0x0000000a03087221 */ /* 0x000fe20000010100 */
[----:B------:R-:W-:Y:S02]  /*7190*/  FSETP.GE.FTZ.AND P3, PT, R214, RZ, PT ;  /* 0x000000ffd600720b */ /* 0x000fe40003f76000 */
[----:B------:R-:W-:Y:S02]  /*71a0*/  FSEL R5, R5, R3, P2 ;  /* 0x0000000305057208 */ /* 0x000fe40001000000 */
[----:B------:R-:W-:Y:S02]  /*71b0*/  FSETP.GE.FTZ.AND P5, PT, R216, RZ, PT ;  /* 0x000000ffd800720b */ /* 0x000fe40003fb6000 */
[----:B------:R-:W-:Y:S01]  /*71c0*/  FSETP.GE.FTZ.AND P4, PT, R215, RZ, PT ;  /* 0x000000ffd700720b */ /* 0x000fe20003f96000 */
[----:B------:R-:W-:Y:S01]  /*71d0*/  FMUL.FTZ R5, R213, R5 ;  /* 0x00000005d5057220 */ /* 0x000fe20000410000 */
[----:B------:R-:W-:Y:S02]  /*71e0*/  FSETP.GE.FTZ.AND P2, PT, R211, RZ, PT ;  /* 0x000000ffd300720b */ /* 0x000fe40003f56000 */
[-C--:B------:R-:W-:Y:S02]  /*71f0*/  FSEL R6, R6, R3.reuse, P3 ;  /* 0x0000000306067208 */ /* 0x080fe40001800000 */
[----:B------:R-:W-:Y:S02]  /*7200*/  FSETP.GE.FTZ.AND P3, PT, R212, RZ, PT ;  /* 0x000000ffd400720b */ /* 0x000fe40003f76000 */
[-C--:B------:R-:W-:Y:S01]  /*7210*/  FSEL R8, R8, R3.reuse, P5 ;  /* 0x0000000308087208 */ /* 0x080fe20002800000 */
[----:B------:R-:W-:Y:S01]  /*7220*/  FMUL.FTZ R6, R214, R6 ;  /* 0x00000006d6067220 */ /* 0x000fe20000410000 */
[-C--:B------:R-:W-:Y:S02]  /*7230*/  FSEL R7, R7, R3.reuse, P4 ;  /* 0x0000000307077208 */ /* 0x080fe40002000000 */
[----:B------:R-:W-:Y:S01]  /*7240*/  FSEL R27, R27, R3, P2 ;  /* 0x000000031b1b7208 */ /* 0x000fe20001000000 */
[----:B------:R-:W-:Y:S01]  /*7250*/  FMUL.FTZ R8, R216, R8 ;  /* 0x00000008d8087220 */ /* 0x000fe20000410000 */
[----:B------:R-:W-:Y:S01]  /*7260*/  FSETP.GE.FTZ.AND P2, PT, R209, RZ, PT ;  /* 0x000000ffd100720b */ /* 0x000fe20003f56000 */
[----:B------:R-:W-:Y:S01]  /*7270*/  FMUL.FTZ R7, R215, R7 ;  /* 0x00000007d7077220 */ /* 0x000fe20000410000 */
[----:B------:R-:W-:Y:S01]  /*7280*/  FSEL R26, R26, R3, P3 ;  /* 0x000000031a1a7208 */ /* 0x000fe20001800000 */
[----:B-1----:R-:W-:Y:S01]  /*7290*/  FMUL.FTZ R0, R211, R27 ;  /* 0x0000001bd3007220 */ /* 0x002fe20000410000 */
[----:B------:R-:W-:Y:S02]  /*72a0*/  FSETP.GE.FTZ.AND P3, PT, R210, RZ, PT ;  /* 0x000000ffd200720b */ /* 0x000fe40003f76000 */
[-C--:B------:R-:W-:Y:S01]  /*72b0*/  FSEL R31, R31, R3.reuse, P2 ;  /* 0x000000031f1f7208 */ /* 0x080fe20001000000 */
[----:B------:R-:W-:Y:S01]  /*72c0*/  FMUL.FTZ R26, R212, R26 ;  /* 0x0000001ad41a7220 */ /* 0x000fe20000410000 */
[----:B------:R-:W-:Y:S02]  /*72d0*/  FSETP.GE.FTZ.AND P2, PT, R202, RZ, PT ;  /* 0x000000ffca00720b */ /* 0x000fe40003f56000 */
[----:B------:R-:W-:Y:S01]  /*72e0*/  FSEL R30, R30, R3, P3 ;  /* 0x000000031e1e7208 */ /* 0x000fe20001800000 */
[----:B------:R-:W-:Y:S01]  /*72f0*/  FMUL.FTZ R31, R209, R31 ;  /* 0x0000001fd11f7220 */ /* 0x000fe20000410000 */
[----:B------:R-:W-:Y:S02]  /*7300*/  FSETP.GE.FTZ.AND P3, PT, R204, RZ, PT ;  /* 0x000000ffcc00720b */ /* 0x000fe40003f76000 */
[----:B------:R-:W-:Y:S01]  /*7310*/  F2FP.BF16.F32.PACK_AB R10, R7, R8 ;  /* 0x00000008070a723e */ /* 0x000fe200000010ff */
[----:B------:R-:W-:Y:S01]  /*7320*/  FADD.FTZ R7, -R3, R46 ;  /* 0x0000002e03077221 */ /* 0x000fe20000010100 */
[----:B------:R-:W-:Y:S01]  /*7330*/  FSEL R43, R43, R3, P2 ;  /* 0x000000032b2b7208 */ /* 0x000fe20001000000 */
[----:B------:R-:W-:Y:S01]  /*7340*/  FADD.FTZ R8, -R3, R47 ;  /* 0x0000002f03087221 */ /* 0x000fe20000010100 */
[----:B------:R-:W-:Y:S01]  /*7350*/  FSETP.GE.FTZ.AND P2, PT, R115, RZ, PT ;  /* 0x000000ff7300720b */ /* 0x000fe20003f56000 */
[----:B------:R-:W-:Y:S01]  /*7360*/  STS [R217+0xa400], R10 ;  /* 0x00a4000ad9007388 */ /* 0x000fe20000000800 */
[----:B------:R-:W-:Y:S01]  /*7370*/  F2FP.BF16.F32.PACK_AB R13, R13, R9 ;  /* 0x000000090d0d723e */ /* 0x000fe200000010ff */
[----:B------:R-:W-:Y:S01]  /*7380*/  FMUL.FTZ R30, R210, R30 ;  /* 0x0000001ed21e7220 */ /* 0x000fe20000410000 */
[-C--:B------:R-:W-:Y:S01]  /*7390*/  FSEL R42, R42, R3.reuse, P3 ;  /* 0x000000032a2a7208 */ /* 0x080fe20001800000 */
[----:B------:R-:W-:Y:S01]  /*73a0*/  STS [R4+-0x6000], R20 ;  /* 0xffa0001404007388 */ /* 0x000fe20000000800 */
[----:B------:R-:W-:Y:S01]  /*73b0*/  F2FP.BF16.F32.PACK_AB R9, R5, R6 ;  /* 0x000000060509723e */ /* 0x000fe200000010ff */
[----:B------:R-:W-:Y:S01]  /*73c0*/  FADD.FTZ R6, -R3, R59 ;  /* 0x0000003b03067221 */ /* 0x000fe20000010100 */
[----:B------:R-:W-:Y:S01]  /*73d0*/  FSETP.GE.FTZ.AND P3, PT, R201, RZ, PT ;  /* 0x000000ffc900720b */ /* 0x000fe20003f76000 */
[----:B------:R-:W-:Y:S01]  /*73e0*/  FADD.FTZ R5, -R3, R62 ;  /* 0x0000003e03057221 */ /* 0x000fe20000010100 */
[----:B------:R-:W-:Y:S01]  /*73f0*/  FSETP.GE.FTZ.AND P6, PT, R200, RZ, PT ;  /* 0x000000ffc800720b */ /* 0x000fe20003fd6000 */
[----:B------:R-:W-:Y:S01]  /*7400*/  STS [R4+-0x5c00], R9 ;  /* 0xffa4000904007388 */ /* 0x000fe20000000800 */
[----:B------:R-:W-:Y:S01]  /*7410*/  FSEL R7, R7, R3, P3 ;  /* 0x0000000307077208 */ /* 0x000fe20001800000 */
[----:B------:R-:W-:Y:S01]  /*7420*/  FMUL.FTZ R42, R204, R42 ;  /* 0x0000002acc2a7220 */ /* 0x000fe20000410000 */
[----:B------:R-:W-:Y:S01]  /*7430*/  FSETP.GE.FTZ.AND P5, PT, R158, RZ, PT ;  /* 0x000000ff9e00720b */ /* 0x000fe20003fb6000 */
[----:B------:R-:W-:Y:S01]  /*7440*/  STS [R111+-0x8000], R184 ;  /* 0xff8000b86f007388 */ /* 0x000fe20000000800 */
[----:B------:R-:W-:Y:S01]  /*7450*/  FSETP.GE.FTZ.AND P4, PT, R157, RZ, PT ;  /* 0x000000ff9d00720b */ /* 0x000fe20003f96000 */
[----:B------:R-:W-:Y:S01]  /*7460*/  FMUL.FTZ R14, R201, R7 ;  /* 0x00000007c90e7220 */ /* 0x000fe20000410000 */
[----:B------:R-:W-:Y:S01]  /*7470*/  FSETP.GE.FTZ.AND P3, PT, R156, RZ, PT ;  /* 0x000000ff9c00720b */ /* 0x000fe20003f76000 */
[----:B------:R-:W-:Y:S01]  /*7480*/  STS [R111+-0x7c00], R22 ;  /* 0xff8400166f007388 */ /* 0x000fe20000000800 */
[----:B------:R-:W-:Y:S01]  /*7490*/  F2FP.BF16.F32.PACK_AB R177, R177, R179 ;  /* 0x000000b3b1b1723e */ /* 0x000fe200000010ff */
[----:B------:R-:W-:Y:S01]  /*74a0*/  FMUL.FTZ R43, R202, R43 ;  /* 0x0000002bca2b7220 */ /* 0x000fe20000410000 */
[-C--:B------:R-:W-:Y:S01]  /*74b0*/  FSEL R8, R8, R3.reuse, P6 ;  /* 0x0000000308087208 */ /* 0x080fe20003000000 */
[----:B------:R-:W-:Y:S01]  /*74c0*/  STS [R110+-0x8000], R178 ;  /* 0xff8000b26e007388 */ /* 0x000fe20000000800 */
[-C--:B------:R-:W-:Y:S02]  /*74d0*/  FSEL R6, R6, R3.reuse, P4 ;  /* 0x0000000306067208 */ /* 0x080fe40002000000 */
[-C--:B------:R-:W-:Y:S01]  /*74e0*/  FSEL R5, R5, R3.reuse, P3 ;  /* 0x0000000305057208 */ /* 0x080fe20001800000 */
[----:B------:R-:W-:Y:S01]  /*74f0*/  STS [R110+-0x7c00], R177 ;  /* 0xff8400b16e007388 */ /* 0x000fe20000000800 */
[----:B------:R-:W-:Y:S01]  /*7500*/  FSEL R7, R58, R3, P5 ;  /* 0x000000033a077208 */ /* 0x000fe20002800000 */
[----:B------:R-:W-:Y:S01]  /*7510*/  @P2 FADD.FTZ R3, -R3, R63 ;  /* 0x0000003f03032221 */ /* 0x000fe20000010100 */
[----:B------:R-:W-:Y:S01]  /*7520*/  F2FP.BF16.F32.PACK_AB R0, R0, R26 ;  /* 0x0000001a0000723e */ /* 0x000fe200000010ff */
[----:B------:R-:W-:Y:S01]  /*7530*/  FMUL.FTZ R11, R200, R8 ;  /* 0x00000008c80b7220 */ /* 0x000fe20000410000 */
[----:B------:R-:W-:Y:S01]  /*7540*/  STS [R111+-0x6000], R19 ;  /* 0xffa000136f007388 */ /* 0x000fe20000000800 */
[----:B------:R-:W-:Y:S01]  /*7550*/  FMUL.FTZ R8, R115, R3 ;  /* 0x0000000373087220 */ /* 0x000fe20000410000 */
[----:B------:R-:W-:Y:S01]  /*7560*/  F2FP.BF16.F32.PACK_AB R3, R31, R30 ;  /* 0x0000001e1f03723e */ /* 0x000fe200000010ff */
[----:B------:R-:W-:Y:S01]  /*7570*/  FMUL.FTZ R158, R158, R7 ;  /* 0x000000079e9e7220 */ /* 0x000fe20000410000 */
[----:B------:R1:W-:Y:S01]  /*7580*/  STS [R111+-0x5c00], R0 ;  /* 0xffa400006f007388 */ /* 0x0003e20000000800 */
[----:B------:R-:W-:Y:S01]  /*7590*/  F2FP.BF16.F32.PACK_AB R169, R169, R172 ;  /* 0x000000aca9a9723e */ /* 0x000fe200000010ff */
[----:B------:R-:W-:Y:S01]  /*75a0*/  FMUL.FTZ R7, R157, R6 ;  /* 0x000000069d077220 */ /* 0x000fe20000410000 */
[----:B------:R-:W-:Y:S01]  /*75b0*/  F2FP.BF16.F32.PACK_AB R6, R43, R42 ;  /* 0x0000002a2b06723e */ /* 0x000fe200000010ff */
[----:B------:R-:W-:Y:S01]  /*75c0*/  STS [R110+-0x6000], R12 ;  /* 0xffa0000c6e007388 */ /* 0x000fe20000000800 */
[----:B------:R-:W-:Y:S01]  /*75d0*/  FMUL.FTZ R156, R156, R5 ;  /* 0x000000059c9c7220 */ /* 0x000fe20000410000 */
[----:B------:R-:W-:Y:S02]  /*75e0*/  F2FP.BF16.F32.PACK_AB R5, R11, R14 ;  /* 0x0000000e0b05723e */ /* 0x000fe400000010ff */
[----:B------:R2:W-:Y:S01]  /*75f0*/  STS [R110+-0x5c00], R3 ;  /* 0xffa400036e007388 */ /* 0x0005e20000000800 */
[----:B------:R-:W-:Y:S02]  /*7600*/  F2FP.BF16.F32.PACK_AB R165, R165, R167 ;  /* 0x000000a7a5a5723e */ /* 0x000fe400000010ff */
[----:B------:R-:W-:Y:S01]  /*7610*/  F2FP.BF16.F32.PACK_AB R64, R106, R64 ;  /* 0x000000406a40723e */ /* 0x000fe200000010ff */
[----:B------:R-:W-:Y:S01]  /*7620*/  STS [R112+-0x8000], R174 ;  /* 0xff8000ae70007388 */ /* 0x000fe20000000800 */
[----:B------:R-:W-:Y:S02]  /*7630*/  F2FP.BF16.F32.PACK_AB R105, R105, R161 ;  /* 0x000000a16969723e */ /* 0x000fe400000010ff */
[----:B------:R-:W-:Y:S01]  /*7640*/  F2FP.BF16.F32.PACK_AB R7, R7, R158 ;  /* 0x0000009e0707723e */ /* 0x000fe200000010ff */
[----:B------:R-:W-:Y:S01]  /*7650*/  STS [R112+-0x7c00], R173 ;  /* 0xff8400ad70007388 */ /* 0x000fe20000000800 */
[----:B------:R-:W-:Y:S03]  /*7660*/  F2FP.BF16.F32.PACK_AB R8, R8, R156 ;  /* 0x0000009c0808723e */ /* 0x000fe600000010ff */
[----:B------:R-:W-:Y:S04]  /*7670*/  STS [R109+-0x8000], R170 ;  /* 0xff8000aa6d007388 */ /* 0x000fe80000000800 */
[----:B------:R-:W-:Y:S01]  /*7680*/  STS [R109+-0x7c00], R169 ;  /* 0xff8400a96d007388 */ /* 0x000fe20000000800 */
[--C-:B-1----:R-:W-:Y:S03]  /*7690*/  SHF.R.U32.HI R0, RZ, 0x4, R155.reuse ;  /* 0x00000004ff007819 */ /* 0x102fe6000001169b */
[----:B------:R-:W-:Y:S01]  /*76a0*/  STS [R112+-0x6000], R13 ;  /* 0xffa0000d70007388 */ /* 0x000fe20000000800 */
[----:B------:R-:W-:Y:S01]  /*76b0*/  LOP3.LUT R59, R0, 0x8, RZ, 0xc0, !PT ;  /* 0x00000008003b7812 */ /* 0x000fe200078ec0ff */
[----:B------:R-:W-:Y:S02]  /*76c0*/  IMAD.U32 R0, R104, -0x80, RZ ;  /* 0xffffff8068007824 */ /* 0x000fe400078e00ff */
[----:B------:R-:W-:Y:S01]  /*76d0*/  STS [R112+-0x5c00], R6 ;  /* 0xffa4000670007388 */ /* 0x000fe20000000800 */
[--C-:B--2---:R-:W-:Y:S03]  /*76e0*/  LOP3.LUT R3, R59, 0x10, R155.reuse, 0xf8, !PT ;  /* 0x000000103b037812 */ /* 0x104fe600078ef89b */
[----:B------:R-:W-:Y:S01]  /*76f0*/  STS [R109+-0x6000], R16 ;  /* 0xffa000106d007388 */ /* 0x000fe20000000800 */
[----:B------:R-:W-:Y:S03]  /*7700*/  LOP3.LUT R3, R3, 0xc0, R40, 0xf8, !PT ;  /* 0x000000c003037812 */ /* 0x000fe600078ef828 */
[----:B------:R-:W-:Y:S01]  /*7710*/  STS [R109+-0x5c00], R5 ;  /* 0xffa400056d007388 */ /* 0x000fe20000000800 */
[----:B------:R-:W-:Y:S03]  /*7720*/  LOP3.LUT R3, R3, 0x18, R60, 0x78, !PT ;  /* 0x0000001803037812 */ /* 0x000fe600078e783c */
[----:B------:R-:W-:Y:S01]  /*7730*/  STS [R221+-0x8000], R166 ;  /* 0xff8000a6dd007388 */ /* 0x000fe20000000800 */
[----:B------:R-:W-:Y:S03]  /*7740*/  LOP3.LUT R3, R3, 0x120, R40, 0xf8, !PT ;  /* 0x0000012003037812 */ /* 0x000fe600078ef828 */
[----:B------:R-:W-:Y:S01]  /*7750*/  STS [R221+-0x7c00], R165 ;  /* 0xff8400a5dd007388 */ /* 0x000fe20000000800 */
[----:B------:R-:W-:Y:S03]  /*7760*/  LEA R3, R3, UR4, 0x1 ;  /* 0x0000000403037c11 */ /* 0x000fe6000f8e08ff */
        /* <DEDUP_REMOVED lines=63> */
[----:B------:R-:W-:Y:S01]  /*7b60*/  LOP3.LUT R4, R4, 0x18, R155, 0x78, !PT ;  /* 0x0000001804047812 */ /* 0x000fe200078e789b */
[----:B------:R-:W-:Y:S02]  /*7b70*/  IMAD.MOV.U32 R224, RZ, RZ, R6 ;  /* 0x000000ffffe07224 */ /* 0x000fe400078e0006 */
[C---:B------:R-:W-:Y:S04]  /*7b80*/  HMMA.16816.F32.BF16 R72, R24.reuse, R20, R72 ;  /* 0x000000141848723c */ /* 0x040fe80000041848 */
[----:B------:R-:W-:Y:S02]  /*7b90*/  LOP3.LUT R5, R4, 0x1f20, R101, 0xf8, !PT ;  /* 0x00001f2004057812 */ /* 0x000fe400078ef865 */
[----:B------:R-:W-:Y:S02]  /*7ba0*/  LEA.HI.X.SX32 R4, R0, R225, 0x2, P2 ;  /* 0x000000e100047211 */ /* 0x000fe400010f16ff */
[-C--:B------:R-:W-:Y:S03]  /*7bb0*/  HMMA.16816.F32.BF16 R76, R24, R22.reuse, R76 ;  /* 0x00000016184c723c */ /* 0x080fe6000004184c */
[----:B------:R-:W-:Y:S01]  /*7bc0*/  LEA R61, R5, UR4, 0x1 ;  /* 0x00000004053d7c11 */ /* 0x000fe2000f8e08ff */
[----:B------:R-:W-:Y:S01]  /*7bd0*/  IMAD.MOV.U32 R225, RZ, RZ, R4 ;  /* 0x000000ffffe17224 */ /* 0x000fe200078e0004 */
[----:B------:R-:W-:Y:S03]  /*7be0*/  LOP3.LUT R0, R100, 0x1c0, RZ, 0xc0, !PT ;  /* 0x000001c064007812 */ /* 0x000fe600078ec0ff */
[----:B------:R-:W-:Y:S01]  /*7bf0*/  HMMA.16816.F32.BF16 R80, R16, R22, R80 ;  /* 0x000000161050723c */ /* 0x000fe20000041850 */
[----:B------:R-:W-:Y:S08]  /*7c00*/  @!UPT UIADD3 URZ, UPT, UPT, URZ, URZ, URZ ;  /* 0x000000fffffff290 */ /* 0x000ff0000fffe0ff */
[----:B------:R-:W-:Y:S11]  /*7c10*/  @!P0 BRA `(.L_x_209) ;  /* 0x0000000000648947 */ /* 0x000ff60003800000 */
        /* <DEDUP_REMOVED lines=25> */
.L_x_209:
[----:B-1----:R-:W-:Y:S01]  /*7db0*/  LOP3.LUT R4, R100, 0x200, RZ, 0xc0, !PT ;  /* 0x0000020064047812 */ /* 0x002fe200078ec0ff */
[----:B------:R-:W-:Y:S01]  /*7dc0*/  LDSM.16.MT88.4 R20, [R3+0x6000] ;  /* 0x006000000314783b */ /* 0x000fe20000004200 */
[----:B------:R-:W-:Y:S01]  /*7dd0*/  LOP3.LUT R0, R0, 0x38, R101, 0xf8, !PT ;  /* 0x0000003800007812 */ /* 0x000fe200078ef865 */
[----:B------:R-:W1:Y:S01]  /*7de0*/  LDC R62, c[0x0][0x3e0] ;  /* 0x0000f800ff3e7b82 */ /* 0x000e620000000800 */
[----:B------:R-:W-:Y:S01]  /*7df0*/  LOP3.LUT R4, R4, 0xc00, R40, 0xf8, !PT ;  /* 0x00000c0004047812 */ /* 0x000fe200078ef828 */
[----:B------:R-:W-:Y:S01]  /*7e00*/  LDSM.16.MT88.4 R28, [R3+0x6400] ;  /* 0x00640000031c783b */ /* 0x000fe20000004200 */
[----:B------:R-:W-:Y:S01]  /*7e10*/  LOP3.LUT R0, R0, 0x8, R102, 0x78, !PT ;  /* 0x0000000800007812 */ /* 0x000fe200078e7866 */
[----:B------:R-:W1:Y:S01]  /*7e20*/  LDCU UR5, c[0x0][0x44c] ;  /* 0x00008980ff0577ac */ /* 0x000e620008000800 */
[----:B------:R-:W-:Y:S01]  /*7e30*/  ISETP.GT.AND P3, PT, R226, R252, PT ;  /* 0x000000fce200720c */ /* 0x000fe20003f64270 */
[----:B------:R-:W-:Y:S01]  /*7e40*/  LDSM.16.MT88.4 R40, [R3+0x6800] ;  /* 0x006800000328783b */ /* 0x000fe20000004200 */
[----:B------:R-:W-:Y:S01]  /*7e50*/  LOP3.LUT R0, R4, R0, RZ, 0xfc, !PT ;  /* 0x0000000004007212 */ /* 0x000fe200078efcff */
[----:B------:R-:W-:Y:S01]  /*7e60*/  VIADD R220, R220, 0xffffff80 ;  /* 0xffffff80dcdc7836 */ /* 0x000fe20000000000 */
[----:B------:R-:W-:Y:S01]  /*7e70*/  @P0 IADD3 R245, P4, PT, R245, -0x200, RZ ;  /* 0xfffffe00f5f50810 */ /* 0x000fe20007f9e0ff */
[----:B------:R-:W-:Y:S01]  /*7e80*/  LDSM.16.MT88.4 R48, [R3+0x6c00] ;  /* 0x006c00000330783b */ /* 0x000fe20000004200 */
[----:B------:R-:W-:Y:S01]  /*7e90*/  LEA R0, R0, UR4, 0x1 ;  /* 0x0000000400007c11 */ /* 0x000fe2000f8e08ff */
[----:B------:R-:W-:Y:S01]  /*7ea0*/  VIADD R227, R227, 0xfffffff8 ;  /* 0xfffffff8e3e37836 */ /* 0x000fe20000000000 */
[----:B------:R-:W-:Y:S03]  /*7eb0*/  @P0 IADD3.X R244, PT, PT, R244, -0x1, RZ, P4, !PT ;  /* 0xfffffffff4f40810 */ /* 0x000fe600027fe4ff */
[----:B------:R-:W2:Y:S01]  /*7ec0*/  LDSM.16.M88.4 R16, [R0+0x8000] ;  /* 0x008000000010783b */ /* 0x000ea20000000200 */
[C---:B------:R-:W-:Y:S02]  /*7ed0*/  IMAD.IADD R57, R0.reuse, 0x1, R152 ;  /* 0x0000000100397824 */ /* 0x040fe400078e0298 */
[C---:B------:R-:W-:Y:S01]  /*7ee0*/  VIADD R8, R0.reuse, 0x8000 ;  /* 0x0000800000087836 */ /* 0x040fe20000000000 */
[----:B------:R-:W3:Y:S01]  /*7ef0*/  LDSM.16.M88.4 R12, [R0+0xa000] ;  /* 0x00a00000000c783b */ /* 0x000ee20000000200 */
[----:B------:R-:W-:Y:S02]  /*7f00*/  VIADD R56, R0, 0x8040 ;  /* 0x0000804000387836 */ /* 0x000fe40000000000 */
[----:B------:R-:W-:Y:S01]  /*7f10*/  @P1 VIADD R56, R8, 0xffffffc0 ;  /* 0xffffffc008381836 */ /* 0x000fe20000000000 */
[----:B------:R-:W4:Y:S03]  /*7f20*/  LDSM.16.M88.4 R24, [R57+0x8000] ;  /* 0x008000003918783b */ /* 0x000f260000000200 */
[----:B------:R-:W-:Y:S01]  /*7f30*/  IMAD.IADD R58, R152, 0x1, R56 ;  /* 0x00000001983a7824 */ /* 0x000fe200078e0238 */
[----:B------:R-:W4:Y:S04]  /*7f40*/  LDSM.16.M88.4 R32, [R57+0xa000] ;  /* 0x00a000003920783b */ /* 0x000f280000000200 */
[----:B------:R-:W4:Y:S04]  /*7f50*/  LDSM.16.M88.4 R36, [R56] ;  /* 0x000000003824783b */ /* 0x000f280000000200 */
[----:B------:R-:W4:Y:S04]  /*7f60*/  LDSM.16.M88.4 R44, [R56+0x2000] ;  /* 0x00200000382c783b */ /* 0x000f280000000200 */
[----:B------:R-:W-:Y:S01]  /*7f70*/  LDSM.16.M88.4 R52, [R58+0x2000] ;  /* 0x002000003a34783b */ /* 0x000fe20000000200 */
[-C--:B--2---:R-:W-:Y:S03]  /*7f80*/  HMMA.16816.F32.BF16 R4, R16, R20.reuse, RZ ;  /* 0x000000141004723c */ /* 0x084fe600000418ff */
[----:B-1----:R-:W-:Y:S04]  /*7f90*/  IMAD R62, R62, UR5, RZ ;  /* 0x000000053e3e7c24 */ /* 0x002fe8000f8e02ff */
[----:B------:R-:W-:Y:S01]  /*7fa0*/  IMAD.SHL.U32 R62, R62, 0x8, RZ ;  /* 0x000000083e3e7824 */ /* 0x000fe200078e00ff */
[C---:B---3--:R-:W-:Y:S04]  /*7fb0*/  HMMA.16816.F32.BF16 R8, R12.reuse, R20, RZ ;  /* 0x000000140c08723c */ /* 0x048fe800000418ff */
[C---:B------:R-:W-:Y:S04]  /*7fc0*/  LEA R102, P2, R62.reuse, R224, 0x2 ;  /* 0x000000e03e667211 */ /* 0x040fe800078410ff */
[-C--:B------:R-:W-:Y:S01]  /*7fd0*/  HMMA.16816.F32.BF16 R12, R12, R22.reuse, RZ ;  /* 0x000000160c0c723c */ /* 0x080fe200000418ff */
[----:B------:R-:W-:Y:S02]  /*7fe0*/  LEA.HI.X.SX32 R103, R62, R225, 0x2, P2 ;  /* 0x000000e13e677211 */ /* 0x000fe400010f16ff */
[C---:B------:R-:W-:Y:S04]  /*7ff0*/  LEA R66, P2, R104.reuse, R102, 0x5 ;  /* 0x0000006668427211 */ /* 0x040fe800078428ff */
[C---:B------:R-:W-:Y:S01]  /*8000*/  LEA.HI.X.SX32 R67, R104.reuse, R103, 0x5, P2 ;  /* 0x0000006768437211 */ /* 0x040fe200010f2eff */
[----:B------:R-:W-:Y:S01]  /*8010*/  HMMA.16816.F32.BF16 R16, R16, R22, RZ ;  /* 0x000000161010723c */ /* 0x000fe200000418ff */
[----:B------:R-:W1:Y:S01]  /*8020*/  LDSM.16.M88.4 R20, [R58] ;  /* 0x000000003a14783b */ /* 0x000e620000000200 */
[C---:B------:R-:W-:Y:S04]  /*8030*/  LEA R64, P2, R104.reuse, R66, 0x5 ;  /* 0x0000004268407211 */ /* 0x040fe800078428ff */
[C---:B------:R-:W-:Y:S02]  /*8040*/  LEA.HI.X.SX32 R65, R104.reuse, R67, 0x5, P2 ;  /* 0x0000004368417211 */ /* 0x040fe400010f2eff */
[-C--:B----4-:R-:W-:Y:S05]  /*8050*/  HMMA.16816.F32.BF16 R4, R24, R28.reuse, R4 ;  /* 0x0000001c1804723c */ /* 0x090fea0000041804 */
[C---:B------:R-:W-:Y:S03]  /*8060*/  LEA R62, P2, R104.reuse, R64, 0x5 ;  /* 0x00000040683e7211 */ /* 0x040fe600078428ff */
[C---:B------:R-:W-:Y:S04]  /*8070*/  HMMA.16816.F32.BF16 R8, R32.reuse, R28, R8 ;  /* 0x0000001c2008723c */ /* 0x040fe80000041808 */
[----:B------:R-:W-:Y:S04]  /*8080*/  LEA.HI.X.SX32 R63, R104, R65, 0x5, P2 ;  /* 0x00000041683f7211 */ /* 0x000fe800010f2eff */
[-C--:B------:R-:W-:Y:S01]  /*8090*/  HMMA.16816.F32.BF16 R12, R32, R30.reuse, R12 ;  /* 0x0000001e200c723c */ /* 0x080fe2000004180c */
[----:B------:R-:W-:Y:S07]  /*80a0*/  LDSM.16.M88.4 R32, [R0+0xe000] ;  /* 0x00e000000020783b */ /* 0x000fee0000000200 */
[----:B------:R-:W-:Y:S01]  /*80b0*/  HMMA.16816.F32.BF16 R16, R24, R30, R16 ;  /* 0x0000001e1810723c */ /* 0x000fe20000041810 */
[----:B------:R-:W-:Y:S04]  /*80c0*/  LDSM.16.MT88.4 R28, [R3+0x7000] ;  /* 0x00700000031c783b */ /* 0x000fe80000004200 */
[----:B------:R2:W3:Y:S03]  /*80d0*/  LDSM.16.M88.4 R24, [R0+0xc000] ;  /* 0x00c000000018783b */ /* 0x0004e60000000200 */
[-C--:B------:R-:W-:Y:S08]  /*80e0*/  HMMA.16816.F32.BF16 R4, R36, R40.reuse, R4 ;  /* 0x000000282404723c */ /* 0x080ff00000041804 */
[C---:B------:R-:W-:Y:S08]  /*80f0*/  HMMA.16816.F32.BF16 R8, R44.reuse, R40, R8 ;  /* 0x000000282c08723c */ /* 0x040ff00000041808 */
[-C--:B------:R-:W-:Y:S01]  /*8100*/  HMMA.16816.F32.BF16 R12, R44, R42.reuse, R12 ;  /* 0x0000002a2c0c723c */ /* 0x080fe2000004180c */
[----:B------:R-:W-:Y:S02]  /*8110*/  LDSM.16.MT88.4 R44, [R3+0x7800] ;  /* 0x00780000032c783b */ /* 0x000fe40000004200 */
[----:B--2---:R-:W-:Y:S05]  /*8120*/  LOP3.LUT R0, R226, 0x1, RZ, 0xc0, !PT ;  /* 0x00000001e2007812 */ /* 0x004fea00078ec0ff */
[----:B------:R-:W-:Y:S01]  /*8130*/  HMMA.16816.F32.BF16 R16, R36, R42, R16 ;  /* 0x0000002a2410723c */ /* 0x000fe20000041810 */
[----:B------:R-:W-:Y:S04]  /*8140*/  LDSM.16.MT88.4 R40, [R3+0x7400] ;  /* 0x007400000328783b */ /* 0x000fe80000004200 */
[----:B------:R-:W2:Y:S03]  /*8150*/  LDSM.16.M88.4 R36, [R57+0xc000] ;  /* 0x00c000003924783b */ /* 0x000ea60000000200 */
        /* <DEDUP_REMOVED lines=8> */
[-C--:B---3--:R-:W-:Y:S05]  /*81e0*/  HMMA.16816.F32.BF16 R4, R24, R28.reuse, R4 ;  /* 0x0000001c1804723c */ /* 0x088fea0000041804 */
[C---:B------:R-:W-:Y:S02]  /*81f0*/  LEA.HI.X.SX32 R53, R104.reuse, R55, 0x5, P2 ;  /* 0x0000003768357211 */ /* 0x040fe400010f2eff */
[C---:B------:R-:W-:Y:S01]  /*8200*/  LEA R50, P2, R104.reuse, R52, 0x5 ;  /* 0x0000003468327211 */ /* 0x040fe200078428ff */
[C---:B------:R-:W-:Y:S04]  /*8210*/  HMMA.16816.F32.BF16 R8, R32.reuse, R28, R8 ;  /* 0x0000001c2008723c */ /* 0x040fe80000041808 */
[C---:B------:R-:W-:Y:S02]  /*8220*/  LEA.HI.X.SX32 R51, R104.reuse, R53, 0x5, P2 ;  /* 0x0000003568337211 */ /* 0x040fe400010f2eff */
[C---:B------:R-:W-:Y:S02]  /*8230*/  LEA R48, P2, R104.reuse, R50, 0x5 ;  /* 0x0000003268307211 */ /* 0x040fe400078428ff */
[-C--:B------:R-:W-:Y:S01]  /*8240*/  HMMA.16816.F32.BF16 R12, R32, R30.reuse, R12 ;  /* 0x0000001e200c723c */ /* 0x080fe2000004180c */
[----:B------:R-:W3:Y:S02]  /*8250*/  LDSM.16.M88.4 R32, [R56+0x4000] ;  /* 0x004000003820783b */ /* 0x000ee40000000200 */
[----:B------:R-:W-:Y:S05]  /*8260*/  LEA.HI.X.SX32 R49, R104, R51, 0x5, P2 ;  /* 0x0000003368317211 */ /* 0x000fea00010f2eff */
[----:B------:R-:W-:Y:S01]  /*8270*/  HMMA.16816.F32.BF16 R16, R24, R30, R16 ;  /* 0x0000001e1810723c */ /* 0x000fe20000041810 */
[----:B------:R-:W4:Y:S04]  /*8280*/  LDSM.16.M88.4 R24, [R56+0x6000] ;  /* 0x006000003818783b */ /* 0x000f280000000200 */
[----:B------:R3:W-:Y:S03]  /*8290*/  LDSM.16.MT88.4 R28, [R3+0x7c00] ;  /* 0x007c0000031c783b */ /* 0x0007e60000004200 */
[-C--:B--2---:R-:W-:Y:S08]  /*82a0*/  HMMA.16816.F32.BF16 R4, R36, R40.reuse, R4 ;  /* 0x000000282404723c */ /* 0x084ff00000041804 */
[C---:B-1----:R-:W-:Y:S08]  /*82b0*/  HMMA.16816.F32.BF16 R8, R20.reuse, R40, R8 ;  /* 0x000000281408723c */ /* 0x042ff00000041808 */
[-C--:B------:R-:W-:Y:S01]  /*82c0*/  HMMA.16816.F32.BF16 R12, R20, R42.reuse, R12 ;  /* 0x0000002a140c723c */ /* 0x080fe2000004180c */
[----:B------:R-:W1:Y:S02]  /*82d0*/  LDSM.16.M88.4 R20, [R58+0x4000] ;  /* 0x004000003a14783b */ /* 0x000e640000000200 */
[----:B---3--:R-:W-:Y:S05]  /*82e0*/  @P0 IADD3 R3, P5, PT, R228, -0x200, RZ ;  /* 0xfffffe00e4030810 */ /* 0x008fea0007fbe0ff */
[----:B------:R-:W-:Y:S01]  /*82f0*/  HMMA.16816.F32.BF16 R16, R36, R42, R16 ;  /* 0x0000002a2410723c */ /* 0x000fe20000041810 */
[----:B------:R-:W2:Y:S03]  /*8300*/  LDSM.16.M88.4 R36, [R58+0x6000] ;  /* 0x006000003a24783b */ /* 0x000ea60000000200 */
[C---:B------:R-:W-:Y:S04]  /*8310*/  LEA R42, P2, R104.reuse, R48, 0x5 ;  /* 0x00000030682a7211 */ /* 0x040fe800078428ff */
[-C--:B------:R-:W-:Y:S05]  /*8320*/  HMMA.16816.F32.BF16 R4, R32, R44.reuse, R4 ;  /* 0x0000002c2004723c */ /* 0x080fea0000041804 */
[C---:B------:R-:W-:Y:S02]  /*8330*/  LEA.HI.X.SX32 R43, R104.reuse, R49, 0x5, P2 ;  /* 0x00000031682b7211 */ /* 0x040fe400010f2eff */
[C---:B------:R-:W-:Y:S01]  /*8340*/  LEA R40, P2, R104.reuse, R42, 0x5 ;  /* 0x0000002a68287211 */ /* 0x040fe200078428ff */
[C---:B----4-:R-:W-:Y:S04]  /*8350*/  HMMA.16816.F32.BF16 R8, R24.reuse, R44, R8 ;  /* 0x0000002c1808723c */ /* 0x050fe80000041808 */
[C---:B------:R-:W-:Y:S04]  /*8360*/  LEA.HI.X.SX32 R41, R104.reuse, R43, 0x5, P2 ;  /* 0x0000002b68297211 */ /* 0x040fe800010f2eff */
[-C--:B------:R-:W-:Y:S03]  /*8370*/  HMMA.16816.F32.BF16 R12, R24, R46.reuse, R12 ;  /* 0x0000002e180c723c */ /* 0x080fe6000004180c */
[----:B------:R-:W-:Y:S04]  /*8380*/  @P0 IMAD.WIDE.U32 R24, R249, 0x4, R228 ;  /* 0x00000004f9180825 */ /* 0x000fe800078e00e4 */
[----:B------:R-:W-:Y:S01]  /*8390*/  @P0 IMAD.MOV.U32 R228, RZ, RZ, R3 ;  /* 0x000000ffffe40224 */ /* 0x000fe200078e0003 */
        /* <DEDUP_REMOVED lines=18> */
[----:B------:R-:W-:Y:S01]  /*84c0*/  REDG.E.ADD.F32.FTZ.RN.STRONG.GPU desc[UR26][R66.64], R6 ;  /* 0x00000006420079a6 */ /* 0x000fe2000c12f31a */
[C---:B------:R-:W-:Y:S03]  /*84d0*/  LEA R20, P2, R104.reuse, R26, 0x5 ;  /* 0x0000001a68147211 */ /* 0x040fe600078428ff */
[----:B------:R-:W-:Y:S01]  /*84e0*/  REDG.E.ADD.F32.FTZ.RN.STRONG.GPU desc[UR26][R64.64], R7 ;  /* 0x00000007400079a6 */ /* 0x000fe2000c12f31a */
[C---:B------:R-:W-:Y:S03]  /*84f0*/  LEA.HI.X.SX32 R21, R104.reuse, R27, 0x5, P2 ;  /* 0x0000001b68157211 */ /* 0x040fe600010f2eff */
[----:B------:R-:W-:Y:S04]  /*8500*/  REDG.E.ADD.F32.FTZ.RN.STRONG.GPU desc[UR26][R62.64], R8 ;  /* 0x000000083e0079a6 */ /* 0x000fe8000c12f31a */
[----:B------:R-:W-:Y:S04]  /*8510*/  REDG.E.ADD.F32.FTZ.RN.STRONG.GPU desc[UR26][R54.64], R9 ;  /* 0x00000009360079a6 */ /* 0x000fe8000c12f31a */
[----:B------:R-:W-:Y:S01]  /*8520*/  REDG.E.ADD.F32.FTZ.RN.STRONG.GPU desc[UR26][R52.64], R10 ;  /* 0x0000000a340079a6 */ /* 0x000fe2000c12f31a */
[C---:B--2---:R-:W-:Y:S03]  /*8530*/  LEA R4, P2, R104.reuse, R20, 0x5 ;  /* 0x0000001468047211 */ /* 0x044fe600078428ff */
[----:B------:R-:W-:Y:S01]  /*8540*/  REDG.E.ADD.F32.FTZ.RN.STRONG.GPU desc[UR26][R50.64], R11 ;  /* 0x0000000b320079a6 */ /* 0x000fe2000c12f31a */
[----:B---3--:R-:W-:Y:S03]  /*8550*/  LEA.HI.X.SX32 R5, R104, R21, 0x5, P2 ;  /* 0x0000001568057211 */ /* 0x008fe600010f2eff */
        /* <DEDUP_REMOVED lines=9> */
[----:B------:R-:W-:Y:S04]  /*85f0*/  REDG.E.ADD.F32.FTZ.RN.STRONG.GPU desc[UR26][R20.64], R14 ;  /* 0x0000000e140079a6 */ /* 0x000fe8000c12f31a */
[----:B------:R-:W-:Y:S04]  /*8600*/  REDG.E.ADD.F32.FTZ.RN.STRONG.GPU desc[UR26][R4.64], R15 ;  /* 0x0000000f040079a6 */ /* 0x000fe8000c12f31a */
[----:B------:R-:W-:Y:S04]  /*8610*/  LDSM.16.MT88.4 R4, [R2+UR4+0x8000] ;  /* 0x008000040204783b */ /* 0x000fe80008004200 */
[----:B------:R-:W2:Y:S04]  /*8620*/  LDSM.16.MT88.4 R8, [R148] ;  /* 0x000000009408783b */ /* 0x000ea80000004200 */
[----:B------:R-:W3:Y:S04]  /*8630*/  LDSM.16.MT88.4 R12, [R2+UR4+0xc000] ;  /* 0x00c00004020c783b */ /* 0x000ee80008004200 */
[----:B------:R-:W-:Y:S04]  /*8640*/  LDSM.16.MT88.4 R16, [R2+UR4+0x8800] ;  /* 0x008800040210783b */ /* 0x000fe80008004200 */
[----:B------:R-:W4:Y:S04]  /*8650*/  LDSM.16.MT88.4 R20, [R148+0x400] ;  /* 0x000400009414783b */ /* 0x000f280000004200 */
[----:B-1----:R-:W1:Y:S04]  /*8660*/  LDSM.16.MT88.4 R24, [R2+UR4+0xc800] ;  /* 0x00c800040218783b */ /* 0x002e680008004200 */
[----:B------:R-:W-:Y:S04]  /*8670*/  LDSM.16.MT88.4 R28, [R2+UR4+0x9000] ;  /* 0x00900004021c783b */ /* 0x000fe80008004200 */
[----:B------:R-:W1:Y:S01]  /*8680*/  LDSM.16.MT88.4 R32, [R148+0x800] ;  /* 0x000800009420783b */ /* 0x000e620000004200 */
[-C--:B--2---:R-:W-:Y:S08]  /*8690*/  HMMA.16816.F32.BF16 R84, R4, R8.reuse, R84 ;  /* 0x000000080454723c */ /* 0x084ff00000041854 */
[C---:B---3--:R-:W-:Y:S08]  /*86a0*/  HMMA.16816.F32.BF16 R88, R12.reuse, R8, R88 ;  /* 0x000000080c58723c */ /* 0x048ff00000041858 */
[-C--:B------:R-:W-:Y:S01]  /*86b0*/  HMMA.16816.F32.BF16 R92, R12, R10.reuse, R92 ;  /* 0x0000000a0c5c723c */ /* 0x080fe2000004185c */
[----:B------:R-:W-:Y:S07]  /*86c0*/  LDSM.16.MT88.4 R12, [R2+UR4+0xd800] ;  /* 0x00d80004020c783b */ /* 0x000fee0008004200 */
[----:B------:R-:W-:Y:S01]  /*86d0*/  HMMA.16816.F32.BF16 R96, R4, R10, R96 ;  /* 0x0000000a0460723c */ /* 0x000fe20000041860 */
[----:B------:R-:W-:Y:S04]  /*86e0*/  LDSM.16.MT88.4 R4, [R2+UR4+0x9800] ;  /* 0x009800040204783b */ /* 0x000fe80008004200 */
[----:B------:R-:W2:Y:S03]  /*86f0*/  LDSM.16.MT88.4 R8, [R148+0xc00] ;  /* 0x000c00009408783b */ /* 0x000ea60000004200 */
[-C--:B----4-:R-:W-:Y:S08]  /*8700*/  HMMA.16816.F32.BF16 R84, R16, R20.reuse, R84 ;  /* 0x000000141054723c */ /* 0x090ff00000041854 */
[C---:B-1----:R-:W-:Y:S08]  /*8710*/  HMMA.16816.F32.BF16 R88, R24.reuse, R20, R88 ;  /* 0x000000141858723c */ /* 0x042ff00000041858 */
        /* <DEDUP_REMOVED lines=11> */
[----:B------:R-:W3:Y:S03]  /*87d0*/  LDSM.16.MT88.4 R32, [R148+0x1400] ;  /* 0x001400009420783b */ /* 0x000ee60000004200 */
        /* <DEDUP_REMOVED lines=12> */
[----:B------:R1:W-:Y:S04]  /*88a0*/  LDSM.16.MT88.4 R16, [R2+UR4+0xb800] ;  /* 0x00b800040210783b */ /* 0x0003e80008004200 */
[----:B------:R4:W2:Y:S03]  /*88b0*/  LDSM.16.MT88.4 R20, [R148+0x1c00] ;  /* 0x001c00009414783b */ /* 0x0008a60000004200 */
[-C--:B---3--:R-:W-:Y:S08]  /*88c0*/  HMMA.16816.F32.BF16 R84, R28, R32.reuse, R84 ;  /* 0x000000201c54723c */ /* 0x088ff00000041854 */
[C---:B------:R-:W-:Y:S08]  /*88d0*/  HMMA.16816.F32.BF16 R88, R36.reuse, R32, R88 ;  /* 0x000000202458723c */ /* 0x040ff00000041858 */
[-C--:B------:R-:W-:Y:S03]  /*88e0*/  HMMA.16816.F32.BF16 R92, R36, R34.reuse, R92 ;  /* 0x00000022245c723c */ /* 0x080fe6000004185c */
[----:B-1----:R-:W-:Y:S01]  /*88f0*/  @P0 IADD3.X R2, PT, PT, R229, -0x1, RZ, P5, !PT ;  /* 0xffffffffe5020810 */ /* 0x002fe20002ffe4ff */
[----:B----4-:R-:W-:Y:S04]  /*8900*/  IMAD.MOV.U32 R148, RZ, RZ, R0 ;  /* 0x000000ffff947224 */ /* 0x010fe800078e0000 */
[----:B------:R-:W-:Y:S04]  /*8910*/  HMMA.16816.F32.BF16 R96, R28, R34, R96 ;  /* 0x000000221c60723c */ /* 0x000fe80000041860 */
[----:B------:R-:W-:Y:S04]  /*8920*/  @P0 IMAD.MOV.U32 R229, RZ, RZ, R2 ;  /* 0x000000ffffe50224 */ /* 0x000fe800078e0002 */
[-C--:B--2---:R-:W-:Y:S08]  /*8930*/  HMMA.16816.F32.BF16 R84, R4, R8.reuse, R84 ;  /* 0x000000080454723c */ /* 0x084ff00000041854 */
        /* <DEDUP_REMOVED lines=8> */
[----:B------:R-:W-:Y:S11]  /*89c0*/  @P3 BRA `(.L_x_210) ;  /* 0xffffffa400543947 */ /* 0x000ff6000383ffff */
[----:B------:R-:W2:Y:S04]  /*89d0*/  LDL R105, [R1+0xc] ;  /* 0x00000c0001697983 */ /* 0x000ea80000100800 */
[----:B------:R1:W5:Y:S01]  /*89e0*/  LDL R100, [R1+0x4] ;  /* 0x0000040001647983 */ /* 0x0003620000100800 */
[C---:B------:R-:W-:Y:S01]  /*89f0*/  SHF.L.U32 R0, R155.reuse, 0x4, RZ ;  /* 0x000000049b007819 */ /* 0x040fe200000006ff */
[----:B------:R-:W3:Y:S01]  /*8a00*/  LDCU UR5, c[0x0][0x500] ;  /* 0x0000a000ff0577ac */ /* 0x000ee20008000800 */
[----:B------:R-:W-:Y:S02]  /*8a10*/  SHF.L.U32 R2, R155, 0x1, RZ ;  /* 0x000000019b027819 */ /* 0x000fe400000006ff */
[----:B------:R-:W-:Y:S01]  /*8a20*/  LOP3.LUT R0, R0, 0x600, RZ, 0xc0, !PT ;  /* 0x0000060000007812 */ /* 0x000fe200078ec0ff */
[----:B------:R-:W4:Y:S03]  /*8a30*/  LDCU UR8, c[0x0][0x4fc] ;  /* 0x00009f80ff0877ac */ /* 0x000f260008000800 */
[----:B------:R-:W-:-:S02]  /*8a40*/  LOP3.LUT R0, R0, 0x6, R2, 0xf8, !PT ;  /* 0x0000000600007812 */ /* 0x000fc400078ef802 */
[----:B------:R-:W-:Y:S02]  /*8a50*/  LOP3.LUT R2, R101, 0xc0, RZ, 0xc0, !PT ;  /* 0x000000c065027812 */ /* 0x000fe400078ec0ff */
[----:B------:R-:W-:Y:S02]  /*8a60*/  LOP3.LUT R101, R0, 0x20, R101, 0xf8, !PT ;  /* 0x0000002000657812 */ /* 0x000fe400078ef865 */
[----:B------:R-:W-:Y:S02]  /*8a70*/  LOP3.LUT R0, R2, 0x18, R155, 0xf8, !PT ;  /* 0x0000001802007812 */ /* 0x000fe400078ef89b */
[----:B------:R-:W-:Y:S02]  /*8a80*/  LOP3.LUT R2, R60, 0x40, RZ, 0xc0, !PT ;  /* 0x000000403c027812 */ /* 0x000fe400078ec0ff */
[----:B------:R-:W-:Y:S01]  /*8a90*/  LOP3.LUT R0, R101, R0, R59, 0xf6, !PT ;  /* 0x0000000065007212 */ /* 0x000fe200078ef63b */
        /* <DEDUP_REMOVED lines=12> */
[----:B------:R-:W-:Y:S01]  /*8b60*/  LEA R0, R0, UR4, 0x1 ;  /* 0x0000000400007c11 */ /* 0x000fe2000f8e08ff */
[----:B------:R-:W-:Y:S01]  /*8b70*/  FMUL.FTZ R92, R92, UR5 ;  /* 0x000000055c5c7c20 */ /* 0x000fe20008410000 */
[----:B------:R-:W-:Y:S01]  /*8b80*/  FMUL.FTZ R93, R93, UR5 ;  /* 0x000000055d5d7c20 */ /* 0x000fe20008410000 */
[----:B------:R-:W-:Y:S01]  /*8b90*/  FMUL.FTZ R94, R94, UR5 ;  /* 0x000000055e5e7c20 */ /* 0x000fe20008410000 */
[----:B------:R-:W-:Y:S01]  /*8ba0*/  FMUL.FTZ R95, R95, UR5 ;  /* 0x000000055f5f7c20 */ /* 0x000fe20008410000 */
[----:B----4-:R-:W-:Y:S01]  /*8bb0*/  FMUL.FTZ R68, R68, UR8 ;  /* 0x0000000844447c20 */ /* 0x010fe20008410000 */
[----:B------:R-:W-:Y:S01]  /*8bc0*/  FMUL.FTZ R10, R69, UR8 ;  /* 0x00000008450a7c20 */ /* 0x000fe20008410000 */
[----:B------:R-:W-:Y:S01]  /*8bd0*/  FMUL.FTZ R70, R70, UR8 ;  /* 0x0000000846467c20 */ /* 0x000fe20008410000 */
[----:B------:R-:W-:Y:S01]  /*8be0*/  FMUL.FTZ R9, R71, UR8 ;  /* 0x0000000847097c20 */ /* 0x000fe20008410000 */
[----:B------:R-:W-:Y:S01]  /*8bf0*/  FMUL.FTZ R80, R80, UR8 ;  /* 0x0000000850507c20 */ /* 0x000fe20008410000 */
[----:B------:R-:W-:Y:S01]  /*8c00*/  FMUL.FTZ R6, R81, UR8 ;  /* 0x0000000851067c20 */ /* 0x000fe20008410000 */
[----:B------:R-:W-:Y:S01]  /*8c10*/  FMUL.FTZ R82, R82, UR8 ;  /* 0x0000000852527c20 */ /* 0x000fe20008410000 */
[----:B------:R-:W-:Y:S01]  /*8c20*/  FMUL.FTZ R5, R83, UR8 ;  /* 0x0000000853057c20 */ /* 0x000fe20008410000 */
[----:B------:R-:W-:Y:S01]  /*8c30*/  F2FP.BF16.F32.PACK_AB R14, R14, R84 ;  /* 0x000000540e0e723e */ /* 0x000fe200000010ff */
[----:B------:R-:W-:Y:S01]  /*8c40*/  BAR.SYNC.DEFER_BLOCKING 0x0 ;  /* 0x0000000000007b1d */ /* 0x000fe20000010000 */
[----:B------:R-:W-:Y:S01]  /*8c50*/  F2FP.BF16.F32.PACK_AB R13, R13, R86 ;  /* 0x000000560d0d723e */ /* 0x000fe200000010ff */
        /* <DEDUP_REMOVED lines=8> */
[----:B------:R-:W-:Y:S01]  /*8ce0*/  IADD3 R2, PT, PT, -R2, 0x6000, R0 ;  /* 0x0000600002027810 */ /* 0x000fe20007ffe100 */
[----:B------:R-:W-:Y:S01]  /*8cf0*/  FMUL.FTZ R78, R78, UR8 ;  /* 0x000000084e4e7c20 */ /* 0x000fe20008410000 */
[----:B------:R-:W-:Y:S01]  /*8d00*/  FMUL.FTZ R3, R79, UR8 ;  /* 0x000000084f037c20 */ /* 0x000fe20008410000 */
[----:B------:R-:W-:-:S02]  /*8d10*/  F2FP.BF16.F32.PACK_AB R12, R12, R88 ;  /* 0x000000580c0c723e */ /* 0x000fc400000010ff */
[----:B------:R-:W-:Y:S02]  /*8d20*/  F2FP.BF16.F32.PACK_AB R11, R11, R90 ;  /* 0x0000005a0b0b723e */ /* 0x000fe400000010ff */
[----:B------:R-:W-:Y:S02]  /*8d30*/  F2FP.BF16.F32.PACK_AB R92, R93, R92 ;  /* 0x0000005c5d5c723e */ /* 0x000fe400000010ff */
[----:B------:R-:W-:Y:S02]  /*8d40*/  F2FP.BF16.F32.PACK_AB R95, R95, R94 ;  /* 0x0000005e5f5f723e */ /* 0x000fe400000010ff */
[----:B------:R-:W-:Y:S02]  /*8d50*/  F2FP.BF16.F32.PACK_AB R10, R10, R68 ;  /* 0x000000440a0a723e */ /* 0x000fe400000010ff */
[----:B------:R-:W-:Y:S01]  /*8d60*/  F2FP.BF16.F32.PACK_AB R9, R9, R70 ;  /* 0x000000460909723e */ /* 0x000fe200000010ff */
[----:B------:R1:W-:Y:S01]  /*8d70*/  STS [R0+0x6000], R14 ;  /* 0x0060000e00007388 */ /* 0x0003e20000000800 */
[----:B------:R-:W-:-:S02]  /*8d80*/  F2FP.BF16.F32.PACK_AB R6, R6, R80 ;  /* 0x000000500606723e */ /* 0x000fc400000010ff */
[----:B------:R-:W-:Y:S01]  /*8d90*/  F2FP.BF16.F32.PACK_AB R5, R5, R82 ;  /* 0x000000520505723e */ /* 0x000fe200000010ff */
[----:B------:R1:W-:Y:S01]  /*8da0*/  STS [R0+0x6200], R13 ;  /* 0x0062000d00007388 */ /* 0x0003e20000000800 */
[----:B------:R-:W-:Y:S02]  /*8db0*/  F2FP.BF16.F32.PACK_AB R8, R8, R72 ;  /* 0x000000480808723e */ /* 0x000fe400000010ff */
[----:B------:R-:W-:Y:S01]  /*8dc0*/  F2FP.BF16.F32.PACK_AB R7, R7, R74 ;  /* 0x0000004a0707723e */ /* 0x000fe200000010ff */
[----:B------:R1:W-:Y:S01]  /*8dd0*/  STS [R2+0x20], R97 ;  /* 0x0000206102007388 */ /* 0x0003e20000000800 */
[----:B------:R-:W-:Y:S02]  /*8de0*/  F2FP.BF16.F32.PACK_AB R4, R4, R76 ;  /* 0x0000004c0404723e */ /* 0x000fe400000010ff */
[----:B------:R-:W-:Y:S01]  /*8df0*/  F2FP.BF16.F32.PACK_AB R3, R3, R78 ;  /* 0x0000004e0303723e */ /* 0x000fe200000010ff */
        /* <DEDUP_REMOVED lines=26> */
.L_x_211:
[----:B------:R-:W1:Y:S01]  /*8fa0*/  LDCU.64 UR10, c[0x0][0x5c0] ;  /* 0x0000b800ff0a77ac */ /* 0x000e620008000a00 */
[----:B-----5:R-:W-:-:S05]  /*8fb0*/  IADD3 R2, PT, PT, R100, R105, RZ ;  /* 0x0000006964027210 */ /* 0x020fca0007ffe0ff */
[C---:B-1----:R-:W-:Y:S02]  /*8fc0*/  IMAD R0, R2.reuse, UR11, RZ ;  /* 0x0000000b02007c24 */ /* 0x042fe4000f8e02ff */
[----:B------:R-:W-:-:S05]  /*8fd0*/  IMAD.WIDE.U32 R2, R2, UR10, RZ ;  /* 0x0000000a02027c25 */ /* 0x000fca000f8e00ff */
[----:B------:R-:W-:Y:S02]  /*8fe0*/  IADD3 R9, PT, PT, R3, R0, RZ ;  /* 0x0000000003097210 */ /* 0x000fe40007ffe0ff */
[----:B------:R-:W-:Y:S02]  /*8ff0*/  MOV R8, R2 ;  /* 0x0000000200087202 */ /* 0x000fe40000000f00 */
.L_x_212:
        /* <DEDUP_REMOVED lines=12> */
.L_x_213:
[----:B------:R-:W1:Y:S01]  /*90c0*/  LDCU.64 UR8, c[0x0][0x5c8] ;  /* 0x0000b900ff0877ac */ /* 0x000e620008000a00 */
[----:B------:R-:W-:-:S05]  /*90d0*/  IADD3 R2, PT, PT, R100, R105, RZ ;  /* 0x0000006964027210 */ /* 0x000fca0007ffe0ff */
[C---:B-1----:R-:W-:Y:S02]  /*90e0*/  IMAD R0, R2.reuse, UR9, RZ ;  /* 0x0000000902007c24 */ /* 0x042fe4000f8e02ff */
[----:B------:R-:W-:-:S05]  /*90f0*/  IMAD.WIDE.U32 R2, R2, UR8, RZ ;  /* 0x0000000802027c25 */ /* 0x000fca000f8e00ff */
[----:B------:R-:W-:Y:S02]  /*9100*/  IADD3 R19, PT, PT, R3, R0, RZ ;  /* 0x0000000003137210 */ /* 0x000fe40007ffe0ff */
[----:B------:R-:W-:-:S07]  /*9110*/  MOV R18, R2 ;  /* 0x0000000200127202 */ /* 0x000fce0000000f00 */
.L_x_214:
[----:B------:R-:W-:Y:S01]  /*9120*/  BAR.SYNC.DEFER_BLOCKING 0x0 ;  /* 0x0000000000007b1d */ /* 0x000fe20000010000 */
[----:B------:R-:W-:Y:S01]  /*9130*/  USHF.L.U32 UR16, UR24, 0x7, URZ ;  /* 0x0000000718107899 */ /* 0x000fe200080006ff */
[----:B------:R-:W-:Y:S01]  /*9140*/  LEA.HI R155, R155, 0x40, RZ, 0x1e ;  /* 0x000000409b9b7811 */ /* 0x000fe200078ff0ff */
[----:B------:R-:W-:Y:S01]  /*9150*/  USHF.L.U32 UR4, UR24, 0x7, URZ ;  /* 0x0000000718047899 */ /* 0x000fe200080006ff */
[----:B------:R-:W-:Y:S01]  /*9160*/  IMAD.MOV.U32 R4, RZ, RZ, R248 ;  /* 0x000000ffff047224 */ /* 0x000fe200078e00f8 */
[----:B------:R-:W-:-:S03]  /*9170*/  USHF.R.S32.HI UR17, URZ, 0x1f, UR16 ;  /* 0x0000001fff117899 */ /* 0x000fc60008011410 */
[----:B------:R-:W1:Y:S01]  /*9180*/  LDC.64 R6, c[0x0][0x5d8] ;  /* 0x00017600ff067b82 */ /* 0x000e620000000a00 */
[----:B------:R-:W2:Y:S01]  /*9190*/  LDCU UR5, c[0x0][0x440] ;  /* 0x00008800ff0577ac */ /* 0x000ea20008000800 */
[----:B------:R-:W3:Y:S01]  /*91a0*/  S2R R28, SR_TID.X ;  /* 0x00000000001c7919 */ /* 0x000ee20000002100 */
[----:B------:R-:W-:Y:S01]  /*91b0*/  VIADD R0, R222, -UR4 ;  /* 0x80000004de007c36 */ /* 0x000fe20008000000 */
[----:B------:R-:W-:Y:S01]  /*91c0*/  BSSY.RECONVERGENT B0, `(.L_x_215) ;  /* 0x000001f000007945 */ /* 0x000fe20003800200 */
[----:B------:R-:W-:Y:S01]  /*91d0*/  UIMAD UR18, UR17, UR10, URZ ;  /* 0x0000000a111272a4 */ /* 0x000fe2000f8e02ff */
[----:B------:R-:W-:Y:S01]  /*91e0*/  IMAD.MOV.U32 R5, RZ, RZ, RZ ;  /* 0x000000ffff057224 */ /* 0x000fe200078e00ff */
[----:B------:R-:W-:Y:S01]  /*91f0*/  UIMAD.WIDE.U32 UR28, UR16, UR10, URZ ;  /* 0x0000000a101c72a5 */ /* 0x000fe2000f8e00ff */
[----:B------:R-:W4:Y:S01]  /*9200*/  LDC.64 R22, c[0x0][0x5e0] ;  /* 0x00017800ff167b82 */ /* 0x000f220000000a00 */
[----:B------:R-:W-:-:S04]  /*9210*/  UIMAD UR18, UR16, UR11, UR18 ;  /* 0x0000000b101272a4 */ /* 0x000fc8000f8e0212 */
[----:B------:R-:W-:Y:S02]  /*9220*/  LOP3.LUT R2, R248, UR28, RZ, 0xfc, !PT ;  /* 0x0000001cf8027c12 */ /* 0x000fe4000f8efcff */
[----:B------:R-:W-:Y:S02]  /*9230*/  IMAD.U32 R3, RZ, RZ, UR18 ;  /* 0x00000012ff037e24 */ /* 0x000fe4000f8e00ff */
[----:B------:R-:W-:Y:S01]  /*9240*/  IADD3 R2, P0, PT, R8, R2, RZ ;  /* 0x0000000208027210 */ /* 0x000fe20007f1e0ff */
[----:B------:R1:W4:Y:S01]  /*9250*/  LDS.128 R24, [R61+0x7000] ;  /* 0x007000003d187984 */ /* 0x0003220000000c00 */
[----:B--2---:R-:W-:Y:S02]  /*9260*/  ISETP.GE.AND P2, PT, R248, UR5, PT ;  /* 0x00000005f8007c0c */ /* 0x004fe4000bf46270 */
[----:B------:R-:W-:Y:S02]  /*9270*/  IADD3.X R3, PT, PT, R9, UR29, R3, P0, !PT ;  /* 0x0000001d09037c10 */ /* 0x000fe400087fe403 */
[----:B------:R-:W-:Y:S01]  /*9280*/  ISETP.GE.OR P1, PT, R155, R0, P2 ;  /* 0x000000009b00720c */ /* 0x000fe20001726670 */
[----:B-1----:R-:W-:-:S04]  /*9290*/  IMAD.WIDE.U32 R2, R6, UR7, R2 ;  /* 0x0000000706027c25 */ /* 0x002fc8000f8e0002 */
[----:B------:R-:W-:Y:S01]  /*92a0*/  IMAD R12, R7, UR7, R3 ;  /* 0x00000007070c7c24 */ /* 0x000fe2000f8e0203 */
[----:B---3--:R-:W-:-:S04]  /*92b0*/  SHF.R.U32.HI R28, RZ, 0x2, R28 ;  /* 0x00000002ff1c7819 */ /* 0x008fc8000001161c */
[C---:B------:R-:W-:Y:S01]  /*92c0*/  ISETP.GE.OR P2, PT, R28.reuse, R0, P2 ;  /* 0x000000001c00720c */ /* 0x040fe20001746670 */
[----:B------:R-:W-:Y:S01]  /*92d0*/  IMAD.U32 R0, RZ, RZ, UR8 ;  /* 0x00000008ff007e24 */ /* 0x000fe2000f8e00ff */
[----:B------:R-:W-:-:S03]  /*92e0*/  IADD3 R20, P0, PT, R28, 0x40, RZ ;  /* 0x000000401c147810 */ /* 0x000fc60007f1e0ff */
[----:B------:R-:W-:-:S04]  /*92f0*/  IMAD.WIDE.U32 R16, R0, UR16, R4 ;  /* 0x0000001000107c25 */ /* 0x000fc8000f8e0004 */
[----:B------:R-:W-:-:S04]  /*9300*/  IMAD.X R21, RZ, RZ, RZ, P0 ;  /* 0x000000ffff157224 */ /* 0x000fc800000e06ff */
[----:B----4-:R-:W-:Y:S05]  /*9310*/  @P2 BRA `(.L_x_216) ;  /* 0x0000000000242947 */ /* 0x010fea0003800000 */
        /* <DEDUP_REMOVED lines=9> */
.L_x_216:
[----:B------:R-:W-:Y:S05]  /*93b0*/  BSYNC.RECONVERGENT B0 ;  /* 0x0000000000007941 */ /* 0x000fea0003800200 */
.L_x_215:
        /* <DEDUP_REMOVED lines=11> */
.L_x_218:
[----:B------:R-:W-:Y:S05]  /*9470*/  BSYNC.RECONVERGENT B0 ;  /* 0x0000000000007941 */ /* 0x000fea0003800200 */
.L_x_217:
[----:B------:R-:W3:Y:S01]  /*9480*/  LDS.128 R12, [R61+0x8000] ;  /* 0x008000003d0c7984 */ /* 0x000ee20000000c00 */
[----:B------:R-:W-:Y:S01]  /*9490*/  UIMAD UR17, UR17, UR8, URZ ;  /* 0x00000008111172a4 */ /* 0x000fe2000f8e02ff */
[----:B--2---:R-:W-:Y:S01]  /*94a0*/  IADD3 R2, P0, PT, R18, R16, RZ ;  /* 0x0000001012027210 */ /* 0x004fe20007f1e0ff */
[----:B-1----:R-:W1:Y:S02]  /*94b0*/  @!P2 LDC.64 R8, c[0x0][0x568] ;  /* 0x00015a00ff08ab82 */ /* 0x002e640000000a00 */
[----:B------:R-:W-:-:S06]  /*94c0*/  UIMAD UR17, UR16, UR9, UR17 ;  /* 0x00000009101172a4 */ /* 0x000fcc000f8e0211 */
[----:B------:R-:W-:Y:S02]  /*94d0*/  IADD3.X R3, PT, PT, R19, UR17, R17, P0, !PT ;  /* 0x0000001113037c10 */ /* 0x000fe400087fe411 */
[----:B------:R2:W4:Y:S01]  /*94e0*/  LDS.128 R16, [R61+0x9000] ;  /* 0x009000003d107984 */ /* 0x0005220000000c00 */
[----:B------:R-:W-:-:S04]  /*94f0*/  IMAD.WIDE.U32 R4, R22, UR7, R2 ;  /* 0x0000000716047c25 */ /* 0x000fc8000f8e0002 */
[----:B------:R-:W-:Y:S01]  /*9500*/  IMAD R3, R23, UR7, R5 ;  /* 0x0000000717037c24 */ /* 0x000fe2000f8e0205 */
[----:B------:R-:W-:-:S05]  /*9510*/  @!P2 MOV R2, R4 ;  /* 0x000000040002a202 */ /* 0x000fca0000000f00 */
[----:B------:R-:W-:-:S04]  /*9520*/  @!P2 IMAD.WIDE.U32 R6, R28, UR8, R2 ;  /* 0x000000081c06ac25 */ /* 0x000fc8000f8e0002 */
[----:B------:R-:W-:Y:S01]  /*9530*/  @!P2 IMAD R0, R28, UR9, R7 ;  /* 0x000000091c00ac24 */ /* 0x000fe2000f8e0207 */
[----:B-1----:R-:W-:-:S04]  /*9540*/  @!P2 LEA R8, P0, R6, R8, 0x1 ;  /* 0x000000080608a211 */ /* 0x002fc800078008ff */
[----:B------:R-:W-:-:S05]  /*9550*/  @!P2 LEA.HI.X R9, R6, R9, R0, 0x1, P0 ;  /* 0x000000090609a211 */ /* 0x000fca00000f0c00 */
[----:B---3--:R2:W-:Y:S01]  /*9560*/  @!P2 STG.E.128 desc[UR26][R8.64], R12 ;  /* 0x0000000c0800a986 */ /* 0x0085e2000c101d1a */
[----:B----4-:R-:W-:Y:S05]  /*9570*/  @P1 BRA `(.L_x_183) ;  /* 0x0000000000241947 */ /* 0x010fea0003800000 */
        /* <DEDUP_REMOVED lines=8> */
[----:B------:R1:W-:Y:S04]  /*9600*/  STG.E.128 desc[UR26][R4.64], R16 ;  /* 0x0000001004007986 */ /* 0x0003e8000c101d1a */
.L_x_183:
[----:B------:R-:W-:Y:S05]  /*9610*/  BSYNC.RECONVERGENT B1 ;  /* 0x0000000000017941 */ /* 0x000fea0003800200 */
.L_x_165:
[----:B------:R-:W5:Y:S01]  /*9620*/  LDCU UR5, c[0x0][0x438] ;  /* 0x00008700ff0577ac */ /* 0x000f620008000800 */
[----:B------:R-:W1:Y:S01]  /*9630*/  LDC R0, c[0x0][0x438] ;  /* 0x00010e00ff007b82 */ /* 0x000e620000000800 */
[----:B------:R-:W3:Y:S01]  /*9640*/  LDCU UR8, c[0x0][0x370] ;  /* 0x00006e00ff0877ac */ /* 0x000ee20008000800 */
[----:B-----5:R-:W-:-:S04]  /*9650*/  UIADD3 UR5, UPT, UPT, UR5, 0x7f, URZ ;  /* 0x0000007f05057890 */ /* 0x020fc8000fffe0ff */
[----:B------:R-:W-:Y:S02]  /*9660*/  USHF.R.S32.HI UR4, URZ, 0x1f, UR5 ;  /* 0x0000001fff047899 */ /* 0x000fe40008011405 */
[----:B---3--:R-:W-:Y:S02]  /*9670*/  UIADD3 UR24, UPT, UPT, UR8, UR24, URZ ;  /* 0x0000001808187290 */ /* 0x008fe4000fffe0ff */
[----:B------:R-:W-:-:S04]  /*9680*/  ULEA.HI UR4, UR4, UR5, URZ, 0x7 ;  /* 0x0000000504047291 */ /* 0x000fc8000f8f38ff */
[----:B------:R-:W-:-:S04]  /*9690*/  USHF.R.S32.HI UR4, URZ, 0x7, UR4 ;  /* 0x00000007ff047899 */ /* 0x000fc80008011404 */
[----:B------:R-:W-:-:S09]  /*96a0*/  UISETP.GE.AND UP0, UPT, UR24, UR4, UPT ;  /* 0x000000041800728c */ /* 0x000fd2000bf06270 */
[----:B------:R-:W-:Y:S05]  /*96b0*/  BRA.U !UP0, `(.L_x_219) ;  /* 0xffffff6d08147547 */ /* 0x000fea000b83ffff */
[----:B------:R-:W-:Y:S05]  /*96c0*/  EXIT ;  /* 0x000000000000794d */ /* 0x000fea0003800000 */
.L_x_220:
        /* <DEDUP_REMOVED lines=11> */
.L_x_817:


//--------------------- .text._ZN5flash44flash_bwd_dq_dk_dv_loop_seqk_parallel_kernelI23Flash_bwd_kernel_traitsILi32ELi128ELi128ELi8ELi4ELi4ELi4ELb1ELb0EN7cutlass10bfloat16_tE19Flash_kernel_traitsILi32ELi128ELi128ELi8ES3_EELb0ELb1ELb0ELb0ELb0ELb0ELb1EEEvNS_16Flash_bwd_paramsE --------------------------
	.section	.text._ZN5flash44flash_bwd_dq_dk_dv_loop_seqk_parallel_kernelI23Flash_bwd_kernel_traitsILi32ELi128ELi128ELi8ELi4ELi4ELi4ELb1ELb0EN7cutlass10bfloat16_tE19Flash_kernel_traitsILi32ELi128ELi128ELi8ES3_EELb0ELb1ELb0ELb0ELb0ELb0ELb1EEEvNS_16Flash_bwd_paramsE,"ax",@progbits
	.align	128
        .global         _ZN5flash44flash_bwd_dq_dk_dv_loop_seqk_parallel_kernelI23Flash_bwd_kernel_traitsILi32ELi128ELi128ELi8ELi4ELi4ELi4ELb1ELb0EN7cutlass10bfloat16_tE19Flash_kernel_traitsILi32ELi128ELi128ELi8ES3_EELb0ELb1ELb0ELb0ELb0ELb0ELb1EEEvNS_16Flash_bwd_paramsE
        .type           _ZN5flash44flash_bwd_dq_dk_dv_loop_seqk_parallel_kernelI23Flash_bwd_kernel_traitsILi32ELi128ELi128ELi8ELi4ELi4ELi4ELb1ELb0EN7cutlass10bfloat16_tE19Flash_kernel_traitsILi32ELi128ELi128ELi8ES3_EELb0ELb1ELb0ELb0ELb0ELb0ELb1EEEvNS_16Flash_bwd_paramsE,@function
        .size           _ZN5flash44flash_bwd_dq_dk_dv_loop_seqk_parallel_kernelI23Flash_bwd_kernel_traitsILi32ELi128ELi128ELi8ELi4ELi4ELi4ELb1ELb0EN7cutlass10bfloat16_tE19Flash_kernel_traitsILi32ELi128ELi128ELi8ES3_EELb0ELb1ELb0ELb0ELb0ELb0ELb1EEEvNS_16Flash_bwd_paramsE,(.L_x_818 - _ZN5flash44flash_bwd_dq_dk_dv_loop_seqk_parallel_kernelI23Flash_bwd_kernel_traitsILi32ELi128ELi128ELi8ELi4ELi4ELi4ELb1ELb0EN7cutlass10bfloat16_tE19Flash_kernel_traitsILi32ELi128ELi128ELi8ES3_EELb0ELb1ELb0ELb0ELb0ELb0ELb1EEEvNS_16Flash_bwd_paramsE)
        .other          _ZN5flash44flash_bwd_dq_dk_dv_loop_seqk_parallel_kernelI23Flash_bwd_kernel_traitsILi32ELi128ELi128ELi8ELi4ELi4ELi4ELb1ELb0EN7cutlass10bfloat16_tE19Flash_kernel_traitsILi32ELi128ELi128ELi8ES3_EELb0ELb1ELb0ELb0ELb0ELb0ELb1EEEvNS_16Flash_bwd_paramsE,@"STO_CUDA_ENTRY STV_DEFAULT"
_ZN5flash44flash_bwd_dq_dk_dv_loop_seqk_parallel_kernelI23Flash_bwd_kernel_traitsILi32ELi128ELi128ELi8ELi4ELi4ELi4ELb1ELb0EN7cutlass10bfloat16_tE19Flash_kernel_traitsILi32ELi128ELi128ELi8ES3_EELb0ELb1ELb0ELb0ELb0ELb0ELb1EEEvNS_16Flash_bwd_paramsE:
.text._ZN5flash44flash_bwd_dq_dk_dv_loop_seqk_parallel_kernelI23Flash_bwd_kernel_traitsILi32ELi128ELi128ELi8ELi4ELi4ELi4ELb1ELb0EN7cutlass10bfloat16_tE19Flash_kernel_traitsILi32ELi128ELi128ELi8ES3_EELb0ELb1ELb0ELb0ELb0ELb0ELb1EEEvNS_16Flash_bwd_paramsE:
        /* <DEDUP_REMOVED lines=10> */
[----:B------:R-:W1:Y:S01]  /*00a0*/  S2UR UR41, SR_CTAID.Y ;  /* 0x00000000002979c3 */ /* 0x000e620000002600 */
[----:B------:R-:W1:Y:S01]  /*00b0*/  LDCU.64 UR38, c[0x0][0x468] ;  /* 0x00008d00ff2677ac */ /* 0x000e620008000a00 */
[----:B------:R-:W2:Y:S06]  /*00c0*/  LDCU.64 UR6, c[0x0][0x460] ;  /* 0x00008c00ff0677ac */ /* 0x000eac0008000a00 */
[----:B------:R-:W-:Y:S01]  /*00d0*/  S2UR UR24, SR_CTAID.Z ;  /* 0x00000000001879c3 */ /* 0x000fe20000002700 */
[----:B------:R-:W3:Y:S01]  /*00e0*/  LDCU.64 UR4, c[0x0][0x468] ;  /* 0x00008d00ff0477ac */ /* 0x000ee20008000a00 */
[----:B------:R-:W4:Y:S06]  /*00f0*/  LDCU.U8 UR8, c[0x0][0x532] ;  /* 0x0000a640ff0877ac */ /* 0x000f2c0008000000 */
[----:B------:R-:W-:Y:S01]  /*0100*/  S2UR UR22, SR_CTAID.X ;  /* 0x00000000001679c3 */ /* 0x000fe20000002500 */
[----:B------:R-:W5:Y:S01]  /*0110*/  LDCU.64 UR12, c[0x0][0x470] ;  /* 0x00008e00ff0c77ac */ /* 0x000f620008000a00 */
[----:B------:R-:W4:Y:S06]  /*0120*/  LDCU UR10, c[0x0][0x438] ;  /* 0x00008700ff0a77ac */ /* 0x000f2c0008000800 */
[----:B------:R-:W-:Y:S01]  /*0130*/  S2UR UR21, SR_CTAID.Z ;  /* 0x00000000001579c3 */ /* 0x000fe20000002700 */
[----:B-1----:R-:W-:-:S02]  /*0140*/  ULEA UR38, UP0, UR41, UR38, 0x2 ;  /* 0x0000002629267291 */ /* 0x002fc4000f8010ff */
[----:B--2---:R-:W-:Y:S02]  /*0150*/  UISETP.NE.U32.AND UP1, UPT, UR6, URZ, UPT ;  /* 0x000000ff0600728c */ /* 0x004fe4000bf25070 */
[----:B------:R-:W-:Y:S02]  /*0160*/  ULEA.HI.X UR39, UR41, UR39, URZ, 0x2, UP0 ;  /* 0x0000002729277291 */ /* 0x000fe400080f14ff */
[----:B------:R-:W-:Y:S01]  /*0170*/  UISETP.NE.U32.AND UP0, UPT, UR6, URZ, UPT ;  /* 0x000000ff0600728c */ /* 0x000fe2000bf05070 */
[----:B------:R-:W1:Y:S01]  /*0180*/  S2UR UR6, SR_CgaCtaId ;  /* 0x00000000000679c3 */ /* 0x000e620000008800 */
[----:B---3--:R-:W-:Y:S02]  /*0190*/  UISETP.EQ.U32.AND UP2, UPT, UR4, URZ, UPT ;  /* 0x000000ff0400728c */ /* 0x008fe4000bf42070 */
[----:B------:R-:W-:Y:S02]  /*01a0*/  UISETP.NE.U32.AND UP6, UPT, UR4, URZ, UPT ;  /* 0x000000ff0400728c */ /* 0x000fe4000bfc5070 */
[----:B------:R-:W-:-:S02]  /*01b0*/  UISETP.NE.AND.EX UP5, UPT, UR7, URZ, UPT, UP1 ;  /* 0x000000ff0700728c */ /* 0x000fc4000bfa5310 */
[----:B------:R-:W-:Y:S01]  /*01c0*/  UISETP.NE.AND.EX UP4, UPT, UR7, URZ, UPT, UP0 ;  /* 0x000000ff0700728c */ /* 0x000fe2000bf85300 */
[----:B------:R-:W2:Y:S01]  /*01d0*/  S2UR UR4, SR_CgaCtaId ;  /* 0x00000000000479c3 */ /* 0x000ea20000008800 */
[----:B----4-:R-:W-:Y:S02]  /*01e0*/  UISETP.NE.AND UP3, UPT, UR8, URZ, UPT ;  /* 0x000000ff0800728c */ /* 0x010fe4000bf65270 */
[----:B------:R-:W-:Y:S02]  /*01f0*/  UISETP.NE.AND.EX UP6, UPT, UR5, URZ, UPT, UP6 ;  /* 0x000000ff0500728c */ /* 0x000fe4000bfc5360 */
[----:B------:R-:W-:Y:S01]  /*0200*/  UISETP.EQ.OR.EX UP0, UPT, UR5, URZ, !UP3, UP2 ;  /* 0x000000ff0500728c */ /* 0x000fe2000df02720 */
[----:B------:R-:W-:Y:S02]  /*0210*/  UMOV UR8, 0x400 ;  /* 0x0000040000087882 */ /* 0x000fe40000000000 */
[----:B------:R-:W3:Y:S01]  /*0220*/  S2UR UR7, SR_CTAID.Y ;  /* 0x00000000000779c3 */ /* 0x000ee20000002600 */
[----:B------:R-:W-:-:S02]  /*0230*/  UP2UR UR26, UPR, URZ, 0x1 ;  /* 0x00000001ff1a7883 */ /* 0x000fc40008000000 */
[----:B-----5:R-:W-:Y:S01]  /*0240*/  UISETP.NE.U32.AND UP0, UPT, UR12, URZ, UPT ;  /* 0x000000ff0c00728c */ /* 0x020fe2000bf05070 */
[----:B------:R-:W-:Y:S01]  /*0250*/  UMOV UR5, 0x400 ;  /* 0x0000040000057882 */ /* 0x000fe20000000000 */
[----:B------:R-:W-:Y:S01]  /*0260*/  UP2UR UR25, UPR, URZ, 0x8 ;  /* 0x00000008ff197883 */ /* 0x000fe20008000000 */
[----:B------:R-:W4:Y:S01]  /*0270*/  LDCU.64 UR34, c[0x0][0x358] ;  /* 0x00006b00ff2277ac */ /* 0x000f220008000a00 */
[----:B------:R-:W3:Y:S01]  /*0280*/  LDCU.64 UR28, c[0x0][0x460] ;  /* 0x00008c00ff1c77ac */ /* 0x000ee20008000a00 */
[----:B------:R-:W3:Y:S01]  /*0290*/  LDCU UR20, c[0x0][0x438] ;  /* 0x00008700ff1477ac */ /* 0x000ee20008000800 */
[----:B------:R-:W3:Y:S01]  /*02a0*/  @!UP4 LDCU UR23, c[0x0][0x434] ;  /* 0x00008680ff17c7ac */ /* 0x000ee20008000800 */
[----:B-1----:R-:W-:Y:S02]  /*02b0*/  ULEA UR6, UR6, UR8, 0x18 ;  /* 0x0000000806067291 */ /* 0x002fe4000f8ec0ff */
[----:B--2---:R-:W-:Y:S02]  /*02c0*/  ULEA UR4, UR4, UR5, 0x18 ;  /* 0x0000000504047291 */ /* 0x004fe4000f8ec0ff */
[----:B------:R-:W-:Y:S01]  /*02d0*/  UISETP.NE.AND.EX UP3, UPT, UR13, URZ, UPT, UP0 ;  /* 0x000000ff0d00728c */ /* 0x000fe2000bf65300 */
[----:B------:R-:W-:Y:S01]  /*02e0*/  UMOV UR30, 0xffffe000 ;  /* 0xffffe000001e7882 */ /* 0x000fe20000000000 */
[----:B------:R-:W-:Y:S01]  /*02f0*/  UMOV UR31, URZ ;  /* 0x000000ff001f7c82 */ /* 0x000fe20008000000 */
[----:B------:R-:W-:-:S08]  /*0300*/  UMOV UR32, URZ ;  /* 0x000000ff00207c82 */ /* 0x000fd00008000000 */
.L_x_276:
[----:B-1----:R-:W1:Y:S01]  /*0310*/  LDCU.64 UR8, c[0x0][0x478] ;  /* 0x00008f00ff0877ac */ /* 0x002e620008000a00 */
[----:B------:R-:W-:Y:S02]  /*0320*/  PLOP3.LUT P1, PT, PT, PT, UP3, 0x80, 0x8 ;  /* 0x000000000008781c */ /* 0x000fe40003f2f038 */
[----:B------:R-:W-:Y:S01]  /*0330*/  PLOP3.LUT P4, PT, PT, PT, UP5, 0x80, 0x8 ;  /* 0x000000000008781c */ /* 0x000fe20003f8f058 */
[----:B------:R-:W-:Y:S01]  /*0340*/  @UP3 ULEA UR14, UP0, UR41, UR12, 0x2 ;  /* 0x0000000c290e3291 */ /* 0x000fe2000f8010ff */
[----:B------:R-:W-:Y:S01]  /*0350*/  PLOP3.LUT P2, PT, PT, PT, UP4, 0x80, 0x8 ;  /* 0x000000000008781c */ /* 0x000fe20003f4f048 */
[----:B------:R-:W-:Y:S02]  /*0360*/  UISETP.NE.AND UP2, UPT, UR26, URZ, UPT ;  /* 0x000000ff1a00728c */ /* 0x000fe4000bf45270 */
[----:B------:R-:W-:Y:S02]  /*0370*/  @UP3 ULEA.HI.X UR15, UR41, UR13, URZ, 0x2, UP0 ;  /* 0x0000000d290f3291 */ /* 0x000fe400080f14ff */
[----:B--2-4-:R-:W-:-:S04]  /*0380*/  IMAD.U32 R4, RZ, RZ, UR14 ;  /* 0x0000000eff047e24 */ /* 0x014fc8000f8e00ff */
[----:B------:R-:W-:Y:S01]  /*0390*/  IMAD.U32 R5, RZ, RZ, UR15 ;  /* 0x0000000fff057e24 */ /* 0x000fe2000f8e00ff */
[----:B---3--:R-:W-:Y:S02]  /*03a0*/  UIMAD.WIDE.U32 UR14, UR41, 0x4, UR28 ;  /* 0x00000004290e78a5 */ /* 0x008fe4000f8e001c */
[----:B-1----:R-:W-:Y:S02]  /*03b0*/  UISETP.NE.U32.AND UP0, UPT, UR8, URZ, UPT ;  /* 0x000000ff0800728c */ /* 0x002fe4000bf05070 */
[----:B----4-:R-:W2:Y:S02]  /*03c0*/  @P1 LDG.E R6, desc[UR34][R4.64] ;  /* 0x0000002204061981 */ /* 0x010ea4000c1e1900 */
[----:B------:R-:W-:-:S06]  /*03d0*/  UISETP.NE.AND.EX UP0, UPT, UR9, URZ, UPT, UP0 ;  /* 0x000000ff0900728c */ /* 0x000fcc000bf05300 */
[----:B------:R-:W-:-:S05]  /*03e0*/  PLOP3.LUT P0, PT, PT, PT, UP0, 0x80, 0x8 ;  /* 0x000000000008781c */ /* 0x000fca0003f0f008 */
[----:B------:R-:W-:Y:S01]  /*03f0*/  @UP0 ULEA UR16, UP1, UR41, UR8, 0x2 ;  /* 0x0000000829100291 */ /* 0x000fe2000f8210ff */
[----:B------:R-:W-:Y:S01]  /*0400*/  PLOP3.LUT P3, PT, PT, PT, UP2, 0x80, 0x8 ;  /* 0x000000000008781c */ /* 0x000fe20003f6f028 */
[----:B------:R-:W1:Y:S02]  /*0410*/  @!UP0 LDCU UR5, c[0x0][0x43c] ;  /* 0x00008780ff0587ac */ /* 0x000e640008000800 */
[----:B------:R-:W-:Y:S02]  /*0420*/  @UP0 ULEA.HI.X UR17, UR41, UR9, URZ, 0x2, UP1 ;  /* 0x0000000929110291 */ /* 0x000fe400088f14ff */
[----:B------:R-:W-:Y:S01]  /*0430*/  IMAD.U32 R2, RZ, RZ, UR16 ;  /* 0x00000010ff027e24 */ /* 0x000fe2000f8e00ff */
[----:B------:R-:W3:Y:S03]  /*0440*/  @!UP0 LDCU.64 UR8, c[0x0][0x488] ;  /* 0x00009100ff0887ac */ /* 0x000ee60008000a00 */
[----:B------:R-:W-:-:S05]  /*0450*/  IMAD.U32 R3, RZ, RZ, UR17 ;  /* 0x00000011ff037e24 */ /* 0x000fca000f8e00ff */
[----:B------:R4:W5:Y:S01]  /*0460*/  @P0 LDG.E R4, desc[UR34][R2.64] ;  /* 0x0000002202040981 */ /* 0x000962000c1e1900 */
[----:B------:R-:W-:Y:S01]  /*0470*/  UMOV UR36, URZ ;  /* 0x000000ff00247c82 */ /* 0x000fe20008000000 */
[----:B---3--:R-:W-:-:S04]  /*0480*/  @!UP0 UISETP.NE.U32.AND UP1, UPT, UR8, URZ, UPT ;  /* 0x000000ff0800828c */ /* 0x008fc8000bf25070 */
[----:B------:R-:W-:Y:S01]  /*0490*/  @!UP0 UISETP.NE.AND.EX UP1, UPT, UR9, URZ, UPT, UP1 ;  /* 0x000000ff0900828c */ /* 0x000fe2000bf25310 */
[----:B------:R-:W-:Y:S01]  /*04a0*/  UMOV UR19, 0xffffffff ;  /* 0xffffffff00137882 */ /* 0x000fe20000000000 */
[----:B------:R-:W-:Y:S02]  /*04b0*/  UMOV UR40, 0xffffffff ;  /* 0xffffffff00287882 */ /* 0x000fe40000000000 */
[----:B-1----:R-:W-:Y:S01]  /*04c0*/  @!UP0 USEL UR8, UR5, URZ, UP1 ;  /* 0x000000ff05088287 */ /* 0x002fe20008800000 */
[----:B----4-:R-:W-:Y:S02]  /*04d0*/  IMAD.U32 R2, RZ, RZ, UR14 ;  /* 0x0000000eff027e24 */ /* 0x010fe4000f8e00ff */
[----:B------:R-:W-:-:S05]  /*04e0*/  IMAD.U32 R3, RZ, RZ, UR15 ;  /* 0x0000000fff037e24 */ /* 0x000fca000f8e00ff */
[----:B------:R-:W3:Y:S04]  /*04f0*/  @P4 LDG.E R5, desc[UR34][R2.64] ;  /* 0x0000002202054981 */ /* 0x000ee8000c1e1900 */
[----:B------:R1:W4:Y:S02]  /*0500*/  @P2 LDG.E R0, desc[UR34][R2.64+0x4] ;  /* 0x0000042202002981 */ /* 0x000324000c1e1900 */
[----:B-1----:R-:W-:Y:S02]  /*0510*/  IMAD.U32 R2, RZ, RZ, UR38 ;  /* 0x00000026ff027e24 */ /* 0x002fe4000f8e00ff */
[----:B------:R-:W-:-:S05]  /*0520*/  IMAD.U32 R3, RZ, RZ, UR39 ;  /* 0x00000027ff037e24 */ /* 0x000fca000f8e00ff */
[----:B------:R-:W4:Y:S01]  /*0530*/  @!P3 LDG.E R2, desc[UR34][R2.64] ;  /* 0x000000220202b981 */ /* 0x000f22000c1e1900 */
[----:B------:R-:W-:Y:S01]  /*0540*/  USHF.L.U32 UR27, UR37, 0x7, URZ ;  /* 0x00000007251b7899 */ /* 0x000fe200080006ff */
[----:B--2---:R-:W-:Y:S02]  /*0550*/  @P1 R2UR UR36, R6 ;  /* 0x00000000062412ca */ /* 0x004fe400000e0000 */
[----:B-----5:R-:W-:-:S13]  /*0560*/  @P0 R2UR UR33, R4 ;  /* 0x00000000042102ca */ /* 0x020fda00000e0000 */
[----:B------:R-:W-:Y:S01]  /*0570*/  @UP0 UIADD3 UR33, UPT, UPT, UR33, -UR36, URZ ;  /* 0x8000002421210290 */ /* 0x000fe2000fffe0ff */
[----:B---3--:R-:W-:Y:S02]  /*0580*/  @P4 R2UR UR19, R5 ;  /* 0x00000000051342ca */ /* 0x008fe400000e0000 */
[----:B----4-:R-:W-:Y:S02]  /*0590*/  @P2 R2UR UR5, R0 ;  /* 0x00000000000522ca */ /* 0x010fe400000e0000 */
[----:B------:R-:W-:Y:S01]  /*05a0*/  @!P3 R2UR UR40, R2 ;  /* 0x000000000228b2ca */ /* 0x000fe200000e0000 */
[----:B------:R-:W-:-:S14]  /*05b0*/  BRA.U !UP6, `(.L_x_221) ;  /* 0x000000010e247547 */ /* 0x000fdc000b800000 */
[----:B------:R-:W-:Y:S01]  /*05c0*/  UISETP.NE.AND UP1, UPT, UR25, URZ, UPT ;  /* 0x000000ff1900728c */ /* 0x000fe2000bf25270 */
[----:B------:R-:W-:Y:S02]  /*05d0*/  IMAD.U32 R2, RZ, RZ, UR38 ;  /* 0x00000026ff027e24 */ /* 0x000fe4000f8e00ff */
[----:B------:R-:W-:-:S03]  /*05e0*/  IMAD.U32 R3, RZ, RZ, UR39 ;  /* 0x00000027ff037e24 */ /* 0x000fc6000f8e00ff */
[----:B------:R-:W-:-:S13]  /*05f0*/  PLOP3.LUT P0, PT, PT, PT, UP1, 0x80, 0x8 ;  /* 0x000000000008781c */ /* 0x000fda0003f0f018 */
[----:B------:R-:W2:Y:S04]  /*0600*/  @P0 LDG.E R0, desc[UR34][R2.64+0x4] ;  /* 0x0000042202000981 */ /* 0x000ea8000c1e1900 */
[----:B------:R-:W3:Y:S01]  /*0610*/  @!P0 LDG.E R2, desc[UR34][R2.64] ;  /* 0x0000002202028981 */ /* 0x000ee2000c1e1900 */
[----:B--2---:R-:W-:-:S13]  /*0620*/  @P0 R2UR UR10, R0 ;  /* 0x00000000000a02ca */ /* 0x004fda00000e0000 */
[----:B------:R-:W-:-:S07]  /*0630*/  @UP1 UIADD3 UR10, UPT, UPT, UR10, -UR40, URZ ;  /* 0x800000280a0a1290 */ /* 0x000fce000fffe0ff */
[----:B---3--:R-:W-:-:S15]  /*0640*/  @!P0 R2UR UR10, R2 ;  /* 0x00000000020a82ca */ /* 0x008fde00000e0000 */
.L_x_221:
[----:B------:R-:W-:Y:S01]  /*0650*/  @!UP0 UIADD3 UR33, UPT, UPT, UR8, UR10, -UR36 ;  /* 0x0000000a08218290 */ /* 0x000fe2000fffe824 */
[----:B------:R-:W-:Y:S01]  /*0660*/  @!UP4 UMOV UR43, UR23 ;  /* 0x00000017002bcc82 */ /* 0x000fe20008000000 */
        /* <DEDUP_REMOVED lines=11> */
[----:B------:R-:W-:-:S04]  /*0720*/  USHF.L.U32 UR44, UR42, 0x7, URZ ;  /* 0x000000072a2c7899 */ /* 0x000fc800080006ff */
[----:B------:R-:W-:Y:S02]  /*0730*/  UIADD3 UR50, UPT, UPT, UR44, -0x80, URZ ;  /* 0xffffff802c327890 */ /* 0x000fe4000fffe0ff */
[----:B-1----:R-:W-:Y:S02]  /*0740*/  @!UP1 UIMAD.WIDE.U32 UR54, UR41, UR10, URZ ;  /* 0x0000000a293692a5 */ /* 0x002fe4000f8e00ff */
[----:B--2---:R-:W-:Y:S02]  /*0750*/  @UP1 UIMAD.WIDE.U32 UR14, UR19, UR8, URZ ;  /* 0x00000008130e12a5 */ /* 0x004fe4000f8e00ff */
[----:B------:R-:W-:Y:S02]  /*0760*/  @!UP1 UIMAD UR53, UR41, UR11, UR55 ;  /* 0x0000000b293592a4 */ /* 0x000fe4000f8e0237 */
[----:B------:R-:W-:Y:S02]  /*0770*/  @UP1 UIMAD UR53, UR19, UR9, UR15 ;  /* 0x00000009133512a4 */ /* 0x000fe4000f8e020f */
        /* <DEDUP_REMOVED lines=14> */
.L_x_223:
[----:B------:R-:W1:Y:S01]  /*0860*/  LDCU.64 UR16, c[0x0][0x3b8] ;  /* 0x00007700ff1077ac */ /* 0x000e620008000a00 */
[----:B------:R-:W-:-:S04]  /*0870*/  UIADD3 UR5, UPT, UPT, UR36, UR40, URZ ;  /* 0x0000002824057290 */ /* 0x000fc8000fffe0ff */
[----:B-1----:R-:W-:Y:S02]  /*0880*/  UIMAD.WIDE.U32 UR46, UR5, UR16, URZ ;  /* 0x00000010052e72a5 */ /* 0x002fe4000f8e00ff */
[----:B------:R-:W-:-:S04]  /*0890*/  UIMAD UR5, UR5, UR17, URZ ;  /* 0x00000011050572a4 */ /* 0x000fc8000f8e02ff */
[----:B------:R-:W-:-:S06]  /*08a0*/  UIADD3 UR5, UPT, UPT, UR47, UR5, URZ ;  /* 0x000000052f057290 */ /* 0x000fcc000fffe0ff */
[----:B------:R-:W-:-:S07]  /*08b0*/  MOV R20, UR5 ;  /* 0x0000000500147c02 */ /* 0x000fce0008000f00 */
.L_x_224:
[----:B------:R-:W1:Y:S01]  /*08c0*/  LDC R5, c[0x0][0x3e8] ;  /* 0x0000fa00ff057b82 */ /* 0x000e620000000800 */
[----:B------:R-:W2:Y:S01]  /*08d0*/  S2R R6, SR_CTAID.Z ;  /* 0x0000000000067919 */ /* 0x000ea20000002700 */
[----:B------:R-:W-:Y:S01]  /*08e0*/  USHF.R.S32.HI UR5, URZ, 0x1f, UR27 ;  /* 0x0000001fff057899 */ /* 0x000fe2000801141b */
[----:B-1----:R-:W-:-:S05]  /*08f0*/  IABS R0, R5 ;  /* 0x0000000500007213 */ /* 0x002fca0000000000 */
[----:B------:R-:W-:-:S04]  /*0900*/  IMAD.MOV.U32 R4, RZ, RZ, R0 ;  /* 0x000000ffff047224 */ /* 0x000fc800078e0000 */
[----:B------:R-:W1:Y:S01]  /*0910*/  I2F.RP R2, R4 ;  /* 0x0000000400027306 */ /* 0x000e620000209400 */
[----:B--2---:R-:W-:-:S07]  /*0920*/  IABS R6, R6 ;  /* 0x0000000600067213 */ /* 0x004fce0000000000 */
[----:B-1----:R-:W1:Y:S02]  /*0930*/  MUFU.RCP R2, R2 ;  /* 0x0000000200027308 */ /* 0x002e640000001000 */
[----:B-1----:R-:W-:-:S06]  /*0940*/  VIADD R2, R2, 0xffffffe ;  /* 0x0ffffffe02027836 */ /* 0x002fcc0000000000 */
[----:B------:R-:W1:Y:S02]  /*0950*/  F2I.FTZ.U32.TRUNC.NTZ R3, R2 ;  /* 0x0000000200037305 */ /* 0x000e64000021f000 */
[----:B-1----:R-:W-:Y:S01]  /*0960*/  IADD3 R0, PT, PT, RZ, -R3, RZ ;  /* 0x80000003ff007210 */ /* 0x002fe20007ffe0ff */
[----:B------:R-:W-:-:S04]  /*0970*/  IMAD.MOV.U32 R2, RZ, RZ, RZ ;  /* 0x000000ffff027224 */ /* 0x000fc800078e00ff */
[----:B------:R-:W-:-:S04]  /*0980*/  IMAD R0, R0, R4, RZ ;  /* 0x0000000400007224 */ /* 0x000fc800078e02ff */
[----:B------:R-:W-:-:S04]  /*0990*/  IMAD.HI.U32 R0, R3, R0, R2 ;  /* 0x0000000003007227 */ /* 0x000fc800078e0002 */
[----:B------:R-:W-:-:S04]  /*09a0*/  IMAD.MOV.U32 R3, RZ, RZ, R6 ;  /* 0x000000ffff037224 */ /* 0x000fc800078e0006 */
[----:B------:R-:W-:-:S05]  /*09b0*/  IMAD.HI.U32 R0, R0, R3, RZ ;  /* 0x0000000300007227 */ /* 0x000fca00078e00ff */
[----:B------:R-:W-:-:S05]  /*09c0*/  IADD3 R2, PT, PT, -R0, RZ, RZ ;  /* 0x000000ff00027210 */ /* 0x000fca0007ffe1ff */
[----:B------:R-:W-:-:S05]  /*09d0*/  IMAD R2, R4, R2, R3 ;  /* 0x0000000204027224 */ /* 0x000fca00078e0203 */
[----:B------:R-:W-:-:S13]  /*09e0*/  ISETP.GT.U32.AND P1, PT, R4, R2, PT ;  /* 0x000000020400720c */ /* 0x000fda0003f24070 */
[----:B------:R-:W-:Y:S02]  /*09f0*/  @!P1 IMAD.IADD R2, R2, 0x1, -R4 ;  /* 0x0000000102029824 */ /* 0x000fe400078e0a04 */
        /* <DEDUP_REMOVED lines=20> */
[----:B------:R-:W-:-:S03]  /*0b40*/  UIMAD UR9, UR41, UR9, UR11 ;  /* 0x00000009290972a4 */ /* 0x000fc6000f8e020b */
[----:B------:R-:W-:-:S03]  /*0b50*/  UMOV UR52, UR10 ;  /* 0x0000000a00347c82 */ /* 0x000fc60008000000 */
[----:B------:R-:W-:Y:S01]  /*0b60*/  MOV R18, UR9 ;  /* 0x0000000900127c02 */ /* 0x000fe20008000f00 */
[----:B------:R-:W-:Y:S06]  /*0b70*/  BRA `(.L_x_226) ;  /* 0x00000000001c7947 */ /* 0x000fec0003800000 */
.L_x_225:
[----:B------:R-:W1:Y:S01]  /*0b80*/  LDCU.64 UR14, c[0x0][0x3c0] ;  /* 0x00007800ff0e77ac */ /* 0x000e620008000a00 */
[----:B------:R-:W-:-:S04]  /*0b90*/  UIADD3 UR8, UPT, UPT, UR36, UR40, URZ ;  /* 0x0000002824087290 */ /* 0x000fc8000fffe0ff */
[----:B-1----:R-:W-:Y:S02]  /*0ba0*/  UIMAD.WIDE.U32 UR10, UR8, UR14, URZ ;  /* 0x0000000e080a72a5 */ /* 0x002fe4000f8e00ff */
[----:B------:R-:W-:-:S04]  /*0bb0*/  UIMAD UR8, UR8, UR15, URZ ;  /* 0x0000000f080872a4 */ /* 0x000fc8000f8e02ff */
[----:B------:R-:W-:Y:S01]  /*0bc0*/  UIADD3 UR8, UPT, UPT, UR11, UR8, URZ ;  /* 0x000000080b087290 */ /* 0x000fe2000fffe0ff */
[----:B------:R-:W-:-:S05]  /*0bd0*/  UMOV UR52, UR10 ;  /* 0x0000000a00347c82 */ /* 0x000fca0008000000 */
[----:B------:R-:W-:-:S07]  /*0be0*/  MOV R18, UR8 ;  /* 0x0000000800127c02 */ /* 0x000fce0008000f00 */
.L_x_226:
        /* <DEDUP_REMOVED lines=17> */
[----:B------:R-:W-:-:S04]  /*0d00*/  UIADD3 UR8, UPT, UPT, UR57, UR8, URZ ;  /* 0x0000000839087290 */ /* 0x000fc8000fffe0ff */
[----:B------:R-:W-:-:S04]  /*0d10*/  UIMAD UR8, UR8, UR18, URZ ;  /* 0x00000012080872a4 */ /* 0x000fc8000f8e02ff */
[----:B------:R-:W-:Y:S02]  /*0d20*/  UIMAD UR8, UR9, UR56, UR8 ;  /* 0x00000038090872a4 */ /* 0x000fe4000f8e0208 */
[----:B------:R-:W-:Y:S02]  /*0d30*/  USHF.R.S32.HI UR9, URZ, 0x1f, UR48 ;  /* 0x0000001fff097899 */ /* 0x000fe40008011430 */
[----:B------:R-:W-:Y:S02]  /*0d40*/  UIADD3 UR8, UPT, UPT, UR11, UR8, URZ ;  /* 0x000000080b087290 */ /* 0x000fe4000fffe0ff */
[----:B------:R-:W-:Y:S02]  /*0d50*/  UIMAD.WIDE.U32 UR56, UR10, UR48, URZ ;  /* 0x000000300a3872a5 */ /* 0x000fe4000f8e00ff */
[----:B------:R-:W-:-:S04]  /*0d60*/  UIMAD UR8, UR8, UR48, URZ ;  /* 0x00000030080872a4 */ /* 0x000fc8000f8e02ff */
[----:B------:R-:W-:-:S03]  /*0d70*/  UIMAD UR8, UR9, UR10, UR8 ;  /* 0x0000000a090872a4 */ /* 0x000fc6000f8e0208 */
[----:B------:R-:W-:Y:S01]  /*0d80*/  UMOV UR10, UR56 ;  /* 0x00000038000a7c82 */ /* 0x000fe20008000000 */
[----:B------:R-:W-:Y:S01]  /*0d90*/  UIADD3 UR8, UPT, UPT, UR57, UR8, URZ ;  /* 0x0000000839087290 */ /* 0x000fe2000fffe0ff */
[----:B------:R-:W-:Y:S11]  /*0da0*/  BRA `(.L_x_228) ;  /* 0x00000000000c7947 */ /* 0x000ff60003800000 */
.L_x_227:
[----:B------:R-:W-:Y:S02]  /*0db0*/  UIMAD.WIDE.U32 UR10, UR58, UR19, URZ ;  /* 0x000000133a0a72a5 */ /* 0x000fe4000f8e00ff */
[----:B------:R-:W-:-:S04]  /*0dc0*/  UIMAD UR8, UR59, UR19, URZ ;  /* 0x000000133b0872a4 */ /* 0x000fc8000f8e02ff */
[----:B------:R-:W-:-:S12]  /*0dd0*/  UIADD3 UR8, UPT, UPT, UR11, UR8, URZ ;  /* 0x000000080b087290 */ /* 0x000fd8000fffe0ff */
.L_x_228:
        /* <DEDUP_REMOVED lines=20> */
.L_x_229:
[----:B------:R-:W1:Y:S01]  /*0f20*/  LDCU UR59, c[0x0][0x434] ;  /* 0x00008680ff3b77ac */ /* 0x000e620008000800 */
[----:B------:R-:W-:-:S04]  /*0f30*/  UIMAD UR9, UR41, UR18, UR24 ;  /* 0x00000012290972a4 */ /* 0x000fc8000f8e0218 */
[----:B-1----:R-:W-:Y:S02]  /*0f40*/  UIMAD UR59, UR9, UR59, URZ ;  /* 0x0000003b093b72a4 */ /* 0x002fe4000f8e02ff */
.L_x_230:
[----:B------:R-:W-:Y:S01]  /*0f50*/  UIADD3 UR51, UPT, UPT, UR42, -0x1, URZ ;  /* 0xffffffff2a337890 */ /* 0x000fe2000fffe0ff */
[----:B------:R-:W-:Y:S09]  /*0f60*/  BRA.U !UP1, `(.L_x_231) ;  /* 0x0000000109247547 */ /* 0x000ff2000b800000 */
[----:B------:R-:W1:Y:S01]  /*0f70*/  LDCU UR9, c[0x0][0x444] ;  /* 0x00008880ff0977ac */ /* 0x000e620008000800 */
[----:B------:R-:W-:Y:S01]  /*0f80*/  UISETP.NE.AND UP0, UPT, UR19, -0x1, UPT ;  /* 0xffffffff1300788c */ /* 0x000fe2000bf05270 */
[----:B------:R-:W2:Y:S10]  /*0f90*/  LDCU UR11, c[0x0][0x430] ;  /* 0x00008600ff0b77ac */ /* 0x000eb40008000800 */
[----:B-1----:R-:W-:Y:S01]  /*0fa0*/  @!UP0 UIMAD UR19, UR41, UR9, URZ ;  /* 0x00000009291382a4 */ /* 0x002fe2000f8e02ff */
[----:B------:R-:W2:Y:S03]  /*0fb0*/  LDCU UR9, c[0x0][0x454] ;  /* 0x00008a80ff0977ac */ /* 0x000ea60008000800 */
[----:B------:R-:W-:-:S02]  /*0fc0*/  UIADD3 UR19, UPT, UPT, UR45, UR19, URZ ;  /* 0x000000132d137290 */ /* 0x000fc4000fffe0ff */
[----:B--2---:R-:W-:-:S04]  /*0fd0*/  ULEA UR9, UR11, UR9, 0x7 ;  /* 0x000000090b097291 */ /* 0x004fc8000f8e38ff */
[----:B------:R-:W-:Y:S01]  /*0fe0*/  UIMAD UR58, UR9, UR24, UR19 ;  /* 0x00000018093a72a4 */ /* 0x000fe2000f8e0213 */
[----:B------:R-:W-:Y:S11]  /*0ff0*/  BRA `(.L_x_232) ;  /* 0x00000000000c7947 */ /* 0x000ff60003800000 */
.L_x_231:
[----:B------:R-:W1:Y:S01]  /*1000*/  LDCU UR58, c[0x0][0x444] ;  /* 0x00008880ff3a77ac */ /* 0x000e620008000800 */
[----:B------:R-:W-:-:S04]  /*1010*/  UIMAD UR9, UR41, UR18, UR24 ;  /* 0x00000012290972a4 */ /* 0x000fc8000f8e0218 */
[----:B-1----:R-:W-:-:S12]  /*1020*/  UIMAD UR58, UR9, UR58, URZ ;  /* 0x0000003a093a72a4 */ /* 0x002fd8000f8e02ff */
.L_x_232:
[----:B------:R-:W-:Y:S01]  /*1030*/  USHF.R.S32.HI UR9, URZ, 0x1f, UR57 ;  /* 0x0000001fff097899 */ /* 0x000fe20008011439 */
[----:B------:R-:W1:Y:S01]  /*1040*/  S2R R23, SR_TID.X ;  /* 0x0000000000177919 */ /* 0x000e620000002100 */
[----:B------:R-:W-:Y:S01]  /*1050*/  UIADD3 UR57, UP1, UP0, UR64, UR10, UR57 ;  /* 0x0000000a40397290 */ /* 0x000fe2000f83e039 */
[----:B------:R-:W2:Y:S01]  /*1060*/  LDC.64 R12, c[0x0][0x3b0] ;  /* 0x0000ec00ff0c7b82 */ /* 0x000ea20000000a00 */
[----:B------:R-:W-:Y:S01]  /*1070*/  UIADD3 UR47, UPT, UPT, UR27, UR43, URZ ;  /* 0x0000002b1b2f7290 */ /* 0x000fe2000fffe0ff */
[----:B------:R-:W-:Y:S01]  /*1080*/  MOV R11, RZ ;  /* 0x000000ff000b7202 */ /* 0x000fe20000000f00 */
[----:B------:R-:W-:Y:S01]  /*1090*/  UIADD3.X UR56, UPT, UPT, UR56, UR8, UR9, UP1, UP0 ;  /* 0x0000000838387290 */ /* 0x000fe20008fe0409 */
[----:B------:R-:W-:Y:S01]  /*10a0*/  ISETP.NE.AND P3, PT, RZ, UR60, PT ;  /* 0x0000003cff007c0c */ /* 0x000fe2000bf65270 */
[----:B------:R-:W-:Y:S01]  /*10b0*/  UIMAD UR48, UR18, UR48, URZ ;  /* 0x00000030123072a4 */ /* 0x000fe2000f8e02ff */
[----:B------:R-:W-:Y:S01]  /*10c0*/  BSSY.RECONVERGENT B1, `(.L_x_222) ;  /* 0x0000883000017945 */ /* 0x000fe20003800200 */
[----:B------:R-:W3:Y:S01]  /*10d0*/  LDCU.64 UR60, c[0x0][0x420] ;  /* 0x00008400ff3c77ac */ /* 0x000ee20008000a00 */
[----:B------:R-:W4:Y:S01]  /*10e0*/  LDC.64 R16, c[0x0][0x5f8] ;  /* 0x00017e00ff107b82 */ /* 0x000f220000000a00 */
[----:B------:R-:W5:Y:S01]  /*10f0*/  LDCU UR9, c[0x0][0x508] ;  /* 0x0000a100ff0977ac */ /* 0x000f620008000800 */
[----:B------:R-:W-:-:S02]  /*1100*/  ULEA UR58, UR51, UR58, 0x7 ;  /* 0x0000003a333a7291 */ /* 0x000fc4000f8e38ff */
[----:B------:R-:W-:Y:S02]  /*1110*/  ULEA UR59, UR51, UR59, 0x7 ;  /* 0x0000003b333b7291 */ /* 0x000fe4000f8e38ff */
[----:B-----5:R-:W-:Y:S01]  /*1120*/  UIADD3 UR9, UPT, UPT, UR47, -UR9, -UR33 ;  /* 0x800000092f097290 */ /* 0x020fe2000fffe821 */
[C---:B-1----:R-:W-:Y:S01]  /*1130*/  IMAD.SHL.U32 R22, R23.reuse, 0x8, RZ ;  /* 0x0000000817167824 */ /* 0x042fe200078e00ff */
[--C-:B------:R-:W-:Y:S02]  /*1140*/  SHF.R.U32.HI R21, RZ, 0x2, R23.reuse ;  /* 0x00000002ff157819 */ /* 0x100fe40000011617 */
[----:B------:R-:W-:Y:S01]  /*1150*/  USHF.R.S32.HI UR8, URZ, 0x1f, UR9 ;  /* 0x0000001fff087899 */ /* 0x000fe20008011409 */
[----:B------:R-:W-:Y:S02]  /*1160*/  SHF.R.U32.HI R9, RZ, 0x5, R23 ;  /* 0x00000005ff097819 */ /* 0x000fe40000011617 */
[----:B------:R-:W-:Y:S01]  /*1170*/  LOP3.LUT R10, R22, 0x18, RZ, 0xc0, !PT ;  /* 0x00000018160a7812 */ /* 0x000fe200078ec0ff */
[----:B------:R-:W-:Y:S01]  /*1180*/  ULEA.HI UR8, UR8, UR9, URZ, 0x7 ;  /* 0x0000000908087291 */ /* 0x000fe2000f8f38ff */
[----:B------:R-:W-:-:S02]  /*1190*/  LOP3.LUT R8, R23, 0x1f, RZ, 0xc0, !PT ;  /* 0x0000001f17087812 */ /* 0x000fc400078ec0ff */
[----:B------:R-:W-:Y:S01]  /*11a0*/  IADD3 R2, P0, PT, R10, UR62, RZ ;  /* 0x0000003e0a027c10 */ /* 0x000fe2000ff1e0ff */
[----:B------:R-:W-:Y:S02]  /*11b0*/  USHF.R.S32.HI UR45, URZ, 0x7, UR8 ;  /* 0x00000007ff2d7899 */ /* 0x000fe40008011408 */
[----:B------:R-:W-:Y:S02]  /*11c0*/  IMAD R8, R9, UR48, R8 ;  /* 0x0000003009087c24 */ /* 0x000fe4000f8e0208 */
[----:B------:R-:W-:Y:S01]  /*11d0*/  IMAD.X R3, RZ, RZ, UR49, P0 ;  /* 0x00000031ff037e24 */ /* 0x000fe200080e06ff */
[----:B------:R-:W-:Y:S02]  /*11e0*/  UISETP.LT.AND UP0, UPT, URZ, UR45, UPT ;  /* 0x0000002dff00728c */ /* 0x000fe4000bf01270 */
[----:B------:R-:W1:Y:S02]  /*11f0*/  LDCU.128 UR8, c[0x0][0x590] ;  /* 0x0000b200ff0877ac */ /* 0x000e640008000c00 */
[----:B------:R-:W-:-:S04]  /*1200*/  USEL UR45, URZ, UR45, !UP0 ;  /* 0x0000002dff2d7287 */ /* 0x000fc8000c000000 */
[----:B------:R-:W-:Y:S02]  /*1210*/  UISETP.GT.AND UP0, UPT, UR42, UR45, UPT ;  /* 0x0000002d2a00728c */ /* 0x000fe4000bf04270 */
[----:B-1----:R-:W-:Y:S01]  /*1220*/  UIMAD UR19, UR55, UR8, URZ ;  /* 0x00000008371372a4 */ /* 0x002fe2000f8e02ff */
[----:B------:R-:W-:Y:S01]  /*1230*/  IMAD.U32 R0, RZ, RZ, UR8 ;  /* 0x00000008ff007e24 */ /* 0x000fe2000f8e00ff */
[----:B------:R-:W-:Y:S01]  /*1240*/  USHF.L.U64.HI UR49, UR8, 0x6, UR9 ;  /* 0x0000000608317899 */ /* 0x000fe20008010209 */
[----:B------:R-:W-:Y:S01]  /*1250*/  IMAD.U32 R4, RZ, RZ, UR10 ;  /* 0x0000000aff047e24 */ /* 0x000fe2000f8e00ff */
[----:B------:R-:W-:Y:S01]  /*1260*/  UIMAD UR19, UR50, UR9, UR19 ;  /* 0x00000009321372a4 */ /* 0x000fe2000f8e0213 */
[----:B------:R-:W-:-:S04]  /*1270*/  IMAD.WIDE.U32 R2, R0, UR50, R2 ;  /* 0x0000003200027c25 */ /* 0x000fc8000f8e0002 */
[----:B------:R-:W-:Y:S01]  /*1280*/  IMAD.U32 R0, RZ, RZ, UR11 ;  /* 0x0000000bff007e24 */ /* 0x000fe2000f8e00ff */
[----:B------:R-:W-:Y:S01]  /*1290*/  IADD3 R3, PT, PT, R3, UR19, RZ ;  /* 0x0000001303037c10 */ /* 0x000fe2000fffe0ff */
[----:B------:R-:W1:Y:S04]  /*12a0*/  LDCU.64 UR10, c[0x0][0x550] ;  /* 0x0000aa00ff0a77ac */ /* 0x000e680008000a00 */
[----:B------:R-:W5:Y:S01]  /*12b0*/  LDCU.64 UR18, c[0x0][0x3c8] ;  /* 0x00007900ff1277ac */ /* 0x000f620008000a00 */
[----:B------:R-:W-:-:S04]  /*12c0*/  IMAD.WIDE.U32 R2, R4, UR24, R2 ;  /* 0x0000001804027c25 */ /* 0x000fc8000f8e0002 */
[----:B------:R-:W-:Y:S02]  /*12d0*/  IMAD R3, R0, UR24, R3 ;  /* 0x0000001800037c24 */ /* 0x000fe4000f8e0203 */
[C---:B--2---:R-:W-:Y:S02]  /*12e0*/  IMAD R0, R12.reuse, UR55, RZ ;  /* 0x000000370c007c24 */ /* 0x044fe4000f8e02ff */
[----:B------:R-:W-:-:S04]  /*12f0*/  IMAD.WIDE.U32 R4, R12, UR50, R10 ;  /* 0x000000320c047c25 */ /* 0x000fc8000f8e000a */
[----:B------:R-:W-:Y:S01]  /*1300*/  IMAD R0, R13, UR50, R0 ;  /* 0x000000320d007c24 */ /* 0x000fe2000f8e0200 */
[----:B------:R-:W-:Y:S01]  /*1310*/  USHF.L.U32 UR50, UR8, 0x6, URZ ;  /* 0x0000000608327899 */ /* 0x000fe200080006ff */
[C---:B------:R-:W-:Y:S01]  /*1320*/  IMAD.WIDE.U32 R6, R21.reuse, UR8, R2 ;  /* 0x0000000815067c25 */ /* 0x040fe2000f8e0002 */
[----:B------:R-:W-:Y:S01]  /*1330*/  IADD3 R2, P0, PT, R4, UR54, RZ ;  /* 0x0000003604027c10 */ /* 0x000fe2000ff1e0ff */
[----:B------:R-:W2:Y:S02]  /*1340*/  LDCU.64 UR54, c[0x0][0x5e8] ;  /* 0x0000bd00ff3677ac */ /* 0x000ea40008000a00 */
[----:B------:R-:W-:Y:S01]  /*1350*/  IMAD R15, R21, UR9, R7 ;  /* 0x00000009150f7c24 */ /* 0x000fe2000f8e0207 */
[----:B------:R-:W-:Y:S01]  /*1360*/  IADD3.X R3, PT, PT, R5, UR53, R0, P0, !PT ;  /* 0x0000003505037c10 */ /* 0x000fe200087fe400 */
[----:B-----5:R-:W-:Y:S01]  /*1370*/  IMAD.U32 R0, RZ, RZ, UR18 ;  /* 0x00000012ff007e24 */ /* 0x020fe2000f8e00ff */
[----:B------:R-:W5:Y:S01]  /*1380*/  LDCU.64 UR8, c[0x0][0x380] ;  /* 0x00007000ff0877ac */ /* 0x000f620008000a00 */
[----:B----4-:R-:W-:Y:S01]  /*1390*/  IMAD.WIDE.U32 R4, R16, UR22, RZ ;  /* 0x0000001610047c25 */ /* 0x010fe2000f8e00ff */
[----:B-1----:R-:W-:Y:S01]  /*13a0*/  LEA R27, P2, R6, UR10, 0x1 ;  /* 0x0000000a061b7c11 */ /* 0x002fe2000f8408ff */
[----:B------:R-:W-:-:S02]  /*13b0*/  USHF.L.U32 UR53, UR48, 0x7, URZ ;  /* 0x0000000730357899 */ /* 0x000fc400080006ff */
[----:B------:R-:W-:Y:S01]  /*13c0*/  IMAD.WIDE.U32 R2, R0, UR24, R2 ;  /* 0x0000001800027c25 */ /* 0x000fe2000f8e0002 */
[----:B------:R-:W-:Y:S01]  /*13d0*/  SEL R4, R4, RZ, P3 ;  /* 0x000000ff04047207 */ /* 0x000fe20001800000 */
[----:B------:R1:W-:Y:S01]  /*13e0*/  STL [R1+0x34], R27 ;  /* 0x0000341b01007387 */ /* 0x0003e20000100800 */
[----:B------:R-:W-:Y:S01]  /*13f0*/  LEA.HI.X R26, R6, UR11, R15, 0x1, P2 ;  /* 0x0000000b061a7c11 */ /* 0x000fe200090f0c0f */
[----:B------:R-:W-:Y:S01]  /*1400*/  IMAD.U32 R0, RZ, RZ, UR19 ;  /* 0x00000013ff007e24 */ /* 0x000fe2000f8e00ff */
[----:B------:R-:W4:Y:S01]  /*1410*/  LDCU.64 UR18, c[0x0][0x570] ;  /* 0x0000ae00ff1277ac */ /* 0x000f220008000a00 */
[----:B------:R-:W-:Y:S01]  /*1420*/  IMAD R7, R17, UR22, R5 ;  /* 0x0000001611077c24 */ /* 0x000fe2000f8e0205 */
[----:B------:R-:W-:Y:S01]  /*1430*/  IADD3 R9, P1, P0, R8, UR57, R4 ;  /* 0x0000003908097c10 */ /* 0x000fe2000f83e004 */
[----:B------:R-:W-:Y:S01]  /*1440*/  IMAD R3, R0, UR24, R3 ;  /* 0x0000001800037c24 */ /* 0x000fe2000f8e0203 */
[----:B------:R-:W-:Y:S01]  /*1450*/  SHF.R.S32.HI R5, RZ, 0x1f, R8 ;  /* 0x0000001fff057819 */ /* 0x000fe20000011408 */
[----:B------:R1:W-:Y:S01]  /*1460*/  STL [R1+0x30], R26 ;  /* 0x0000301a01007387 */ /* 0x0003e20000100800 */
[----:B------:R-:W-:Y:S01]  /*1470*/  SEL R0, R7, RZ, P3 ;  /* 0x000000ff07007207 */ /* 0x000fe20001800000 */
[----:B------:R-:W-:Y:S01]  /*1480*/  IMAD.WIDE.U32 R2, R21, R12, R2 ;  /* 0x0000000c15027225 */ /* 0x000fe200078e0002 */
[----:B------:R-:W-:Y:S01]  /*1490*/  MOV R4, UR53 ;  /* 0x0000003500047c02 */ /* 0x000fe20008000f00 */
[----:B--2---:R-:W-:Y:S01]  /*14a0*/  UIMAD.WIDE UR10, UR58, 0x4, UR54 ;  /* 0x000000043a0a78a5 */ /* 0x004fe2000f8e0236 */
[----:B------:R-:W-:Y:S01]  /*14b0*/  IADD3.X R5, PT, PT, R5, UR56, R0, P1, P0 ;  /* 0x0000003805057c10 */ /* 0x000fe20008fe0400 */
[----:B------:R-:W-:Y:S01]  /*14c0*/  IMAD R3, R21, R13, R3 ;  /* 0x0000000d15037224 */ /* 0x000fe200078e0203 */
[----:B------:R-:W-:Y:S01]  /*14d0*/  IADD3 R0, P0, PT, R9, UR53, RZ ;  /* 0x0000003509007c10 */ /* 0x000fe2000ff1e0ff */
[----:B------:R-:W-:Y:S01]  /*14e0*/  VIADD R16, R21, 0x40 ;  /* 0x0000004015107836 */ /* 0x000fe20000000000 */
[----:B-----5:R-:W-:Y:S01]  /*14f0*/  LEA R25, P1, R2, UR8, 0x1 ;  /* 0x0000000802197c11 */ /* 0x020fe2000f8208ff */
[----:B---3--:R-:W-:Y:S01]  /*1500*/  UIMAD.WIDE UR54, UR59, 0x4, UR60 ;  /* 0x000000043b3678a5 */ /* 0x008fe2000f8e023c */
[----:B------:R-:W-:-:S02]  /*1510*/  LEA.HI.X.SX32 R4, R4, R5, 0x1, P0 ;  /* 0x0000000504047211 */ /* 0x000fc400000f0eff */
[----:B----4-:R-:W-:Y:S01]  /*1520*/  LEA R28, P0, R0, UR18, 0x2 ;  /* 0x00000012001c7c11 */ /* 0x010fe2000f8010ff */
[----:B------:R1:W-:Y:S01]  /*1530*/  STL [R1+0x2c], R25 ;  /* 0x00002c1901007387 */ /* 0x0003e20000100800 */
[----:B------:R-:W-:Y:S02]  /*1540*/  LEA.HI.X R24, R2, UR9, R3, 0x1, P1 ;  /* 0x0000000902187c11 */ /* 0x000fe400088f0c03 */
[----:B------:R-:W-:Y:S02]  /*1550*/  LEA.HI.X R29, R0, UR19, R4, 0x2, P0 ;  /* 0x00000013001d7c11 */ /* 0x000fe400080f1404 */
[C---:B------:R-:W-:Y:S01]  /*1560*/  SHF.L.U64.HI R9, R12.reuse, 0x6, R13 ;  /* 0x000000060c097819 */ /* 0x040fe2000001020d */
[----:B------:R1:W-:Y:S01]  /*1570*/  STL [R1+0x28], R24 ;  /* 0x0000281801007387 */ /* 0x0003e20000100800 */
[----:B------:R-:W-:Y:S01]  /*1580*/  IADD3 R13, P0, PT, R21, 0x40, RZ ;  /* 0x00000040150d7810 */ /* 0x000fe20007f1e0ff */
[----:B------:R-:W-:Y:S02]  /*1590*/  IMAD.SHL.U32 R12, R12, 0x40, RZ ;  /* 0x000000400c0c7824 */ /* 0x000fe400078e00ff */
[----:B------:R1:W-:Y:S01]  /*15a0*/  STL.64 [R1+0x18], R28 ;  /* 0x0000181c01007387 */ /* 0x0003e20000100a00 */
[----:B------:R-:W-:Y:S01]  /*15b0*/  IADD3.X R15, PT, PT, RZ, RZ, RZ, P0, !PT ;  /* 0x000000ffff0f7210 */ /* 0x000fe200007fe4ff */
[----:B------:R-:W-:Y:S08]  /*15c0*/  BRA.U UP0, `(.L_x_233) ;  /* 0x0000000500947547 */ /* 0x000ff0000b800000 */
[----:B------:R-:W-:Y:S05]  /*15d0*/  BRA.U UP2, `(.L_x_234) ;  /* 0x0000000102307547 */ /* 0x000fea000b800000 */
[----:B------:R-:W2:Y:S01]  /*15e0*/  LDCU.64 UR14, c[0x0][0x5c0] ;  /* 0x0000b800ff0e77ac */ /* 0x000ea20008000a00 */
[----:B------:R-:W3:Y:S01]  /*15f0*/  LDCU.64 UR8, c[0x0][0x5a8] ;  /* 0x0000b500ff0877ac */ /* 0x000ee20008000a00 */
[----:B------:R-:W-:-:S04]  /*1600*/  USHF.R.S32.HI UR10, URZ, 0x1f, UR36 ;  /* 0x0000001fff0a7899 */ /* 0x000fc80008011424 */
[----:B--2---:R-:W-:Y:S02]  /*1610*/  UIMAD UR10, UR10, UR14, URZ ;  /* 0x0000000e0a0a72a4 */ /* 0x004fe4000f8e02ff */
[----:B------:R-:W-:Y:S02]  /*1620*/  UIMAD.WIDE.U32 UR16, UR36, UR14, URZ ;  /* 0x0000000e241072a5 */ /* 0x000fe4000f8e00ff */
[----:B------:R-:W-:-:S04]  /*1630*/  UIMAD UR10, UR36, UR15, UR10 ;  /* 0x0000000f240a72a4 */ /* 0x000fc8000f8e020a */
[----:B------:R-:W-:-:S03]  /*1640*/  UIADD3 UR11, UPT, UPT, UR17, UR10, URZ ;  /* 0x0000000a110b7290 */ /* 0x000fc6000fffe0ff */
[----:B------:R-:W-:Y:S02]  /*1650*/  UMOV UR10, UR16 ;  /* 0x00000010000a7c82 */ /* 0x000fe40008000000 */
[----:B---3--:R-:W-:-:S04]  /*1660*/  UIMAD.WIDE.U32 UR16, UR41, UR8, UR10 ;  /* 0x00000008291072a5 */ /* 0x008fc8000f8e000a */
[----:B------:R-:W-:-:S06]  /*1670*/  UIMAD UR9, UR41, UR9, UR17 ;  /* 0x00000009290972a4 */ /* 0x000fcc000f8e0211 */
[----:B------:R-:W-:Y:S01]  /*1680*/  MOV R0, UR9 ;  /* 0x0000000900007c02 */ /* 0x000fe20008000f00 */
[----:B------:R-:W-:Y:S05]  /*1690*/  BRA `(.L_x_235) ;  /* 0x0000000000187947 */ /* 0x000fea0003800000 */
.L_x_234:
[----:B------:R-:W2:Y:S01]  /*16a0*/  LDCU.64 UR14, c[0x0][0x5c0] ;  /* 0x0000b800ff0e77ac */ /* 0x000ea20008000a00 */
[----:B------:R-:W-:-:S04]  /*16b0*/  UIADD3 UR8, UPT, UPT, UR36, UR40, URZ ;  /* 0x0000002824087290 */ /* 0x000fc8000fffe0ff */
[----:B--2---:R-:W-:Y:S02]  /*16c0*/  UIMAD.WIDE.U32 UR16, UR8, UR14, URZ ;  /* 0x0000000e081072a5 */ /* 0x004fe4000f8e00ff */
[----:B------:R-:W-:-:S04]  /*16d0*/  UIMAD UR8, UR8, UR15, URZ ;  /* 0x0000000f080872a4 */ /* 0x000fc8000f8e02ff */
[----:B------:R-:W-:-:S06]  /*16e0*/  UIADD3 UR8, UPT, UPT, UR17, UR8, URZ ;  /* 0x0000000811087290 */ /* 0x000fcc000fffe0ff */
[----:B------:R-:W-:Y:S02]  /*16f0*/  MOV R0, UR8 ;  /* 0x0000000800007c02 */ /* 0x000fe40008000f00 */
.L_x_235:
        /* <DEDUP_REMOVED lines=10> */
[----:B------:R-:W-:Y:S01]  /*17a0*/  MOV R12, UR9 ;  /* 0x00000009000c7c02 */ /* 0x000fe20008000f00 */
[----:B------:R-:W-:Y:S06]  /*17b0*/  BRA `(.L_x_237) ;  /* 0x0000000000187947 */ /* 0x000fec0003800000 */
.L_x_236:
[----:B------:R-:W2:Y:S01]  /*17c0*/  LDCU.64 UR10, c[0x0][0x5c8] ;  /* 0x0000b900ff0a77ac */ /* 0x000ea20008000a00 */
[----:B------:R-:W-:-:S04]  /*17d0*/  UIADD3 UR36, UPT, UPT, UR36, UR40, URZ ;  /* 0x0000002824247290 */ /* 0x000fc8000fffe0ff */
[----:B--2---:R-:W-:Y:S02]  /*17e0*/  UIMAD.WIDE.U32 UR18, UR36, UR10, URZ ;  /* 0x0000000a241272a5 */ /* 0x004fe4000f8e00ff */
[----:B------:R-:W-:-:S04]  /*17f0*/  UIMAD UR36, UR36, UR11, URZ ;  /* 0x0000000b242472a4 */ /* 0x000fc8000f8e02ff */
[----:B------:R-:W-:-:S06]  /*1800*/  UIADD3 UR36, UPT, UPT, UR19, UR36, URZ ;  /* 0x0000002413247290 */ /* 0x000fcc000fffe0ff */
[----:B------:R-:W-:Y:S02]  /*1810*/  MOV R12, UR36 ;  /* 0x00000024000c7c02 */ /* 0x000fe40008000f00 */
.L_x_237:
[----:B------:R-:W2:Y:S01]  /*1820*/  LDCU UR8, c[0x0][0x440] ;  /* 0x00008800ff0877ac */ /* 0x000ea20008000800 */
        /* <DEDUP_REMOVED lines=8> */
[----:B--2---:R-:W-:Y:S01]  /*18b0*/  ISETP.GE.AND P0, PT, R10, UR8, PT ;  /* 0x000000080a007c0c */ /* 0x004fe2000bf06270 */
[----:B------:R-:W2:Y:S03]  /*18c0*/  LDCU.64 UR8, c[0x0][0x5d8] ;  /* 0x0000bb00ff0877ac */ /* 0x000ea60008000a00 */
[----:B------:R-:W-:Y:S02]  /*18d0*/  ISETP.GE.OR P1, PT, R21, UR33, P0 ;  /* 0x0000002115007c0c */ /* 0x000fe40008726670 */
[----:B------:R-:W-:-:S11]  /*18e0*/  ISETP.GE.OR P0, PT, R16, UR33, P0 ;  /* 0x0000002110007c0c */ /* 0x000fd60008706670 */
[----:B------:R-:W3:Y:S01]  /*18f0*/  @!P1 LDC.64 R8, c[0x0][0x560] ;  /* 0x00015800ff089b82 */ /* 0x000ee20000000a00 */
[----:B--2---:R-:W-:Y:S01]  /*1900*/  IMAD.U32 R4, RZ, RZ, UR8 ;  /* 0x00000008ff047e24 */ /* 0x004fe2000f8e00ff */
[----:B------:R-:W-:-:S03]  /*1910*/  MOV R0, UR9 ;  /* 0x0000000900007c02 */ /* 0x000fc60008000f00 */
[----:B------:R-:W-:-:S04]  /*1920*/  IMAD.WIDE.U32 R4, R4, UR24, R2 ;  /* 0x0000001804047c25 */ /* 0x000fc8000f8e0002 */
[----:B------:R-:W-:Y:S02]  /*1930*/  IMAD R3, R0, UR24, R5 ;  /* 0x0000001800037c24 */ /* 0x000fe4000f8e0205 */
[----:B------:R-:W-:-:S04]  /*1940*/  @!P1 IMAD.MOV.U32 R2, RZ, RZ, R4 ;  /* 0x000000ffff029224 */ /* 0x000fc800078e0004 */
[----:B------:R-:W-:-:S04]  /*1950*/  @!P1 IMAD.WIDE.U32 R6, R21, UR14, R2 ;  /* 0x0000000e15069c25 */ /* 0x000fc8000f8e0002 */
[----:B------:R-:W-:Y:S01]  /*1960*/  @!P1 IMAD R0, R21, UR15, R7 ;  /* 0x0000000f15009c24 */ /* 0x000fe2000f8e0207 */
[----:B---3--:R-:W-:-:S04]  /*1970*/  @!P1 LEA R8, P2, R6, R8, 0x1 ;  /* 0x0000000806089211 */ /* 0x008fc800078408ff */
        /* <DEDUP_REMOVED lines=11> */
[----:B------:R3:W-:Y:S04]  /*1a30*/  STG.E.128 desc[UR34][R4.64], RZ ;  /* 0x000000ff04007986 */ /* 0x0007e8000c101d22 */
.L_x_239:
[----:B------:R-:W-:Y:S05]  /*1a40*/  BSYNC.RECONVERGENT B0 ;  /* 0x0000000000007941 */ /* 0x000fea0003800200 */
.L_x_238:
[----:B------:R-:W3:Y:S01]  /*1a50*/  LDCU.64 UR8, c[0x0][0x5e0] ;  /* 0x0000bc00ff0877ac */ /* 0x000ee20008000a00 */
[----:B------:R-:W-:Y:S01]  /*1a60*/  MOV R2, UR10 ;  /* 0x0000000a00027c02 */ /* 0x000fe20008000f00 */
[----:B--2---:R-:W2:Y:S01]  /*1a70*/  @!P1 LDC.64 R8, c[0x0][0x568] ;  /* 0x00015a00ff089b82 */ /* 0x004ea20000000a00 */
[----:B------:R-:W-:-:S03]  /*1a80*/  UIMAD UR5, UR5, UR10, URZ ;  /* 0x0000000a050572a4 */ /* 0x000fc6000f8e02ff */
[----:B------:R-:W-:Y:S01]  /*1a90*/  IMAD.WIDE.U32 R2, R2, UR27, R10 ;  /* 0x0000001b02027c25 */ /* 0x000fe2000f8e000a */
[----:B------:R-:W-:Y:S02]  /*1aa0*/  UIMAD UR5, UR27, UR11, UR5 ;  /* 0x0000000b1b0572a4 */ /* 0x000fe4000f8e0205 */
[----:B------:R-:W-:-:S04]  /*1ab0*/  IADD3 R2, P2, PT, R2, UR18, RZ ;  /* 0x0000001202027c10 */ /* 0x000fc8000ff5e0ff */
[----:B------:R-:W-:Y:S02]  /*1ac0*/  IADD3.X R3, PT, PT, R12, UR5, R3, P2, !PT ;  /* 0x000000050c037c10 */ /* 0x000fe400097fe403 */
[----:B---3--:R-:W-:Y:S02]  /*1ad0*/  MOV R4, UR8 ;  /* 0x0000000800047c02 */ /* 0x008fe40008000f00 */
[----:B------:R-:W-:-:S03]  /*1ae0*/  MOV R0, UR9 ;  /* 0x0000000900007c02 */ /* 0x000fc60008000f00 */
[----:B------:R-:W-:-:S04]  /*1af0*/  IMAD.WIDE.U32 R4, R4, UR24, R2 ;  /* 0x0000001804047c25 */ /* 0x000fc8000f8e0002 */
        /* <DEDUP_REMOVED lines=18> */
.L_x_233:
[----:B------:R-:W2:Y:S01]  /*1c20*/  LDCU.64 UR8, c[0x0][0x3d8] ;  /* 0x00007b00ff0877ac */ /* 0x000ea20008000a00 */
        /* <DEDUP_REMOVED lines=14> */
[----:B--2---:R-:W-:Y:S02]  /*1d10*/  IMAD R0, R19, UR8, RZ ;  /* 0x0000000813007c24 */ /* 0x004fe4000f8e02ff */
[----:B------:R-:W-:Y:S01]  /*1d20*/  UISETP.NE.AND UP0, UPT, UR18, 0x1, UPT ;  /* 0x000000011200788c */ /* 0x000fe2000bf05270 */
[----:B------:R-:W-:Y:S01]  /*1d30*/  IMAD.WIDE.U32 R2, R14, UR8, R2 ;  /* 0x000000080e027c25 */ /* 0x000fe2000f8e0002 */
[----:B------:R-:W-:Y:S02]  /*1d40*/  LEA R8, R4, UR6, 0x1 ;  /* 0x0000000604087c11 */ /* 0x000fe4000f8e08ff */
[----:B------:R-:W-:Y:S01]  /*1d50*/  USEL UR18, URZ, 0x2000, UP0 ;  /* 0x00002000ff127887 */ /* 0x000fe20008000000 */
[----:B------:R-:W-:-:S04]  /*1d60*/  IMAD R0, R14, UR9, R0 ;  /* 0x000000090e007c24 */ /* 0x000fc8000f8e0200 */
[----:B------:R-:W-:Y:S01]  /*1d70*/  IMAD.IADD R0, R3, 0x1, R0 ;  /* 0x0000000103007824 */ /* 0x000fe200078e0200 */
[----:B------:R-:W-:Y:S06]  /*1d80*/  @P6 BRA `(.L_x_242) ;  /* 0x0000000000446947 */ /* 0x000fec0003800000 */
[----:B------:R-:W2:Y:S02]  /*1d90*/  LDCU UR8, c[0x0][0x440] ;  /* 0x00008800ff0877ac */ /* 0x000ea40008000800 */
[----:B--2---:R-:W-:-:S13]  /*1da0*/  ISETP.GE.AND P0, PT, R10, UR8, PT ;  /* 0x000000080a007c0c */ /* 0x004fda000bf06270 */
[----:B------:R-:W-:Y:S05]  /*1db0*/  @P0 BRA `(.L_x_243) ;  /* 0x0000000000300947 */ /* 0x000fea0003800000 */
[----:B------:R-:W2:Y:S01]  /*1dc0*/  LDCU.64 UR8, c[0x0][0x390] ;  /* 0x00007200ff0877ac */ /* 0x000ea20008000a00 */
[----:B------:R-:W-:Y:S02]  /*1dd0*/  MOV R4, R2 ;  /* 0x0000000200047202 */ /* 0x000fe40000000f00 */
[----:B------:R-:W-:-:S03]  /*1de0*/  MOV R5, R0 ;  /* 0x0000000000057202 */ /* 0x000fc60000000f00 */
[----:B------:R-:W-:-:S04]  /*1df0*/  IMAD.WIDE.U32 R4, R21, UR14, R4 ;  /* 0x0000000e15047c25 */ /* 0x000fc8000f8e0004 */
[----:B------:R-:W-:Y:S01]  /*1e00*/  IMAD R5, R21, UR15, R5 ;  /* 0x0000000f15057c24 */ /* 0x000fe2000f8e0205 */
[----:B--2---:R-:W-:-:S04]  /*1e10*/  LEA R6, P0, R4, UR8, 0x1 ;  /* 0x0000000804067c11 */ /* 0x004fc8000f8008ff */
[----:B------:R-:W-:-:S05]  /*1e20*/  LEA.HI.X R7, R4, UR9, R5, 0x1, P0 ;  /* 0x0000000904077c11 */ /* 0x000fca00080f0c05 */
[----:B------:R-:W-:Y:S01]  /*1e30*/  @!PT LDS RZ, [RZ] ;  /* 0x00000000fffff984 */ /* 0x000fe20000000800 */
[----:B------:R-:W-:Y:S01]  /*1e40*/  @!PT LDS RZ, [RZ] ;  /* 0x00000000fffff984 */ /* 0x000fe20000000800 */
[----:B------:R-:W-:Y:S01]  /*1e50*/  @!PT LDS RZ, [RZ] ;  /* 0x00000000fffff984 */ /* 0x000fe20000000800 */
[----:B------:R2:W-:Y:S01]  /*1e60*/  LDGSTS.E.BYPASS.LTC128B.128 [R8+0x8000], desc[UR34][R6.64] ;  /* 0x0800000006087fae */ /* 0x0005e2000b981a22 */
[----:B------:R-:W-:Y:S05]  /*1e70*/  BRA `(.L_x_244) ;  /* 0x00000000000c7947 */ /* 0x000fea0003800000 */
.L_x_243:
[----:B------:R3:W-:Y:S01]  /*1e80*/  STS.128 [R8+0x8000], RZ ;  /* 0x008000ff08007388 */ /* 0x0007e20000000c00 */
[----:B------:R-:W-:Y:S05]  /*1e90*/  BRA `(.L_x_244) ;  /* 0x0000000000047947 */ /* 0x000fea0003800000 */
.L_x_242:
[----:B------:R4:W-:Y:S02]  /*1ea0*/  STS.128 [R8+0x8000], RZ ;  /* 0x008000ff08007388 */ /* 0x0009e40000000c00 */
.L_x_244:
[----:B------:R-:W-:Y:S05]  /*1eb0*/  BSYNC.RECONVERGENT B0 ;  /* 0x0000000000007941 */ /* 0x000fea0003800200 */
.L_x_241:
        /* <DEDUP_REMOVED lines=10> */
[----:B--2---:R-:W-:Y:S02]  /*1f60*/  IMAD R6, R15, UR14, RZ ;  /* 0x0000000e0f067c24 */ /* 0x004fe4000f8e02ff */
        /* <DEDUP_REMOVED lines=9> */
.L_x_246:
[----:B------:R-:W-:Y:S05]  /*2000*/  BSYNC.RECONVERGENT B0 ;  /* 0x0000000000007941 */ /* 0x000fea0003800200 */
.L_x_245:
        /* <DEDUP_REMOVED lines=8> */
[----:B--2---:R-:W-:Y:S02]  /*2090*/  MOV R2, R27 ;  /* 0x0000001b00027202 */ /* 0x004fe40000000f00 */
[----:B------:R-:W-:-:S05]  /*20a0*/  MOV R3, R26 ;  /* 0x0000001a00037202 */ /* 0x000fca0000000f00 */
[----:B------:R-:W-:Y:S01]  /*20b0*/  @!PT LDS RZ, [RZ] ;  /* 0x00000000fffff984 */ /* 0x000fe20000000800 */
[----:B------:R-:W-:Y:S01]  /*20c0*/  @!PT LDS RZ, [RZ] ;  /* 0x00000000fffff984 */ /* 0x000fe20000000800 */
[----:B------:R-:W-:Y:S01]  /*20d0*/  @!PT LDS RZ, [RZ] ;  /* 0x00000000fffff984 */ /* 0x000fe20000000800 */
[----:B------:R2:W-:Y:S01]  /*20e0*/  LDGSTS.E.BYPASS.LTC128B.128 [R8+0x4000], desc[UR34][R2.64] ;  /* 0x0400000002087fae */ /* 0x0005e2000b981a22 */
[----:B------:R-:W-:Y:S05]  /*20f0*/  BRA `(.L_x_250) ;  /* 0x00000000000c7947 */ /* 0x000fea0003800000 */
.L_x_249:
[----:B------:R1:W-:Y:S01]  /*2100*/  STS.128 [R8+0x4000], RZ ;  /* 0x004000ff08007388 */ /* 0x0003e20000000c00 */
[----:B------:R-:W-:Y:S05]  /*2110*/  BRA `(.L_x_250) ;  /* 0x0000000000047947 */ /* 0x000fea0003800000 */
.L_x_248:
[----:B------:R1:W-:Y:S02]  /*2120*/  STS.128 [R8+0x4000], RZ ;  /* 0x004000ff08007388 */ /* 0x0003e40000000c00 */
.L_x_250:
[----:B------:R-:W-:Y:S05]  /*2130*/  BSYNC.RECONVERGENT B0 ;  /* 0x0000000000007941 */ /* 0x000fea0003800200 */
.L_x_247:
        /* <DEDUP_REMOVED lines=8> */
[----:B--2---:R-:W-:Y:S01]  /*21c0*/  IMAD.U32 R2, RZ, RZ, UR50 ;  /* 0x00000032ff027e24 */ /* 0x004fe2000f8e00ff */
        /* <DEDUP_REMOVED lines=8> */
.L_x_252:
[----:B------:R-:W-:Y:S05]  /*2250*/  BSYNC.RECONVERGENT B0 ;  /* 0x0000000000007941 */ /* 0x000fea0003800200 */
.L_x_251:
[----:B------:R-:W-:Y:S01]  /*2260*/  IADD3 R18, PT, PT, R8, UR18, RZ ;  /* 0x0000001208127c10 */ /* 0x000fe2000fffe0ff */
[----:B------:R-:W-:Y:S04]  /*2270*/  BSSY.RECONVERGENT B0, `(.L_x_253) ;  /* 0x0000010000007945 */ /* 0x000fe80003800200 */
[----:B------:R1:W-:Y:S01]  /*2280*/  STL [R1+0x4], R18 ;  /* 0x0000041201007387 */ /* 0x0003e20000100800 */
        /* <DEDUP_REMOVED lines=9> */
[----:B------:R2:W-:Y:S01]  /*2320*/  LDGSTS.E.BYPASS.LTC128B.128 [R18], desc[UR34][R2.64] ;  /* 0x0000000002127fae */ /* 0x0005e2000b981a22 */
[----:B------:R-:W-:Y:S05]  /*2330*/  BRA `(.L_x_256) ;  /* 0x00000000000c7947 */ /* 0x000fea0003800000 */
.L_x_255:
[----:B------:R1:W-:Y:S01]  /*2340*/  STS.128 [R18], RZ ;  /* 0x000000ff12007388 */ /* 0x0003e20000000c00 */
[----:B------:R-:W-:Y:S05]  /*2350*/  BRA `(.L_x_256) ;  /* 0x0000000000047947 */ /* 0x000fea0003800000 */
.L_x_254:
[----:B------:R1:W-:Y:S02]  /*2360*/  STS.128 [R18], RZ ;  /* 0x000000ff12007388 */ /* 0x0003e40000000c00 */
.L_x_256:
[----:B------:R-:W-:Y:S05]  /*2370*/  BSYNC.RECONVERGENT B0 ;  /* 0x0000000000007941 */ /* 0x000fea0003800200 */
.L_x_253:
[----:B------:R-:W-:Y:S01]  /*2380*/  SHF.R.U32.HI R17, RZ, 0x1, R23 ;  /* 0x00000001ff117819 */ /* 0x000fe20000011617 */
[----:B------:R-:W-:Y:S02]  /*2390*/  IMAD.MOV.U32 R4, RZ, RZ, 0x7f800000 ;  /* 0x7f800000ff047424 */ /* 0x000fe400078e00ff */
[----:B------:R-:W-:Y:S01]  /*23a0*/  IMAD.MOV.U32 R5, RZ, RZ, 0x7f800000 ;  /* 0x7f800000ff057424 */ /* 0x000fe200078e00ff */
[----:B------:R-:W-:Y:S01]  /*23b0*/  LOP3.LUT R0, R17, 0x30, RZ, 0xc0, !PT ;  /* 0x0000003011007812 */ /* 0x000fe200078ec0ff */
[----:B--2---:R-:W-:Y:S02]  /*23c0*/  IMAD.MOV.U32 R6, RZ, RZ, 0x7f800000 ;  /* 0x7f800000ff067424 */ /* 0x004fe400078e00ff */
        /* <DEDUP_REMOVED lines=8> */
[----:B------:R-:W-:Y:S01]  /*2450*/  ISETP.GE.AND P0, PT, R0, UR51, PT ;  /* 0x0000003300007c0c */ /* 0x000fe2000bf06270 */
[----:B------:R2:W-:Y:S01]  /*2460*/  STL [R1+0x20], R22 ;  /* 0x0000201601007387 */ /* 0x0005e20000100800 */
[----:B------:R-:W-:Y:S01]  /*2470*/  ISETP.GE.AND P2, PT, R3, UR51, PT ;  /* 0x0000003303007c0c */ /* 0x000fe2000bf46270 */
[----:B------:R-:W-:-:S06]  /*2480*/  IMAD.WIDE.U32 R2, R22, R2, UR54 ;  /* 0x0000003616027e25 */ /* 0x000fcc000f8e0002 */
[----:B------:R-:W5:Y:S04]  /*2490*/  @!P3 LDG.E R7, desc[UR34][R2.64] ;  /* 0x000000220207b981 */ /* 0x000f68000c1e1900 */
[----:B------:R-:W3:Y:S04]  /*24a0*/  @!P0 LDG.E R4, desc[UR34][R2.64+0x120] ;  /* 0x0001202202048981 */ /* 0x000ee8000c1e1900 */
[----:B------:R-:W4:Y:S04]  /*24b0*/  @!P1 LDG.E R5, desc[UR34][R2.64+0x100] ;  /* 0x0001002202059981 */ /* 0x000f28000c1e1900 */
[----:B------:R-:W2:Y:S04]  /*24c0*/  @!P2 LDG.E R6, desc[UR34][R2.64+0x20] ;  /* 0x000020220206a981 */ /* 0x000ea8000c1e1900 */
[----:B------:R1:W-:Y:S01]  /*24d0*/  @P4 STS.128 [R18+0x1000], RZ ;  /* 0x001000ff12004388 */ /* 0x0003e20000000c00 */
[----:B------:R-:W-:Y:S03]  /*24e0*/  BSSY.RECONVERGENT B0, `(.L_x_257) ;  /* 0x0000010000007945 */ /* 0x000fe60003800200 */
[----:B---3--:R1:W-:Y:S04]  /*24f0*/  STL [R1+0x38], R4 ;  /* 0x0000380401007387 */ /* 0x0083e80000100800 */
[----:B----4-:R1:W-:Y:S04]  /*2500*/  STL [R1+0x3c], R5 ;  /* 0x00003c0501007387 */ /* 0x0103e80000100800 */
[----:B--2---:R1:W-:Y:S04]  /*2510*/  STL [R1+0x40], R6 ;  /* 0x0000400601007387 */ /* 0x0043e80000100800 */
[----:B-----5:R1:W-:Y:S01]  /*2520*/  STL [R1+0x44], R7 ;  /* 0x0000440701007387 */ /* 0x0203e20000100800 */
[----:B------:R-:W-:Y:S05]  /*2530*/  @P4 BRA `(.L_x_258) ;  /* 0x0000000000284947 */ /* 0x000fea0003800000 */
[----:B------:R-:W2:Y:S02]  /*2540*/  LDCU UR8, c[0x0][0x440] ;  /* 0x00008800ff0877ac */ /* 0x000ea40008000800 */
[----:B--2---:R-:W-:-:S13]  /*2550*/  ISETP.GE.AND P0, PT, R10, UR8, PT ;  /* 0x000000080a007c0c */ /* 0x004fda000bf06270 */
[----:B------:R2:W-:Y:S01]  /*2560*/  @P0 STS.128 [R18+0x1000], RZ ;  /* 0x001000ff12000388 */ /* 0x0005e20000000c00 */
[----:B------:R-:W-:Y:S05]  /*2570*/  @P0 BRA `(.L_x_258) ;  /* 0x0000000000180947 */ /* 0x000fea0003800000 */
[----:B------:R-:W-:-:S04]  /*2580*/  LEA R2, P0, R12, R25, 0x1 ;  /* 0x000000190c027211 */ /* 0x000fc800078008ff */
[----:B------:R-:W-:-:S05]  /*2590*/  LEA.HI.X R3, R12, R24, R9, 0x1, P0 ;  /* 0x000000180c037211 */ /* 0x000fca00000f0c09 */
[----:B------:R-:W-:Y:S01]  /*25a0*/  @!PT LDS RZ, [RZ] ;  /* 0x00000000fffff984 */ /* 0x000fe20000000800 */
[----:B------:R-:W-:Y:S01]  /*25b0*/  @!PT LDS RZ, [RZ] ;  /* 0x00000000fffff984 */ /* 0x000fe20000000800 */
[----:B------:R-:W-:Y:S01]  /*25c0*/  @!PT LDS RZ, [RZ] ;  /* 0x00000000fffff984 */ /* 0x000fe20000000800 */
[----:B------:R3:W-:Y:S04]  /*25d0*/  LDGSTS.E.BYPASS.LTC128B.128 [R18+0x1000], desc[UR34][R2.64] ;  /* 0x0100000002127fae */ /* 0x0007e8000b981a22 */
.L_x_258:
[----:B------:R-:W-:Y:S05]  /*25e0*/  BSYNC.RECONVERGENT B0 ;  /* 0x0000000000007941 */ /* 0x000fea0003800200 */
.L_x_257:
[----:B------:R-:W4:Y:S01]  /*25f0*/  LDCU.64 UR8, c[0x0][0x3d0] ;  /* 0x00007a00ff0877ac */ /* 0x000f220008000a00 */
[----:B---3--:R-:W-:Y:S01]  /*2600*/  MOV R2, UR16 ;  /* 0x0000001000027c02 */ /* 0x008fe20008000f00 */
[----:B------:R-:W-:Y:S01]  /*2610*/  BSSY.RECONVERGENT B0, `(.L_x_259) ;  /* 0x000001d000007945 */ /* 0x000fe20003800200 */
[----:B------:R-:W-:-:S03]  /*2620*/  UIMAD UR5, UR5, UR16, URZ ;  /* 0x00000010050572a4 */ /* 0x000fc6000f8e02ff */
[----:B------:R-:W-:Y:S01]  /*2630*/  IMAD.WIDE.U32 R2, R2, UR27, R10 ;  /* 0x0000001b02027c25 */ /* 0x000fe2000f8e000a */
[----:B------:R-:W-:Y:S02]  /*2640*/  UIMAD UR5, UR27, UR17, UR5 ;  /* 0x000000111b0572a4 */ /* 0x000fe4000f8e0205 */
[----:B------:R-:W-:-:S04]  /*2650*/  IADD3 R2, P0, PT, R2, UR46, RZ ;  /* 0x0000002e02027c10 */ /* 0x000fc8000ff1e0ff */
[----:B------:R-:W-:Y:S01]  /*2660*/  IADD3.X R3, PT, PT, R20, UR5, R3, P0, !PT ;  /* 0x0000000514037c10 */ /* 0x000fe200087fe403 */
[----:B----4-:R-:W-:Y:S02]  /*2670*/  IMAD R0, R19, UR8, RZ ;  /* 0x0000000813007c24 */ /* 0x010fe4000f8e02ff */
[----:B-1----:R-:W-:-:S04]  /*2680*/  IMAD.WIDE.U32 R6, R14, UR8, R2 ;  /* 0x000000080e067c25 */ /* 0x002fc8000f8e0002 */
        /* <DEDUP_REMOVED lines=18> */
.L_x_261:
[----:B------:R4:W-:Y:S01]  /*27b0*/  STS.128 [R8+0x6000], RZ ;  /* 0x006000ff08007388 */ /* 0x0009e20000000c00 */
[----:B------:R-:W-:Y:S05]  /*27c0*/  BRA `(.L_x_262) ;  /* 0x0000000000047947 */ /* 0x000fea0003800000 */
.L_x_260:
[----:B------:R1:W-:Y:S02]  /*27d0*/  STS.128 [R8+0x6000], RZ ;  /* 0x006000ff08007388 */ /* 0x0003e40000000c00 */
.L_x_262:
[----:B------:R-:W-:Y:S05]  /*27e0*/  BSYNC.RECONVERGENT B0 ;  /* 0x0000000000007941 */ /* 0x000fea0003800200 */
.L_x_259:
[----:B------:R-:W1:Y:S01]  /*27f0*/  S2R R157, SR_TID.X ;  /* 0x00000000009d7919 */ /* 0x000e620000002100 */
[C---:B------:R-:W-:Y:S01]  /*2800*/  IMAD.SHL.U32 R14, R23.reuse, 0x20, RZ ;  /* 0x00000020170e7824 */ /* 0x040fe200078e00ff */
[----:B------:R-:W-:Y:S01]  /*2810*/  BSSY.RECONVERGENT B0, `(.L_x_263) ;  /* 0x0000018000007945 */ /* 0x000fe20003800200 */
[----:B------:R-:W-:Y:S01]  /*2820*/  IMAD.SHL.U32 R12, R23, 0x10, RZ ;  /* 0x00000010170c7824 */ /* 0x000fe200078e00ff */
[----:B------:R1:W-:Y:S02]  /*2830*/  @P5 STS.128 [R8+0x7000], RZ ;  /* 0x007000ff08005388 */ /* 0x0003e40000000c00 */
[C---:B------:R-:W-:Y:S02]  /*2840*/  LOP3.LUT R9, R14.reuse, 0x20, RZ, 0xc0, !PT ;  /* 0x000000200e097812 */ /* 0x040fe400078ec0ff */
[----:B------:R-:W-:Y:S02]  /*2850*/  LOP3.LUT R16, R14, 0x120, RZ, 0xc0, !PT ;  /* 0x000001200e107812 */ /* 0x000fe400078ec0ff */
[----:B------:R-:W-:Y:S01]  /*2860*/  LOP3.LUT R9, R9, 0x3800, R12, 0xf8, !PT ;  /* 0x0000380009097812 */ /* 0x000fe200078ef80c */
        /* <DEDUP_REMOVED lines=10> */
[----:B---3--:R-:W-:-:S05]  /*2910*/  IMAD.WIDE.U32 R4, R13, UR16, R2 ;  /* 0x000000100d047c25 */ /* 0x008fca000f8e0002 */
[----:B------:R-:W-:Y:S02]  /*2920*/  IADD3 R0, PT, PT, R5, R0, RZ ;  /* 0x0000000005007210 */ /* 0x000fe40007ffe0ff */
[----:B-----5:R-:W-:-:S04]  /*2930*/  LEA R2, P0, R4, UR8, 0x1 ;  /* 0x0000000804027c11 */ /* 0x020fc8000f8008ff */
[----:B------:R-:W-:-:S05]  /*2940*/  LEA.HI.X R3, R4, UR9, R0, 0x1, P0 ;  /* 0x0000000904037c11 */ /* 0x000fca00080f0c00 */
[----:B------:R-:W-:Y:S01]  /*2950*/  @!PT LDS RZ, [RZ] ;  /* 0x00000000fffff984 */ /* 0x000fe20000000800 */
[----:B------:R-:W-:Y:S01]  /*2960*/  @!PT LDS RZ, [RZ] ;  /* 0x00000000fffff984 */ /* 0x000fe20000000800 */
[----:B------:R-:W-:Y:S01]  /*2970*/  @!PT LDS RZ, [RZ] ;  /* 0x00000000fffff984 */ /* 0x000fe20000000800 */
[----:B------:R3:W-:Y:S04]  /*2980*/  LDGSTS.E.BYPASS.LTC128B.128 [R8+0x7000], desc[UR34][R2.64] ;  /* 0x0700000002087fae */ /* 0x0007e8000b981a22 */
.L_x_264:
[----:B------:R-:W-:Y:S05]  /*2990*/  BSYNC.RECONVERGENT B0 ;  /* 0x0000000000007941 */ /* 0x000fea0003800200 */
.L_x_263:
[----:B------:R-:W0:Y:S01]  /*29a0*/  LDGDEPBAR ;  /* 0x00000000000079af */ /* 0x000e220000000000 */
[----:B-1-34-:R-:W-:Y:S01]  /*29b0*/  IMAD.SHL.U32 R8, R23, 0x4, RZ ;  /* 0x0000000417087824 */ /* 0x01afe200078e00ff */
[--C-:B------:R-:W-:Y:S01]  /*29c0*/  SHF.R.U32.HI R5, RZ, 0x4, R23.reuse ;  /* 0x00000004ff057819 */ /* 0x100fe20000011617 */
[----:B------:R-:W-:Y:S01]  /*29d0*/  IMAD.U32 R0, RZ, RZ, UR44 ;  /* 0x0000002cff007e24 */ /* 0x000fe2000f8e00ff */
[----:B------:R-:W-:Y:S01]  /*29e0*/  LOP3.LUT R7, R16, 0x600, R12, 0xf8, !PT ;  /* 0x0000060010077812 */ /* 0x000fe200078ef80c */
[----:B------:R-:W-:Y:S01]  /*29f0*/  IMAD.U32 R3, RZ, RZ, UR43 ;  /* 0x0000002bff037e24 */ /* 0x000fe2000f8e00ff */
[----:B------:R-:W-:Y:S01]  /*2a00*/  LOP3.LUT R8, R8, 0x18, RZ, 0xc0, !PT ;  /* 0x0000001808087812 */ /* 0x000fe200078ec0ff */
[C---:B------:R-:W-:Y:S01]  /*2a10*/  IMAD.SHL.U32 R159, R157.reuse, 0x20, RZ ;  /* 0x000000209d9f7824 */ /* 0x040fe200078e00ff */
[----:B------:R-:W-:Y:S01]  /*2a20*/  IADD3 R0, PT, PT, R0, UR33, R22 ;  /* 0x0000002100007c10 */ /* 0x000fe2000fffe016 */
[C---:B------:R-:W-:Y:S01]  /*2a30*/  IMAD.SHL.U32 R11, R157.reuse, 0x2, RZ ;  /* 0x000000029d0b7824 */ /* 0x040fe200078e00ff */
[----:B------:R-:W-:Y:S01]  /*2a40*/  LOP3.LUT R4, R8, 0xc0, R14, 0xf8, !PT ;  /* 0x000000c008047812 */ /* 0x000fe200078ef80e */
[----:B------:R-:W-:Y:S01]  /*2a50*/  IMAD.SHL.U32 R158, R157, 0x40, RZ ;  /* 0x000000409d9e7824 */ /* 0x000fe200078e00ff */
[----:B------:R-:W-:Y:S01]  /*2a60*/  LOP3.LUT R9, R9, 0x100, R12, 0xf8, !PT ;  /* 0x0000010009097812 */ /* 0x000fe200078ef80c */
[----:B------:R-:W-:Y:S01]  /*2a70*/  IMAD.SHL.U32 R10, R157, 0x4, RZ ;  /* 0x000000049d0a7824 */ /* 0x000fe200078e00ff */
[C---:B------:R-:W-:Y:S01]  /*2a80*/  LOP3.LUT R2, R4.reuse, 0x8, R23, 0x78, !PT ;  /* 0x0000000804027812 */ /* 0x040fe200078e7817 */
[----:B------:R-:W-:Y:S01]  /*2a90*/  IMAD.MOV.U32 R153, RZ, RZ, 0x20 ;  /* 0x00000020ff997424 */ /* 0x000fe200078e00ff */
[----:B------:R-:W-:Y:S01]  /*2aa0*/  LOP3.LUT R4, R4, 0x8, R17, 0x78, !PT ;  /* 0x0000000804047812 */ /* 0x000fe200078e7811 */
[----:B------:R-:W1:Y:S01]  /*2ab0*/  LDCU UR15, c[0x0][0x590] ;  /* 0x0000b200ff0f77ac */ /* 0x000e620008000800 */
[----:B------:R-:W-:-:S02]  /*2ac0*/  LOP3.LUT R5, R5, 0x8, RZ, 0xc0, !PT ;  /* 0x0000000805057812 */ /* 0x000fc400078ec0ff */
[----:B------:R-:W-:Y:S02]  /*2ad0*/  CS2R R94, SRZ ;  /* 0x00000000005e7805 */ /* 0x000fe4000001ff00 */
[----:B------:R-:W-:Y:S02]  /*2ae0*/  IADD3 R223, PT, PT, R0, -0x3f, -R3 ;  /* 0xffffffc100df7810 */ /* 0x000fe40007ffe803 */
[----:B------:R-:W-:Y:S02]  /*2af0*/  CS2R R92, SRZ ;  /* 0x00000000005c7805 */ /* 0x000fe4000001ff00 */
[----:B------:R-:W-:Y:S01]  /*2b00*/  LOP3.LUT R7, R7, R4, RZ, 0xfc, !PT ;  /* 0x0000000407077212 */ /* 0x000fe200078efcff */
[----:B------:R-:W-:Y:S01]  /*2b10*/  IMAD.SHL.U32 R4, R157, 0x10, RZ ;  /* 0x000000109d047824 */ /* 0x000fe200078e00ff */
[----:B------:R-:W-:Y:S01]  /*2b20*/  LOP3.LUT R0, R9, R2, RZ, 0xfc, !PT ;  /* 0x0000000209007212 */ /* 0x000fe200078efcff */
[----:B------:R-:W-:-:S04]  /*2b30*/  DEPBAR.LE SB0, 0x1 ;  /* 0x000080400000791a */ /* 0x000fc80000000000 */
[----:B------:R-:W-:Y:S02]  /*2b40*/  LOP3.LUT R5, R5, 0x10, R23, 0xf8, !PT ;  /* 0x0000001005057812 */ /* 0x000fe400078ef817 */
        /* <DEDUP_REMOVED lines=11> */
[----:B------:R-:W-:Y:S02]  /*2c00*/  LOP3.LUT R5, R3, R8, RZ, 0x3c, !PT ;  /* 0x0000000803057212 */ /* 0x000fe400078e3cff */
[----:B------:R-:W-:Y:S02]  /*2c10*/  CS2R R78, SRZ ;  /* 0x00000000004e7805 */ /* 0x000fe4000001ff00 */
[----:B------:R-:W-:Y:S02]  /*2c20*/  LOP3.LUT R3, R9, 0x38, R11, 0xf8, !PT ;  /* 0x0000003809037812 */ /* 0x000fe400078ef80b */
[----:B------:R-:W-:Y:S02]  /*2c30*/  CS2R R76, SRZ ;  /* 0x00000000004c7805 */ /* 0x000fe4000001ff00 */
[----:B------:R-:W-:Y:S02]  /*2c40*/  LOP3.LUT R4, R4, 0xc00, R159, 0xf8, !PT ;  /* 0x00000c0004047812 */ /* 0x000fe400078ef89f */
[----:B------:R-:W-:-:S02]  /*2c50*/  CS2R R82, SRZ ;  /* 0x0000000000527805 */ /* 0x000fc4000001ff00 */
[----:B------:R-:W-:Y:S02]  /*2c60*/  LOP3.LUT P0, RZ, R23, 0x4, RZ, 0xc0, !PT ;  /* 0x0000000417ff7812 */ /* 0x000fe4000780c0ff */
[----:B------:R-:W-:Y:S02]  /*2c70*/  CS2R R80, SRZ ;  /* 0x0000000000507805 */ /* 0x000fe4000001ff00 */
[----:B------:R-:W-:Y:S02]  /*2c80*/  LOP3.LUT R3, R4, R3, RZ, 0xfc, !PT ;  /* 0x0000000304037212 */ /* 0x000fe400078efcff */
[----:B------:R-:W-:Y:S02]  /*2c90*/  CS2R R74, SRZ ;  /* 0x00000000004a7805 */ /* 0x000fe4000001ff00 */
[----:B------:R-:W-:Y:S01]  /*2ca0*/  LEA R150, R0, UR6, 0x1 ;  /* 0x0000000600967c11 */ /* 0x000fe2000f8e08ff */
[----:B------:R-:W-:Y:S01]  /*2cb0*/  BAR.SYNC.DEFER_BLOCKING 0x0 ;  /* 0x0000000000007b1d */ /* 0x000fe20000010000 */
[----:B------:R-:W-:-:S02]  /*2cc0*/  LOP3.LUT R6, R159, 0xc0, RZ, 0xc0, !PT ;  /* 0x000000c09f067812 */ /* 0x000fc400078ec0ff */
[----:B------:R-:W-:Y:S02]  /*2cd0*/  CS2R R72, SRZ ;  /* 0x0000000000487805 */ /* 0x000fe4000001ff00 */
[----:B------:R-:W-:Y:S01]  /*2ce0*/  SHF.R.U32.HI R8, RZ, 0x1, R157 ;  /* 0x00000001ff087819 */ /* 0x000fe2000001169d */
[----:B------:R-:W-:Y:S01]  /*2cf0*/  VIADD R144, R150, 0x8020 ;  /* 0x0000802096907836 */ /* 0x000fe20000000000 */
[----:B------:R-:W-:Y:S02]  /*2d00*/  LOP3.LUT R6, R6, 0x18, R10, 0xf8, !PT ;  /* 0x0000001806067812 */ /* 0x000fe400078ef80a */
[----:B------:R-:W-:Y:S02]  /*2d10*/  CS2R R70, SRZ ;  /* 0x0000000000467805 */ /* 0x000fe4000001ff00 */
[----:B------:R-:W-:Y:S01]  /*2d20*/  SEL R153, R153, 0xffffffe0, !P0 ;  /* 0xffffffe099997807 */ /* 0x000fe20004000000 */
[----:B------:R3:W-:Y:S01]  /*2d30*/  STL [R1+0x4c], R3 ;  /* 0x00004c0301007387 */ /* 0x0007e20000100800 */
[----:B------:R-:W-:-:S02]  /*2d40*/  LOP3.LUT R0, R6, 0x8, R8, 0x78, !PT ;  /* 0x0000000806007812 */ /* 0x000fc400078e7808 */
[----:B------:R-:W-:Y:S02]  /*2d50*/  CS2R R68, SRZ ;  /* 0x0000000000447805 */ /* 0x000fe4000001ff00 */
[C---:B------:R-:W-:Y:S01]  /*2d60*/  LOP3.LUT P1, RZ, R157.reuse, 0x4, RZ, 0xc0, !PT ;  /* 0x000000049dff7812 */ /* 0x040fe2000782c0ff */
[----:B------:R-:W-:Y:S01]  /*2d70*/  IMAD.SHL.U32 R156, R157, 0x8, RZ ;  /* 0x000000089d9c7824 */ /* 0x000fe200078e00ff */
[----:B------:R-:W-:Y:S01]  /*2d80*/  LOP3.LUT R155, R2, R0, RZ, 0xfc, !PT ;  /* 0x00000000029b7212 */ /* 0x000fe200078efcff */
[----:B------:R-:W-:Y:S01]  /*2d90*/  IMAD.MOV.U32 R0, RZ, RZ, 0x20 ;  /* 0x00000020ff007424 */ /* 0x000fe200078e00ff */
[----:B------:R-:W-:Y:S01]  /*2da0*/  LOP3.LUT R5, R5, 0x120, R14, 0xf8, !PT ;  /* 0x0000012005057812 */ /* 0x000fe200078ef80e */
[----:B------:R-:W-:Y:S01]  /*2db0*/  IMAD.MOV.U32 R2, RZ, RZ, 0x10 ;  /* 0x00000010ff027424 */ /* 0x000fe200078e00ff */
[----:B------:R-:W-:Y:S01]  /*2dc0*/  LEA R149, R7, UR6, 0x1 ;  /* 0x0000000607957c11 */ /* 0x000fe2000f8e08ff */
[----:B------:R-:W-:Y:S01]  /*2dd0*/  IMAD.IADD R151, R150, 0x1, R153 ;  /* 0x0000000196977824 */ /* 0x000fe200078e0299 */
[----:B------:R-:W-:Y:S01]  /*2de0*/  LEA R148, R5, UR6, 0x1 ;  /* 0x0000000605947c11 */ /* 0x000fe2000f8e08ff */
[----:B------:R-:W4:Y:S01]  /*2df0*/  LDCU UR5, c[0x0][0x440] ;  /* 0x00008800ff0577ac */ /* 0x000f220008000800 */
[----:B------:R-:W-:Y:S01]  /*2e00*/  LOP3.LUT R154, R158, 0x200, RZ, 0xc0, !PT ;  /* 0x000002009e9a7812 */ /* 0x000fe200078ec0ff */
[----:B------:R-:W-:Y:S01]  /*2e10*/  VIADD R149, R149, UR18 ;  /* 0x0000001295957c36 */ /* 0x000fe20008000000 */
[----:B------:R-:W-:Y:S01]  /*2e20*/  SEL R2, R2, 0xfffffff0, !P1 ;  /* 0xfffffff002027807 */ /* 0x000fe20004800000 */
[----:B------:R2:W2:Y:S01]  /*2e30*/  LDSM.16.M88.4 R116, [R150+0x8000] ;  /* 0x008000009674783b */ /* 0x0004a20000000200 */
[----:B------:R-:W-:Y:S01]  /*2e40*/  VIADD R148, R148, UR18 ;  /* 0x0000001294947c36 */ /* 0x000fe20008000000 */
[----:B------:R-:W-:Y:S01]  /*2e50*/  LOP3.LUT R154, R154, 0xc00, R159, 0xf8, !PT ;  /* 0x00000c009a9a7812 */ /* 0x000fe200078ef89f */
[----:B------:R-:W2:Y:S01]  /*2e60*/  LDCU UR8, c[0x0][0x3e0] ;  /* 0x00007c00ff0877ac */ /* 0x000ea20008000800 */
[----:B------:R2:W2:Y:S01]  /*2e70*/  LDSM.16.M88.4 R120, [R150+0x8400] ;  /* 0x008400009678783b */ /* 0x0004a20000000200 */
[----:B------:R-:W2:Y:S03]  /*2e80*/  LDCU UR14, c[0x0][0x50c] ;  /* 0x0000a180ff0e77ac */ /* 0x000ea60008000800 */
[----:B------:R2:W2:Y:S01]  /*2e90*/  LDSM.16.M88.4 R124, [R150+0x8800] ;  /* 0x00880000967c783b */ /* 0x0004a20000000200 */
[----:B---3--:R-:W-:Y:S01]  /*2ea0*/  VIADD R3, R150, 0x8000 ;  /* 0x0000800096037836 */ /* 0x008fe20000000000 */
[----:B------:R-:W3:Y:S02]  /*2eb0*/  LDCU UR9, c[0x0][0x45c] ;  /* 0x00008b80ff0977ac */ /* 0x000ee40008000800 */
[----:B------:R2:W2:Y:S01]  /*2ec0*/  LDSM.16.M88.4 R128, [R150+0x8c00] ;  /* 0x008c00009680783b */ /* 0x0004a20000000200 */
[----:B------:R-:W-:Y:S01]  /*2ed0*/  @P0 VIADD R144, R3, 0xffffffe0 ;  /* 0xffffffe003900836 */ /* 0x000fe20000000000 */
[----:B------:R-:W-:Y:S01]  /*2ee0*/  LOP3.LUT P0, RZ, R157, 0x2, RZ, 0xc0, !PT ;  /* 0x000000029dff7812 */ /* 0x000fe2000780c0ff */
[----:B------:R-:W-:Y:S01]  /*2ef0*/  IMAD.MOV.U32 R3, RZ, RZ, R18 ;  /* 0x000000ffff037224 */ /* 0x000fe200078e0012 */
[----:B-1----:R-:W-:-:S02]  /*2f00*/  USHF.L.U32 UR15, UR15, 0x7, URZ ;  /* 0x000000070f0f7899 */ /* 0x002fc400080006ff */
[----:B------:R1:W1:Y:S01]  /*2f10*/  LDSM.16.M88.4 R132, [R144] ;  /* 0x000000009084783b */ /* 0x0002620000000200 */
[----:B------:R-:W-:Y:S01]  /*2f20*/  R2P PR, R157, 0x18 ;  /* 0x000000189d007804 */ /* 0x000fe20000000000 */
[----:B------:R-:W-:Y:S01]  /*2f30*/  UIADD3 UR47, UPT, UPT, UR47, 0x80, -UR33 ;  /* 0x000000802f2f7890 */ /* 0x000fe2000fffe821 */
[C---:B------:R-:W-:Y:S01]  /*2f40*/  SEL R152, R0.reuse, 0xffffffe0, !P0 ;  /* 0xffffffe000987807 */ /* 0x040fe20004000000 */
[----:B------:R1:W1:Y:S01]  /*2f50*/  LDSM.16.M88.4 R136, [R144+0x400] ;  /* 0x000400009088783b */ /* 0x0002620000000200 */
[----:B------:R-:W-:Y:S01]  /*2f60*/  USHF.L.U32 UR48, UR48, 0x3, URZ ;  /* 0x0000000330307899 */ /* 0x000fe200080006ff */
[----:B------:R-:W-:Y:S02]  /*2f70*/  SEL R0, R0, 0xffffffe0, !P3 ;  /* 0xffffffe000007807 */ /* 0x000fe40005800000 */
[----:B------:R1:W1:Y:S04]  /*2f80*/  LDSM.16.M88.4 R140, [R144+0x800] ;  /* 0x00080000908c783b */ /* 0x0002680000000200 */
[----:B------:R-:W1:Y:S04]  /*2f90*/  LDSM.16.M88.4 R144, [R144+0xc00] ;  /* 0x000c00009090783b */ /* 0x000e680000000200 */
[----:B------:R1:W-:Y:S04]  /*2fa0*/  STL [R1+0x24], R3 ;  /* 0x0000240301007387 */ /* 0x0003e80000100800 */
[----:B---34-:R1:W-:Y:S02]  /*2fb0*/  STL [R1+0x48], R0 ;  /* 0x0000480001007387 */ /* 0x0183e40000100800 */
.L_x_267:
[----:B------:R-:W0:Y:S01]  /*2fc0*/  LDGDEPBAR ;  /* 0x00000000000079af */ /* 0x000e220000000000 */
[----:B------:R-:W-:Y:S01]  /*2fd0*/  IADD3 R112, PT, PT, R149, R153, RZ ;  /* 0x0000009995707210 */ /* 0x000fe20007ffe0ff */
[----:B------:R-:W-:Y:S01]  /*2fe0*/  UIADD3 UR44, UPT, UPT, UR44, -0x80, URZ ;  /* 0xffffff802c2c7890 */ /* 0x000fe2000fffe0ff */
[----:B-1----:R-:W-:Y:S05]  /*2ff0*/  IMAD.SHL.U32 R0, R157, 0x2, RZ ;  /* 0x000000029d007824 */ /* 0x002fea00078e00ff */
[----:B------:R-:W3:Y:S01]  /*3000*/  LDL R3, [R1+0x44] ;  /* 0x0000440001037983 */ /* 0x000ee20000100800 */
[----:B------:R-:W-:Y:S01]  /*3010*/  USHF.L.U32 UR16, UR37, 0x7, URZ ;  /* 0x0000000725107899 */ /* 0x000fe200080006ff */
[--C-:B------:R-:W-:Y:S01]  /*3020*/  SHF.R.U32.HI R158, RZ, 0x1, R157.reuse ;  /* 0x00000001ff9e7819 */ /* 0x100fe2000001169d */
[----:B------:R-:W-:Y:S01]  /*3030*/  UISETP.GE.AND UP0, UPT, UR44, UR47, UPT ;  /* 0x0000002f2c00728c */ /* 0x000fe2000bf06270 */
[----:B------:R-:W4:Y:S01]  /*3040*/  LDL R159, [R1+0x40] ;  /* 0x00004000019f7983 */ /* 0x000f220000100800 */
[----:B------:R-:W-:Y:S02]  /*3050*/  UIADD3 UR16, UPT, UPT, UR16, 0x80, URZ ;  /* 0x0000008010107890 */ /* 0x000fe4000fffe0ff */
[----:B------:R-:W-:Y:S01]  /*3060*/  UIADD3 UR42, UPT, UPT, UR42, -0x1, URZ ;  /* 0xffffffff2a2a7890 */ /* 0x000fe2000fffe0ff */
[----:B------:R-:W-:Y:S01]  /*3070*/  STL [R1+0xcc], R99 ;  /* 0x0000cc6301007387 */ /* 0x000fe20000100800 */
[----:B------:R-:W-:Y:S03]  /*3080*/  UISETP.LT.AND UP0, UPT, UR16, UR33, UP0 ;  /* 0x000000211000728c */ /* 0x000fe60008701270 */
[----:B------:R-:W-:Y:S03]  /*3090*/  STL [R1+0xc8], R98 ;  /* 0x0000c86201007387 */ /* 0x000fe60000100800 */
[----:B------:R-:W-:Y:S01]  /*30a0*/  PLOP3.LUT P0, PT, PT, PT, UP0, 0x80, 0x8 ;  /* 0x000000000008781c */ /* 0x000fe20003f0f008 */
[----:B------:R-:W-:Y:S01]  /*30b0*/  STL [R1+0xc4], R97 ;  /* 0x0000c46101007387 */ /* 0x000fe20000100800 */
[----:B------:R-:W-:Y:S03]  /*30c0*/  UISETP.GT.AND UP0, UPT, UR42, UR45, UPT ;  /* 0x0000002d2a00728c */ /* 0x000fe6000bf04270 */
[----:B------:R-:W-:Y:S04]  /*30d0*/  STL [R1+0xc0], R96 ;  /* 0x0000c06001007387 */ /* 0x000fe80000100800 */
[----:B------:R-:W-:Y:S04]  /*30e0*/  STL [R1+0xbc], R95 ;  /* 0x0000bc5f01007387 */ /* 0x000fe80000100800 */
[----:B------:R-:W-:Y:S01]  /*30f0*/  STL [R1+0xb8], R94 ;  /* 0x0000b85e01007387 */ /* 0x000fe20000100800 */
[----:B------:R-:W-:Y:S02]  /*3100*/  @!P0 LOP3.LUT R2, R0, 0x6, RZ, 0xc0, !PT ;  /* 0x0000000600028812 */ /* 0x000fe400078ec0ff */
[----:B------:R-:W-:Y:S01]  /*3110*/  MOV R0, UR37 ;  /* 0x0000002500007c02 */ /* 0x000fe20008000f00 */
[----:B------:R-:W-:Y:S01]  /*3120*/  STL [R1+0xb4], R93 ;  /* 0x0000b45d01007387 */ /* 0x000fe20000100800 */
[----:B------:R-:W-:Y:S02]  /*3130*/  @!P0 LOP3.LUT R2, R2, 0x1c0, R158, 0xf8, !PT ;  /* 0x000001c002028812 */ /* 0x000fe400078ef89e */
[----:B------:R-:W-:Y:S01]  /*3140*/  MOV R158, 0x40 ;  /* 0x00000040009e7802 */ /* 0x000fe20000000f00 */
[----:B------:R-:W-:Y:S02]  /*3150*/  STL [R1+0xb0], R92 ;  /* 0x0000b05c01007387 */ /* 0x000fe40000100800 */
[----:B------:R-:W-:Y:S02]  /*3160*/  @!P0 IMAD R0, R0, 0x80, R2 ;  /* 0x0000008000008824 */ /* 0x000fe400078e0202 */
[----:B------:R-:W-:Y:S03]  /*3170*/  STL [R1+0xac], R91 ;  /* 0x0000ac5b01007387 */ /* 0x000fe60000100800 */
[----:B------:R-:W-:Y:S01]  /*3180*/  @!P0 IADD3 R2, PT, PT, R0, 0x1, RZ ;  /* 0x0000000100028810 */ /* 0x000fe20007ffe0ff */
[----:B------:R-:W-:Y:S04]  /*3190*/  STL [R1+0xa8], R90 ;  /* 0x0000a85a01007387 */ /* 0x000fe80000100800 */
        /* <DEDUP_REMOVED lines=21> */
[----:B------:R-:W-:Y:S01]  /*32f0*/  STL [R1+0x50], R68 ;  /* 0x0000504401007387 */ /* 0x000fe20000100800 */
[----:B----4-:R-:W-:Y:S01]  /*3300*/  FSETP.NEU.FTZ.AND P2, PT, R159, -INF , PT ;  /* 0xff8000009f00780b */ /* 0x010fe20003f5d000 */
[----:B------:R-:W-:Y:S04]  /*3310*/  DEPBAR.LE SB0, 0x0 ;  /* 0x000080000000791a */ /* 0x000fe80000000000 */
[----:B------:R-:W-:Y:S01]  /*3320*/  BAR.SYNC.DEFER_BLOCKING 0x0 ;  /* 0x0000000000007b1d */ /* 0x000fe20000010000 */
[----:B---3--:R-:W-:Y:S05]  /*3330*/  FSETP.NEU.FTZ.AND P3, PT, R3, -INF , PT ;  /* 0xff8000000300780b */ /* 0x008fea0003f7d000 */
[----:B------:R-:W-:Y:S08]  /*3340*/  LDSM.16.M88.4 R64, [R149] ;  /* 0x000000009540783b */ /* 0x000ff00000000200 */
[----:B--2---:R-:W1:Y:S08]  /*3350*/  LDSM.16.M88.4 R16, [R150+0x6000] ;  /* 0x006000009610783b */ /* 0x004e700000000200 */
        /* <DEDUP_REMOVED lines=24> */
[C---:B--2---:R-:W-:Y:S04]  /*34e0*/  HMMA.16816.F32.BF16 R8, R112.reuse, R108, R8 ;  /* 0x0000006c7008723c */ /* 0x044fe80000041808 */
[----:B------:R-:W-:Y:S04]  /*34f0*/  SHF.R.U32.HI R108, RZ, 0x1, R157 ;  /* 0x00000001ff6c7819 */ /* 0x000fe8000001169d */
[-C--:B------:R-:W-:Y:S03]  /*3500*/  HMMA.16816.F32.BF16 R12, R112, R110.reuse, R12 ;  /* 0x0000006e700c723c */ /* 0x080fe6000004180c */
[----:B------:R-:W-:Y:S01]  /*3510*/  FMUL.FTZ R4, R4, UR14 ;  /* 0x0000000e04047c20 */ /* 0x000fe20008410000 */
[----:B------:R-:W-:Y:S01]  /*3520*/  FMUL.FTZ R5, R5, UR14 ;  /* 0x0000000e05057c20 */ /* 0x000fe20008410000 */
[----:B------:R-:W-:Y:S01]  /*3530*/  FMUL.FTZ R6, R6, UR14 ;  /* 0x0000000e06067c20 */ /* 0x000fe20008410000 */
[----:B------:R-:W-:Y:S01]  /*3540*/  FMUL.FTZ R7, R7, UR14 ;  /* 0x0000000e07077c20 */ /* 0x000fe20008410000 */
[----:B------:R-:W-:Y:S01]  /*3550*/  MUFU.TANH R101, R4 ;  /* 0x0000000400657308 */ /* 0x000fe20000002400 */
[C---:B------:R-:W-:Y:S04]  /*3560*/  HMMA.16816.F32.BF16 R16, R104.reuse, R110, R16 ;  /* 0x0000006e6810723c */ /* 0x040fe80000041810 */
[----:B------:R-:W-:Y:S01]  /*3570*/  FMUL.FTZ R8, R8, UR14 ;  /* 0x0000000e08087c20 */ /* 0x000fe20008410000 */
[----:B------:R-:W-:Y:S01]  /*3580*/  FMUL.FTZ R11, R11, UR14 ;  /* 0x0000000e0b0b7c20 */ /* 0x000fe20008410000 */
[----:B------:R-:W-:Y:S03]  /*3590*/  FMUL.FTZ R9, R9, UR14 ;  /* 0x0000000e09097c20 */ /* 0x000fe60008410000 */
[----:B------:R-:W-:Y:S01]  /*35a0*/  MUFU.TANH R156, R5 ;  /* 0x00000005009c7308 */ /* 0x000fe20000002400 */
[----:B------:R-:W-:Y:S01]  /*35b0*/  FMUL.FTZ R10, R10, UR14 ;  /* 0x0000000e0a0a7c20 */ /* 0x000fe20008410000 */
[----:B------:R-:W-:Y:S01]  /*35c0*/  FMUL.FTZ R14, R14, UR14 ;  /* 0x0000000e0e0e7c20 */ /* 0x000fe20008410000 */
[----:B------:R-:W-:Y:S01]  /*35d0*/  FMUL.FTZ R15, R15, UR14 ;  /* 0x0000000e0f0f7c20 */ /* 0x000fe20008410000 */
[----:B------:R-:W-:Y:S01]  /*35e0*/  FMUL.FTZ R13, R13, UR14 ;  /* 0x0000000e0d0d7c20 */ /* 0x000fe20008410000 */
[----:B------:R-:W-:Y:S05]  /*35f0*/  FMUL.FTZ R12, R12, UR14 ;  /* 0x0000000e0c0c7c20 */ /* 0x000fea0008410000 */
[----:B------:R1:W-:Y:S01]  /*3600*/  MUFU.TANH R239, R14 ;  /* 0x0000000e00ef7308 */ /* 0x0003e20000002400 */
[----:B------:R-:W-:Y:S01]  /*3610*/  FMUL.FTZ R16, R16, UR14 ;  /* 0x0000000e10107c20 */ /* 0x000fe20008410000 */
[----:B------:R-:W-:Y:S01]  /*3620*/  FMUL.FTZ R17, R17, UR14 ;  /* 0x0000000e11117c20 */ /* 0x000fe20008410000 */
[----:B------:R-:W-:Y:S01]  /*3630*/  FMUL.FTZ R19, R19, UR14 ;  /* 0x0000000e13137c20 */ /* 0x000fe20008410000 */
[----:B------:R-:W-:Y:S06]  /*3640*/  FMUL.FTZ R18, R18, UR14 ;  /* 0x0000000e12127c20 */ /* 0x000fec0008410000 */
[----:B------:R2:W3:Y:S10]  /*3650*/  MUFU.TANH R237, R15 ;  /* 0x0000000f00ed7308 */ /* 0x0004f40000002400 */
[----:B------:R-:W4:Y:S01]  /*3660*/  MUFU.TANH R69, R6 ;  /* 0x0000000600457308 */ /* 0x000f220000002400 */
[----:B-1----:R-:W4:Y:S09]  /*3670*/  LDL R14, [R1+0x3c] ;  /* 0x00003c00010e7983 */ /* 0x002f320000100800 */
[----:B------:R1:W-:Y:S01]  /*3680*/  MUFU.TANH R94, R16 ;  /* 0x00000010005e7308 */ /* 0x0003e20000002400 */
[----:B--2---:R-:W2:Y:S09]  /*3690*/  LDL R15, [R1+0x38] ;  /* 0x00003800010f7983 */ /* 0x004eb20000100800 */
[----:B------:R3:W4:Y:S10]  /*36a0*/  MUFU.TANH R68, R7 ;  /* 0x0000000700447308 */ /* 0x0007340000002400 */
[----:B------:R3:W-:Y:S01]  /*36b0*/  MUFU.TANH R195, R19 ;  /* 0x0000001300c37308 */ /* 0x0007e20000002400 */
[----:B-1----:R-:W-:Y:S09]  /*36c0*/  IMAD.MOV.U32 R16, RZ, RZ, 0x8 ;  /* 0x00000008ff107424 */ /* 0x002ff200078e00ff */
[----:B------:R1:W-:Y:S01]  /*36d0*/  MUFU.TANH R224, R9 ;  /* 0x0000000900e07308 */ /* 0x0003e20000002400 */
[----:B---3--:R-:W3:Y:S09]  /*36e0*/  LDSM.16.M88.4 R4, [R151+0x6400] ;  /* 0x006400009704783b */ /* 0x008ef20000000200 */
[----:B------:R1:W-:Y:S01]  /*36f0*/  MUFU.TANH R241, R10 ;  /* 0x0000000a00f17308 */ /* 0x0003e20000002400 */
[----:B------:R-:W-:Y:S09]  /*3700*/  IMAD.MOV.U32 R19, RZ, RZ, R237 ;  /* 0x000000ffff137224 */ /* 0x000ff200078e00ed */
[----:B------:R3:W4:Y:S01]  /*3710*/  MUFU.TANH R218, R13 ;  /* 0x0000000d00da7308 */ /* 0x0007220000002400 */
[----:B-1----:R-:W-:Y:S05]  /*3720*/  FMUL.FTZ R9, R159, 1.4426950216293334961 ;  /* 0x3fb8aa3b9f097820 */ /* 0x002fea0000410000 */
[----:B------:R-:W-:Y:S04]  /*3730*/  FSEL R9, R9, RZ, P2 ;  /* 0x000000ff09097208 */ /* 0x000fe80001000000 */
[----:B------:R1:W-:Y:S01]  /*3740*/  MUFU.TANH R222, R12 ;  /* 0x0000000c00de7308 */ /* 0x0003e20000002400 */
[----:B------:R-:W-:Y:S01]  /*3750*/  FMUL.FTZ R10, R3, 1.4426950216293334961 ;  /* 0x3fb8aa3b030a7820 */ /* 0x000fe20000410000 */
[----:B------:R-:W-:Y:S04]  /*3760*/  IMAD.MOV.U32 R3, RZ, RZ, 0x38 ;  /* 0x00000038ff037424 */ /* 0x000fe800078e00ff */
[----:B------:R-:W-:Y:S04]  /*3770*/  FSEL R10, R10, RZ, P3 ;  /* 0x000000ff0a0a7208 */ /* 0x000fe80001800000 */
[----:B------:R1:W4:Y:S01]  /*3780*/  MUFU.TANH R240, R11 ;  /* 0x0000000b00f07308 */ /* 0x0003220000002400 */
[C---:B---3--:R-:W-:Y:S04]  /*3790*/  @!P0 VIADDMNMX R13, R223.reuse, -R158, UR33, PT ;  /* 0x00000021df0d8e46 */ /* 0x048fe8000b80099e */
[-C--:B------:R-:W-:Y:S05]  /*37a0*/  @!P0 ISETP.GE.AND P2, PT, R0, R13.reuse, PT ;  /* 0x0000000d0000820c */ /* 0x080fea0003f46270 */
[----:B------:R3:W3:Y:S01]  /*37b0*/  MUFU.TANH R225, R8 ;  /* 0x0000000800e17308 */ /* 0x0006e20000002400 */
[C---:B------:R-:W-:Y:S01]  /*37c0*/  @!P0 ISETP.GE.AND P5, PT, R2.reuse, R13, PT ;  /* 0x0000000d0200820c */ /* 0x040fe20003fa6270 */
[-C--:B------:R-:W-:Y:S03]  /*37d0*/  HMMA.16816.F32.BF16 R20, R104, R4.reuse, R20 ;  /* 0x000000046814723c */ /* 0x080fe60000041814 */
[----:B-1----:R-:W-:Y:S01]  /*37e0*/  @!P0 VIADDMNMX R12, R223, -R3, UR33, PT ;  /* 0x00000021df0c8e46 */ /* 0x002fe2000b800903 */
[----:B------:R-:W-:Y:S01]  /*37f0*/  IMAD.MOV.U32 R3, RZ, RZ, R101 ;  /* 0x000000ffff037224 */ /* 0x000fe200078e0065 */
[----:B------:R-:W-:Y:S03]  /*3800*/  @!P0 FSEL R3, R101, -INF , !P2 ;  /* 0xff80000065038808 */ /* 0x000fe60005000000 */
[----:B------:R1:W-:Y:S01]  /*3810*/  MUFU.TANH R93, R17 ;  /* 0x00000011005d7308 */ /* 0x0003e20000002400 */
[----:B------:R-:W-:Y:S01]  /*3820*/  @!P0 ISETP.GE.AND P2, PT, R2, R12, PT ;  /* 0x0000000c0200820c */ /* 0x000fe20003f46270 */
[C---:B------:R-:W-:Y:S04]  /*3830*/  HMMA.16816.F32.BF16 R24, R112.reuse, R4, R24 ;  /* 0x000000047018723c */ /* 0x040fe80000041818 */
[----:B------:R-:W-:Y:S01]  /*3840*/  MOV R4, R156 ;  /* 0x0000009c00047202 */ /* 0x000fe20000000f00 */
[--C-:B------:R-:W-:Y:S03]  /*3850*/  FFMA.FTZ R11, R3, UR9, -R10.reuse ;  /* 0x00000009030b7c23 */ /* 0x100fe6000801080a */
[----:B------:R1:W-:Y:S01]  /*3860*/  MUFU.TANH R196, R18 ;  /* 0x0000001200c47308 */ /* 0x0003e20000002400 */
[----:B------:R-:W-:Y:S01]  /*3870*/  @!P0 FSEL R4, R156, -INF , !P5 ;  /* 0xff8000009c048808 */ /* 0x000fe20006800000 */
[----:B----4-:R-:W-:Y:S01]  /*3880*/  IMAD.MOV.U32 R5, RZ, RZ, R69 ;  /* 0x000000ffff057224 */ /* 0x010fe200078e0045 */
[----:B---3--:R-:W-:Y:S01]  /*3890*/  MOV R8, R68 ;  /* 0x0000004400087202 */ /* 0x008fe20000000f00 */
[-C--:B------:R-:W-:Y:S03]  /*38a0*/  HMMA.16816.F32.BF16 R28, R112, R6.reuse, R28 ;  /* 0x00000006701c723c */ /* 0x080fe6000004181c */
[----:B------:R-:W-:Y:S03]  /*38b0*/  FMUL.FTZ R22, R22, UR14 ;  /* 0x0000000e16167c20 */ /* 0x000fe60008410000 */
[----:B------:R3:W-:Y:S01]  /*38c0*/  MUFU.EX2 R158, R11 ;  /* 0x0000000b009e7308 */ /* 0x0007e20000000800 */
[----:B------:R-:W-:Y:S01]  /*38d0*/  FMUL.FTZ R21, R21, UR14 ;  /* 0x0000000e15157c20 */ /* 0x000fe20008410000 */
[----:B------:R-:W-:Y:S01]  /*38e0*/  @!P0 FSEL R8, R68, -INF , !P2 ;  /* 0xff80000044088808 */ /* 0x000fe20005000000 */
[----:B------:R-:W-:Y:S07]  /*38f0*/  FFMA.FTZ R3, R4, UR9, -R10 ;  /* 0x0000000904037c23 */ /* 0x000fee000801080a */
[----:B------:R4:W-:Y:S01]  /*3900*/  MUFU.TANH R191, R22 ;  /* 0x0000001600bf7308 */ /* 0x0009e20000002400 */
[C---:B------:R-:W-:Y:S04]  /*3910*/  HMMA.16816.F32.BF16 R32, R104.reuse, R6, R32 ;  /* 0x000000066820723c */ /* 0x040fe80000041820 */
[----:B------:R-:W-:Y:S01]  /*3920*/  @!P0 ISETP.GE.AND P3, PT, R0, R12, PT ;  /* 0x0000000c0000820c */ /* 0x000fe20003f66270 */
[----:B------:R-:W-:Y:S01]  /*3930*/  FMUL.FTZ R20, R20, UR14 ;  /* 0x0000000e14147c20 */ /* 0x000fe20008410000 */
[----:B------:R-:W-:Y:S03]  /*3940*/  FMUL.FTZ R25, R25, UR14 ;  /* 0x0000000e19197c20 */ /* 0x000fe60008410000 */
[----:B------:R4:W-:Y:S01]  /*3950*/  MUFU.EX2 R99, R3 ;  /* 0x0000000300637308 */ /* 0x0009e20000000800 */
[----:B------:R-:W-:Y:S01]  /*3960*/  @!P0 FSEL R5, R69, -INF , !P3 ;  /* 0xff80000045058808 */ /* 0x000fe20005800000 */
[----:B-1----:R-:W-:Y:S01]  /*3970*/  IMAD.MOV.U32 R17, RZ, RZ, R218 ;  /* 0x000000ffff117224 */ /* 0x002fe200078e00da */
[----:B---3--:R-:W-:Y:S07]  /*3980*/  @!P0 VIMNMX R11, PT, PT, R223, UR33, PT ;  /* 0x00000021df0b8c48 */ /* 0x008fee000bfe0100 */
[----:B------:R1:W-:Y:S01]  /*3990*/  MUFU.TANH R91, R21 ;  /* 0x00000015005b7308 */ /* 0x0003e20000002400 */
[----:B------:R-:W-:Y:S01]  /*39a0*/  MOV R18, R239 ;  /* 0x000000ef00127202 */ /* 0x000fe20000000f00 */
[--C-:B------:R-:W-:Y:S01]  /*39b0*/  FFMA.FTZ R4, R5, UR9, -R9.reuse ;  /* 0x0000000905047c23 */ /* 0x100fe20008010809 */
[-C--:B------:R-:W-:Y:S01]  /*39c0*/  @!P0 ISETP.GE.AND P6, PT, R0, R11.reuse, PT ;  /* 0x0000000b0000820c */ /* 0x080fe20003fc6270 */
[----:B------:R-:W-:Y:S02]  /*39d0*/  IMAD.MOV.U32 R5, RZ, RZ, R240 ;  /* 0x000000ffff057224 */ /* 0x000fe400078e00f0 */
[----:B------:R-:W-:Y:S01]  /*39e0*/  FMUL.FTZ R31, R31, UR14 ;  /* 0x0000000e1f1f7c20 */ /* 0x000fe20008410000 */
[----:B----4-:R-:W3:Y:S01]  /*39f0*/  LDL R22, [R1+0x20] ;  /* 0x0000200001167983 */ /* 0x010ee20000100800 */
[----:B------:R-:W-:Y:S02]  /*3a00*/  FMUL.FTZ R26, R26, UR14 ;  /* 0x0000000e1a1a7c20 */ /* 0x000fe40008410000 */
[----:B------:R4:W-:Y:S01]  /*3a10*/  MUFU.EX2 R70, R4 ;  /* 0x0000000400467308 */ /* 0x0009e20000000800 */
[----:B------:R-:W-:Y:S01]  /*3a20*/  @!P0 ISETP.GE.AND P5, PT, R2, R11, PT ;  /* 0x0000000b0200820c */ /* 0x000fe20003fa6270 */
[----:B------:R-:W-:Y:S01]  /*3a30*/  FFMA.FTZ R3, R8, UR9, -R9 ;  /* 0x0000000908037c23 */ /* 0x000fe20008010809 */
[----:B------:R-:W-:Y:S07]  /*3a40*/  FMUL.FTZ R32, R32, UR14 ;  /* 0x0000000e20207c20 */ /* 0x000fee0008410000 */
[----:B------:R4:W2:Y:S01]  /*3a50*/  MUFU.TANH R227, R31 ;  /* 0x0000001f00e37308 */ /* 0x0008a20000002400 */
[----:B------:R-:W-:Y:S01]  /*3a60*/  FMUL.FTZ R33, R33, UR14 ;  /* 0x0000000e21217c20 */ /* 0x000fe20008410000 */
[----:B------:R-:W-:Y:S01]  /*3a70*/  @!P0 VIADDMNMX R8, R223, R16, UR33, PT ;  /* 0x00000021df088e46 */ /* 0x000fe2000b800110 */
[----:B------:R-:W-:Y:S01]  /*3a80*/  FMUL.FTZ R27, R27, UR14 ;  /* 0x0000000e1b1b7c20 */ /* 0x000fe20008410000 */
[----:B------:R-:W-:Y:S01]  /*3a90*/  MOV R16, R222 ;  /* 0x000000de00107202 */ /* 0x000fe20000000f00 */
[----:B------:R-:W-:Y:S01]  /*3aa0*/  FMUL.FTZ R28, R28, UR14 ;  /* 0x0000000e1c1c7c20 */ /* 0x000fe20008410000 */
[----:B-1----:R-:W3:Y:S01]  /*3ab0*/  LDL R21, [R1+0x4c] ;  /* 0x00004c0001157983 */ /* 0x002ee20000100800 */
[-C--:B------:R-:W-:Y:S03]  /*3ac0*/  @!P0 ISETP.GE.AND P3, PT, R2, R8.reuse, PT ;  /* 0x000000080200820c */ /* 0x080fe60003f66270 */
[----:B------:R1:W-:Y:S01]  /*3ad0*/  MUFU.EX2 R159, R3 ;  /* 0x00000003009f7308 */ /* 0x0003e20000000800 */
[----:B------:R-:W-:Y:S01]  /*3ae0*/  FMUL.FTZ R24, R24, UR14 ;  /* 0x0000000e18187c20 */ /* 0x000fe20008410000 */
[----:B----4-:R-:W-:Y:S01]  /*3af0*/  MOV R4, R241 ;  /* 0x000000f100047202 */ /* 0x010fe20000000f00 */
[----:B------:R-:W-:Y:S07]  /*3b00*/  FMUL.FTZ R29, R29, UR14 ;  /* 0x0000000e1d1d7c20 */ /* 0x000fee0008410000 */
[----:B------:R-:W-:Y:S01]  /*3b10*/  MUFU.TANH R207, R28 ;  /* 0x0000001c00cf7308 */ /* 0x000fe20000002400 */
[----:B------:R-:W-:Y:S01]  /*3b20*/  @!P0 FSEL R5, R240, -INF , !P3 ;  /* 0xff800000f0058808 */ /* 0x000fe20005800000 */
[----:B------:R-:W-:Y:S01]  /*3b30*/  FMUL.FTZ R23, R23, UR14 ;  /* 0x0000000e17177c20 */ /* 0x000fe20008410000 */
[----:B------:R-:W-:Y:S01]  /*3b40*/  FMUL.FTZ R30, R30, UR14 ;  /* 0x0000000e1e1e7c20 */ /* 0x000fe20008410000 */
[----:B------:R-:W-:Y:S01]  /*3b50*/  FMUL.FTZ R35, R35, UR14 ;  /* 0x0000000e23237c20 */ /* 0x000fe20008410000 */
[----:B------:R-:W-:Y:S01]  /*3b60*/  FMUL.FTZ R34, R34, UR14 ;  /* 0x0000000e22227c20 */ /* 0x000fe20008410000 */
[----:B------:R-:W-:Y:S04]  /*3b70*/  MOV R31, 0x10 ;  /* 0x00000010001f7802 */ /* 0x000fe80000000f00 */
[----:B------:R4:W-:Y:S01]  /*3b80*/  MUFU.TANH R92, R20 ;  /* 0x00000014005c7308 */ /* 0x0009e20000002400 */
[----:B------:R-:W-:Y:S09]  /*3b90*/  SEL R31, R31, 0xfffffff0, !P1 ;  /* 0xfffffff01f1f7807 */ /* 0x000ff20004800000 */
[----:B------:R-:W-:Y:S10]  /*3ba0*/  MUFU.TANH R205, R29 ;  /* 0x0000001d00cd7308 */ /* 0x000ff40000002400 */
[----:B------:R-:W-:Y:S10]  /*3bb0*/  MUFU.TANH R212, R24 ;  /* 0x0000001800d47308 */ /* 0x000ff40000002400 */
[----:B------:R-:W-:Y:S10]  /*3bc0*/  MUFU.TANH R228, R30 ;  /* 0x0000001e00e47308 */ /* 0x000ff40000002400 */
[----:B------:R-:W-:Y:S10]  /*3bd0*/  MUFU.TANH R233, R26 ;  /* 0x0000001a00e97308 */ /* 0x000ff40000002400 */
[----:B------:R-:W-:Y:S10]  /*3be0*/  MUFU.TANH R88, R32 ;  /* 0x0000002000587308 */ /* 0x000ff40000002400 */
[----:B------:R-:W4:Y:S10]  /*3bf0*/  MUFU.TANH R189, R23 ;  /* 0x0000001700bd7308 */ /* 0x000f340000002400 */
[----:B------:R-:W-:Y:S10]  /*3c00*/  MUFU.TANH R211, R25 ;  /* 0x0000001900d37308 */ /* 0x000ff40000002400 */
[----:B------:R-:W3:Y:S10]  /*3c10*/  MUFU.TANH R232, R27 ;  /* 0x0000001b00e87308 */ /* 0x000ef40000002400 */
[----:B------:R-:W-:Y:S10]  /*3c20*/  MUFU.TANH R87, R33 ;  /* 0x0000002100577308 */ /* 0x000ff40000002400 */
[----:B------:R-:W-:Y:S10]  /*3c30*/  MUFU.TANH R183, R35 ;  /* 0x0000002300b77308 */ /* 0x000ff40000002400 */
[----:B------:R-:W3:Y:S01]  /*3c40*/  MUFU.TANH R184, R34 ;  /* 0x0000002200b87308 */ /* 0x000ee20000002400 */
[C---:B-1----:R-:W-:Y:S01]  /*3c50*/  FMUL.FTZ R3, R14.reuse, 1.4426950216293334961 ;  /* 0x3fb8aa3b0e037820 */ /* 0x042fe20000410000 */
[----:B------:R-:W-:Y:S02]  /*3c60*/  FSETP.NEU.FTZ.AND P2, PT, R14, -INF , PT ;  /* 0xff8000000e00780b */ /* 0x000fe40003f5d000 */
[----:B------:R-:W-:Y:S02]  /*3c70*/  MOV R14, R225 ;  /* 0x000000e1000e7202 */ /* 0x000fe40000000f00 */
[----:B------:R-:W-:Y:S02]  /*3c80*/  FSEL R3, R3, RZ, P2 ;  /* 0x000000ff03037208 */ /* 0x000fe40001000000 */
[----:B------:R-:W-:Y:S01]  /*3c90*/  @!P0 FSEL R14, R225, -INF , !P6 ;  /* 0xff800000e10e8808 */ /* 0x000fe20007000000 */
[C---:B--2---:R-:W-:Y:S01]  /*3ca0*/  FMUL.FTZ R2, R15.reuse, 1.4426950216293334961 ;  /* 0x3fb8aa3b0f027820 */ /* 0x044fe20000410000 */
[----:B------:R-:W-:Y:S01]  /*3cb0*/  FSETP.NEU.FTZ.AND P2, PT, R15, -INF , PT ;  /* 0xff8000000f00780b */ /* 0x000fe20003f5d000 */
[----:B------:R-:W-:Y:S01]  /*3cc0*/  IMAD.MOV.U32 R15, RZ, RZ, R224 ;  /* 0x000000ffff0f7224 */ /* 0x000fe200078e00e0 */
[-C--:B------:R-:W-:Y:S01]  /*3cd0*/  @!P0 ISETP.GE.AND P6, PT, R0, R8.reuse, PT ;  /* 0x000000080000820c */ /* 0x080fe20003fc6270 */
[--C-:B------:R-:W-:Y:S01]  /*3ce0*/  FFMA.FTZ R14, R14, UR9, -R3.reuse ;  /* 0x000000090e0e7c23 */ /* 0x100fe20008010803 */
[----:B------:R-:W-:Y:S02]  /*3cf0*/  FSEL R2, R2, RZ, P2 ;  /* 0x000000ff02027208 */ /* 0x000fe40001000000 */
[----:B------:R-:W-:Y:S01]  /*3d00*/  @!P0 FSEL R4, R241, -INF , !P6 ;  /* 0xff800000f1048808 */ /* 0x000fe20007000000 */
[----:B------:R1:W-:Y:S01]  /*3d10*/  MUFU.EX2 R251, R14 ;  /* 0x0000000e00fb7308 */ /* 0x0003e20000000800 */
[----:B------:R-:W-:Y:S05]  /*3d20*/  @!P0 FSEL R15, R224, -INF , !P5 ;  /* 0xff800000e00f8808 */ /* 0x000fea0006800000 */
[--C-:B------:R-:W-:Y:S04]  /*3d30*/  FFMA.FTZ R15, R15, UR9, -R3.reuse ;  /* 0x000000090f0f7c23 */ /* 0x100fe80008010803 */
[----:B------:R2:W-:Y:S01]  /*3d40*/  MUFU.EX2 R250, R15 ;  /* 0x0000000f00fa7308 */ /* 0x0005e20000000800 */
[--C-:B-1----:R-:W-:Y:S01]  /*3d50*/  FFMA.FTZ R14, R4, UR9, -R2.reuse ;  /* 0x00000009040e7c23 */ /* 0x102fe20008010802 */
[--C-:B------:R-:W-:Y:S08]  /*3d60*/  FFMA.FTZ R4, R5, UR9, -R2.reuse ;  /* 0x0000000905047c23 */ /* 0x100ff00008010802 */
[----:B------:R1:W4:Y:S10]  /*3d70*/  MUFU.EX2 R78, R14 ;  /* 0x0000000e004e7308 */ /* 0x0003340000000800 */
[----:B------:R4:W4:Y:S01]  /*3d80*/  MUFU.EX2 R81, R4 ;  /* 0x0000000400517308 */ /* 0x0009220000000800 */
[C---:B--2---:R-:W-:Y:S04]  /*3d90*/  @!P0 IADD3 R15, PT, PT, R0.reuse, 0x8, RZ ;  /* 0x00000008000f8810 */ /* 0x044fe80007ffe0ff */
[CC--:B------:R-:W-:Y:S02]  /*3da0*/  @!P0 ISETP.GE.AND P2, PT, R15.reuse, R11.reuse, PT ;  /* 0x0000000b0f00820c */ /* 0x0c0fe40003f46270 */
[-C--:B------:R-:W-:Y:S01]  /*3db0*/  @!P0 ISETP.GE.AND P3, PT, R15, R8.reuse, PT ;  /* 0x000000080f00820c */ /* 0x080fe20003f66270 */
[----:B-1----:R-:W-:Y:S01]  /*3dc0*/  @!P0 VIADD R14, R0, 0x9 ;  /* 0x00000009000e8836 */ /* 0x002fe20000000000 */
[----:B------:R-:W-:Y:S01]  /*3dd0*/  @!P0 FSEL R16, R222, -INF , !P2 ;  /* 0xff800000de108808 */ /* 0x000fe20005000000 */
[----:B----4-:R-:W-:Y:S01]  /*3de0*/  STL [R1+0x14], R78 ;  /* 0x0000144e01007387 */ /* 0x010fe20000100800 */
[----:B------:R-:W-:Y:S02]  /*3df0*/  @!P0 FSEL R18, R239, -INF , !P3 ;  /* 0xff800000ef128808 */ /* 0x000fe40005800000 */
[----:B------:R-:W-:Y:S01]  /*3e00*/  @!P0 ISETP.GE.AND P5, PT, R14, R11, PT ;  /* 0x0000000b0e00820c */ /* 0x000fe20003fa6270 */
[--C-:B------:R-:W-:Y:S01]  /*3e10*/  FFMA.FTZ R20, R16, UR9, -R3.reuse ;  /* 0x0000000910147c23 */ /* 0x100fe20008010803 */
[----:B------:R-:W1:Y:S01]  /*3e20*/  LDSM.16.M88.4 R4, [R151+0x6800] ;  /* 0x006800009704783b */ /* 0x000e620000000200 */
[----:B------:R-:W-:Y:S02]  /*3e30*/  @!P0 ISETP.GE.AND P2, PT, R14, R8, PT ;  /* 0x000000080e00820c */ /* 0x000fe40003f46270 */
[----:B------:R-:W-:Y:S01]  /*3e40*/  MUFU.EX2 R247, R20 ;  /* 0x0000001400f77308 */ /* 0x000fe20000000800 */
[----:B------:R-:W-:Y:S02]  /*3e50*/  @!P0 FSEL R17, R218, -INF , !P5 ;  /* 0xff800000da118808 */ /* 0x000fe40006800000 */
[----:B------:R-:W-:Y:S02]  /*3e60*/  @!P0 FSEL R19, R237, -INF , !P2 ;  /* 0xff800000ed138808 */ /* 0x000fe40005000000 */
[-C--:B------:R-:W-:Y:S01]  /*3e70*/  @!P0 ISETP.GE.AND P6, PT, R15, R13.reuse, PT ;  /* 0x0000000d0f00820c */ /* 0x080fe20003fc6270 */
[----:B------:R-:W-:Y:S01]  /*3e80*/  FFMA.FTZ R16, R17, UR9, -R3 ;  /* 0x0000000911107c23 */ /* 0x000fe20008010803 */
[----:B------:R-:W-:Y:S01]  /*3e90*/  STL [R1+0x10], R81 ;  /* 0x0000105101007387 */ /* 0x000fe20000100800 */
[----:B------:R-:W-:Y:S01]  /*3ea0*/  @!P0 ISETP.GE.AND P3, PT, R15, R12, PT ;  /* 0x0000000c0f00820c */ /* 0x000fe20003f66270 */
[----:B------:R-:W-:Y:S01]  /*3eb0*/  FFMA.FTZ R17, R18, UR9, -R2 ;  /* 0x0000000912117c23 */ /* 0x000fe20008010802 */
[----:B------:R2:W-:Y:S01]  /*3ec0*/  MUFU.EX2 R246, R16 ;  /* 0x0000001000f67308 */ /* 0x0005e20000000800 */
[----:B------:R-:W-:Y:S02]  /*3ed0*/  MOV R15, R94 ;  /* 0x0000005e000f7202 */ /* 0x000fe40000000f00 */
[----:B------:R-:W-:Y:S07]  /*3ee0*/  @!P0 FSEL R15, R94, -INF , !P6 ;  /* 0xff8000005e0f8808 */ /* 0x000fee0007000000 */
[----:B------:R4:W4:Y:S01]  /*3ef0*/  MUFU.EX2 R72, R17 ;  /* 0x0000001100487308 */ /* 0x0009220000000800 */
[C---:B------:R-:W-:Y:S02]  /*3f00*/  @!P0 ISETP.GE.AND P2, PT, R14.reuse, R12, PT ;  /* 0x0000000c0e00820c */ /* 0x040fe40003f46270 */
[----:B------:R-:W-:Y:S01]  /*3f10*/  @!P0 ISETP.GE.AND P5, PT, R14, R13, PT ;  /* 0x0000000d0e00820c */ /* 0x000fe20003fa6270 */
[----:B------:R-:W-:Y:S01]  /*3f20*/  FFMA.FTZ R15, R15, UR9, -R10 ;  /* 0x000000090f0f7c23 */ /* 0x000fe2000801080a */
[----:B------:R-:W-:Y:S01]  /*3f30*/  IMAD.MOV.U32 R14, RZ, RZ, R195 ;  /* 0x000000ffff0e7224 */ /* 0x000fe200078e00c3 */
[----:B------:R-:W-:Y:S04]  /*3f40*/  @!P0 FSEL R14, R195, -INF , !P2 ;  /* 0xff800000c30e8808 */ /* 0x000fe80005000000 */
[----:B------:R1:W-:Y:S01]  /*3f50*/  MUFU.EX2 R98, R15 ;  /* 0x0000000f00627308 */ /* 0x0003e20000000800 */
[----:B--2---:R-:W-:Y:S01]  /*3f60*/  FFMA.FTZ R16, R19, UR9, -R2 ;  /* 0x0000000913107c23 */ /* 0x004fe20008010802 */
[--C-:B------:R-:W-:Y:S01]  /*3f70*/  FFMA.FTZ R14, R14, UR9, -R9.reuse ;  /* 0x000000090e0e7c23 */ /* 0x100fe20008010809 */
[----:B------:R-:W-:Y:S07]  /*3f80*/  MOV R19, R227 ;  /* 0x000000e300137202 */ /* 0x000fee0000000f00 */
[----:B------:R-:W2:Y:S01]  /*3f90*/  MUFU.EX2 R77, R16 ;  /* 0x00000010004d7308 */ /* 0x000ea20000000800 */
[----:B----4-:R-:W-:Y:S01]  /*3fa0*/  MOV R17, R196 ;  /* 0x000000c400117202 */ /* 0x010fe20000000f00 */
[----:B------:R-:W-:Y:S01]  /*3fb0*/  STL [R1+0xc], R72 ;  /* 0x00000c4801007387 */ /* 0x000fe20000100800 */
[----:B------:R-:W-:Y:S07]  /*3fc0*/  @!P0 FSEL R17, R196, -INF , !P3 ;  /* 0xff800000c4118808 */ /* 0x000fee0005800000 */
[----:B------:R4:W-:Y:S01]  /*3fd0*/  MUFU.EX2 R230, R14 ;  /* 0x0000000e00e67308 */ /* 0x0009e20000000800 */
[----:B-1----:R-:W-:Y:S01]  /*3fe0*/  FFMA.FTZ R15, R17, UR9, -R9 ;  /* 0x00000009110f7c23 */ /* 0x002fe20008010809 */
[-C--:B------:R-:W-:Y:S08]  /*3ff0*/  HMMA.16816.F32.BF16 R36, R104, R4.reuse, R36 ;  /* 0x000000046824723c */ /* 0x080ff00000041824 */
[----:B------:R1:W-:Y:S01]  /*4000*/  MUFU.EX2 R226, R15 ;  /* 0x0000000f00e27308 */ /* 0x0003e20000000800 */
[----:B------:R-:W-:Y:S01]  /*4010*/  IMAD.MOV.U32 R17, RZ, RZ, R189 ;  /* 0x000000ffff117224 */ /* 0x000fe200078e00bd */
[----:B--2---:R-:W-:Y:S01]  /*4020*/  STL [R1+0x8], R77 ;  /* 0x0000084d01007387 */ /* 0x004fe20000100800 */
[----:B------:R-:W-:Y:S01]  /*4030*/  IMAD.MOV.U32 R16, RZ, RZ, R93 ;  /* 0x000000ffff107224 */ /* 0x000fe200078e005d */
[----:B------:R-:W-:Y:S01]  /*4040*/  @!P0 FSEL R16, R93, -INF , !P5 ;  /* 0xff8000005d108808 */ /* 0x000fe20006800000 */
[C---:B------:R-:W-:Y:S04]  /*4050*/  HMMA.16816.F32.BF16 R40, R112.reuse, R4, R40 ;  /* 0x000000047028723c */ /* 0x040fe80000041828 */
[--C-:B------:R-:W-:Y:S01]  /*4060*/  FFMA.FTZ R16, R16, UR9, -R10.reuse ;  /* 0x0000000910107c23 */ /* 0x100fe2000801080a */
[----:B----4-:R-:W-:Y:S01]  /*4070*/  MOV R14, R92 ;  /* 0x0000005c000e7202 */ /* 0x010fe20000000f00 */
[C---:B------:R-:W-:Y:S01]  /*4080*/  @!P0 VIADD R4, R0.reuse, 0x11 ;  /* 0x0000001100048836 */ /* 0x040fe20000000000 */
[----:B------:R-:W-:Y:S01]  /*4090*/  @!P0 IADD3 R5, PT, PT, R0, 0x10, RZ ;  /* 0x0000001000058810 */ /* 0x000fe20007ffe0ff */
[----:B------:R2:W-:Y:S01]  /*40a0*/  MUFU.EX2 R97, R16 ;  /* 0x0000001000617308 */ /* 0x0005e20000000800 */
[----:B-1----:R-:W-:Y:S01]  /*40b0*/  IMAD.MOV.U32 R15, RZ, RZ, R91 ;  /* 0x000000ffff0f7224 */ /* 0x002fe200078e005b */
[-C--:B------:R-:W-:Y:S03]  /*40c0*/  HMMA.16816.F32.BF16 R44, R112, R6.reuse, R44 ;  /* 0x00000006702c723c */ /* 0x080fe6000004182c */
[-C--:B------:R-:W-:Y:S01]  /*40d0*/  @!P0 ISETP.GE.AND P2, PT, R5, R13.reuse, PT ;  /* 0x0000000d0500820c */ /* 0x080fe20003f46270 */
[----:B------:R-:W-:Y:S01]  /*40e0*/  FMUL.FTZ R36, R36, UR14 ;  /* 0x0000000e24247c20 */ /* 0x000fe20008410000 */
[----:B------:R-:W-:Y:S01]  /*40f0*/  @!P0 ISETP.GE.AND P5, PT, R4, R13, PT ;  /* 0x0000000d0400820c */ /* 0x000fe20003fa6270 */
[----:B------:R-:W-:Y:S01]  /*4100*/  FMUL.FTZ R37, R37, UR14 ;  /* 0x0000000e25257c20 */ /* 0x000fe20008410000 */
[----:B------:R-:W-:Y:S01]  /*4110*/  @!P0 ISETP.GE.AND P3, PT, R5, R12, PT ;  /* 0x0000000c0500820c */ /* 0x000fe20003f66270 */
[----:B------:R-:W-:Y:S01]  /*4120*/  MUFU.TANH R84, R36 ;  /* 0x0000002400547308 */ /* 0x000fe20000002400 */
[----:B------:R-:W-:Y:S01]  /*4130*/  @!P0 FSEL R14, R92, -INF , !P2 ;  /* 0xff8000005c0e8808 */ /* 0x000fe20005000000 */
[C---:B------:R-:W-:Y:S04]  /*4140*/  HMMA.16816.F32.BF16 R48, R104.reuse, R6, R48 ;  /* 0x000000066830723c */ /* 0x040fe80000041830 */
[----:B------:R-:W-:Y:S01]  /*4150*/  @!P0 FSEL R15, R91, -INF , !P5 ;  /* 0xff8000005b0f8808 */ /* 0x000fe20006800000 */
[--C-:B------:R-:W-:Y:S03]  /*4160*/  FFMA.FTZ R18, R14, UR9, -R10.reuse ;  /* 0x000000090e127c23 */ /* 0x100fe6000801080a */
[----:B------:R-:W-:Y:S01]  /*4170*/  MUFU.TANH R83, R37 ;  /* 0x0000002500537308 */ /* 0x000fe20000002400 */
[----:B--2---:R-:W-:Y:S01]  /*4180*/  MOV R16, R191 ;  /* 0x000000bf00107202 */ /* 0x004fe20000000f00 */
[----:B------:R-:W-:Y:S01]  /*4190*/  FMUL.FTZ R39, R39, UR14 ;  /* 0x0000000e27277c20 */ /* 0x000fe20008410000 */
[----:B------:R-:W-:Y:S01]  /*41a0*/  @!P0 FSEL R16, R191, -INF , !P3 ;  /* 0xff800000bf108808 */ /* 0x000fe20005800000 */
[----:B------:R-:W-:Y:S01]  /*41b0*/  FFMA.FTZ R14, R15, UR9, -R10 ;  /* 0x000000090f0e7c23 */ /* 0x000fe2000801080a */
[CC--:B------:R-:W-:Y:S01]  /*41c0*/  @!P0 ISETP.GE.AND P6, PT, R5.reuse, R11.reuse, PT ;  /* 0x0000000b0500820c */ /* 0x0c0fe20003fc6270 */
[----:B------:R-:W-:Y:S01]  /*41d0*/  FMUL.FTZ R38, R38, UR14 ;  /* 0x0000000e26267c20 */ /* 0x000fe20008410000 */
[----:B------:R-:W-:Y:S03]  /*41e0*/  @!P0 ISETP.GE.AND P3, PT, R5, R8, PT ;  /* 0x000000080500820c */ /* 0x000fe60003f66270 */
[----:B------:R-:W-:Y:S01]  /*41f0*/  MUFU.EX2 R95, R14 ;  /* 0x0000000e005f7308 */ /* 0x000fe20000000800 */
[----:B------:R-:W-:Y:S01]  /*4200*/  FFMA.FTZ R15, R16, UR9, -R9 ;  /* 0x00000009100f7c23 */ /* 0x000fe20008010809 */
[----:B------:R-:W-:Y:S01]  /*4210*/  MOV R5, R212 ;  /* 0x000000d400057202 */ /* 0x000fe20000000f00 */
[----:B------:R-:W-:Y:S07]  /*4220*/  @!P0 VIADD R16, R0, 0x19 ;  /* 0x0000001900108836 */ /* 0x000fee0000000000 */
[----:B------:R1:W-:Y:S01]  /*4230*/  MUFU.EX2 R96, R18 ;  /* 0x0000001200607308 */ /* 0x0003e20000000800 */
[----:B------:R-:W-:Y:S01]  /*4240*/  @!P0 FSEL R5, R212, -INF , !P6 ;  /* 0xff800000d4058808 */ /* 0x000fe20007000000 */
[----:B------:R-:W-:Y:S01]  /*4250*/  FMUL.FTZ R48, R48, UR14 ;  /* 0x0000000e30307c20 */ /* 0x000fe20008410000 */
[----:B---3--:R-:W-:Y:S07]  /*4260*/  LEA R161, R21, UR4, 0x1 ;  /* 0x0000000415a17c11 */ /* 0x008fee000f8e08ff */
[----:B------:R2:W-:Y:S01]  /*4270*/  MUFU.EX2 R221, R15 ;  /* 0x0000000f00dd7308 */ /* 0x0005e20000000800 */
[C---:B------:R-:W-:Y:S01]  /*4280*/  @!P0 ISETP.GE.AND P2, PT, R4.reuse, R12, PT ;  /* 0x0000000c0400820c */ /* 0x040fe20003f46270 */
[----:B------:R-:W-:Y:S01]  /*4290*/  FFMA.FTZ R5, R5, UR9, -R3 ;  /* 0x0000000905057c23 */ /* 0x000fe20008010803 */
[----:B------:R-:W-:Y:S07]  /*42a0*/  FMUL.FTZ R49, R49, UR14 ;  /* 0x0000000e31317c20 */ /* 0x000fee0008410000 */
[----:B------:R-:W-:Y:S01]  /*42b0*/  MUFU.TANH R181, R39 ;  /* 0x0000002700b57308 */ /* 0x000fe20000002400 */
[----:B------:R-:W-:Y:S01]  /*42c0*/  IMAD.IADD R164, R31, 0x1, R161 ;  /* 0x000000011fa47824 */ /* 0x000fe200078e02a1 */
[----:B------:R-:W-:Y:S01]  /*42d0*/  @!P0 FSEL R17, R189, -INF , !P2 ;  /* 0xff800000bd118808 */ /* 0x000fe20005000000 */
[----:B------:R-:W-:Y:S01]  /*42e0*/  VIADD R162, R161, 0x10040 ;  /* 0x00010040a1a27836 */ /* 0x000fe20000000000 */
[----:B------:R-:W-:Y:S01]  /*42f0*/  @!P0 ISETP.GE.AND P2, PT, R4, R8, PT ;  /* 0x000000080400820c */ /* 0x000fe20003f46270 */
[----:B------:R-:W-:Y:S01]  /*4300*/  FMUL.FTZ R41, R41, UR14 ;  /* 0x0000000e29297c20 */ /* 0x000fe20008410000 */
[----:B-1----:R-:W-:Y:S02]  /*4310*/  IMAD.MOV.U32 R18, RZ, RZ, R228 ;  /* 0x000000ffff127224 */ /* 0x002fe400078e00e4 */
[----:B------:R-:W-:Y:S02]  /*4320*/  FFMA.FTZ R14, R17, UR9, -R9 ;  /* 0x00000009110e7c23 */ /* 0x000fe40008010809 */
[----:B------:R1:W-:Y:S01]  /*4330*/  MUFU.EX2 R245, R5 ;  /* 0x0000000500f57308 */ /* 0x0003e20000000800 */
[----:B------:R-:W-:Y:S01]  /*4340*/  @!P0 IADD3 R17, PT, PT, R0, 0x18, RZ ;  /* 0x0000001800118810 */ /* 0x000fe20007ffe0ff */
[----:B--2---:R-:W-:Y:S01]  /*4350*/  IMAD.MOV.U32 R15, RZ, RZ, R233 ;  /* 0x000000ffff0f7224 */ /* 0x004fe200078e00e9 */
[----:B------:R-:W-:Y:S07]  /*4360*/  @!P0 FSEL R15, R233, -INF , !P3 ;  /* 0xff800000e90f8808 */ /* 0x000fee0005800000 */
[----:B------:R2:W-:Y:S01]  /*4370*/  MUFU.EX2 R220, R14 ;  /* 0x0000000e00dc7308 */ /* 0x0005e20000000800 */
[-C--:B------:R-:W-:Y:S01]  /*4380*/  @!P0 ISETP.GE.AND P5, PT, R4, R11.reuse, PT ;  /* 0x0000000b0400820c */ /* 0x080fe20003fa6270 */
[----:B------:R-:W-:Y:S01]  /*4390*/  FMUL.FTZ R40, R40, UR14 ;  /* 0x0000000e28287c20 */ /* 0x000fe20008410000 */
[----:B------:R-:W-:Y:S07]  /*43a0*/  MOV R4, R232 ;  /* 0x000000e800047202 */ /* 0x000fee0000000f00 */
[----:B------:R-:W-:Y:S01]  /*43b0*/  MUFU.TANH R179, R38 ;  /* 0x0000002600b37308 */ /* 0x000fe20000002400 */
[----:B------:R-:W-:Y:S01]  /*43c0*/  @!P0 FSEL R4, R232, -INF , !P2 ;  /* 0xff800000e8048808 */ /* 0x000fe20005000000 */
[----:B------:R-:W-:Y:S01]  /*43d0*/  FMUL.FTZ R45, R45, UR14 ;  /* 0x0000000e2d2d7c20 */ /* 0x000fe20008410000 */
[C---:B------:R-:W-:Y:S01]  /*43e0*/  @!P0 ISETP.GE.AND P2, PT, R17.reuse, R11, PT ;  /* 0x0000000b1100820c */ /* 0x040fe20003f46270 */
[----:B------:R-:W-:Y:S01]  /*43f0*/  FMUL.FTZ R46, R46, UR14 ;  /* 0x0000000e2e2e7c20 */ /* 0x000fe20008410000 */
[----:B------:R-:W-:Y:S01]  /*4400*/  @!P0 ISETP.GE.AND P3, PT, R17, R8, PT ;  /* 0x000000081100820c */ /* 0x000fe20003f66270 */
[--C-:B-1----:R-:W-:Y:S01]  /*4410*/  FFMA.FTZ R5, R15, UR9, -R2.reuse ;  /* 0x000000090f057c23 */ /* 0x102fe20008010802 */
[--C-:B------:R-:W-:Y:S03]  /*4420*/  FFMA.FTZ R4, R4, UR9, -R2.reuse ;  /* 0x0000000904047c23 */ /* 0x100fe60008010802 */
[----:B------:R-:W-:Y:S01]  /*4430*/  MUFU.TANH R200, R40 ;  /* 0x0000002800c87308 */ /* 0x000fe20000002400 */
[----:B------:R-:W-:Y:S01]  /*4440*/  @!P0 ISETP.GE.AND P6, PT, R17, R13, PT ;  /* 0x0000000d1100820c */ /* 0x000fe20003fc6270 */
[----:B------:R-:W-:Y:S01]  /*4450*/  FMUL.FTZ R47, R47, UR14 ;  /* 0x0000000e2f2f7c20 */ /* 0x000fe20008410000 */
[----:B------:R-:W-:Y:S01]  /*4460*/  @!P0 FSEL R18, R228, -INF , !P3 ;  /* 0xff800000e4128808 */ /* 0x000fe20005800000 */
[----:B------:R-:W-:Y:S01]  /*4470*/  FMUL.FTZ R42, R42, UR14 ;  /* 0x0000000e2a2a7c20 */ /* 0x000fe20008410000 */
[----:B------:R-:W-:Y:S01]  /*4480*/  @!P0 ISETP.GE.AND P3, PT, R17, R12, PT ;  /* 0x0000000c1100820c */ /* 0x000fe20003f66270 */
[----:B------:R-:W-:Y:S01]  /*4490*/  FMUL.FTZ R43, R43, UR14 ;  /* 0x0000000e2b2b7c20 */ /* 0x000fe20008410000 */
[----:B------:R-:W-:Y:S03]  /*44a0*/  MOV R17, R88 ;  /* 0x0000005800117202 */ /* 0x000fe60000000f00 */
[----:B------:R-:W1:Y:S01]  /*44b0*/  MUFU.EX2 R71, R5 ;  /* 0x0000000500477308 */ /* 0x000e620000000800 */
[----:B--2---:R-:W-:Y:S01]  /*44c0*/  MOV R14, R211 ;  /* 0x000000d3000e7202 */ /* 0x004fe20000000f00 */
[----:B------:R-:W-:Y:S01]  /*44d0*/  FMUL.FTZ R50, R50, UR14 ;  /* 0x0000000e32327c20 */ /* 0x000fe20008410000 */
[----:B------:R-:W-:Y:S07]  /*44e0*/  @!P0 FSEL R14, R211, -INF , !P5 ;  /* 0xff800000d30e8808 */ /* 0x000fee0006800000 */
[----:B------:R2:W-:Y:S01]  /*44f0*/  MUFU.EX2 R252, R4 ;  /* 0x0000000400fc7308 */ /* 0x0005e20000000800 */
[----:B------:R-:W-:Y:S01]  /*4500*/  @!P0 ISETP.GE.AND P5, PT, R16, R11, PT ;  /* 0x0000000b1000820c */ /* 0x000fe20003fa6270 */
[----:B------:R-:W-:Y:S01]  /*4510*/  FMUL.FTZ R44, R44, UR14 ;  /* 0x0000000e2c2c7c20 */ /* 0x000fe20008410000 */
[----:B------:R-:W-:Y:S07]  /*4520*/  MOV R15, R205 ;  /* 0x000000cd000f7202 */ /* 0x000fee0000000f00 */
[----:B------:R-:W-:Y:S01]  /*4530*/  MUFU.TANH R199, R41 ;  /* 0x0000002900c77308 */ /* 0x000fe20000002400 */
[--C-:B------:R-:W-:Y:S01]  /*4540*/  FFMA.FTZ R14, R14, UR9, -R3.reuse ;  /* 0x000000090e0e7c23 */ /* 0x100fe20008010803 */
[----:B------:R-:W-:Y:S01]  /*4550*/  @!P0 FSEL R17, R88, -INF , !P6 ;  /* 0xff80000058118808 */ /* 0x000fe20007000000 */
[----:B------:R-:W-:Y:S01]  /*4560*/  FMUL.FTZ R51, R51, UR14 ;  /* 0x0000000e33337c20 */ /* 0x000fe20008410000 */
[----:B------:R-:W-:Y:S01]  /*4570*/  @!P0 FSEL R15, R205, -INF , !P5 ;  /* 0xff800000cd0f8808 */ /* 0x000fe20006800000 */
[----:B-1----:R-:W-:Y:S01]  /*4580*/  STL [R1], R71 ;  /* 0x0000004701007387 */ /* 0x002fe20000100800 */
[C---:B------:R-:W-:Y:S04]  /*4590*/  @!P0 ISETP.GE.AND P5, PT, R16.reuse, R13, PT ;  /* 0x0000000d1000820c */ /* 0x040fe80003fa6270 */
[----:B------:R1:W-:Y:S01]  /*45a0*/  MUFU.EX2 R244, R14 ;  /* 0x0000000e00f47308 */ /* 0x0003e20000000800 */
[----:B------:R-:W3:Y:S09]  /*45b0*/  LDL R32, [R1+0x48] ;  /* 0x0000480001207983 */ /* 0x000ef20000100800 */
[----:B------:R-:W4:Y:S01]  /*45c0*/  MUFU.TANH R190, R44 ;  /* 0x0000002c00be7308 */ /* 0x000f220000002400 */
[----:B--2---:R-:W2:Y:S09]  /*45d0*/  LDSM.16.M88.4 R4, [R151+0x6c00] ;  /* 0x006c00009704783b */ /* 0x004eb20000000200 */
[----:B------:R-:W4:Y:S01]  /*45e0*/  MUFU.TANH R187, R45 ;  /* 0x0000002d00bb7308 */ /* 0x000f220000002400 */
[----:B-1----:R-:W-:Y:S02]  /*45f0*/  MOV R14, R207 ;  /* 0x000000cf000e7202 */ /* 0x002fe40000000f00 */
[----:B------:R-:W-:Y:S02]  /*4600*/  @!P0 FSEL R14, R207, -INF , !P2 ;  /* 0xff800000cf0e8808 */ /* 0x000fe40005000000 */
[----:B------:R-:W-:Y:S05]  /*4610*/  @!P0 ISETP.GE.AND P2, PT, R16, R8, PT ;  /* 0x000000081000820c */ /* 0x000fea0003f46270 */
[----:B------:R-:W1:Y:S01]  /*4620*/  MUFU.TANH R210, R46 ;  /* 0x0000002e00d27308 */ /* 0x000e620000002400 */
[--C-:B------:R-:W-:Y:S01]  /*4630*/  FFMA.FTZ R20, R14, UR9, -R3.reuse ;  /* 0x000000090e147c23 */ /* 0x100fe20008010803 */
[----:B------:R-:W-:Y:S01]  /*4640*/  FFMA.FTZ R14, R15, UR9, -R3 ;  /* 0x000000090f0e7c23 */ /* 0x000fe20008010803 */
[----:B------:R-:W-:Y:S01]  /*4650*/  @!P0 FSEL R19, R227, -INF , !P2 ;  /* 0xff800000e3138808 */ /* 0x000fe20005000000 */
[----:B------:R-:W-:Y:S01]  /*4660*/  FFMA.FTZ R15, R18, UR9, -R2 ;  /* 0x00000009120f7c23 */ /* 0x000fe20008010802 */
[----:B------:R-:W-:Y:S01]  /*4670*/  IMAD.MOV.U32 R18, RZ, RZ, R184 ;  /* 0x000000ffff127224 */ /* 0x000fe200078e00b8 */
[----:B------:R-:W-:Y:S04]  /*4680*/  @!P0 FSEL R18, R184, -INF , !P3 ;  /* 0xff800000b8128808 */ /* 0x000fe80005800000 */
[----:B------:R2:W-:Y:S01]  /*4690*/  MUFU.EX2 R249, R15 ;  /* 0x0000000f00f97308 */ /* 0x0005e20000000800 */
[----:B----4-:R-:W-:Y:S01]  /*46a0*/  MOV R29, R190 ;  /* 0x000000be001d7202 */ /* 0x010fe20000000f00 */
[----:B------:R-:W-:Y:S02]  /*46b0*/  IMAD.MOV.U32 R30, RZ, RZ, R187 ;  /* 0x000000ffff1e7224 */ /* 0x000fe400078e00bb */
[--C-:B------:R-:W-:Y:S06]  /*46c0*/  FFMA.FTZ R18, R18, UR9, -R9.reuse ;  /* 0x0000000912127c23 */ /* 0x100fec0008010809 */
[----:B------:R4:W-:Y:S10]  /*46d0*/  MUFU.EX2 R236, R14 ;  /* 0x0000000e00ec7308 */ /* 0x0009f40000000800 */
[----:B------:R4:W-:Y:S01]  /*46e0*/  MUFU.EX2 R238, R20 ;  /* 0x0000001400ee7308 */ /* 0x0009e20000000800 */
[----:B-1----:R-:W-:Y:S09]  /*46f0*/  MOV R27, R210 ;  /* 0x000000d2001b7202 */ /* 0x002ff20000000f00 */
[----:B------:R1:W-:Y:S01]  /*4700*/  MUFU.EX2 R204, R18 ;  /* 0x0000001200cc7308 */ /* 0x0003e20000000800 */
[----:B--2---:R-:W-:Y:S09]  /*4710*/  IMAD.U32 R15, RZ, RZ, UR11 ;  /* 0x0000000bff0f7e24 */ /* 0x004ff2000f8e00ff */
[----:B------:R-:W2:Y:S01]  /*4720*/  MUFU.TANH R209, R47 ;  /* 0x0000002f00d17308 */ /* 0x000ea20000002400 */
[----:B----4-:R-:W-:Y:S01]  /*4730*/  FFMA.FTZ R14, R19, UR9, -R2 ;  /* 0x00000009130e7c23 */ /* 0x010fe20008010802 */
[----:B------:R-:W-:Y:S01]  /*4740*/  MOV R19, R87 ;  /* 0x0000005700137202 */ /* 0x000fe20000000f00 */
[-C--:B------:R-:W-:Y:S03]  /*4750*/  HMMA.16816.F32.BF16 R52, R104, R4.reuse, R52 ;  /* 0x000000046834723c */ /* 0x080fe60000041834 */
[----:B------:R-:W-:Y:S04]  /*4760*/  @!P0 FSEL R19, R87, -INF , !P5 ;  /* 0xff80000057138808 */ /* 0x000fe80006800000 */
[----:B------:R4:W-:Y:S01]  /*4770*/  MUFU.EX2 R248, R14 ;  /* 0x0000000e00f87308 */ /* 0x0009e20000000800 */
[--C-:B------:R-:W-:Y:S01]  /*4780*/  FFMA.FTZ R20, R17, UR9, -R10.reuse ;  /* 0x0000000911147c23 */ /* 0x100fe2000801080a */
[----:B-1----:R-:W-:Y:S08]  /*4790*/  MOV R18, R83 ;  /* 0x0000005300127202 */ /* 0x002ff00000000f00 */
[----:B------:R-:W-:Y:S01]  /*47a0*/  MUFU.TANH R214, R42 ;  /* 0x0000002a00d67308 */ /* 0x000fe20000002400 */
[----:B------:R-:W-:Y:S01]  /*47b0*/  FFMA.FTZ R17, R19, UR9, -R10 ;  /* 0x0000000913117c23 */ /* 0x000fe2000801080a */
[C---:B------:R-:W-:Y:S04]  /*47c0*/  HMMA.16816.F32.BF16 R56, R112.reuse, R4, R56 ;  /* 0x000000047038723c */ /* 0x040fe80000041838 */
[----:B------:R-:W-:Y:S04]  /*47d0*/  IADD3 R19, PT, PT, R161, 0x10000, RZ ;  /* 0x00010000a1137810 */ /* 0x000fe80007ffe0ff */
[----:B------:R1:W-:Y:S01]  /*47e0*/  MUFU.EX2 R89, R17 ;  /* 0x0000001100597308 */ /* 0x0003e20000000800 */
[----:B------:R-:W-:Y:S01]  /*47f0*/  @!P0 IADD3 R4, PT, PT, R0, 0x28, RZ ;  /* 0x0000002800048810 */ /* 0x000fe20007ffe0ff */
[-C--:B------:R-:W-:Y:S01]  /*4800*/  HMMA.16816.F32.BF16 R60, R112, R6.reuse, R60 ;  /* 0x00000006703c723c */ /* 0x080fe2000004183c */
[----:B----4-:R-:W-:Y:S07]  /*4810*/  MOV R14, UR10 ;  /* 0x0000000a000e7c02 */ /* 0x010fee0008000f00 */
[----:B------:R-:W4:Y:S01]  /*4820*/  MUFU.TANH R213, R43 ;  /* 0x0000002b00d57308 */ /* 0x000f220000002400 */
[----:B------:R-:W-:Y:S01]  /*4830*/  @P4 IADD3 R162, PT, PT, R19, -0x40, RZ ;  /* 0xffffffc013a24810 */ /* 0x000fe20007ffe0ff */
[----:B------:R-:W-:Y:S01]  /*4840*/  IMAD.MOV.U32 R19, RZ, RZ, R200 ;  /* 0x000000ffff137224 */ /* 0x000fe200078e00c8 */
[----:B------:R-:W-:Y:S01]  /*4850*/  LEA R14, P2, R22, R14, 0x2 ;  /* 0x0000000e160e7211 */ /* 0x000fe200078410ff */
[----:B------:R-:W-:Y:S01]  /*4860*/  FMUL.FTZ R52, R52, UR14 ;  /* 0x0000000e34347c20 */ /* 0x000fe20008410000 */
[----:B--2---:R-:W-:Y:S01]  /*4870*/  MOV R28, R209 ;  /* 0x000000d1001c7202 */ /* 0x004fe20000000f00 */
[----:B------:R-:W-:Y:S04]  /*4880*/  HMMA.16816.F32.BF16 R64, R104, R6, R64 ;  /* 0x000000066840723c */ /* 0x000fe80000041840 */
[----:B------:R-:W-:Y:S01]  /*4890*/  MUFU.TANH R80, R48 ;  /* 0x0000003000507308 */ /* 0x000fe20000002400 */
[----:B------:R-:W-:Y:S01]  /*48a0*/  LEA.HI.X R15, R22, R15, RZ, 0x2, P2 ;  /* 0x0000000f160f7211 */ /* 0x000fe200010f14ff */
[----:B------:R-:W-:Y:S01]  /*48b0*/  FMUL.FTZ R53, R53, UR14 ;  /* 0x0000000e35357c20 */ /* 0x000fe20008410000 */
[----:B------:R-:W-:Y:S01]  /*48c0*/  @!P0 ISETP.GE.AND P2, PT, R16, R12, PT ;  /* 0x0000000c1000820c */ /* 0x000fe20003f46270 */
[----:B------:R-:W-:Y:S01]  /*48d0*/  FMUL.FTZ R54, R54, UR14 ;  /* 0x0000000e36367c20 */ /* 0x000fe20008410000 */
[----:B------:R-:W-:Y:S01]  /*48e0*/  MOV R16, R183 ;  /* 0x000000b700107202 */ /* 0x000fe20000000f00 */
[----:B------:R-:W2:Y:S01]  /*48f0*/  LDG.E R160, desc[UR34][R14.64] ;  /* 0x000000220ea07981 */ /* 0x000ea2000c1e1900 */
[----:B------:R-:W-:Y:S03]  /*4900*/  @!P0 FSEL R16, R183, -INF , !P2 ;  /* 0xff800000b7108808 */ /* 0x000fe60005000000 */
[----:B------:R-:W4:Y:S01]  /*4910*/  MUFU.TANH R76, R52 ;  /* 0x00000034004c7308 */ /* 0x000f220000002400 */
[----:B------:R-:W-:Y:S01]  /*4920*/  FMUL.FTZ R60, R60, UR14 ;  /* 0x0000000e3c3c7c20 */ /* 0x000fe20008410000 */
[----:B------:R-:W2:Y:S01]  /*4930*/  LDG.E R111, desc[UR34][R14.64+0x20] ;  /* 0x000020220e6f7981 */ /* 0x000ea2000c1e1900 */
[----:B------:R-:W-:Y:S01]  /*4940*/  FMUL.FTZ R61, R61, UR14 ;  /* 0x0000000e3d3d7c20 */ /* 0x000fe20008410000 */
[----:B------:R-:W-:Y:S01]  /*4950*/  FMUL.FTZ R62, R62, UR14 ;  /* 0x0000000e3e3e7c20 */ /* 0x000fe20008410000 */
[----:B------:R-:W-:Y:S01]  /*4960*/  FMUL.FTZ R63, R63, UR14 ;  /* 0x0000000e3f3f7c20 */ /* 0x000fe20008410000 */
[----:B------:R-:W5:Y:S01]  /*4970*/  LDG.E R110, desc[UR34][R14.64+0x100] ;  /* 0x000100220e6e7981 */ /* 0x000f62000c1e1900 */
[----:B------:R-:W-:Y:S03]  /*4980*/  IADD3 R115, PT, PT, R31, R162, RZ ;  /* 0x000000a21f737210 */ /* 0x000fe60007ffe0ff */
[----:B------:R4:W3:Y:S01]  /*4990*/  MUFU.EX2 R90, R20 ;  /* 0x00000014005a7308 */ /* 0x0008e20000000800 */
[----:B------:R-:W-:Y:S01]  /*49a0*/  FMUL.FTZ R64, R64, UR14 ;  /* 0x0000000e40407c20 */ /* 0x000fe20008410000 */
[----:B------:R4:W5:Y:S01]  /*49b0*/  LDG.E R109, desc[UR34][R14.64+0x120] ;  /* 0x000120220e6d7981 */ /* 0x000962000c1e1900 */
[----:B------:R-:W-:Y:S01]  /*49c0*/  FFMA.FTZ R16, R16, UR9, -R9 ;  /* 0x0000000910107c23 */ /* 0x000fe20008010809 */
[----:B-1----:R-:W-:Y:S06]  /*49d0*/  @!P0 IADD3 R17, PT, PT, R0, 0x20, RZ ;  /* 0x0000002000118810 */ /* 0x002fec0007ffe0ff */
[----:B------:R-:W1:Y:S01]  /*49e0*/  MUFU.TANH R171, R51 ;  /* 0x0000003300ab7308 */ /* 0x000e620000002400 */
[----:B----4-:R-:W-:Y:S01]  /*49f0*/  MOV R22, R213 ;  /* 0x000000d500167202 */ /* 0x010fe20000000f00 */
[----:B------:R-:W-:Y:S01]  /*4a00*/  FMUL.FTZ R55, R55, UR14 ;  /* 0x0000000e37377c20 */ /* 0x000fe20008410000 */
[C---:B------:R-:W-:Y:S01]  /*4a10*/  @!P0 ISETP.GE.AND P3, PT, R17.reuse, R13, PT ;  /* 0x0000000d1100820c */ /* 0x040fe20003f66270 */
[----:B------:R-:W-:Y:S01]  /*4a20*/  FMUL.FTZ R56, R56, UR14 ;  /* 0x0000000e38387c20 */ /* 0x000fe20008410000 */
[----:B------:R-:W-:Y:S01]  /*4a30*/  @!P0 ISETP.GE.AND P2, PT, R17, R12, PT ;  /* 0x0000000c1100820c */ /* 0x000fe20003f46270 */
[----:B------:R-:W-:Y:S01]  /*4a40*/  FMUL.FTZ R57, R57, UR14 ;  /* 0x0000000e39397c20 */ /* 0x000fe20008410000 */
[-C--:B------:R-:W-:Y:S03]  /*4a50*/  @!P0 ISETP.GE.AND P6, PT, R17, R11.reuse, PT ;  /* 0x0000000b1100820c */ /* 0x080fe60003fc6270 */
[----:B------:R4:W3:Y:S01]  /*4a60*/  MUFU.EX2 R203, R16 ;  /* 0x0000001000cb7308 */ /* 0x0008e20000000800 */
[----:B------:R-:W-:Y:S02]  /*4a70*/  IMAD.MOV.U32 R20, RZ, RZ, R76 ;  /* 0x000000ffff147224 */ /* 0x000fe400078e004c */
[----:B------:R-:W-:Y:S01]  /*4a80*/  FMUL.FTZ R58, R58, UR14 ;  /* 0x0000000e3a3a7c20 */ /* 0x000fe20008410000 */
[----:B------:R-:W-:Y:S06]  /*4a90*/  @!P0 FSEL R19, R200, -INF , !P6 ;  /* 0xff800000c8138808 */ /* 0x000fec0007000000 */
[----:B------:R-:W-:Y:S01]  /*4aa0*/  MUFU.TANH R172, R50 ;  /* 0x0000003200ac7308 */ /* 0x000fe20000002400 */
[----:B------:R-:W-:Y:S01]  /*4ab0*/  @!P0 ISETP.GE.AND P6, PT, R4, R11, PT ;  /* 0x0000000b0400820c */ /* 0x000fe20003fc6270 */
[----:B------:R-:W-:Y:S01]  /*4ac0*/  FMUL.FTZ R59, R59, UR14 ;  /* 0x0000000e3b3b7c20 */ /* 0x000fe20008410000 */
[----:B------:R-:W-:Y:S01]  /*4ad0*/  FMUL.FTZ R65, R65, UR14 ;  /* 0x0000000e41417c20 */ /* 0x000fe20008410000 */
[----:B------:R-:W-:Y:S01]  /*4ae0*/  FFMA.FTZ R6, R19, UR9, -R3 ;  /* 0x0000000913067c23 */ /* 0x000fe20008010803 */
[----:B------:R-:W-:Y:S01]  /*4af0*/  @!P0 FSEL R29, R190, -INF , !P6 ;  /* 0xff800000be1d8808 */ /* 0x000fe20007000000 */
[----:B------:R-:W-:Y:S01]  /*4b00*/  FMUL.FTZ R66, R66, UR14 ;  /* 0x0000000e42427c20 */ /* 0x000fe20008410000 */
[----:B-1----:R-:W-:Y:S03]  /*4b10*/  MOV R19, R171 ;  /* 0x000000ab00137202 */ /* 0x002fe60000000f00 */
[----:B------:R-:W1:Y:S01]  /*4b20*/  MUFU.TANH R79, R49 ;  /* 0x00000031004f7308 */ /* 0x000e620000002400 */
[----:B------:R-:W-:Y:S01]  /*4b30*/  FMUL.FTZ R67, R67, UR14 ;  /* 0x0000000e43437c20 */ /* 0x000fe20008410000 */
[----:B----4-:R-:W-:Y:S01]  /*4b40*/  @!P0 VIADD R16, R0, 0x21 ;  /* 0x0000002100108836 */ /* 0x010fe20000000000 */
[----:B------:R-:W-:Y:S01]  /*4b50*/  MOV R14, R84 ;  /* 0x00000054000e7202 */ /* 0x000fe20000000f00 */
[----:B------:R-:W-:Y:S01]  /*4b60*/  IMAD.MOV.U32 R15, RZ, RZ, R179 ;  /* 0x000000ffff0f7224 */ /* 0x000fe200078e00b3 */
[----:B------:R-:W-:Y:S02]  /*4b70*/  @!P0 FSEL R14, R84, -INF , !P3 ;  /* 0xff800000540e8808 */ /* 0x000fe40005800000 */
[----:B------:R-:W-:Y:S03]  /*4b80*/  @!P0 ISETP.GE.AND P5, PT, R16, R13, PT ;  /* 0x0000000d1000820c */ /* 0x000fe60003fa6270 */
[----:B------:R-:W-:Y:S01]  /*4b90*/  MUFU.TANH R75, R53 ;  /* 0x00000035004b7308 */ /* 0x000fe20000002400 */
[----:B------:R-:W-:Y:S01]  /*4ba0*/  @!P0 ISETP.GE.AND P3, PT, R17, R8, PT ;  /* 0x000000081100820c */ /* 0x000fe20003f66270 */
[--C-:B------:R-:W-:Y:S01]  /*4bb0*/  FFMA.FTZ R5, R14, UR9, -R10.reuse ;  /* 0x000000090e057c23 */ /* 0x100fe2000801080a */
[----:B------:R-:W-:Y:S02]  /*4bc0*/  @!P0 FSEL R18, R83, -INF , !P5 ;  /* 0xff80000053128808 */ /* 0x000fe40006800000 */
[----:B------:R-:W-:Y:S02]  /*4bd0*/  @!P0 ISETP.GE.AND P5, PT, R16, R12, PT ;  /* 0x0000000c1000820c */ /* 0x000fe40003fa6270 */
[----:B------:R-:W-:Y:S01]  /*4be0*/  MOV R17, R181 ;  /* 0x000000b500117202 */ /* 0x000fe20000000f00 */
[----:B------:R-:W-:Y:S02]  /*4bf0*/  FFMA.FTZ R14, R18, UR9, -R10 ;  /* 0x00000009120e7c23 */ /* 0x000fe4000801080a */
[----:B------:R4:W-:Y:S01]  /*4c00*/  MUFU.EX2 R86, R5 ;  /* 0x0000000500567308 */ /* 0x0009e20000000800 */
[----:B------:R-:W-:Y:S01]  /*4c10*/  @!P0 FSEL R17, R181, -INF , !P5 ;  /* 0xff800000b5118808 */ /* 0x000fe20006800000 */
[----:B------:R-:W-:Y:S01]  /*4c20*/  IMAD.MOV.U32 R18, RZ, RZ, R214 ;  /* 0x000000ffff127224 */ /* 0x000fe200078e00d6 */
[----:B------:R-:W-:Y:S07]  /*4c30*/  @!P0 FSEL R15, R179, -INF , !P2 ;  /* 0xff800000b30f8808 */ /* 0x000fee0005000000 */
[----:B------:R1:W3:Y:S01]  /*4c40*/  MUFU.EX2 R85, R14 ;  /* 0x0000000e00557308 */ /* 0x0002e20000000800 */
[C---:B------:R-:W-:Y:S02]  /*4c50*/  @!P0 ISETP.GE.AND P2, PT, R16.reuse, R11, PT ;  /* 0x0000000b1000820c */ /* 0x040fe40003f46270 */
[-C--:B------:R-:W-:Y:S01]  /*4c60*/  @!P0 ISETP.GE.AND P5, PT, R16, R8.reuse, PT ;  /* 0x000000081000820c */ /* 0x080fe20003fa6270 */
[----:B------:R-:W-:Y:S01]  /*4c70*/  FFMA.FTZ R15, R15, UR9, -R9 ;  /* 0x000000090f0f7c23 */ /* 0x000fe20008010809 */
[----:B------:R-:W-:Y:S05]  /*4c80*/  MOV R16, R199 ;  /* 0x000000c700107202 */ /* 0x000fea0000000f00 */
[----:B------:R-:W-:Y:S01]  /*4c90*/  MUFU.TANH R169, R54 ;  /* 0x0000003600a97308 */ /* 0x000fe20000002400 */
[----:B------:R-:W-:Y:S02]  /*4ca0*/  @!P0 FSEL R16, R199, -INF , !P2 ;  /* 0xff800000c7108808 */ /* 0x000fe40005000000 */
[-C--:B------:R-:W-:Y:S02]  /*4cb0*/  @!P0 ISETP.GE.AND P2, PT, R4, R8.reuse, PT ;  /* 0x000000080400820c */ /* 0x080fe40003f46270 */
[----:B----4-:R-:W-:Y:S01]  /*4cc0*/  @!P0 IADD3 R5, PT, PT, R0, 0x29, RZ ;  /* 0x0000002900058810 */ /* 0x010fe20007ffe0ff */
[----:B------:R-:W-:Y:S01]  /*4cd0*/  FFMA.FTZ R7, R16, UR9, -R3 ;  /* 0x0000000910077c23 */ /* 0x000fe20008010803 */
[----:B------:R-:W-:Y:S01]  /*4ce0*/  @!P0 FSEL R27, R210, -INF , !P2 ;  /* 0xff800000d21b8808 */ /* 0x000fe20005000000 */
[----:B-1----:R-:W-:Y:S01]  /*4cf0*/  FFMA.FTZ R14, R17, UR9, -R9 ;  /* 0x00000009110e7c23 */ /* 0x002fe20008010809 */
[C---:B------:R-:W-:Y:S01]  /*4d00*/  @!P0 ISETP.GE.AND P6, PT, R5.reuse, R11, PT ;  /* 0x0000000b0500820c */ /* 0x040fe20003fc6270 */
[----:B------:R1:W-:Y:S01]  /*4d10*/  MUFU.EX2 R193, R15 ;  /* 0x0000000f00c17308 */ /* 0x0003e20000000800 */
[-C--:B------:R-:W-:Y:S02]  /*4d20*/  @!P0 ISETP.GE.AND P2, PT, R5, R13.reuse, PT ;  /* 0x0000000d0500820c */ /* 0x080fe40003f46270 */
[----:B------:R-:W-:Y:S07]  /*4d30*/  @!P0 FSEL R30, R187, -INF , !P6 ;  /* 0xff800000bb1e8808 */ /* 0x000fee0007000000 */
[----:B------:R4:W-:Y:S01]  /*4d40*/  MUFU.EX2 R197, R14 ;  /* 0x0000000e00c57308 */ /* 0x0009e20000000800 */
[----:B------:R-:W-:Y:S02]  /*4d50*/  @!P0 ISETP.GE.AND P6, PT, R5, R8, PT ;  /* 0x000000080500820c */ /* 0x000fe40003fc6270 */
[----:B------:R-:W-:Y:S07]  /*4d60*/  @!P0 FSEL R18, R214, -INF , !P3 ;  /* 0xff800000d6128808 */ /* 0x000fee0005800000 */
[----:B------:R-:W4:Y:S01]  /*4d70*/  MUFU.TANH R167, R55 ;  /* 0x0000003700a77308 */ /* 0x000f220000002400 */
[----:B------:R-:W-:Y:S02]  /*4d80*/  @!P0 FSEL R28, R209, -INF , !P6 ;  /* 0xff800000d11c8808 */ /* 0x000fe40007000000 */
[-C--:B------:R-:W-:Y:S01]  /*4d90*/  @!P0 ISETP.GE.AND P6, PT, R5, R12.reuse, PT ;  /* 0x0000000c0500820c */ /* 0x080fe20003fc6270 */
[----:B------:R-:W-:Y:S01]  /*4da0*/  @!P0 VIADD R5, R0, 0x30 ;  /* 0x0000003000058836 */ /* 0x000fe20000000000 */
[CC--:B------:R-:W-:Y:S01]  /*4db0*/  @!P0 ISETP.GE.AND P3, PT, R4.reuse, R13.reuse, PT ;  /* 0x0000000d0400820c */ /* 0x0c0fe20003f66270 */
[----:B-1----:R-:W-:Y:S01]  /*4dc0*/  IMAD.MOV.U32 R15, RZ, RZ, R79 ;  /* 0x000000ffff0f7224 */ /* 0x002fe200078e004f */
[----:B------:R-:W-:Y:S03]  /*4dd0*/  @!P0 FSEL R22, R213, -INF , !P5 ;  /* 0xff800000d5168808 */ /* 0x000fe60006800000 */
[----:B------:R-:W1:Y:S01]  /*4de0*/  MUFU.TANH R182, R56 ;  /* 0x0000003800b67308 */ /* 0x000e620000002400 */
[----:B------:R-:W-:Y:S02]  /*4df0*/  @!P0 ISETP.GE.AND P5, PT, R4, R12, PT ;  /* 0x0000000c0400820c */ /* 0x000fe40003fa6270 */
[----:B----4-:R-:W-:Y:S02]  /*4e00*/  MOV R14, R80 ;  /* 0x00000050000e7202 */ /* 0x010fe40000000f00 */
[----:B------:R-:W-:Y:S02]  /*4e10*/  @!P0 FSEL R14, R80, -INF , !P3 ;  /* 0xff800000500e8808 */ /* 0x000fe40005800000 */
[----:B------:R-:W-:Y:S03]  /*4e20*/  @!P0 ISETP.GE.AND P3, PT, R5, R13, PT ;  /* 0x0000000d0500820c */ /* 0x000fe60003f66270 */
[----:B------:R-:W4:Y:S01]  /*4e30*/  MUFU.TANH R180, R57 ;  /* 0x0000003900b47308 */ /* 0x000f220000002400 */
[----:B------:R-:W-:Y:S01]  /*4e40*/  MOV R17, R172 ;  /* 0x000000ac00117202 */ /* 0x000fe20000000f00 */
[----:B------:R-:W-:Y:S01]  /*4e50*/  IMAD.MOV.U32 R21, RZ, RZ, R167 ;  /* 0x000000ffff157224 */ /* 0x000fe200078e00a7 */
[----:B------:R-:W-:Y:S02]  /*4e60*/  @!P0 FSEL R20, R76, -INF , !P3 ;  /* 0xff8000004c148808 */ /* 0x000fe40005800000 */
[----:B------:R-:W-:Y:S02]  /*4e70*/  @!P0 FSEL R19, R171, -INF , !P6 ;  /* 0xff800000ab138808 */ /* 0x000fe40007000000 */
[----:B------:R-:W-:Y:S03]  /*4e80*/  @!P0 FSEL R17, R172, -INF , !P5 ;  /* 0xff800000ac118808 */ /* 0x000fe60006800000 */
[----:B------:R-:W3:Y:S01]  /*4e90*/  MUFU.TANH R198, R58 ;  /* 0x0000003a00c67308 */ /* 0x000ee20000002400 */
[C---:B------:R-:W-:Y:S02]  /*4ea0*/  @!P0 ISETP.GE.AND P5, PT, R5.reuse, R12, PT ;  /* 0x0000000c0500820c */ /* 0x040fe40003fa6270 */
[C---:B------:R-:W-:Y:S02]  /*4eb0*/  @!P0 ISETP.GE.AND P6, PT, R5.reuse, R11, PT ;  /* 0x0000000b0500820c */ /* 0x040fe40003fc6270 */
[----:B------:R-:W-:Y:S01]  /*4ec0*/  @!P0 ISETP.GE.AND P3, PT, R5, R8, PT ;  /* 0x000000080500820c */ /* 0x000fe20003f66270 */
[--C-:B------:R-:W-:Y:S01]  /*4ed0*/  FFMA.FTZ R5, R22, UR9, -R2.reuse ;  /* 0x0000000916057c23 */ /* 0x100fe20008010802 */
[----:B------:R-:W-:Y:S03]  /*4ee0*/  @!P0 IADD3 R4, PT, PT, R0, 0x31, RZ ;  /* 0x0000003100048810 */ /* 0x000fe60007ffe0ff */
[----:B------:R1:W-:Y:S01]  /*4ef0*/  MUFU.EX2 R216, R6 ;  /* 0x0000000600d87308 */ /* 0x0003e20000000800 */
[----:B------:R-:W-:Y:S02]  /*4f00*/  @!P0 FSEL R15, R79, -INF , !P2 ;  /* 0xff8000004f0f8808 */ /* 0x000fe40005000000 */
[C---:B------:R-:W-:Y:S07]  /*4f10*/  @!P0 ISETP.GE.AND P2, PT, R4.reuse, R13, PT ;  /* 0x0000000d0400820c */ /* 0x040fee0003f46270 */
[----:B------:R4:W-:Y:S01]  /*4f20*/  MUFU.EX2 R242, R5 ;  /* 0x0000000500f27308 */ /* 0x0009e20000000800 */
[----:B------:R-:W-:Y:S02]  /*4f30*/  MOV R25, R75 ;  /* 0x0000004b00197202 */ /* 0x000fe40000000f00 */
[----:B------:R-:W-:Y:S07]  /*4f40*/  @!P0 FSEL R25, R75, -INF , !P2 ;  /* 0xff8000004b198808 */ /* 0x000fee0005000000 */
[----:B------:R-:W3:Y:S01]  /*4f50*/  MUFU.TANH R192, R59 ;  /* 0x0000003b00c07308 */ /* 0x000ee20000002400 */
[----:B------:R-:W-:Y:S02]  /*4f60*/  @!P0 ISETP.GE.AND P2, PT, R4, R12, PT ;  /* 0x0000000c0400820c */ /* 0x000fe40003f46270 */
[----:B------:R-:W-:Y:S02]  /*4f70*/  MOV R26, R169 ;  /* 0x000000a9001a7202 */ /* 0x000fe40000000f00 */
[----:B------:R-:W-:Y:S01]  /*4f80*/  @!P0 FSEL R26, R169, -INF , !P5 ;  /* 0xff800000a91a8808 */ /* 0x000fe20006800000 */
[----:B-1----:R-:W-:Y:S01]  /*4f90*/  FFMA.FTZ R6, R18, UR9, -R2 ;  /* 0x0000000912067c23 */ /* 0x002fe20008010802 */
[----:B------:R-:W-:Y:S03]  /*4fa0*/  @!P0 FSEL R21, R167, -INF , !P2 ;  /* 0xff800000a7158808 */ /* 0x000fe60005000000 */
[----:B------:R-:W-:Y:S01]  /*4fb0*/  MUFU.TANH R178, R60 ;  /* 0x0000003c00b27308 */ /* 0x000fe20000002400 */
[CC--:B------:R-:W-:Y:S01]  /*4fc0*/  @!P0 ISETP.GE.AND P5, PT, R4.reuse, R11.reuse, PT ;  /* 0x0000000b0400820c */ /* 0x0c0fe20003fa6270 */
[----:B------:R-:W-:Y:S01]  /*4fd0*/  IMAD.MOV.U32 R18, RZ, RZ, R182 ;  /* 0x000000ffff127224 */ /* 0x000fe200078e00b6 */
[----:B----4-:R-:W-:Y:S02]  /*4fe0*/  F2FP.BF16.F32.PACK_AB R5, R99, R158 ;  /* 0x0000009e6305723e */ /* 0x010fe400000010ff */
[----:B------:R-:W-:Y:S02]  /*4ff0*/  @!P0 ISETP.GE.AND P2, PT, R4, R8, PT ;  /* 0x000000080400820c */ /* 0x000fe40003f46270 */
[C---:B------:R-:W-:Y:S01]  /*5000*/  @!P0 IADD3 R4, PT, PT, R0.reuse, 0x38, RZ ;  /* 0x0000003800048810 */ /* 0x040fe20007ffe0ff */
[----:B------:R1:W-:Y:S02]  /*5010*/  STS [R161+0x10000], R5 ;  /* 0x01000005a1007388 */ /* 0x0003e40000000800 */
[----:B------:R-:W4:Y:S01]  /*5020*/  MUFU.TANH R74, R64 ;  /* 0x00000040004a7308 */ /* 0x000f220000002400 */
[----:B------:R-:W-:Y:S02]  /*5030*/  @!P0 IADD3 R0, PT, PT, R0, 0x39, RZ ;  /* 0x0000003900008810 */ /* 0x000fe40007ffe0ff */
[----:B------:R-:W-:Y:S02]  /*5040*/  MOV R22, R180 ;  /* 0x000000b400167202 */ /* 0x000fe40000000f00 */
[----:B------:R-:W-:Y:S02]  /*5050*/  @!P0 FSEL R18, R182, -INF , !P6 ;  /* 0xff800000b6128808 */ /* 0x000fe40007000000 */
[----:B---3--:R-:W-:Y:S03]  /*5060*/  MOV R23, R198 ;  /* 0x000000c600177202 */ /* 0x008fe60000000f00 */
[----:B------:R-:W3:Y:S01]  /*5070*/  MUFU.TANH R177, R61 ;  /* 0x0000003d00b17308 */ /* 0x000ee20000002400 */
[----:B------:R-:W-:Y:S02]  /*5080*/  @!P0 FSEL R22, R180, -INF , !P5 ;  /* 0xff800000b4168808 */ /* 0x000fe40006800000 */
[-C--:B------:R-:W-:Y:S02]  /*5090*/  @!P0 ISETP.GE.AND P6, PT, R4, R11.reuse, PT ;  /* 0x0000000b0400820c */ /* 0x080fe40003fc6270 */
[----:B------:R-:W-:Y:S01]  /*50a0*/  @!P0 ISETP.GE.AND P5, PT, R0, R11, PT ;  /* 0x0000000b0000820c */ /* 0x000fe20003fa6270 */
[----:B------:R-:W-:Y:S01]  /*50b0*/  IMAD.MOV.U32 R11, RZ, RZ, R192 ;  /* 0x000000ffff0b7224 */ /* 0x000fe200078e00c0 */
[----:B------:R-:W-:Y:S03]  /*50c0*/  @!P0 FSEL R23, R198, -INF , !P3 ;  /* 0xff800000c6178808 */ /* 0x000fe60005800000 */
[----:B------:R-:W3:Y:S01]  /*50d0*/  MUFU.TANH R73, R65 ;  /* 0x0000004100497308 */ /* 0x000ee20000002400 */
[-C--:B------:R-:W-:Y:S02]  /*50e0*/  @!P0 ISETP.GE.AND P3, PT, R4, R13.reuse, PT ;  /* 0x0000000d0400820c */ /* 0x080fe40003f66270 */
[----:B------:R-:W-:Y:S02]  /*50f0*/  @!P0 FSEL R11, R192, -INF , !P2 ;  /* 0xff800000c00b8808 */ /* 0x000fe40005000000 */
[----:B------:R-:W-:Y:S01]  /*5100*/  @!P0 ISETP.GE.AND P2, PT, R0, R13, PT ;  /* 0x0000000d0000820c */ /* 0x000fe20003f46270 */
[----:B----4-:R-:W-:Y:S01]  /*5110*/  IMAD.MOV.U32 R13, RZ, RZ, R74 ;  /* 0x000000ffff0d7224 */ /* 0x010fe200078e004a */
[----:B------:R-:W-:Y:S03]  /*5120*/  MOV R24, R178 ;  /* 0x000000b200187202 */ /* 0x000fe60000000f00 */
[----:B------:R4:W-:Y:S01]  /*5130*/  MUFU.EX2 R215, R7 ;  /* 0x0000000700d77308 */ /* 0x0009e20000000800 */
[----:B------:R-:W-:Y:S01]  /*5140*/  @!P0 FSEL R13, R74, -INF , !P3 ;  /* 0xff8000004a0d8808 */ /* 0x000fe20005800000 */
[--C-:B-1----:R-:W-:Y:S01]  /*5150*/  FFMA.FTZ R5, R28, UR9, -R2.reuse ;  /* 0x000000091c057c23 */ /* 0x102fe20008010802 */
[----:B------:R-:W-:Y:S07]  /*5160*/  @!P0 FSEL R24, R178, -INF , !P6 ;  /* 0xff800000b2188808 */ /* 0x000fee0007000000 */
[----:B------:R1:W-:Y:S01]  /*5170*/  MUFU.EX2 R243, R6 ;  /* 0x0000000600f37308 */ /* 0x0003e20000000800 */
[C---:B------:R-:W-:Y:S02]  /*5180*/  @!P0 ISETP.GE.AND P6, PT, R4.reuse, R12, PT ;  /* 0x0000000c0400820c */ /* 0x040fe40003fc6270 */
[----:B------:R-:W-:Y:S07]  /*5190*/  @!P0 ISETP.GE.AND P3, PT, R4, R8, PT ;  /* 0x000000080400820c */ /* 0x000fee0003f66270 */
[----:B------:R1:W-:Y:S01]  /*51a0*/  MUFU.EX2 R234, R5 ;  /* 0x0000000500ea7308 */ /* 0x0003e20000000800 */
[----:B------:R-:W-:Y:S02]  /*51b0*/  F2FP.BF16.F32.PACK_AB R4, R159, R70 ;  /* 0x000000469f04723e */ /* 0x000fe400000010ff */
[----:B---3--:R-:W-:Y:S07]  /*51c0*/  MOV R16, R177 ;  /* 0x000000b100107202 */ /* 0x008fee0000000f00 */
[----:B------:R-:W-:Y:S01]  /*51d0*/  MUFU.TANH R166, R66 ;  /* 0x0000004200a67308 */ /* 0x000fe20000002400 */
[----:B------:R-:W-:Y:S01]  /*51e0*/  @!P0 FSEL R16, R177, -INF , !P5 ;  /* 0xff800000b1108808 */ /* 0x000fe20006800000 */
[----:B------:R3:W-:Y:S01]  /*51f0*/  STS [R161+0x10400], R4 ;  /* 0x01040004a1007388 */ /* 0x0007e20000000800 */
[----:B----4-:R-:W-:Y:S02]  /*5200*/  MOV R7, R73 ;  /* 0x0000004900077202 */ /* 0x010fe40000000f00 */
[----:B------:R-:W-:Y:S01]  /*5210*/  @!P0 FSEL R7, R73, -INF , !P2 ;  /* 0xff80000049078808 */ /* 0x000fe20005000000 */
[--C-:B-1----:R-:W-:Y:S01]  /*5220*/  FFMA.FTZ R6, R30, UR9, -R3.reuse ;  /* 0x000000091e067c23 */ /* 0x102fe20008010803 */
[C---:B------:R-:W-:Y:S03]  /*5230*/  @!P0 ISETP.GE.AND P5, PT, R0.reuse, R12, PT ;  /* 0x0000000c0000820c */ /* 0x040fe60003fa6270 */
[----:B------:R-:W1:Y:S01]  /*5240*/  MUFU.TANH R165, R67 ;  /* 0x0000004300a57308 */ /* 0x000e620000002400 */
[----:B------:R-:W-:Y:S01]  /*5250*/  @!P0 ISETP.GE.AND P2, PT, R0, R8, PT ;  /* 0x000000080000820c */ /* 0x000fe20003f46270 */
[----:B------:R-:W-:Y:S01]  /*5260*/  FFMA.FTZ R0, R27, UR9, -R2 ;  /* 0x000000091b007c23 */ /* 0x000fe20008010802 */
[----:B------:R-:W-:Y:S01]  /*5270*/  F2FP.BF16.F32.PACK_AB R5, R81, R78 ;  /* 0x0000004e5105723e */ /* 0x000fe200000010ff */
[----:B------:R-:W-:Y:S06]  /*5280*/  FFMA.FTZ R12, R29, UR9, -R3 ;  /* 0x000000091d0c7c23 */ /* 0x000fec0008010803 */
[----:B------:R4:W-:Y:S10]  /*5290*/  MUFU.EX2 R235, R0 ;  /* 0x0000000000eb7308 */ /* 0x0009f40000000800 */
[----:B------:R1:W-:Y:S10]  /*52a0*/  MUFU.EX2 R206, R6 ;  /* 0x0000000600ce7308 */ /* 0x0003f40000000800 */
[----:B------:R-:W2:Y:S01]  /*52b0*/  MUFU.TANH R186, R62 ;  /* 0x0000003e00ba7308 */ /* 0x000ea20000002400 */
[----:B---3--:R-:W-:Y:S02]  /*52c0*/  F2FP.BF16.F32.PACK_AB R4, R97, R98 ;  /* 0x000000626104723e */ /* 0x008fe400000010ff */
[----:B----4-:R-:W-:Y:S03]  /*52d0*/  F2FP.BF16.F32.PACK_AB R0, R230, R226 ;  /* 0x000000e2e600723e */ /* 0x010fe600000010ff */
[----:B------:R3:W-:Y:S04]  /*52e0*/  STS [R164+0x10000], R4 ;  /* 0x01000004a4007388 */ /* 0x0007e80000000800 */
[----:B------:R-:W4:Y:S01]  /*52f0*/  MUFU.TANH R185, R63 ;  /* 0x0000003f00b97308 */ /* 0x000f220000002400 */
[----:B-1----:R-:W-:Y:S01]  /*5300*/  F2FP.BF16.F32.PACK_AB R6, R250, R251 ;  /* 0x000000fbfa06723e */ /* 0x002fe200000010ff */
[----:B------:R1:W-:Y:S04]  /*5310*/  STS [R164+0x10400], R0 ;  /* 0x01040000a4007388 */ /* 0x0003e80000000800 */
[----:B------:R2:W-:Y:S04]  /*5320*/  STS [R161+0x12400], R5 ;  /* 0x01240005a1007388 */ /* 0x0005e80000000800 */
[----:B------:R-:W-:Y:S01]  /*5330*/  MUFU.EX2 R208, R12 ;  /* 0x0000000c00d07308 */ /* 0x000fe20000000800 */
[----:B------:R4:W-:Y:S01]  /*5340*/  STS [R161+0x12000], R6 ;  /* 0x01200006a1007388 */ /* 0x0009e20000000800 */
[----:B------:R-:W-:Y:S02]  /*5350*/  IADD3 R112, PT, PT, R161, R32, RZ ;  /* 0x00000020a1707210 */ /* 0x000fe40007ffe0ff */
[----:B------:R-:W-:Y:S02]  /*5360*/  IADD3 R113, PT, PT, R32, R162, RZ ;  /* 0x000000a220717210 */ /* 0x000fe40007ffe0ff */
[C---:B------:R-:W-:Y:S03]  /*5370*/  IADD3 R114, PT, PT, R31.reuse, R112, RZ ;  /* 0x000000701f727210 */ /* 0x040fe60007ffe0ff */
[----:B------:R-:W-:Y:S01]  /*5380*/  IMAD.IADD R163, R31, 0x1, R113 ;  /* 0x000000011fa37824 */ /* 0x000fe200078e0271 */
[----:B---3--:R-:W-:Y:S02]  /*5390*/  F2FP.BF16.F32.PACK_AB R4, R77, R72 ;  /* 0x000000484d04723e */ /* 0x008fe400000010ff */
[----:B-1----:R-:W-:Y:S03]  /*53a0*/  F2FP.BF16.F32.PACK_AB R0, R95, R96 ;  /* 0x000000605f00723e */ /* 0x002fe600000010ff */
[----:B------:R1:W-:Y:S01]  /*53b0*/  STS [R164+0x12400], R4 ;  /* 0x01240004a4007388 */ /* 0x0003e20000000800 */
[----:B--2---:R-:W-:Y:S01]  /*53c0*/  F2FP.BF16.F32.PACK_AB R5, R246, R247 ;  /* 0x000000f7f605723e */ /* 0x004fe200000010ff */
[----:B----4-:R-:W-:Y:S04]  /*53d0*/  FFMA.FTZ R6, R17, UR9, -R9 ;  /* 0x0000000911067c23 */ /* 0x010fe80008010809 */
[----:B------:R2:W-:Y:S01]  /*53e0*/  STS [R164+0x12000], R5 ;  /* 0x01200005a4007388 */ /* 0x0005e20000000800 */
[----:B------:R3:W-:Y:S03]  /*53f0*/  MUFU.EX2 R176, R6 ;  /* 0x0000000600b07308 */ /* 0x0007e60000000800 */
[----:B------:R4:W-:Y:S01]  /*5400*/  STS [R112+0x10000], R0 ;  /* 0x0100000070007388 */ /* 0x0009e20000000800 */
[--C-:B-1----:R-:W-:Y:S01]  /*5410*/  FFMA.FTZ R4, R14, UR9, -R10.reuse ;  /* 0x000000090e047c23 */ /* 0x102fe2000801080a */
[--C-:B---3--:R-:W-:Y:S05]  /*5420*/  FFMA.FTZ R6, R25, UR9, -R10.reuse ;  /* 0x0000000919067c23 */ /* 0x108fea000801080a */
[----:B------:R1:W-:Y:S01]  /*5430*/  MUFU.EX2 R82, R4 ;  /* 0x0000000400527308 */ /* 0x0003e20000000800 */
[----:B--2---:R-:W-:Y:S09]  /*5440*/  F2FP.BF16.F32.PACK_AB R5, R220, R221 ;  /* 0x000000dddc05723e */ /* 0x004ff200000010ff */
[----:B------:R2:W-:Y:S01]  /*5450*/  MUFU.EX2 R77, R6 ;  /* 0x00000006004d7308 */ /* 0x0005e20000000800 */
[----:B----4-:R-:W-:Y:S01]  /*5460*/  FFMA.FTZ R0, R15, UR9, -R10 ;  /* 0x000000090f007c23 */ /* 0x010fe2000801080a */
[----:B------:R3:W-:Y:S08]  /*5470*/  STS [R112+0x10400], R5 ;  /* 0x0104000570007388 */ /* 0x0007f00000000800 */
[----:B------:R4:W-:Y:S01]  /*5480*/  MUFU.EX2 R81, R0 ;  /* 0x0000000000517308 */ /* 0x0009e20000000800 */
[----:B-1----:R-:W-:Y:S05]  /*5490*/  F2FP.BF16.F32.PACK_AB R4, R89, R90 ;  /* 0x0000005a5904723e */ /* 0x002fea00000010ff */
[----:B------:R1:W-:Y:S01]  /*54a0*/  STS [R114+0x10000], R4 ;  /* 0x0100000472007388 */ /* 0x0003e20000000800 */
[----:B--2---:R-:W-:Y:S04]  /*54b0*/  FFMA.FTZ R6, R18, UR9, -R3 ;  /* 0x0000000912067c23 */ /* 0x004fe80008010803 */
[----:B------:R2:W-:Y:S01]  /*54c0*/  MUFU.EX2 R202, R6 ;  /* 0x0000000600ca7308 */ /* 0x0005e20000000800 */
[----:B----4-:R-:W-:Y:S05]  /*54d0*/  F2FP.BF16.F32.PACK_AB R0, R203, R204 ;  /* 0x000000cccb00723e */ /* 0x010fea00000010ff */
[----:B------:R4:W-:Y:S01]  /*54e0*/  STS [R114+0x10400], R0 ;  /* 0x0104000072007388 */ /* 0x0009e20000000800 */
[----:B---3--:R-:W-:Y:S04]  /*54f0*/  FFMA.FTZ R5, R19, UR9, -R9 ;  /* 0x0000000913057c23 */ /* 0x008fe80008010809 */
[----:B------:R3:W4:Y:S01]  /*5500*/  MUFU.EX2 R175, R5 ;  /* 0x0000000500af7308 */ /* 0x0007220000000800 */
[----:B--2---:R-:W-:Y:S09]  /*5510*/  FFMA.FTZ R6, R23, UR9, -R2 ;  /* 0x0000000917067c23 */ /* 0x004ff20008010802 */
[----:B------:R2:W-:Y:S01]  /*5520*/  MUFU.EX2 R231, R6 ;  /* 0x0000000600e77308 */ /* 0x0005e20000000800 */
[----:B-1----:R-:W-:Y:S05]  /*5530*/  F2FP.BF16.F32.PACK_AB R4, R252, R71 ;  /* 0x00000047fc04723e */ /* 0x002fea00000010ff */
[----:B------:R1:W-:Y:S01]  /*5540*/  STS [R112+0x12400], R4 ;  /* 0x0124000470007388 */ /* 0x0003e20000000800 */
[----:B---3--:R-:W-:Y:S01]  /*5550*/  F2FP.BF16.F32.PACK_AB R5, R244, R245 ;  /* 0x000000f5f405723e */ /* 0x008fe200000010ff */
[----:B----4-:R-:W-:Y:S04]  /*5560*/  FFMA.FTZ R0, R20, UR9, -R10 ;  /* 0x0000000914007c23 */ /* 0x010fe8000801080a */
[----:B------:R3:W-:Y:S01]  /*5570*/  STS [R112+0x12000], R5 ;  /* 0x0120000570007388 */ /* 0x0007e20000000800 */
[----:B--2---:R-:W-:Y:S01]  /*5580*/  FFMA.FTZ R6, R24, UR9, -R3 ;  /* 0x0000000918067c23 */ /* 0x004fe20008010803 */
[----:B------:R2:W-:Y:S10]  /*5590*/  MUFU.EX2 R78, R0 ;  /* 0x00000000004e7308 */ /* 0x0005f40000000800 */
[----:B------:R4:W-:Y:S01]  /*55a0*/  MUFU.EX2 R194, R6 ;  /* 0x0000000600c27308 */ /* 0x0009e20000000800 */
[----:B--2---:R-:W-:Y:S02]  /*55b0*/  F2FP.BF16.F32.PACK_AB R0, R236, R238 ;  /* 0x000000eeec00723e */ /* 0x004fe400000010ff */
[----:B-1----:R-:W-:Y:S02]  /*55c0*/  F2FP.BF16.F32.PACK_AB R4, R85, R86 ;  /* 0x000000565504723e */ /* 0x002fe400000010ff */
[----:B----4-:R-:W-:Y:S01]  /*55d0*/  F2FP.BF16.F32.PACK_AB R6, R175, R176 ;  /* 0x000000b0af06723e */ /* 0x010fe200000010ff */
[----:B------:R1:W-:Y:S01]  /*55e0*/  STS [R114+0x12000], R0 ;  /* 0x0120000072007388 */ /* 0x0003e20000000800 */
[--C-:B---3--:R-:W-:Y:S04]  /*55f0*/  FFMA.FTZ R5, R26, UR9, -R9.reuse ;  /* 0x000000091a057c23 */ /* 0x108fe80008010809 */
[----:B------:R2:W-:Y:S02]  /*5600*/  MUFU.EX2 R174, R5 ;  /* 0x0000000500ae7308 */ /* 0x0005e40000000800 */
[----:B--2---:R-:W-:Y:S01]  /*5610*/  F2FP.BF16.F32.PACK_AB R5, R248, R249 ;  /* 0x000000f9f805723e */ /* 0x004fe200000010ff */
[----:B-1----:R-:W-:Y:S04]  /*5620*/  FFMA.FTZ R0, R21, UR9, -R9 ;  /* 0x0000000915007c23 */ /* 0x002fe80008010809 */
[----:B------:R1:W-:Y:S03]  /*5630*/  STS [R114+0x12400], R5 ;  /* 0x0124000572007388 */ /* 0x0003e60000000800 */
[----:B------:R2:W-:Y:S01]  /*5640*/  MUFU.EX2 R173, R0 ;  /* 0x0000000000ad7308 */ /* 0x0005e20000000800 */
[----:B------:R3:W-:Y:S01]  /*5650*/  STS [R162], R4 ;  /* 0x00000004a2007388 */ /* 0x0007e20000000800 */
[----:B--2---:R-:W-:Y:S05]  /*5660*/  F2FP.BF16.F32.PACK_AB R0, R197, R193 ;  /* 0x000000c1c500723e */ /* 0x004fea00000010ff */
[----:B------:R2:W-:Y:S01]  /*5670*/  STS [R162+0x400], R0 ;  /* 0x00040000a2007388 */ /* 0x0005e20000000800 */
[--C-:B-1----:R-:W-:Y:S01]  /*5680*/  FFMA.FTZ R5, R22, UR9, -R3.reuse ;  /* 0x0000000916057c23 */ /* 0x102fe20008010803 */
[----:B------:R-:W-:Y:S02]  /*5690*/  FFMA.FTZ R3, R16, UR9, -R3 ;  /* 0x0000000910037c23 */ /* 0x000fe40008010803 */
[----:B------:R-:W-:Y:S01]  /*56a0*/  STS [R115+0x400], R6 ;  /* 0x0004000673007388 */ /* 0x000fe20000000800 */
[----:B------:R1:W-:Y:S01]  /*56b0*/  MUFU.EX2 R201, R5 ;  /* 0x0000000500c97308 */ /* 0x0003e20000000800 */
[----:B---3--:R-:W-:Y:S02]  /*56c0*/  MOV R4, R165 ;  /* 0x000000a500047202 */ /* 0x008fe40000000f00 */
[----:B------:R-:W-:Y:S07]  /*56d0*/  @!P0 FSEL R4, R165, -INF , !P5 ;  /* 0xff800000a5048808 */ /* 0x000fee0006800000 */
[----:B------:R3:W-:Y:S01]  /*56e0*/  MUFU.EX2 R188, R3 ;  /* 0x0000000300bc7308 */ /* 0x0007e20000000800 */
[----:B-1----:R-:W-:Y:S09]  /*56f0*/  FFMA.FTZ R5, R11, UR9, -R2 ;  /* 0x000000090b057c23 */ /* 0x002ff20008010802 */
[----:B------:R1:W-:Y:S01]  /*5700*/  MUFU.EX2 R229, R5 ;  /* 0x0000000500e57308 */ /* 0x0003e20000000800 */
[----:B--2---:R-:W-:Y:S01]  /*5710*/  IMAD.MOV.U32 R0, RZ, RZ, R166 ;  /* 0x000000ffff007224 */ /* 0x004fe200078e00a6 */
[----:B------:R-:W-:Y:S02]  /*5720*/  @!P0 FSEL R0, R166, -INF , !P6 ;  /* 0xff800000a6008808 */ /* 0x000fe40007000000 */
[----:B---3--:R-:W-:Y:S01]  /*5730*/  F2FP.BF16.F32.PACK_AB R3, R206, R208 ;  /* 0x000000d0ce03723e */ /* 0x008fe200000010ff */
[--C-:B-1----:R-:W-:Y:S01]  /*5740*/  FFMA.FTZ R5, R13, UR9, -R10.reuse ;  /* 0x000000090d057c23 */ /* 0x102fe2000801080a */
[----:B------:R-:W-:Y:S01]  /*5750*/  FFMA.FTZ R10, R7, UR9, -R10 ;  /* 0x00000009070a7c23 */ /* 0x000fe2000801080a */
[--C-:B------:R-:W-:Y:S01]  /*5760*/  FFMA.FTZ R7, R0, UR9, -R9.reuse ;  /* 0x0000000900077c23 */ /* 0x100fe20008010809 */
[----:B------:R-:W-:Y:S01]  /*5770*/  F2FP.BF16.F32.PACK_AB R0, R81, R82 ;  /* 0x000000525100723e */ /* 0x000fe200000010ff */
[----:B------:R-:W-:Y:S01]  /*5780*/  FFMA.FTZ R9, R4, UR9, -R9 ;  /* 0x0000000904097c23 */ /* 0x000fe20008010809 */
[----:B------:R-:W-:Y:S01]  /*5790*/  MOV R4, R186 ;  /* 0x000000ba00047202 */ /* 0x000fe20000000f00 */
[----:B------:R1:W-:Y:S01]  /*57a0*/  MUFU.EX2 R170, R7 ;  /* 0x0000000700aa7308 */ /* 0x0003e20000000800 */
[----:B------:R-:W-:Y:S01]  /*57b0*/  @!P0 FSEL R4, R186, -INF , !P3 ;  /* 0xff800000ba048808 */ /* 0x000fe20005800000 */
[----:B------:R2:W-:Y:S08]  /*57c0*/  STS [R115], R0 ;  /* 0x0000000073007388 */ /* 0x0005f00000000800 */
[----:B------:R3:W-:Y:S10]  /*57d0*/  MUFU.EX2 R72, R5 ;  /* 0x0000000500487308 */ /* 0x0007f40000000800 */
[----:B------:R-:W4:Y:S10]  /*57e0*/  MUFU.EX2 R71, R10 ;  /* 0x0000000a00477308 */ /* 0x000f340000000800 */
[----:B------:R-:W4:Y:S01]  /*57f0*/  MUFU.EX2 R168, R9 ;  /* 0x0000000900a87308 */ /* 0x000f220000000800 */
[--C-:B-1----:R-:W-:Y:S01]  /*5800*/  FFMA.FTZ R7, R4, UR9, -R2.reuse ;  /* 0x0000000904077c23 */ /* 0x102fe20008010802 */
[----:B------:R-:W-:Y:S01]  /*5810*/  F2FP.BF16.F32.PACK_AB R4, R242, R243 ;  /* 0x000000f3f204723e */ /* 0x000fe200000010ff */
[----:B---3--:R-:W-:Y:S01]  /*5820*/  IMAD.MOV.U32 R5, RZ, RZ, R185 ;  /* 0x000000ffff057224 */ /* 0x008fe200078e00b9 */
[----:B------:R-:W-:Y:S03]  /*5830*/  @!P0 FSEL R5, R185, -INF , !P2 ;  /* 0xff800000b9058808 */ /* 0x000fe60005000000 */
[----:B------:R1:W-:Y:S03]  /*5840*/  STS [R162+0x2400], R4 ;  /* 0x00240004a2007388 */ /* 0x0003e60000000800 */
[----:B------:R-:W-:Y:S01]  /*5850*/  MUFU.EX2 R219, R7 ;  /* 0x0000000700db7308 */ /* 0x000fe20000000800 */
[----:B------:R-:W-:Y:S01]  /*5860*/  FFMA.FTZ R2, R5, UR9, -R2 ;  /* 0x0000000905027c23 */ /* 0x000fe20008010802 */
[----:B------:R-:W-:Y:S02]  /*5870*/  F2FP.BF16.F32.PACK_AB R5, R234, R235 ;  /* 0x000000ebea05723e */ /* 0x000fe400000010ff */
[----:B--2---:R-:W-:Y:S06]  /*5880*/  F2FP.BF16.F32.PACK_AB R0, R215, R216 ;  /* 0x000000d8d700723e */ /* 0x004fec00000010ff */
[----:B------:R4:W2:Y:S01]  /*5890*/  MUFU.EX2 R217, R2 ;  /* 0x0000000200d97308 */ /* 0x0008a20000000800 */
[----:B------:R3:W-:Y:S04]  /*58a0*/  STS [R162+0x2000], R0 ;  /* 0x00200000a2007388 */ /* 0x0007e80000000800 */
[----:B------:R2:W-:Y:S04]  /*58b0*/  STS [R115+0x2000], R3 ;  /* 0x0020000373007388 */ /* 0x0005e80000000800 */
[----:B------:R2:W-:Y:S01]  /*58c0*/  STS [R115+0x2400], R5 ;  /* 0x0024000573007388 */ /* 0x0005e20000000800 */
[----:B----4-:R-:W-:Y:S02]  /*58d0*/  F2FP.BF16.F32.PACK_AB R2, R71, R72 ;  /* 0x000000484702723e */ /* 0x010fe400000010ff */
[----:B-1----:R-:W-:Y:S05]  /*58e0*/  F2FP.BF16.F32.PACK_AB R4, R77, R78 ;  /* 0x0000004e4d04723e */ /* 0x002fea00000010ff */
[----:B------:R1:W-:Y:S01]  /*58f0*/  STS [R113], R4 ;  /* 0x0000000471007388 */ /* 0x0003e20000000800 */
[----:B---3--:R-:W-:Y:S02]  /*5900*/  F2FP.BF16.F32.PACK_AB R0, R168, R170 ;  /* 0x000000aaa800723e */ /* 0x008fe400000010ff */
[----:B--2---:R-:W-:Y:S02]  /*5910*/  F2FP.BF16.F32.PACK_AB R3, R173, R174 ;  /* 0x000000aead03723e */ /* 0x004fe400000010ff */
[----:B------:R-:W-:Y:S03]  /*5920*/  F2FP.BF16.F32.PACK_AB R5, R201, R202 ;  /* 0x000000cac905723e */ /* 0x000fe600000010ff */
[----:B------:R2:W-:Y:S04]  /*5930*/  STS [R113+0x400], R3 ;  /* 0x0004000371007388 */ /* 0x0005e80000000800 */
[----:B------:R3:W-:Y:S04]  /*5940*/  STS [R163], R2 ;  /* 0x00000002a3007388 */ /* 0x0007e80000000800 */
[----:B------:R4:W-:Y:S01]  /*5950*/  STS [R163+0x400], R0 ;  /* 0x00040000a3007388 */ /* 0x0009e20000000800 */
[----:B-1----:R-:W-:Y:S03]  /*5960*/  F2FP.BF16.F32.PACK_AB R4, R229, R231 ;  /* 0x000000e7e504723e */ /* 0x002fe600000010ff */
[----:B------:R-:W-:Y:S04]  /*5970*/  STS [R113+0x2000], R5 ;  /* 0x0020000571007388 */ /* 0x000fe80000000800 */
[----:B------:R-:W-:Y:S01]  /*5980*/  STS [R113+0x2400], R4 ;  /* 0x0024000471007388 */ /* 0x000fe20000000800 */
[----:B--2---:R-:W-:Y:S02]  /*5990*/  F2FP.BF16.F32.PACK_AB R3, R188, R194 ;  /* 0x000000c2bc03723e */ /* 0x004fe400000010ff */
[----:B---3--:R-:W-:Y:S03]  /*59a0*/  F2FP.BF16.F32.PACK_AB R2, R217, R219 ;  /* 0x000000dbd902723e */ /* 0x008fe600000010ff */
[----:B------:R1:W-:Y:S01]  /*59b0*/  STS [R163+0x2000], R3 ;  /* 0x00200003a3007388 */ /* 0x0003e20000000800 */
[----:B----4-:R-:W-:Y:S03]  /*59c0*/  LEA R0, R155, UR4, 0x1 ;  /* 0x000000049b007c11 */ /* 0x010fe6000f8e08ff */
[----:B------:R2:W-:Y:S04]  /*59d0*/  STS [R163+0x2400], R2 ;  /* 0x00240002a3007388 */ /* 0x0005e80000000800 */
[----:B------:R-:W3:Y:S08]  /*59e0*/  LDSM.16.M88.4 R64, [R0+0x4000] ;  /* 0x004000000040783b */ /* 0x000ef00000000200 */
[----:B------:R4:W3:Y:S01]  /*59f0*/  LDSM.16.M88.4 R60, [R0+0x5000] ;  /* 0x00500000003c783b */ /* 0x0008e20000000200 */
[----:B-1----:R-:W-:Y:S02]  /*5a00*/  MOV R3, R101 ;  /* 0x0000006500037202 */ /* 0x002fe40000000f00 */
[C---:B--2---:R-:W-:Y:S03]  /*5a10*/  IADD3 R2, PT, PT, R0.reuse, 0x4000, RZ ;  /* 0x0000400000027810 */ /* 0x044fe60007ffe0ff */
[----:B------:R-:W-:Y:S04]  /*5a20*/  FFMA.FTZ R3, -R3, R3, 1 ;  /* 0x3f80000003037423 */ /* 0x000fe80000010103 */
[----:B------:R-:W-:Y:S01]  /*5a30*/  FMUL.FTZ R3, R3, UR14 ;  /* 0x0000000e03037c20 */ /* 0x000fe20008410000 */
[----:B----4-:R-:W-:Y:S01]  /*5a40*/  VIADD R0, R0, 0x4020 ;  /* 0x0000402000007836 */ /* 0x010fe20000000000 */
[----:B------:R-:W-:Y:S05]  /*5a50*/  @P1 IADD3 R0, PT, PT, R2, -0x20, RZ ;  /* 0xffffffe002001810 */ /* 0x000fea0007ffe0ff */
[----:B------:R-:W1:Y:S01]  /*5a60*/  LDSM.16.M88.4 R100, [R0] ;  /* 0x000000000064783b */ /* 0x000e620000000200 */
[-C--:B---3--:R-:W-:Y:S07]  /*5a70*/  HMMA.16816.F32.BF16 R4, R64, R116.reuse, RZ ;  /* 0x000000744004723c */ /* 0x088fee00000418ff */
[----:B------:R-:W2:Y:S01]  /*5a80*/  LDSM.16.M88.4 R104, [R0+0x1000] ;  /* 0x001000000068783b */ /* 0x000ea20000000200 */
        /* <DEDUP_REMOVED lines=20> */
[C---:B------:R-:W-:Y:S01]  /*5bd0*/  FADD.FTZ R6, -R111.reuse, R6 ;  /* 0x000000066f067221 */ /* 0x040fe20000010100 */
[----:B------:R-:W-:Y:S02]  /*5be0*/  FADD.FTZ R7, -R111, R7 ;  /* 0x000000076f077221 */ /* 0x000fe40000010100 */
[C---:B------:R-:W-:Y:S04]  /*5bf0*/  HMMA.16816.F32.BF16 R16, R100.reuse, R134, R16 ;  /* 0x000000866410723c */ /* 0x040fe80000041810 */
[----:B------:R-:W-:Y:S01]  /*5c00*/  FMUL.FTZ R5, R99, R5 ;  /* 0x0000000563057220 */ /* 0x000fe20000410000 */
[----:B------:R-:W-:Y:S01]  /*5c10*/  FMUL.FTZ R7, R159, R7 ;  /* 0x000000079f077220 */ /* 0x000fe20000410000 */
[----:B------:R1:W5:Y:S01]  /*5c20*/  LDL.LU R99, [R1+0xcc] ;  /* 0x0000cc0001637983 */ /* 0x0003620000300800 */
[C---:B------:R-:W-:Y:S01]  /*5c30*/  SHF.L.U32 R159, R157.reuse, 0x5, RZ ;  /* 0x000000059d9f7819 */ /* 0x040fe200000006ff */
[-C--:B------:R-:W-:Y:S08]  /*5c40*/  HMMA.16816.F32.BF16 R20, R100, R136.reuse, R20 ;  /* 0x000000886414723c */ /* 0x080ff00000041814 */
[C---:B------:R-:W-:Y:S04]  /*5c50*/  HMMA.16816.F32.BF16 R24, R104.reuse, R136, R24 ;  /* 0x000000886818723c */ /* 0x040fe80000041818 */
[C---:B------:R-:W-:Y:S04]  /*5c60*/  FADD.FTZ R16, -R160.reuse, R16 ;  /* 0x00000010a0107221 */ /* 0x040fe80000010100 */
[-C--:B------:R-:W-:Y:S08]  /*5c70*/  HMMA.16816.F32.BF16 R28, R104, R138.reuse, R28 ;  /* 0x0000008a681c723c */ /* 0x080ff0000004181c */
[C---:B------:R-:W-:Y:S08]  /*5c80*/  HMMA.16816.F32.BF16 R32, R100.reuse, R138, R32 ;  /* 0x0000008a6420723c */ /* 0x040ff00000041820 */
[-C--:B------:R-:W-:Y:S08]  /*5c90*/  HMMA.16816.F32.BF16 R36, R100, R140.reuse, R36 ;  /* 0x0000008c6424723c */ /* 0x080ff00000041824 */
[C---:B------:R-:W-:Y:S04]  /*5ca0*/  HMMA.16816.F32.BF16 R40, R104.reuse, R140, R40 ;  /* 0x0000008c6828723c */ /* 0x040fe80000041828 */
[----:B------:R-:W-:Y:S04]  /*5cb0*/  FADD.FTZ R32, -R160, R32 ;  /* 0x00000020a0207221 */ /* 0x000fe80000010100 */
[-C--:B------:R-:W-:Y:S08]  /*5cc0*/  HMMA.16816.F32.BF16 R44, R104, R142.reuse, R44 ;  /* 0x0000008e682c723c */ /* 0x080ff0000004182c */
[C---:B------:R-:W-:Y:S08]  /*5cd0*/  HMMA.16816.F32.BF16 R48, R100.reuse, R142, R48 ;  /* 0x0000008e6430723c */ /* 0x040ff00000041830 */
[-C--:B------:R-:W-:Y:S08]  /*5ce0*/  HMMA.16816.F32.BF16 R52, R100, R144.reuse, R52 ;  /* 0x000000906434723c */ /* 0x080ff00000041834 */
[C---:B------:R-:W-:Y:S08]  /*5cf0*/  HMMA.16816.F32.BF16 R56, R104.reuse, R144, R56 ;  /* 0x000000906838723c */ /* 0x040ff00000041838 */
[-C--:B------:R-:W-:Y:S03]  /*5d00*/  HMMA.16816.F32.BF16 R60, R104, R146.reuse, R60 ;  /* 0x00000092683c723c */ /* 0x080fe6000004183c */
[----:B------:R-:W-:Y:S01]  /*5d10*/  LOP3.LUT R104, R108, 0x30, RZ, 0xc0, !PT ;  /* 0x000000306c687812 */ /* 0x000fe200078ec0ff */
[----:B------:R-:W-:Y:S01]  /*5d20*/  FMUL.FTZ R105, R158, R4 ;  /* 0x000000049e697220 */ /* 0x000fe20000410000 */
[C---:B------:R-:W-:Y:S01]  /*5d30*/  SHF.L.U32 R158, R157.reuse, 0x6, RZ ;  /* 0x000000069d9e7819 */ /* 0x040fe200000006ff */
[----:B------:R-:W-:Y:S01]  /*5d40*/  FFMA.FTZ R4, -R156, R156, 1 ;  /* 0x3f8000009c047423 */ /* 0x000fe2000001019c */
[----:B------:R-:W-:Y:S01]  /*5d50*/  LOP3.LUT R2, R104, 0x8, R157, 0xf8, !PT ;  /* 0x0000000868027812 */ /* 0x000fe200078ef89d */
[----:B------:R-:W-:Y:S01]  /*5d60*/  IMAD.SHL.U32 R156, R157, 0x8, RZ ;  /* 0x000000089d9c7824 */ /* 0x000fe200078e00ff */
[----:B------:R-:W-:Y:S04]  /*5d70*/  HMMA.16816.F32.BF16 R64, R100, R146, R64 ;  /* 0x000000926440723c */ /* 0x000fe80000041840 */
[----:B------:R-:W-:Y:S01]  /*5d80*/  FMUL.FTZ R4, R4, UR14 ;  /* 0x0000000e04047c20 */ /* 0x000fe20008410000 */
[----:B------:R-:W-:Y:S01]  /*5d90*/  LOP3.LUT R2, R2, 0x1c0, R158, 0xf8, !PT ;  /* 0x000001c002027812 */ /* 0x000fe200078ef89e */
[----:B------:R-:W-:Y:S01]  /*5da0*/  FMUL.FTZ R100, R105, R3 ;  /* 0x0000000369647220 */ /* 0x000fe20000410000 */
[----:B------:R-:W-:Y:S01]  /*5db0*/  LOP3.LUT R0, R158, 0x400, RZ, 0xc0, !PT ;  /* 0x000004009e007812 */ /* 0x000fe200078ec0ff */
[----:B------:R-:W-:Y:S01]  /*5dc0*/  FMUL.FTZ R3, R5, R4 ;  /* 0x0000000405037220 */ /* 0x000fe20000410000 */
[----:B------:R-:W-:Y:S01]  /*5dd0*/  LOP3.LUT R2, R2, 0x38, R156, 0x78, !PT ;  /* 0x0000003802027812 */ /* 0x000fe200078e789c */
[----:B------:R-:W-:Y:S01]  /*5de0*/  FADD.FTZ R4, -R160, R17 ;  /* 0x00000011a0047221 */ /* 0x000fe20000010100 */
[----:B------:R-:W-:Y:S01]  /*5df0*/  FMUL.FTZ R17, R98, R16 ;  /* 0x0000001062117220 */ /* 0x000fe20000410000 */
[----:B------:R-:W-:Y:S01]  /*5e00*/  FFMA.FTZ R5, -R92, R92, 1 ;  /* 0x3f8000005c057423 */ /* 0x000fe2000001015c */
[----:B------:R1:W5:Y:S01]  /*5e10*/  LDL.LU R98, [R1+0xc8] ;  /* 0x0000c80001627983 */ /* 0x0003620000300800 */
[----:B------:R-:W-:Y:S01]  /*5e20*/  LEA R2, R2, R0, 0x1 ;  /* 0x0000000002027211 */ /* 0x000fe200078e08ff */
[C---:B------:R-:W-:Y:S01]  /*5e30*/  FADD.FTZ R0, -R160.reuse, R20 ;  /* 0x00000014a0007221 */ /* 0x040fe20000010100 */
[----:B------:R-:W-:Y:S01]  /*5e40*/  FMUL.FTZ R20, R97, R4 ;  /* 0x0000000461147220 */ /* 0x000fe20000410000 */
[----:B------:R-:W-:Y:S01]  /*5e50*/  FFMA.FTZ R4, -R91, R91, 1 ;  /* 0x3f8000005b047423 */ /* 0x000fe2000001015b */
[----:B------:R1:W5:Y:S01]  /*5e60*/  LDL.LU R97, [R1+0xc4] ;  /* 0x0000c40001617983 */ /* 0x0003620000300800 */
[----:B------:R-:W-:Y:S01]  /*5e70*/  FADD.FTZ R101, -R160, R21 ;  /* 0x00000015a0657221 */ /* 0x000fe20000010100 */
[----:B------:R-:W-:Y:S01]  /*5e80*/  FMUL.FTZ R21, R96, R0 ;  /* 0x0000000060157220 */ /* 0x000fe20000410000 */
[----:B------:R-:W-:Y:S01]  /*5e90*/  FFMA.FTZ R0, -R94, R94, 1 ;  /* 0x3f8000005e007423 */ /* 0x000fe2000001015e */
[----:B------:R1:W5:Y:S01]  /*5ea0*/  LDL.LU R96, [R1+0xc0] ;  /* 0x0000c00001607983 */ /* 0x0003620000300800 */
[----:B------:R-:W-:Y:S01]  /*5eb0*/  FMUL.FTZ R101, R95, R101 ;  /* 0x000000655f657220 */ /* 0x000fe20000410000 */
[----:B------:R-:W-:Y:S01]  /*5ec0*/  FFMA.FTZ R16, -R93, R93, 1 ;  /* 0x3f8000005d107423 */ /* 0x000fe2000001015d */
[----:B------:R-:W-:Y:S01]  /*5ed0*/  FMUL.FTZ R5, R5, UR14 ;  /* 0x0000000e05057c20 */ /* 0x000fe20008410000 */
[----:B------:R1:W5:Y:S01]  /*5ee0*/  LDL.LU R95, [R1+0xbc] ;  /* 0x0000bc00015f7983 */ /* 0x0003620000300800 */
[----:B------:R-:W-:Y:S01]  /*5ef0*/  FMUL.FTZ R4, R4, UR14 ;  /* 0x0000000e04047c20 */ /* 0x000fe20008410000 */
[----:B------:R-:W-:Y:S01]  /*5f00*/  FMUL.FTZ R0, R0, UR14 ;  /* 0x0000000e00007c20 */ /* 0x000fe20008410000 */
[----:B------:R-:W-:Y:S01]  /*5f10*/  FMUL.FTZ R5, R21, R5 ;  /* 0x0000000515057220 */ /* 0x000fe20000410000 */
[----:B------:R1:W5:Y:S01]  /*5f20*/  LDL.LU R94, [R1+0xb8] ;  /* 0x0000b800015e7983 */ /* 0x0003620000300800 */
[----:B------:R-:W-:Y:S01]  /*5f30*/  FFMA.FTZ R21, -R88, R88, 1 ;  /* 0x3f80000058157423 */ /* 0x000fe20000010158 */
[----:B------:R-:W-:Y:S01]  /*5f40*/  FMUL.FTZ R4, R101, R4 ;  /* 0x0000000465047220 */ /* 0x000fe20000410000 */
[----:B------:R-:W-:Y:S01]  /*5f50*/  FMUL.FTZ R0, R17, R0 ;  /* 0x0000000011007220 */ /* 0x000fe20000410000 */
[----:B------:R1:W5:Y:S01]  /*5f60*/  LDL.LU R93, [R1+0xb4] ;  /* 0x0000b400015d7983 */ /* 0x0003620000300800 */
[C---:B------:R-:W-:Y:S01]  /*5f70*/  FADD.FTZ R17, -R160.reuse, R33 ;  /* 0x00000021a0117221 */ /* 0x040fe20000010100 */
[C---:B------:R-:W-:Y:S01]  /*5f80*/  FADD.FTZ R33, -R160.reuse, R37 ;  /* 0x00000025a0217221 */ /* 0x040fe20000010100 */
[----:B------:R-:W-:Y:S01]  /*5f90*/  FADD.FTZ R37, -R160, R49 ;  /* 0x00000031a0257221 */ /* 0x000fe20000010100 */
[----:B------:R1:W5:Y:S01]  /*5fa0*/  LDL.LU R92, [R1+0xb0] ;  /* 0x0000b000015c7983 */ /* 0x0003620000300800 */
[----:B------:R-:W-:Y:S01]  /*5fb0*/  FMUL.FTZ R17, R89, R17 ;  /* 0x0000001159117220 */ /* 0x000fe20000410000 */
[----:B------:R-:W-:Y:S01]  /*5fc0*/  FMUL.FTZ R33, R85, R33 ;  /* 0x0000002155217220 */ /* 0x000fe20000410000 */
[----:B------:R-:W-:Y:S01]  /*5fd0*/  FMUL.FTZ R37, R81, R37 ;  /* 0x0000002551257220 */ /* 0x000fe20000410000 */
[----:B------:R1:W5:Y:S01]  /*5fe0*/  LDL.LU R91, [R1+0xac] ;  /* 0x0000ac00015b7983 */ /* 0x0003620000300800 */
[----:B------:R-:W-:Y:S01]  /*5ff0*/  F2FP.BF16.F32.PACK_AB R3, R3, R100 ;  /* 0x000000640303723e */ /* 0x000fe200000010ff */
[----:B------:R-:W-:Y:S01]  /*6000*/  FMUL.FTZ R16, R16, UR14 ;  /* 0x0000000e10107c20 */ /* 0x000fe20008410000 */
[----:B------:R-:W-:Y:S01]  /*6010*/  F2FP.BF16.F32.PACK_AB R100, R4, R5 ;  /* 0x000000050464723e */ /* 0x000fe200000010ff */
[----:B------:R-:W-:Y:S01]  /*6020*/  FMUL.FTZ R5, R90, R32 ;  /* 0x000000205a057220 */ /* 0x000fe20000410000 */
[----:B------:R-:W-:Y:S01]  /*6030*/  FFMA.FTZ R4, -R84, R84, 1 ;  /* 0x3f80000054047423 */ /* 0x000fe20000010154 */
[----:B------:R1:W5:Y:S01]  /*6040*/  LDL.LU R90, [R1+0xa8] ;  /* 0x0000a800015a7983 */ /* 0x0003620000300800 */
[----:B------:R-:W-:Y:S01]  /*6050*/  FMUL.FTZ R16, R20, R16 ;  /* 0x0000001014107220 */ /* 0x000fe20000410000 */
[----:B------:R-:W-:Y:S01]  /*6060*/  FFMA.FTZ R20, -R87, R87, 1 ;  /* 0x3f80000057147423 */ /* 0x000fe20000010157 */
[C---:B------:R-:W-:Y:S01]  /*6070*/  FADD.FTZ R32, -R160.reuse, R36 ;  /* 0x00000024a0207221 */ /* 0x040fe20000010100 */
[----:B------:R1:W5:Y:S01]  /*6080*/  LDL.LU R89, [R1+0xa4] ;  /* 0x0000a40001597983 */ /* 0x0003620000300800 */
[----:B------:R-:W-:Y:S01]  /*6090*/  FADD.FTZ R36, -R160, R48 ;  /* 0x00000030a0247221 */ /* 0x000fe20000010100 */
[----:B------:R-:W-:Y:S01]  /*60a0*/  F2FP.BF16.F32.PACK_AB R16, R16, R0 ;  /* 0x000000001010723e */ /* 0x000fe200000010ff */
[----:B------:R-:W-:Y:S01]  /*60b0*/  FMUL.FTZ R32, R86, R32 ;  /* 0x0000002056207220 */ /* 0x000fe20000410000 */
[----:B------:R1:W5:Y:S01]  /*60c0*/  LDL.LU R88, [R1+0xa0] ;  /* 0x0000a00001587983 */ /* 0x0003620000300800 */
[----:B------:R-:W-:Y:S01]  /*60d0*/  FFMA.FTZ R0, -R83, R83, 1 ;  /* 0x3f80000053007423 */ /* 0x000fe20000010153 */
[----:B------:R-:W-:Y:S01]  /*60e0*/  FMUL.FTZ R36, R82, R36 ;  /* 0x0000002452247220 */ /* 0x000fe20000410000 */
[C---:B------:R-:W-:Y:S01]  /*60f0*/  FADD.FTZ R48, -R160.reuse, R52 ;  /* 0x00000034a0307221 */ /* 0x040fe20000010100 */
[----:B------:R1:W5:Y:S01]  /*6100*/  LDL.LU R87, [R1+0x9c] ;  /* 0x00009c0001577983 */ /* 0x0003620000300800 */
[----:B------:R-:W-:Y:S01]  /*6110*/  FADD.FTZ R49, -R160, R53 ;  /* 0x00000035a0317221 */ /* 0x000fe20000010100 */
[----:B------:R-:W-:Y:S01]  /*6120*/  FMUL.FTZ R20, R20, UR14 ;  /* 0x0000000e14147c20 */ /* 0x000fe20008410000 */
[----:B------:R-:W-:Y:S01]  /*6130*/  FMUL.FTZ R48, R78, R48 ;  /* 0x000000304e307220 */ /* 0x000fe20000410000 */
[----:B------:R1:W5:Y:S01]  /*6140*/  LDL.LU R86, [R1+0x98] ;  /* 0x0000980001567983 */ /* 0x0003620000300800 */
[----:B------:R-:W-:Y:S01]  /*6150*/  FMUL.FTZ R49, R77, R49 ;  /* 0x000000314d317220 */ /* 0x000fe20000410000 */
[----:B------:R-:W-:Y:S01]  /*6160*/  FMUL.FTZ R20, R17, R20 ;  /* 0x0000001411147220 */ /* 0x000fe20000410000 */
[----:B------:R-:W-:Y:S01]  /*6170*/  FFMA.FTZ R17, -R80, R80, 1 ;  /* 0x3f80000050117423 */ /* 0x000fe20000010150 */
[----:B------:R1:W5:Y:S01]  /*6180*/  LDL.LU R85, [R1+0x94] ;  /* 0x0000940001557983 */ /* 0x0003620000300800 */
[----:B------:R-:W-:Y:S01]  /*6190*/  FMUL.FTZ R21, R21, UR14 ;  /* 0x0000000e15157c20 */ /* 0x000fe20008410000 */
[----:B------:R-:W-:Y:S01]  /*61a0*/  FMUL.FTZ R4, R4, UR14 ;  /* 0x0000000e04047c20 */ /* 0x000fe20008410000 */
[----:B------:R-:W-:Y:S01]  /*61b0*/  FMUL.FTZ R0, R0, UR14 ;  /* 0x0000000e00007c20 */ /* 0x000fe20008410000 */
[----:B------:R1:W5:Y:S01]  /*61c0*/  LDL.LU R84, [R1+0x90] ;  /* 0x0000900001547983 */ /* 0x0003620000300800 */
[----:B------:R-:W-:Y:S01]  /*61d0*/  FMUL.FTZ R21, R5, R21 ;  /* 0x0000001505157220 */ /* 0x000fe20000410000 */
[----:B------:R-:W-:Y:S01]  /*61e0*/  FFMA.FTZ R5, -R79, R79, 1 ;  /* 0x3f8000004f057423 */ /* 0x000fe2000001014f */
[----:B------:R-:W-:Y:S01]  /*61f0*/  FMUL.FTZ R4, R32, R4 ;  /* 0x0000000420047220 */ /* 0x000fe20000410000 */
[----:B------:R1:W5:Y:S01]  /*6200*/  LDL.LU R83, [R1+0x8c] ;  /* 0x00008c0001537983 */ /* 0x0003620000300800 */
[----:B------:R-:W-:Y:S01]  /*6210*/  FFMA.FTZ R32, -R76, R76, 1 ;  /* 0x3f8000004c207423 */ /* 0x000fe2000001014c */
[----:B------:R-:W-:Y:S01]  /*6220*/  FMUL.FTZ R0, R33, R0 ;  /* 0x0000000021007220 */ /* 0x000fe20000410000 */
[----:B------:R-:W-:Y:S01]  /*6230*/  FFMA.FTZ R33, -R75, R75, 1 ;  /* 0x3f8000004b217423 */ /* 0x000fe2000001014b */
[----:B------:R1:W5:Y:S01]  /*6240*/  LDL.LU R82, [R1+0x88] ;  /* 0x0000880001527983 */ /* 0x0003620000300800 */
[----:B------:R-:W-:Y:S01]  /*6250*/  F2FP.BF16.F32.PACK_AB R53, R20, R21 ;  /* 0x000000151435723e */ /* 0x000fe200000010ff */
[----:B------:R-:W-:Y:S01]  /*6260*/  FFMA.FTZ R21, -R73, R73, 1 ;  /* 0x3f80000049157423 */ /* 0x000fe20000010149 */
[----:B------:R-:W-:Y:S01]  /*6270*/  FMUL.FTZ R20, R70, R6 ;  /* 0x0000000646147220 */ /* 0x000fe20000410000 */
[----:B------:R1:W5:Y:S01]  /*6280*/  LDL.LU R81, [R1+0x84] ;  /* 0x0000840001517983 */ /* 0x0003620000300800 */
[----:B------:R-:W-:Y:S01]  /*6290*/  FFMA.FTZ R6, -R68, R68, 1 ;  /* 0x3f80000044067423 */ /* 0x000fe20000010144 */
[----:B------:R-:W-:Y:S01]  /*62a0*/  FMUL.FTZ R5, R5, UR14 ;  /* 0x0000000e05057c20 */ /* 0x000fe20008410000 */
[----:B------:R-:W-:Y:S01]  /*62b0*/  FMUL.FTZ R32, R32, UR14 ;  /* 0x0000000e20207c20 */ /* 0x000fe20008410000 */
[----:B------:R1:W5:Y:S01]  /*62c0*/  LDL.LU R80, [R1+0x80] ;  /* 0x0000800001507983 */ /* 0x0003620000300800 */
[----:B------:R-:W-:Y:S01]  /*62d0*/  FMUL.FTZ R21, R21, UR14 ;  /* 0x0000000e15157c20 */ /* 0x000fe20008410000 */
[----:B------:R-:W-:Y:S01]  /*62e0*/  FMUL.FTZ R5, R37, R5 ;  /* 0x0000000525057220 */ /* 0x000fe20000410000 */
[----:B------:R-:W-:Y:S01]  /*62f0*/  FMUL.FTZ R17, R17, UR14 ;  /* 0x0000000e11117c20 */ /* 0x000fe20008410000 */
[----:B------:R1:W5:Y:S01]  /*6300*/  LDL.LU R79, [R1+0x7c] ;  /* 0x00007c00014f7983 */ /* 0x0003620000300800 */
[----:B------:R-:W-:Y:S01]  /*6310*/  F2FP.BF16.F32.PACK_AB R52, R0, R4 ;  /* 0x000000040034723e */ /* 0x000fe200000010ff */
[----:B------:R-:W-:Y:S01]  /*6320*/  FMUL.FTZ R4, R48, R32 ;  /* 0x0000002030047220 */ /* 0x000fe20000410000 */
[----:B------:R-:W-:Y:S01]  /*6330*/  FADD.FTZ R32, -R160, R64 ;  /* 0x00000040a0207221 */ /* 0x000fe20000010100 */
[----:B------:R1:W5:Y:S01]  /*6340*/  LDL.LU R78, [R1+0x78] ;  /* 0x00007800014e7983 */ /* 0x0003620000300800 */
[----:B------:R-:W-:Y:S01]  /*6350*/  FMUL.FTZ R17, R36, R17 ;  /* 0x0000001124117220 */ /* 0x000fe20000410000 */
[----:B------:R-:W-:Y:S01]  /*6360*/  FMUL.FTZ R33, R33, UR14 ;  /* 0x0000000e21217c20 */ /* 0x000fe20008410000 */
[----:B------:R-:W-:Y:S01]  /*6370*/  FMUL.FTZ R32, R72, R32 ;  /* 0x0000002048207220 */ /* 0x000fe20000410000 */
[----:B------:R1:W5:Y:S01]  /*6380*/  LDL.LU R77, [R1+0x74] ;  /* 0x00007400014d7983 */ /* 0x0003620000300800 */
[----:B------:R-:W-:Y:S01]  /*6390*/  LOP3.LUT R103, R156, 0x18, RZ, 0xc0, !PT ;  /* 0x000000189c677812 */ /* 0x000fe200078ec0ff */
[----:B------:R-:W-:Y:S01]  /*63a0*/  FMUL.FTZ R0, R49, R33 ;  /* 0x0000002131007220 */ /* 0x000fe20000410000 */
[----:B------:R-:W-:Y:S01]  /*63b0*/  F2FP.BF16.F32.PACK_AB R48, R5, R17 ;  /* 0x000000110530723e */ /* 0x000fe200000010ff */
[----:B------:R1:W5:Y:S01]  /*63c0*/  LDL.LU R76, [R1+0x70] ;  /* 0x00007000014c7983 */ /* 0x0003620000300800 */
[----:B------:R-:W-:Y:S01]  /*63d0*/  FFMA.FTZ R5, -R74, R74, 1 ;  /* 0x3f8000004a057423 */ /* 0x000fe2000001014a */
[----:B------:R-:W-:Y:S01]  /*63e0*/  FADD.FTZ R17, -R160, R65 ;  /* 0x00000041a0117221 */ /* 0x000fe20000010100 */
[----:B------:R-:W-:Y:S01]  /*63f0*/  F2FP.BF16.F32.PACK_AB R37, R0, R4 ;  /* 0x000000040025723e */ /* 0x000fe200000010ff */
[----:B------:R1:W5:Y:S01]  /*6400*/  LDL.LU R75, [R1+0x6c] ;  /* 0x00006c00014b7983 */ /* 0x0003620000300800 */
[----:B------:R-:W-:Y:S01]  /*6410*/  FMUL.FTZ R5, R5, UR14 ;  /* 0x0000000e05057c20 */ /* 0x000fe20008410000 */
[----:B------:R-:W-:Y:S01]  /*6420*/  FMUL.FTZ R17, R71, R17 ;  /* 0x0000001147117220 */ /* 0x000fe20000410000 */
[----:B------:R-:W-:Y:S01]  /*6430*/  FMUL.FTZ R6, R6, UR14 ;  /* 0x0000000e06067c20 */ /* 0x000fe20008410000 */
[----:B------:R1:W5:Y:S01]  /*6440*/  LDL.LU R74, [R1+0x68] ;  /* 0x00006800014a7983 */ /* 0x0003620000300800 */
[----:B------:R-:W-:Y:S01]  /*6450*/  FMUL.FTZ R32, R32, R5 ;  /* 0x0000000520207220 */ /* 0x000fe20000410000 */
[----:B------:R-:W-:Y:S01]  /*6460*/  FMUL.FTZ R21, R17, R21 ;  /* 0x0000001511157220 */ /* 0x000fe20000410000 */
[----:B------:R-:W-:Y:S01]  /*6470*/  FFMA.FTZ R17, -R69, R69, 1 ;  /* 0x3f80000045117423 */ /* 0x000fe20000010145 */
[----:B------:R1:W5:Y:S03]  /*6480*/  LDL.LU R73, [R1+0x64] ;  /* 0x0000640001497983 */ /* 0x0003660000300800 */
[----:B------:R-:W-:Y:S01]  /*6490*/  FMUL.FTZ R17, R17, UR14 ;  /* 0x0000000e11117c20 */ /* 0x000fe20008410000 */
[----:B------:R1:W5:Y:S04]  /*64a0*/  LDL.LU R72, [R1+0x60] ;  /* 0x0000600001487983 */ /* 0x0003680000300800 */
[----:B------:R1:W5:Y:S04]  /*64b0*/  LDL.LU R71, [R1+0x5c] ;  /* 0x00005c0001477983 */ /* 0x0003680000300800 */
[----:B------:R1:W5:Y:S04]  /*64c0*/  LDL.LU R70, [R1+0x58] ;  /* 0x0000580001467983 */ /* 0x0003680000300800 */
[----:B------:R1:W5:Y:S04]  /*64d0*/  LDL.LU R69, [R1+0x54] ;  /* 0x0000540001457983 */ /* 0x0003680000300800 */
[----:B------:R1:W5:Y:S01]  /*64e0*/  LDL.LU R68, [R1+0x50] ;  /* 0x0000500001447983 */ /* 0x0003620000300800 */
[----:B------:R-:W-:Y:S05]  /*64f0*/  BRA.U !UP0, `(.L_x_265) ;  /* 0x0000000108a47547 */ /* 0x000fea000b800000 */
[----:B------:R-:W2:Y:S01]  /*6500*/  LDL.LU R65, [R1+0x2c] ;  /* 0x00002c0001417983 */ /* 0x000ea20000300800 */
[----:B------:R-:W3:Y:S01]  /*6510*/  LDC R33, c[0x0][0x3b0] ;  /* 0x0000ec00ff217b82 */ /* 0x000ee20000000800 */
[----:B------:R-:W-:Y:S01]  /*6520*/  ISETP.GE.AND P2, PT, R103, UR5, PT ;  /* 0x0000000567007c0c */ /* 0x000fe2000bf46270 */
[----:B------:R-:W-:Y:S01]  /*6530*/  ULOP3.LUT UR16, UR42, 0x1, URZ, 0xc0, !UPT ;  /* 0x000000012a107892 */ /* 0x000fe2000f8ec0ff */
[----:B------:R-:W4:Y:S01]  /*6540*/  LDL.LU R64, [R1+0x28] ;  /* 0x0000280001407983 */ /* 0x000f220000300800 */
[----:B------:R-:W-:Y:S02]  /*6550*/  IADD3 R4, P0, PT, RZ, -UR31, RZ ;  /* 0x8000001fff047c10 */ /* 0x000fe4000ff1e0ff */
[----:B------:R-:W-:Y:S01]  /*6560*/  UISETP.NE.U32.AND UP1, UPT, UR16, 0x1, UPT ;  /* 0x000000011000788c */ /* 0x000fe2000bf25070 */
[----:B------:R-:W2:Y:S03]  /*6570*/  LDL.LU R49, [R1+0x4] ;  /* 0x0000040001317983 */ /* 0x000ea60000300800 */
[----:B------:R-:W-:Y:S01]  /*6580*/  USEL UR16, UR30, 0x2000, !UP1 ;  /* 0x000020001e107887 */ /* 0x000fe2000c800000 */
[----:B------:R-:W3:Y:S05]  /*6590*/  LDL.LU R36, [R1+0x24] ;  /* 0x0000240001247983 */ /* 0x000eea0000300800 */
[----:B------:R-:W-:Y:S02]  /*65a0*/  VIADD R149, R149, UR16 ;  /* 0x0000001095957c36 */ /* 0x000fe40008000000 */
[----:B---3--:R-:W-:Y:S02]  /*65b0*/  VIADD R36, R36, UR16 ;  /* 0x0000001024247c36 */ /* 0x008fe40008000000 */
[----:B------:R-:W-:Y:S02]  /*65c0*/  IMAD.SHL.U32 R0, R33, 0x80, RZ ;  /* 0x0000008021007824 */ /* 0x000fe400078e00ff */
[----:B--2---:R-:W-:Y:S02]  /*65d0*/  VIADD R49, R49, UR16 ;  /* 0x0000001031317c36 */ /* 0x004fe40008000000 */
[----:B------:R-:W-:Y:S01]  /*65e0*/  IMAD.X R0, RZ, RZ, ~R0, P0 ;  /* 0x000000ffff007224 */ /* 0x000fe200000e0e00 */
[----:B------:R-:W-:Y:S04]  /*65f0*/  ISETP.GE.AND P0, PT, R103, UR5, PT ;  /* 0x0000000567007c0c */ /* 0x000fe8000bf06270 */
[----:B------:R-:W-:Y:S04]  /*6600*/  SHF.R.S64 R4, R4, 0x1f, R0 ;  /* 0x0000001f04047819 */ /* 0x000fe80000001000 */
[----:B------:R-:W-:Y:S04]  /*6610*/  IADD3 R65, P3, PT, R4, R65, RZ ;  /* 0x0000004104417210 */ /* 0x000fe80007f7e0ff */
[----:B----4-:R-:W-:Y:S01]  /*6620*/  LEA.HI.X.SX32 R64, R0, R64, 0x1, P3 ;  /* 0x0000004000407211 */ /* 0x010fe200018f0eff */
[----:B------:R-:W-:Y:S01]  /*6630*/  @!P2 IMAD.MOV.U32 R4, RZ, RZ, R65 ;  /* 0x000000ffff04a224 */ /* 0x000fe200078e0041 */
[----:B------:R-:W2:Y:S03]  /*6640*/  @!P0 LDC R0, c[0x0][0x3b4] ;  /* 0x0000ed00ff008b82 */ /* 0x000ea60000000800 */
[----:B------:R3:W-:Y:S01]  /*6650*/  STL [R1+0x28], R64 ;  /* 0x0000284001007387 */ /* 0x0007e20000100800 */
[----:B------:R-:W-:Y:S03]  /*6660*/  @!P2 IMAD.MOV.U32 R5, RZ, RZ, R64 ;  /* 0x000000ffff05a224 */ /* 0x000fe600078e0040 */
[----:B------:R3:W-:Y:S04]  /*6670*/  STL [R1+0x2c], R65 ;  /* 0x00002c4101007387 */ /* 0x0007e80000100800 */
        /* <DEDUP_REMOVED lines=8> */
[----:B------:R3:W-:Y:S04]  /*6700*/  STL [R1+0x24], R36 ;  /* 0x0000242401007387 */ /* 0x0007e80000100800 */
[----:B------:R3:W-:Y:S01]  /*6710*/  STL [R1+0x4], R49 ;  /* 0x0000043101007387 */ /* 0x0007e20000100800 */
[C---:B----4-:R-:W-:Y:S04]  /*6720*/  @!P0 LEA R4, P3, R33.reuse, R65, 0x7 ;  /* 0x0000004121048211 */ /* 0x050fe800078638ff */
[----:B--2---:R-:W-:Y:S05]  /*6730*/  @!P0 LEA.HI.X R5, R33, R64, R0, 0x7, P3 ;  /* 0x0000004021058211 */ /* 0x004fea00018f3c00 */
[----:B------:R-:W-:Y:S01]  /*6740*/  @!PT LDS RZ, [RZ] ;  /* 0x00000000fffff984 */ /* 0x000fe20000000800 */
[----:B------:R-:W-:Y:S01]  /*6750*/  @!PT LDS RZ, [RZ] ;  /* 0x00000000fffff984 */ /* 0x000fe20000000800 */
[----:B------:R-:W-:Y:S01]  /*6760*/  @!PT LDS RZ, [RZ] ;  /* 0x00000000fffff984 */ /* 0x000fe20000000800 */
[----:B------:R3:W-:Y:S04]  /*6770*/  @!P0 LDGSTS.E.BYPASS.LTC128B.128 [R36+0x1000], desc[UR34][R4.64] ;  /* 0x0100000004248fae */ /* 0x0007e8000b981a22 */
[----:B------:R-:W0:Y:S02]  /*6780*/  LDGDEPBAR ;  /* 0x00000000000079af */ /* 0x000e240000000000 */
.L_x_265:
[----:B------:R-:W2:Y:S01]  /*6790*/  LDL.LU R102, [R1+0x14] ;  /* 0x0000140001667983 */ /* 0x000ea20000300800 */
[----:B---3--:R-:W-:Y:S01]  /*67a0*/  F2FP.BF16.F32.PACK_AB R36, R21, R32 ;  /* 0x000000201524723e */ /* 0x008fe200000010ff */
[----:B------:R-:W-:Y:S01]  /*67b0*/  FMUL.FTZ R6, R7, R6 ;  /* 0x0000000607067220 */ /* 0x000fe20000410000 */
[----:B------:R-:W-:Y:S01]  /*67c0*/  FMUL.FTZ R17, R20, R17 ;  /* 0x0000001114117220 */ /* 0x000fe20000410000 */
[----:B------:R-:W3:Y:S01]  /*67d0*/  LDL.LU R101, [R1+0x10] ;  /* 0x0000100001657983 */ /* 0x000ee20000300800 */
[----:B------:R-:W-:Y:S01]  /*67e0*/  FADD.FTZ R39, -R111, R39 ;  /* 0x000000276f277221 */ /* 0x000fe20000010100 */
[C---:B-----5:R-:W-:Y:S01]  /*67f0*/  FADD.FTZ R29, -R110.reuse, R29 ;  /* 0x0000001d6e1d7221 */ /* 0x060fe20000010100 */
[----:B------:R-:W-:Y:S01]  /*6800*/  FADD.FTZ R25, -R110, R25 ;  /* 0x000000196e197221 */ /* 0x000fe20000010100 */
[----:B------:R-:W4:Y:S01]  /*6810*/  LDL.LU R65, [R1+0xc] ;  /* 0x00000c0001417983 */ /* 0x000f220000300800 */
[----:B------:R-:W-:Y:S01]  /*6820*/  FFMA.FTZ R0, -R196, R196, 1 ;  /* 0x3f800000c4007423 */ /* 0x000fe200000101c4 */
[----:B------:R-:W-:Y:S01]  /*6830*/  FFMA.FTZ R4, -R195, R195, 1 ;  /* 0x3f800000c3047423 */ /* 0x000fe200000101c3 */
[----:B------:R-:W-:Y:S01]  /*6840*/  FADD.FTZ R23, -R111, R23 ;  /* 0x000000176f177221 */ /* 0x000fe20000010100 */
[----:B------:R-:W4:Y:S01]  /*6850*/  LDL.LU R64, [R1+0x8] ;  /* 0x0000080001407983 */ /* 0x000f220000300800 */
[----:B------:R-:W-:Y:S01]  /*6860*/  FMUL.FTZ R5, R0, UR14 ;  /* 0x0000000e00057c20 */ /* 0x000fe20008410000 */
[----:B------:R-:W-:Y:S01]  /*6870*/  FFMA.FTZ R0, -R189, R189, 1 ;  /* 0x3f800000bd007423 */ /* 0x000fe200000101bd */
[----:B------:R-:W-:Y:S01]  /*6880*/  FMUL.FTZ R7, R4, UR14 ;  /* 0x0000000e04077c20 */ /* 0x000fe20008410000 */
[----:B------:R-:W4:Y:S01]  /*6890*/  LDL.LU R49, [R1] ;  /* 0x0000000001317983 */ /* 0x000f220000300800 */
[C---:B------:R-:W-:Y:S01]  /*68a0*/  FADD.FTZ R18, -R111.reuse, R18 ;  /* 0x000000126f127221 */ /* 0x040fe20000010100 */
[----:B------:R-:W-:Y:S01]  /*68b0*/  FMUL.FTZ R23, R220, R23 ;  /* 0x00000017dc177220 */ /* 0x000fe20000410000 */
[C---:B------:R-:W-:Y:S01]  /*68c0*/  FADD.FTZ R19, -R111.reuse, R19 ;  /* 0x000000136f137221 */ /* 0x040fe20000010100 */
[----:B------:R1:W-:Y:S01]  /*68d0*/  STS [R161+0x8000], R3 ;  /* 0x00800003a1007388 */ /* 0x0003e20000000800 */
[----:B------:R-:W-:Y:S01]  /*68e0*/  FMUL.FTZ R18, R226, R18 ;  /* 0x00000012e2127220 */ /* 0x000fe20000410000 */
[C---:B------:R-:W-:Y:S01]  /*68f0*/  FADD.FTZ R22, -R111.reuse, R22 ;  /* 0x000000166f167221 */ /* 0x040fe20000010100 */
[----:B------:R-:W-:Y:S01]  /*6900*/  FADD.FTZ R38, -R111, R38 ;  /* 0x000000266f267221 */ /* 0x000fe20000010100 */
[----:B------:R-:W-:Y:S01]  /*6910*/  FMUL.FTZ R19, R230, R19 ;  /* 0x00000013e6137220 */ /* 0x000fe20000410000 */
[----:B------:R-:W-:Y:S01]  /*6920*/  FMUL.FTZ R18, R18, R5 ;  /* 0x0000000512127220 */ /* 0x000fe20000410000 */
[----:B------:R-:W-:Y:S01]  /*6930*/  FFMA.FTZ R5, -R179, R179, 1 ;  /* 0x3f800000b3057423 */ /* 0x000fe200000101b3 */
[----:B------:R-:W-:Y:S01]  /*6940*/  FMUL.FTZ R22, R221, R22 ;  /* 0x00000016dd167220 */ /* 0x000fe20000410000 */
[----:B------:R-:W-:Y:S01]  /*6950*/  FMUL.FTZ R38, R193, R38 ;  /* 0x00000026c1267220 */ /* 0x000fe20000410000 */
[----:B------:R-:W-:Y:S01]  /*6960*/  FADD.FTZ R35, -R111, R35 ;  /* 0x000000236f237221 */ /* 0x000fe20000010100 */
[----:B------:R-:W-:Y:S01]  /*6970*/  FMUL.FTZ R5, R5, UR14 ;  /* 0x0000000e05057c20 */ /* 0x000fe20008410000 */
[----:B------:R-:W-:Y:S01]  /*6980*/  FADD.FTZ R50, -R111, R50 ;  /* 0x000000326f327221 */ /* 0x000fe20000010100 */
[----:B------:R-:W-:Y:S01]  /*6990*/  FMUL.FTZ R39, R197, R39 ;  /* 0x00000027c5277220 */ /* 0x000fe20000410000 */
[----:B------:R-:W-:Y:S01]  /*69a0*/  FMUL.FTZ R35, R203, R35 ;  /* 0x00000023cb237220 */ /* 0x000fe20000410000 */
[----:B------:R-:W-:Y:S01]  /*69b0*/  FMUL.FTZ R38, R38, R5 ;  /* 0x0000000526267220 */ /* 0x000fe20000410000 */
[----:B------:R-:W-:Y:S01]  /*69c0*/  FFMA.FTZ R5, -R172, R172, 1 ;  /* 0x3f800000ac057423 */ /* 0x000fe200000101ac */
[----:B------:R-:W-:Y:S01]  /*69d0*/  FMUL.FTZ R50, R176, R50 ;  /* 0x00000032b0327220 */ /* 0x000fe20000410000 */
[C---:B------:R-:W-:Y:S01]  /*69e0*/  FADD.FTZ R55, -R111.reuse, R55 ;  /* 0x000000376f377221 */ /* 0x040fe20000010100 */
[----:B------:R-:W-:Y:S01]  /*69f0*/  FADD.FTZ R66, -R111, R66 ;  /* 0x000000426f427221 */ /* 0x000fe20000010100 */
[----:B------:R-:W-:Y:S01]  /*6a00*/  FMUL.FTZ R5, R5, UR14 ;  /* 0x0000000e05057c20 */ /* 0x000fe20008410000 */
[----:B------:R-:W-:Y:S01]  /*6a10*/  FADD.FTZ R51, -R111, R51 ;  /* 0x000000336f337221 */ /* 0x000fe20000010100 */
[----:B------:R-:W-:Y:S01]  /*6a20*/  FMUL.FTZ R55, R173, R55 ;  /* 0x00000037ad377220 */ /* 0x000fe20000410000 */
[----:B------:R-:W-:Y:S01]  /*6a30*/  FMUL.FTZ R66, R170, R66 ;  /* 0x00000042aa427220 */ /* 0x000fe20000410000 */
[----:B------:R-:W-:Y:S01]  /*6a40*/  FMUL.FTZ R50, R50, R5 ;  /* 0x0000000532327220 */ /* 0x000fe20000410000 */
[----:B------:R-:W-:Y:S01]  /*6a50*/  FFMA.FTZ R5, -R166, R166, 1 ;  /* 0x3f800000a6057423 */ /* 0x000fe200000101a6 */
[----:B-1----:R-:W-:Y:S01]  /*6a60*/  FFMA.FTZ R3, -R191, R191, 1 ;  /* 0x3f800000bf037423 */ /* 0x002fe200000101bf */
[----:B------:R-:W-:Y:S01]  /*6a70*/  FMUL.FTZ R51, R175, R51 ;  /* 0x00000033af337220 */ /* 0x000fe20000410000 */
[----:B------:R-:W-:Y:S01]  /*6a80*/  FADD.FTZ R8, -R110, R8 ;  /* 0x000000086e087221 */ /* 0x000fe20000010100 */
[----:B------:R-:W-:Y:S01]  /*6a90*/  FMUL.FTZ R5, R5, UR14 ;  /* 0x0000000e05057c20 */ /* 0x000fe20008410000 */
[----:B------:R-:W-:Y:S01]  /*6aa0*/  FMUL.FTZ R4, R3, UR14 ;  /* 0x0000000e03047c20 */ /* 0x000fe20008410000 */
[----:B------:R-:W-:Y:S01]  /*6ab0*/  FMUL.FTZ R3, R0, UR14 ;  /* 0x0000000e00037c20 */ /* 0x000fe20008410000 */
[----:B------:R-:W-:Y:S01]  /*6ac0*/  FMUL.FTZ R0, R19, R7 ;  /* 0x0000000713007220 */ /* 0x000fe20000410000 */
[----:B------:R-:W-:Y:S01]  /*6ad0*/  FMUL.FTZ R66, R66, R5 ;  /* 0x0000000542427220 */ /* 0x000fe20000410000 */
[----:B------:R-:W-:Y:S01]  /*6ae0*/  FMUL.FTZ R22, R22, R4 ;  /* 0x0000000416167220 */ /* 0x000fe20000410000 */
[----:B------:R-:W-:Y:S01]  /*6af0*/  FMUL.FTZ R23, R23, R3 ;  /* 0x0000000317177220 */ /* 0x000fe20000410000 */
[----:B------:R-:W-:Y:S01]  /*6b00*/  F2FP.BF16.F32.PACK_AB R3, R6, R17 ;  /* 0x000000110603723e */ /* 0x000fe200000010ff */
[----:B------:R-:W-:Y:S01]  /*6b10*/  FFMA.FTZ R6, -R184, R184, 1 ;  /* 0x3f800000b8067423 */ /* 0x000fe200000101b8 */
[----:B------:R-:W-:Y:S01]  /*6b20*/  FFMA.FTZ R4, -R183, R183, 1 ;  /* 0x3f800000b7047423 */ /* 0x000fe200000101b7 */
[----:B------:R-:W-:Y:S01]  /*6b30*/  F2FP.BF16.F32.PACK_AB R0, R0, R18 ;  /* 0x000000120000723e */ /* 0x000fe200000010ff */
[----:B------:R-:W-:Y:S01]  /*6b40*/  FADD.FTZ R9, -R110, R9 ;  /* 0x000000096e097221 */ /* 0x000fe20000010100 */
[----:B------:R1:W-:Y:S01]  /*6b50*/  STS [R161+0x8400], R3 ;  /* 0x00840003a1007388 */ /* 0x0003e20000000800 */
[----:B------:R-:W-:Y:S01]  /*6b60*/  FMUL.FTZ R7, R6, UR14 ;  /* 0x0000000e06077c20 */ /* 0x000fe20008410000 */
[----:B------:R-:W-:Y:S01]  /*6b70*/  FMUL.FTZ R6, R4, UR14 ;  /* 0x0000000e04067c20 */ /* 0x000fe20008410000 */
[----:B------:R-:W-:Y:S01]  /*6b80*/  FFMA.FTZ R4, -R181, R181, 1 ;  /* 0x3f800000b5047423 */ /* 0x000fe200000101b5 */
[----:B------:R1:W-:Y:S01]  /*6b90*/  STS [R164+0x8400], R0 ;  /* 0x00840000a4007388 */ /* 0x0003e20000000800 */
[----:B------:R-:W-:Y:S01]  /*6ba0*/  F2FP.BF16.F32.PACK_AB R33, R23, R22 ;  /* 0x000000161721723e */ /* 0x000fe200000010ff */
[----:B------:R-:W-:Y:S01]  /*6bb0*/  FMUL.FTZ R35, R35, R6 ;  /* 0x0000000623237220 */ /* 0x000fe20000410000 */
[----:B------:R-:W-:Y:S01]  /*6bc0*/  FMUL.FTZ R4, R4, UR14 ;  /* 0x0000000e04047c20 */ /* 0x000fe20008410000 */
[----:B------:R-:W-:Y:S01]  /*6bd0*/  FFMA.FTZ R6, -R167, R167, 1 ;  /* 0x3f800000a7067423 */ /* 0x000fe200000101a7 */
[----:B------:R-:W-:Y:S01]  /*6be0*/  FFMA.FTZ R5, -R224, R224, 1 ;  /* 0x3f800000e0057423 */ /* 0x000fe200000101e0 */
[----:B------:R-:W-:Y:S01]  /*6bf0*/  FADD.FTZ R13, -R110, R13 ;  /* 0x0000000d6e0d7221 */ /* 0x000fe20000010100 */
[----:B------:R-:W-:Y:S01]  /*6c00*/  FMUL.FTZ R21, R39, R4 ;  /* 0x0000000427157220 */ /* 0x000fe20000410000 */
[----:B------:R-:W-:Y:S01]  /*6c10*/  FFMA.FTZ R4, -R171, R171, 1 ;  /* 0x3f800000ab047423 */ /* 0x000fe200000101ab */
[----:B------:R-:W-:Y:S01]  /*6c20*/  FMUL.FTZ R6, R6, UR14 ;  /* 0x0000000e06067c20 */ /* 0x000fe20008410000 */
[----:B------:R-:W-:Y:S01]  /*6c30*/  FADD.FTZ R67, -R111, R67 ;  /* 0x000000436f437221 */ /* 0x000fe20000010100 */
[----:B------:R-:W-:Y:S01]  /*6c40*/  FMUL.FTZ R8, R251, R8 ;  /* 0x00000008fb087220 */ /* 0x000fe20000410000 */
[----:B------:R-:W-:Y:S01]  /*6c50*/  FMUL.FTZ R4, R4, UR14 ;  /* 0x0000000e04047c20 */ /* 0x000fe20008410000 */
[----:B------:R-:W-:Y:S01]  /*6c60*/  FMUL.FTZ R32, R55, R6 ;  /* 0x0000000637207220 */ /* 0x000fe20000410000 */
[----:B------:R-:W-:Y:S01]  /*6c70*/  FFMA.FTZ R6, -R225, R225, 1 ;  /* 0x3f800000e1067423 */ /* 0x000fe200000101e1 */
[----:B------:R-:W-:Y:S01]  /*6c80*/  FMUL.FTZ R9, R250, R9 ;  /* 0x00000009fa097220 */ /* 0x000fe20000410000 */
[----:B------:R-:W-:Y:S01]  /*6c90*/  FMUL.FTZ R22, R51, R4 ;  /* 0x0000000433167220 */ /* 0x000fe20000410000 */
[----:B------:R-:W-:Y:S01]  /*6ca0*/  FFMA.FTZ R4, -R165, R165, 1 ;  /* 0x3f800000a5047423 */ /* 0x000fe200000101a5 */
[----:B------:R-:W-:Y:S01]  /*6cb0*/  FMUL.FTZ R6, R6, UR14 ;  /* 0x0000000e06067c20 */ /* 0x000fe20008410000 */
[----:B------:R-:W-:Y:S01]  /*6cc0*/  FMUL.FTZ R5, R5, UR14 ;  /* 0x0000000e05057c20 */ /* 0x000fe20008410000 */
[----:B------:R-:W-:Y:S01]  /*6cd0*/  FMUL.FTZ R13, R246, R13 ;  /* 0x0000000df60d7220 */ /* 0x000fe20000410000 */
[----:B-1----:R-:W-:Y:S01]  /*6ce0*/  FFMA.FTZ R3, -R218, R218, 1 ;  /* 0x3f800000da037423 */ /* 0x002fe200000101da */
[----:B------:R-:W-:Y:S01]  /*6cf0*/  FMUL.FTZ R67, R168, R67 ;  /* 0x00000043a8437220 */ /* 0x000fe20000410000 */
[----:B------:R-:W-:Y:S01]  /*6d00*/  FMUL.FTZ R4, R4, UR14 ;  /* 0x0000000e04047c20 */ /* 0x000fe20008410000 */
[----:B------:R-:W-:Y:S01]  /*6d10*/  FMUL.FTZ R8, R8, R6 ;  /* 0x0000000608087220 */ /* 0x000fe20000410000 */
[----:B------:R-:W-:Y:S01]  /*6d20*/  FMUL.FTZ R3, R3, UR14 ;  /* 0x0000000e03037c20 */ /* 0x000fe20008410000 */
[----:B------:R-:W-:Y:S01]  /*6d30*/  FMUL.FTZ R9, R9, R5 ;  /* 0x0000000509097220 */ /* 0x000fe20000410000 */
[----:B------:R-:W-:Y:S01]  /*6d40*/  FMUL.FTZ R23, R67, R4 ;  /* 0x0000000443177220 */ /* 0x000fe20000410000 */
[----:B------:R-:W-:Y:S01]  /*6d50*/  FADD.FTZ R12, -R110, R12 ;  /* 0x0000000c6e0c7221 */ /* 0x000fe20000010100 */
[----:B------:R-:W-:Y:S01]  /*6d60*/  FMUL.FTZ R13, R13, R3 ;  /* 0x000000030d0d7220 */ /* 0x000fe20000410000 */
[----:B------:R-:W-:Y:S01]  /*6d70*/  FFMA.FTZ R3, -R205, R205, 1 ;  /* 0x3f800000cd037423 */ /* 0x000fe200000101cd */
[----:B------:R-:W-:Y:S01]  /*6d80*/  FFMA.FTZ R4, -R222, R222, 1 ;  /* 0x3f800000de047423 */ /* 0x000fe200000101de */
[----:B------:R-:W-:Y:S01]  /*6d90*/  F2FP.BF16.F32.PACK_AB R0, R9, R8 ;  /* 0x000000080900723e */ /* 0x000fe200000010ff */
[----:B------:R1:W-:Y:S01]  /*6da0*/  STS [R164+0x8000], R16 ;  /* 0x00800010a4007388 */ /* 0x0003e20000000800 */
[----:B------:R-:W-:Y:S01]  /*6db0*/  FMUL.FTZ R29, R236, R29 ;  /* 0x0000001dec1d7220 */ /* 0x000fe20000410000 */
[----:B------:R-:W-:Y:S01]  /*6dc0*/  FMUL.FTZ R3, R3, UR14 ;  /* 0x0000000e03037c20 */ /* 0x000fe20008410000 */
[----:B------:R-:W-:Y:S01]  /*6dd0*/  FADD.FTZ R24, -R110, R24 ;  /* 0x000000186e187221 */ /* 0x000fe20000010100 */
[----:B------:R-:W-:Y:S01]  /*6de0*/  FFMA.FTZ R6, -R212, R212, 1 ;  /* 0x3f800000d4067423 */ /* 0x000fe200000101d4 */
[----:B------:R-:W-:Y:S01]  /*6df0*/  FMUL.FTZ R12, R247, R12 ;  /* 0x0000000cf70c7220 */ /* 0x000fe20000410000 */
[----:B------:R-:W-:Y:S01]  /*6e00*/  FMUL.FTZ R4, R4, UR14 ;  /* 0x0000000e04047c20 */ /* 0x000fe20008410000 */
[----:B------:R1:W-:Y:S01]  /*6e10*/  STS [R161+0xa000], R0 ;  /* 0x00a00000a1007388 */ /* 0x0003e20000000800 */
[----:B------:R-:W-:Y:S01]  /*6e20*/  FMUL.FTZ R20, R29, R3 ;  /* 0x000000031d147220 */ /* 0x000fe20000410000 */
[----:B------:R-:W-:Y:S01]  /*6e30*/  FMUL.FTZ R24, R245, R24 ;  /* 0x00000018f5187220 */ /* 0x000fe20000410000 */
[----:B------:R-:W-:Y:S01]  /*6e40*/  FMUL.FTZ R6, R6, UR14 ;  /* 0x0000000e06067c20 */ /* 0x000fe20008410000 */
[----:B------:R-:W-:Y:S01]  /*6e50*/  FMUL.FTZ R12, R12, R4 ;  /* 0x000000040c0c7220 */ /* 0x000fe20000410000 */
[----:B------:R-:W-:Y:S01]  /*6e60*/  FFMA.FTZ R5, -R211, R211, 1 ;  /* 0x3f800000d3057423 */ /* 0x000fe200000101d3 */
[C---:B------:R-:W-:Y:S01]  /*6e70*/  FADD.FTZ R45, -R110.reuse, R45 ;  /* 0x0000002d6e2d7221 */ /* 0x040fe20000010100 */
[----:B------:R-:W-:Y:S01]  /*6e80*/  FFMA.FTZ R3, -R187, R187, 1 ;  /* 0x3f800000bb037423 */ /* 0x000fe200000101bb */
[----:B------:R-:W-:Y:S01]  /*6e90*/  FADD.FTZ R28, -R110, R28 ;  /* 0x0000001c6e1c7221 */ /* 0x000fe20000010100 */
[----:B------:R-:W-:Y:S01]  /*6ea0*/  FFMA.FTZ R4, -R207, R207, 1 ;  /* 0x3f800000cf047423 */ /* 0x000fe200000101cf */
[----:B------:R-:W-:Y:S01]  /*6eb0*/  FMUL.FTZ R24, R24, R6 ;  /* 0x0000000618187220 */ /* 0x000fe20000410000 */
[----:B------:R-:W-:Y:S01]  /*6ec0*/  FMUL.FTZ R25, R244, R25 ;  /* 0x00000019f4197220 */ /* 0x000fe20000410000 */
[----:B------:R-:W-:Y:S01]  /*6ed0*/  FMUL.FTZ R5, R5, UR14 ;  /* 0x0000000e05057c20 */ /* 0x000fe20008410000 */
[----:B------:R-:W-:Y:S01]  /*6ee0*/  FADD.FTZ R40, -R110, R40 ;  /* 0x000000286e287221 */ /* 0x000fe20000010100 */
[----:B------:R-:W-:Y:S01]  /*6ef0*/  FMUL.FTZ R45, R206, R45 ;  /* 0x0000002dce2d7220 */ /* 0x000fe20000410000 */
[----:B------:R-:W-:Y:S01]  /*6f00*/  FFMA.FTZ R6, -R200, R200, 1 ;  /* 0x3f800000c8067423 */ /* 0x000fe200000101c8 */
[----:B------:R-:W-:Y:S01]  /*6f10*/  FMUL.FTZ R3, R3, UR14 ;  /* 0x0000000e03037c20 */ /* 0x000fe20008410000 */
[----:B------:R-:W-:Y:S01]  /*6f20*/  FMUL.FTZ R28, R238, R28 ;  /* 0x0000001cee1c7220 */ /* 0x000fe20000410000 */
[----:B------:R-:W-:Y:S01]  /*6f30*/  FMUL.FTZ R4, R4, UR14 ;  /* 0x0000000e04047c20 */ /* 0x000fe20008410000 */
[----:B------:R-:W-:Y:S01]  /*6f40*/  F2FP.BF16.F32.PACK_AB R19, R13, R12 ;  /* 0x0000000c0d13723e */ /* 0x000fe200000010ff */
[----:B------:R-:W-:Y:S01]  /*6f50*/  FMUL.FTZ R18, R25, R5 ;  /* 0x0000000519127220 */ /* 0x000fe20000410000 */
[----:B------:R-:W-:Y:S01]  /*6f60*/  FMUL.FTZ R40, R216, R40 ;  /* 0x00000028d8287220 */ /* 0x000fe20000410000 */
[----:B------:R-:W-:Y:S01]  /*6f70*/  FMUL.FTZ R6, R6, UR14 ;  /* 0x0000000e06067c20 */ /* 0x000fe20008410000 */
[----:B------:R-:W-:Y:S01]  /*6f80*/  FMUL.FTZ R13, R45, R3 ;  /* 0x000000032d0d7220 */ /* 0x000fe20000410000 */
[----:B------:R-:W-:Y:S01]  /*6f90*/  FMUL.FTZ R28, R28, R4 ;  /* 0x000000041c1c7220 */ /* 0x000fe20000410000 */
[----:B------:R-:W-:Y:S01]  /*6fa0*/  FADD.FTZ R41, -R110, R41 ;  /* 0x000000296e297221 */ /* 0x000fe20000010100 */
[----:B------:R-:W-:Y:S01]  /*6fb0*/  FFMA.FTZ R5, -R199, R199, 1 ;  /* 0x3f800000c7057423 */ /* 0x000fe200000101c7 */
[----:B------:R-:W-:Y:S01]  /*6fc0*/  FFMA.FTZ R3, -R182, R182, 1 ;  /* 0x3f800000b6037423 */ /* 0x000fe200000101b6 */
[----:B------:R-:W-:Y:S01]  /*6fd0*/  FADD.FTZ R44, -R110, R44 ;  /* 0x0000002c6e2c7221 */ /* 0x000fe20000010100 */
[----:B------:R-:W-:Y:S01]  /*6fe0*/  FFMA.FTZ R4, -R190, R190, 1 ;  /* 0x3f800000be047423 */ /* 0x000fe200000101be */
[----:B------:R-:W-:Y:S01]  /*6ff0*/  FMUL.FTZ R40, R40, R6 ;  /* 0x0000000628287220 */ /* 0x000fe20000410000 */
[----:B------:R-:W-:Y:S01]  /*7000*/  FMUL.FTZ R41, R215, R41 ;  /* 0x00000029d7297220 */ /* 0x000fe20000410000 */
[----:B------:R-:W-:Y:S01]  /*7010*/  FMUL.FTZ R5, R5, UR14 ;  /* 0x0000000e05057c20 */ /* 0x000fe20008410000 */
[----:B------:R-:W-:Y:S01]  /*7020*/  FMUL.FTZ R6, R3, UR14 ;  /* 0x0000000e03067c20 */ /* 0x000fe20008410000 */
[----:B------:R-:W-:Y:S01]  /*7030*/  FMUL.FTZ R44, R208, R44 ;  /* 0x0000002cd02c7220 */ /* 0x000fe20000410000 */
[----:B------:R-:W-:Y:S01]  /*7040*/  FMUL.FTZ R4, R4, UR14 ;  /* 0x0000000e04047c20 */ /* 0x000fe20008410000 */
[----:B------:R-:W-:Y:S01]  /*7050*/  FADD.FTZ R61, -R110, R61 ;  /* 0x0000003d6e3d7221 */ /* 0x000fe20000010100 */
[----:B------:R-:W-:Y:S01]  /*7060*/  FFMA.FTZ R3, -R177, R177, 1 ;  /* 0x3f800000b1037423 */ /* 0x000fe200000101b1 */
[----:B------:R-:W-:Y:S01]  /*7070*/  FMUL.FTZ R12, R41, R5 ;  /* 0x00000005290c7220 */ /* 0x000fe20000410000 */
[----:B------:R-:W-:Y:S01]  /*7080*/  FMUL.FTZ R44, R44, R4 ;  /* 0x000000042c2c7220 */ /* 0x000fe20000410000 */
[----:B------:R-:W-:Y:S01]  /*7090*/  FMUL.FTZ R61, R188, R61 ;  /* 0x0000003dbc3d7220 */ /* 0x000fe20000410000 */
[----:B------:R-:W-:Y:S01]  /*70a0*/  FMUL.FTZ R3, R3, UR14 ;  /* 0x0000000e03037c20 */ /* 0x000fe20008410000 */
[----:B------:R-:W-:Y:S01]  /*70b0*/  FADD.FTZ R57, -R110, R57 ;  /* 0x000000396e397221 */ /* 0x000fe20000010100 */
[----:B------:R-:W-:Y:S01]  /*70c0*/  FFMA.FTZ R5, -R180, R180, 1 ;  /* 0x3f800000b4057423 */ /* 0x000fe200000101b4 */
[----:B------:R-:W-:Y:S01]  /*70d0*/  FADD.FTZ R60, -R110, R60 ;  /* 0x0000003c6e3c7221 */ /* 0x000fe20000010100 */
[----:B------:R-:W-:Y:S01]  /*70e0*/  FFMA.FTZ R4, -R178, R178, 1 ;  /* 0x3f800000b2047423 */ /* 0x000fe200000101b2 */
[----:B-1----:R-:W-:Y:S01]  /*70f0*/  FMUL.FTZ R16, R61, R3 ;  /* 0x000000033d107220 */ /* 0x002fe20000410000 */
[----:B------:R-:W-:Y:S01]  /*7100*/  FMUL.FTZ R57, R201, R57 ;  /* 0x00000039c9397220 */ /* 0x000fe20000410000 */
[----:B------:R-:W-:Y:S01]  /*7110*/  FMUL.FTZ R5, R5, UR14 ;  /* 0x0000000e05057c20 */ /* 0x000fe20008410000 */
[----:B------:R-:W-:Y:S01]  /*7120*/  FMUL.FTZ R60, R194, R60 ;  /* 0x0000003cc23c7220 */ /* 0x000fe20000410000 */
[----:B------:R-:W-:Y:S01]  /*7130*/  FMUL.FTZ R4, R4, UR14 ;  /* 0x0000000e04047c20 */ /* 0x000fe20008410000 */
[----:B------:R-:W-:Y:S01]  /*7140*/  FFMA.FTZ R3, -R241, R241, 1 ;  /* 0x3f800000f1037423 */ /* 0x000fe200000101f1 */
[----:B------:R-:W-:Y:S01]  /*7150*/  FFMA.FTZ R0, -R240, R240, 1 ;  /* 0x3f800000f0007423 */ /* 0x000fe200000101f0 */
[----:B------:R-:W-:Y:S01]  /*7160*/  FMUL.FTZ R17, R57, R5 ;  /* 0x0000000539117220 */ /* 0x000fe20000410000 */
[----:B------:R-:W-:Y:S01]  /*7170*/  FMUL.FTZ R60, R60, R4 ;  /* 0x000000043c3c7220 */ /* 0x000fe20000410000 */
[----:B------:R-:W-:Y:S01]  /*7180*/  FMUL.FTZ R5, R3, UR14 ;  /* 0x0000000e03057c20 */ /* 0x000fe20008410000 */
[----:B------:R-:W-:Y:S01]  /*7190*/  FMUL.FTZ R4, R0, UR14 ;  /* 0x0000000e00047c20 */ /* 0x000fe20008410000 */
[----:B------:R-:W-:Y:S01]  /*71a0*/  FADD.FTZ R14, -R109, R14 ;  /* 0x0000000e6d0e7221 */ /* 0x000fe20000010100 */
[----:B------:R-:W-:Y:S01]  /*71b0*/  FFMA.FTZ R3, -R239, R239, 1 ;  /* 0x3f800000ef037423 */ /* 0x000fe200000101ef */
[----:B------:R-:W-:Y:S01]  /*71c0*/  FADD.FTZ R15, -R109, R15 ;  /* 0x0000000f6d0f7221 */ /* 0x000fe20000010100 */
[----:B------:R-:W-:Y:S01]  /*71d0*/  FFMA.FTZ R0, -R237, R237, 1 ;  /* 0x3f800000ed007423 */ /* 0x000fe200000101ed */
[----:B------:R-:W-:Y:S01]  /*71e0*/  FADD.FTZ R11, -R109, R11 ;  /* 0x0000000b6d0b7221 */ /* 0x000fe20000010100 */
[----:B------:R-:W-:Y:S01]  /*71f0*/  FMUL.FTZ R3, R3, UR14 ;  /* 0x0000000e03037c20 */ /* 0x000fe20008410000 */
[C---:B------:R-:W-:Y:S01]  /*7200*/  FADD.FTZ R10, -R109.reuse, R10 ;  /* 0x0000000a6d0a7221 */ /* 0x040fe20000010100 */
[----:B------:R-:W-:Y:S01]  /*7210*/  FMUL.FTZ R0, R0, UR14 ;  /* 0x0000000e00007c20 */ /* 0x000fe20008410000 */
[C---:B------:R-:W-:Y:S01]  /*7220*/  FADD.FTZ R26, -R109.reuse, R26 ;  /* 0x0000001a6d1a7221 */ /* 0x040fe20000010100 */
[----:B------:R-:W-:Y:S01]  /*7230*/  FADD.FTZ R31, -R109, R31 ;  /* 0x0000001f6d1f7221 */ /* 0x000fe20000010100 */
[----:B------:R-:W-:Y:S01]  /*7240*/  FADD.FTZ R34, -R111, R34 ;  /* 0x000000226f227221 */ /* 0x000fe20000010100 */
[C---:B------:R-:W-:Y:S01]  /*7250*/  FADD.FTZ R47, -R109.reuse, R47 ;  /* 0x0000002f6d2f7221 */ /* 0x040fe20000010100 */
[C---:B------:R-:W-:Y:S01]  /*7260*/  FADD.FTZ R27, -R109.reuse, R27 ;  /* 0x0000001b6d1b7221 */ /* 0x040fe20000010100 */
[----:B------:R-:W-:Y:S01]  /*7270*/  FMUL.FTZ R31, R248, R31 ;  /* 0x0000001ff81f7220 */ /* 0x000fe20000410000 */
[----:B------:R-:W-:Y:S01]  /*7280*/  FMUL.FTZ R34, R204, R34 ;  /* 0x00000022cc227220 */ /* 0x000fe20000410000 */
[----:B------:R-:W-:Y:S01]  /*7290*/  FADD.FTZ R56, -R110, R56 ;  /* 0x000000386e387221 */ /* 0x000fe20000010100 */
[----:B------:R-:W-:Y:S01]  /*72a0*/  FMUL.FTZ R47, R234, R47 ;  /* 0x0000002fea2f7220 */ /* 0x000fe20000410000 */
[----:B------:R-:W-:Y:S01]  /*72b0*/  FMUL.FTZ R27, R252, R27 ;  /* 0x0000001bfc1b7220 */ /* 0x000fe20000410000 */
[----:B------:R-:W-:Y:S01]  /*72c0*/  FMUL.FTZ R34, R34, R7 ;  /* 0x0000000722227220 */ /* 0x000fe20000410000 */
[----:B------:R-:W-:Y:S01]  /*72d0*/  FADD.FTZ R30, -R109, R30 ;  /* 0x0000001e6d1e7221 */ /* 0x000fe20000010100 */
[----:B------:R-:W-:Y:S01]  /*72e0*/  FMUL.FTZ R56, R202, R56 ;  /* 0x00000038ca387220 */ /* 0x000fe20000410000 */
[----:B------:R-:W-:Y:S01]  /*72f0*/  FADD.FTZ R54, -R111, R54 ;  /* 0x000000366f367221 */ /* 0x000fe20000010100 */
[----:B------:R-:W-:Y:S01]  /*7300*/  FFMA.FTZ R7, -R169, R169, 1 ;  /* 0x3f800000a9077423 */ /* 0x000fe200000101a9 */
[----:B------:R-:W-:Y:S01]  /*7310*/  FMUL.FTZ R30, R249, R30 ;  /* 0x0000001ef91e7220 */ /* 0x000fe20000410000 */
[----:B------:R-:W-:Y:S01]  /*7320*/  FADD.FTZ R63, -R109, R63 ;  /* 0x0000003f6d3f7221 */ /* 0x000fe20000010100 */
[----:B------:R-:W-:Y:S01]  /*7330*/  F2FP.BF16.F32.PACK_AB R34, R35, R34 ;  /* 0x000000222322723e */ /* 0x000fe200000010ff */
[----:B------:R-:W-:Y:S01]  /*7340*/  FMUL.FTZ R56, R56, R6 ;  /* 0x0000000638387220 */ /* 0x000fe20000410000 */
[----:B------:R-:W-:Y:S01]  /*7350*/  FADD.FTZ R42, -R109, R42 ;  /* 0x0000002a6d2a7221 */ /* 0x000fe20000010100 */
[----:B------:R-:W-:Y:S01]  /*7360*/  FFMA.FTZ R6, -R214, R214, 1 ;  /* 0x3f800000d6067423 */ /* 0x000fe200000101d6 */
[----:B------:R-:W-:Y:S01]  /*7370*/  FMUL.FTZ R54, R174, R54 ;  /* 0x00000036ae367220 */ /* 0x000fe20000410000 */
[----:B------:R-:W-:Y:S01]  /*7380*/  FMUL.FTZ R7, R7, UR14 ;  /* 0x0000000e07077c20 */ /* 0x000fe20008410000 */
[----:B------:R-:W-:Y:S01]  /*7390*/  FADD.FTZ R43, -R109, R43 ;  /* 0x0000002b6d2b7221 */ /* 0x000fe20000010100 */
[----:B------:R-:W-:Y:S01]  /*73a0*/  FMUL.FTZ R63, R217, R63 ;  /* 0x0000003fd93f7220 */ /* 0x000fe20000410000 */
[----:B------:R-:W-:Y:S01]  /*73b0*/  F2FP.BF16.F32.PACK_AB R18, R18, R24 ;  /* 0x000000181212723e */ /* 0x000fe200000010ff */
[----:B------:R-:W-:Y:S01]  /*73c0*/  FMUL.FTZ R42, R243, R42 ;  /* 0x0000002af32a7220 */ /* 0x000fe20000410000 */
[----:B------:R-:W-:Y:S01]  /*73d0*/  FMUL.FTZ R6, R6, UR14 ;  /* 0x0000000e06067c20 */ /* 0x000fe20008410000 */
[----:B------:R-:W-:Y:S01]  /*73e0*/  FMUL.FTZ R54, R54, R7 ;  /* 0x0000000736367220 */ /* 0x000fe20000410000 */
[----:B------:R-:W-:Y:S01]  /*73f0*/  FMUL.FTZ R43, R242, R43 ;  /* 0x0000002bf22b7220 */ /* 0x000fe20000410000 */
[C---:B------:R-:W-:Y:S01]  /*7400*/  FADD.FTZ R46, -R109.reuse, R46 ;  /* 0x0000002e6d2e7221 */ /* 0x040fe20000010100 */
[----:B------:R-:W-:Y:S01]  /*7410*/  F2FP.BF16.F32.PACK_AB R20, R20, R28 ;  /* 0x0000001c1414723e */ /* 0x000fe200000010ff */
[----:B------:R-:W-:Y:S01]  /*7420*/  FMUL.FTZ R42, R42, R6 ;  /* 0x000000062a2a7220 */ /* 0x000fe20000410000 */
[----:B------:R-:W-:Y:S01]  /*7430*/  FADD.FTZ R58, -R109, R58 ;  /* 0x0000003a6d3a7221 */ /* 0x000fe20000010100 */
[----:B------:R-:W-:Y:S01]  /*7440*/  FMUL.FTZ R46, R235, R46 ;  /* 0x0000002eeb2e7220 */ /* 0x000fe20000410000 */
[----:B------:R-:W-:Y:S01]  /*7450*/  FFMA.FTZ R6, -R198, R198, 1 ;  /* 0x3f800000c6067423 */ /* 0x000fe200000101c6 */
[----:B------:R-:W-:Y:S01]  /*7460*/  FADD.FTZ R59, -R109, R59 ;  /* 0x0000003b6d3b7221 */ /* 0x000fe20000010100 */
[----:B------:R-:W-:Y:S01]  /*7470*/  F2FP.BF16.F32.PACK_AB R21, R21, R38 ;  /* 0x000000261515723e */ /* 0x000fe200000010ff */
[----:B------:R-:W-:Y:S01]  /*7480*/  FMUL.FTZ R58, R231, R58 ;  /* 0x0000003ae73a7220 */ /* 0x000fe20000410000 */
[----:B------:R-:W-:Y:S01]  /*7490*/  FMUL.FTZ R6, R6, UR14 ;  /* 0x0000000e06067c20 */ /* 0x000fe20008410000 */
[----:B------:R-:W-:Y:S01]  /*74a0*/  FMUL.FTZ R59, R229, R59 ;  /* 0x0000003be53b7220 */ /* 0x000fe20000410000 */
[----:B------:R-:W-:Y:S01]  /*74b0*/  FADD.FTZ R62, -R109, R62 ;  /* 0x0000003e6d3e7221 */ /* 0x000fe20000010100 */
[----:B------:R-:W-:Y:S01]  /*74c0*/  F2FP.BF16.F32.PACK_AB R22, R22, R50 ;  /* 0x000000321616723e */ /* 0x000fe200000010ff */
[----:B------:R-:W-:Y:S01]  /*74d0*/  FMUL.FTZ R58, R58, R6 ;  /* 0x000000063a3a7220 */ /* 0x000fe20000410000 */
[----:B------:R-:W-:Y:S01]  /*74e0*/  F2FP.BF16.F32.PACK_AB R12, R12, R40 ;  /* 0x000000280c0c723e */ /* 0x000fe200000010ff */
[----:B------:R-:W-:Y:S01]  /*74f0*/  FMUL.FTZ R62, R219, R62 ;  /* 0x0000003edb3e7220 */ /* 0x000fe20000410000 */
[----:B------:R-:W-:Y:S01]  /*7500*/  F2FP.BF16.F32.PACK_AB R13, R13, R44 ;  /* 0x0000002c0d0d723e */ /* 0x000fe200000010ff */
[----:B------:R-:W4:Y:S01]  /*7510*/  LDL.LU.64 R40, [R1+0x18] ;  /* 0x0000180001287983 */ /* 0x000f220000300a00 */
[----:B------:R-:W-:Y:S01]  /*7520*/  F2FP.BF16.F32.PACK_AB R32, R32, R54 ;  /* 0x000000362020723e */ /* 0x000fe200000010ff */
[----:B------:R-:W1:Y:S01]  /*7530*/  LDC R44, c[0x0][0x44c] ;  /* 0x00011300ff2c7b82 */ /* 0x000e620000000800 */
[----:B------:R-:W-:Y:S02]  /*7540*/  F2FP.BF16.F32.PACK_AB R23, R23, R66 ;  /* 0x000000421717723e */ /* 0x000fe400000010ff */
[----:B------:R-:W-:Y:S02]  /*7550*/  F2FP.BF16.F32.PACK_AB R17, R17, R56 ;  /* 0x000000381111723e */ /* 0x000fe400000010ff */
[----:B------:R-:W-:Y:S02]  /*7560*/  F2FP.BF16.F32.PACK_AB R16, R16, R60 ;  /* 0x0000003c1010723e */ /* 0x000fe400000010ff */
[----:B------:R-:W-:Y:S01]  /*7570*/  SHF.L.U32 R60, R157, 0x2, RZ ;  /* 0x000000029d3c7819 */ /* 0x000fe200000006ff */
[----:B--2---:R-:W-:Y:S01]  /*7580*/  FMUL.FTZ R10, R102, R10 ;  /* 0x0000000a660a7220 */ /* 0x004fe20000410000 */
[----:B-1----:R-:W-:Y:S02]  /*7590*/  IMAD R102, R44, UR8, RZ ;  /* 0x000000082c667c24 */ /* 0x002fe4000f8e02ff */
[----:B---3--:R-:W-:Y:S01]  /*75a0*/  FMUL.FTZ R11, R101, R11 ;  /* 0x0000000b650b7220 */ /* 0x008fe20000410000 */
[----:B------:R-:W-:Y:S01]  /*75b0*/  FMUL.FTZ R5, R10, R5 ;  /* 0x000000050a057220 */ /* 0x000fe20000410000 */
[----:B----4-:R-:W-:Y:S02]  /*75c0*/  FMUL.FTZ R14, R65, R14 ;  /* 0x0000000e410e7220 */ /* 0x010fe40000410000 */
[----:B------:R-:W-:Y:S01]  /*75d0*/  FMUL.FTZ R8, R11, R4 ;  /* 0x000000040b087220 */ /* 0x000fe20000410000 */
[----:B------:R-:W-:Y:S01]  /*75e0*/  FMUL.FTZ R15, R64, R15 ;  /* 0x0000000f400f7220 */ /* 0x000fe20000410000 */
[----:B------:R-:W-:Y:S01]  /*75f0*/  FMUL.FTZ R14, R14, R3 ;  /* 0x000000030e0e7220 */ /* 0x000fe20000410000 */
[----:B------:R-:W-:Y:S02]  /*7600*/  FFMA.FTZ R3, -R233, R233, 1 ;  /* 0x3f800000e9037423 */ /* 0x000fe400000101e9 */
[----:B------:R-:W-:Y:S01]  /*7610*/  F2FP.BF16.F32.PACK_AB R8, R8, R5 ;  /* 0x000000050808723e */ /* 0x000fe200000010ff */
[----:B------:R-:W-:Y:S01]  /*7620*/  FMUL.FTZ R15, R15, R0 ;  /* 0x000000000f0f7220 */ /* 0x000fe20000410000 */
[----:B------:R-:W-:Y:S01]  /*7630*/  FFMA.FTZ R0, -R232, R232, 1 ;  /* 0x3f800000e8007423 */ /* 0x000fe200000101e8 */
[----:B------:R-:W-:Y:S01]  /*7640*/  FMUL.FTZ R26, R49, R26 ;  /* 0x0000001a311a7220 */ /* 0x000fe20000410000 */
[----:B------:R-:W-:Y:S01]  /*7650*/  FMUL.FTZ R4, R3, UR14 ;  /* 0x0000000e03047c20 */ /* 0x000fe20008410000 */
[----:B------:R-:W-:Y:S01]  /*7660*/  FFMA.FTZ R3, -R228, R228, 1 ;  /* 0x3f800000e4037423 */ /* 0x000fe200000101e4 */
[----:B------:R-:W-:Y:S01]  /*7670*/  FMUL.FTZ R9, R0, UR14 ;  /* 0x0000000e00097c20 */ /* 0x000fe20008410000 */
[----:B------:R-:W-:Y:S01]  /*7680*/  FFMA.FTZ R0, -R227, R227, 1 ;  /* 0x3f800000e3007423 */ /* 0x000fe200000101e3 */
[----:B------:R-:W-:Y:S01]  /*7690*/  FMUL.FTZ R26, R26, R4 ;  /* 0x000000041a1a7220 */ /* 0x000fe20000410000 */
[----:B------:R-:W-:Y:S01]  /*76a0*/  FMUL.FTZ R4, R3, UR14 ;  /* 0x0000000e03047c20 */ /* 0x000fe20008410000 */
[----:B------:R-:W-:Y:S01]  /*76b0*/  STS [R161+0xa400], R8 ;  /* 0x00a40008a1007388 */ /* 0x000fe20000000800 */
[----:B------:R-:W-:Y:S01]  /*76c0*/  FMUL.FTZ R3, R0, UR14 ;  /* 0x0000000e00037c20 */ /* 0x000fe20008410000 */
[----:B------:R-:W-:Y:S01]  /*76d0*/  F2FP.BF16.F32.PACK_AB R0, R15, R14 ;  /* 0x0000000e0f00723e */ /* 0x000fe200000010ff */
[----:B------:R-:W-:Y:S01]  /*76e0*/  FMUL.FTZ R9, R27, R9 ;  /* 0x000000091b097220 */ /* 0x000fe20000410000 */
[----:B------:R-:W-:Y:S01]  /*76f0*/  STS [R164+0xa000], R19 ;  /* 0x00a00013a4007388 */ /* 0x000fe20000000800 */
[----:B------:R-:W-:Y:S01]  /*7700*/  FMUL.FTZ R31, R31, R3 ;  /* 0x000000031f1f7220 */ /* 0x000fe20000410000 */
[----:B------:R-:W-:Y:S01]  /*7710*/  FFMA.FTZ R3, -R209, R209, 1 ;  /* 0x3f800000d1037423 */ /* 0x000fe200000101d1 */
[----:B------:R-:W-:Y:S01]  /*7720*/  FFMA.FTZ R5, -R213, R213, 1 ;  /* 0x3f800000d5057423 */ /* 0x000fe200000101d5 */
[----:B------:R1:W-:Y:S01]  /*7730*/  STS [R164+0xa400], R0 ;  /* 0x00a40000a4007388 */ /* 0x0003e20000000800 */
[----:B------:R-:W-:Y:S01]  /*7740*/  FMUL.FTZ R30, R30, R4 ;  /* 0x000000041e1e7220 */ /* 0x000fe20000410000 */
[----:B------:R-:W-:Y:S01]  /*7750*/  FMUL.FTZ R3, R3, UR14 ;  /* 0x0000000e03037c20 */ /* 0x000fe20008410000 */
[----:B------:R-:W-:Y:S01]  /*7760*/  F2FP.BF16.F32.PACK_AB R9, R9, R26 ;  /* 0x0000001a0909723e */ /* 0x000fe200000010ff */
[----:B------:R-:W-:Y:S01]  /*7770*/  STS [R112+0x8000], R100 ;  /* 0x0080006470007388 */ /* 0x000fe20000000800 */
[----:B------:R-:W-:Y:S01]  /*7780*/  FMUL.FTZ R5, R5, UR14 ;  /* 0x0000000e05057c20 */ /* 0x000fe20008410000 */
[----:B------:R-:W-:Y:S01]  /*7790*/  FMUL.FTZ R47, R47, R3 ;  /* 0x000000032f2f7220 */ /* 0x000fe20000410000 */
[----:B------:R-:W-:Y:S01]  /*77a0*/  FFMA.FTZ R3, -R185, R185, 1 ;  /* 0x3f800000b9037423 */ /* 0x000fe200000101b9 */
[----:B------:R-:W-:Y:S01]  /*77b0*/  STS [R112+0x8400], R33 ;  /* 0x0084002170007388 */ /* 0x000fe20000000800 */
[----:B------:R-:W-:Y:S01]  /*77c0*/  FFMA.FTZ R4, -R210, R210, 1 ;  /* 0x3f800000d2047423 */ /* 0x000fe200000101d2 */
[----:B------:R-:W-:Y:S01]  /*77d0*/  FMUL.FTZ R43, R43, R5 ;  /* 0x000000052b2b7220 */ /* 0x000fe20000410000 */
[----:B------:R-:W-:Y:S01]  /*77e0*/  FMUL.FTZ R3, R3, UR14 ;  /* 0x0000000e03037c20 */ /* 0x000fe20008410000 */
[----:B------:R-:W-:Y:S01]  /*77f0*/  STS [R114+0x8000], R53 ;  /* 0x0080003572007388 */ /* 0x000fe20000000800 */
[----:B------:R-:W-:Y:S01]  /*7800*/  FMUL.FTZ R4, R4, UR14 ;  /* 0x0000000e04047c20 */ /* 0x000fe20008410000 */
[----:B------:R-:W-:Y:S01]  /*7810*/  FFMA.FTZ R5, -R192, R192, 1 ;  /* 0x3f800000c0057423 */ /* 0x000fe200000101c0 */
[----:B------:R-:W-:Y:S01]  /*7820*/  FMUL.FTZ R7, R63, R3 ;  /* 0x000000033f077220 */ /* 0x000fe20000410000 */
[----:B------:R-:W-:Y:S01]  /*7830*/  STS [R114+0x8400], R34 ;  /* 0x0084002272007388 */ /* 0x000fe20000000800 */
[----:B------:R-:W-:Y:S01]  /*7840*/  F2FP.BF16.F32.PACK_AB R3, R31, R30 ;  /* 0x0000001e1f03723e */ /* 0x000fe200000010ff */
[----:B------:R-:W-:Y:S01]  /*7850*/  FMUL.FTZ R46, R46, R4 ;  /* 0x000000042e2e7220 */ /* 0x000fe20000410000 */
[----:B------:R-:W-:Y:S01]  /*7860*/  FMUL.FTZ R5, R5, UR14 ;  /* 0x0000000e05057c20 */ /* 0x000fe20008410000 */
[----:B------:R-:W-:Y:S01]  /*7870*/  STS [R112+0xa000], R18 ;  /* 0x00a0001270007388 */ /* 0x000fe20000000800 */
[----:B------:R-:W-:Y:S02]  /*7880*/  FFMA.FTZ R4, -R186, R186, 1 ;  /* 0x3f800000ba047423 */ /* 0x000fe400000101ba */
[----:B------:R-:W-:Y:S01]  /*7890*/  FMUL.FTZ R6, R59, R5 ;  /* 0x000000053b067220 */ /* 0x000fe20000410000 */
[----:B------:R-:W-:Y:S01]  /*78a0*/  STS [R112+0xa400], R9 ;  /* 0x00a4000970007388 */ /* 0x000fe20000000800 */
[----:B------:R-:W-:Y:S01]  /*78b0*/  FMUL.FTZ R4, R4, UR14 ;  /* 0x0000000e04047c20 */ /* 0x000fe20008410000 */
[----:B------:R-:W-:Y:S02]  /*78c0*/  F2FP.BF16.F32.PACK_AB R5, R43, R42 ;  /* 0x0000002a2b05723e */ /* 0x000fe400000010ff */
[----:B------:R-:W-:Y:S01]  /*78d0*/  STS [R114+0xa000], R20 ;  /* 0x00a0001472007388 */ /* 0x000fe20000000800 */
[----:B------:R-:W-:Y:S01]  /*78e0*/  FMUL.FTZ R62, R62, R4 ;  /* 0x000000043e3e7220 */ /* 0x000fe20000410000 */
[----:B------:R-:W-:Y:S02]  /*78f0*/  F2FP.BF16.F32.PACK_AB R4, R47, R46 ;  /* 0x0000002e2f04723e */ /* 0x000fe400000010ff */
[----:B------:R2:W-:Y:S01]  /*7900*/  STS [R114+0xa400], R3 ;  /* 0x00a4000372007388 */ /* 0x0005e20000000800 */
[----:B------:R-:W-:Y:S02]  /*7910*/  F2FP.BF16.F32.PACK_AB R6, R6, R58 ;  /* 0x0000003a0606723e */ /* 0x000fe400000010ff */
[----:B------:R-:W-:Y:S01]  /*7920*/  F2FP.BF16.F32.PACK_AB R7, R7, R62 ;  /* 0x0000003e0707723e */ /* 0x000fe200000010ff */
[----:B------:R-:W-:Y:S01]  /*7930*/  STS [R162+-0x8000], R52 ;  /* 0xff800034a2007388 */ /* 0x000fe20000000800 */
[--C-:B-1----:R-:W-:Y:S03]  /*7940*/  SHF.R.U32.HI R0, RZ, 0x4, R157.reuse ;  /* 0x00000004ff007819 */ /* 0x102fe6000001169d */
[----:B------:R-:W-:Y:S01]  /*7950*/  STS [R162+-0x7c00], R21 ;  /* 0xff840015a2007388 */ /* 0x000fe20000000800 */
[----:B------:R-:W-:Y:S02]  /*7960*/  LOP3.LUT R59, R0, 0x8, RZ, 0xc0, !PT ;  /* 0x00000008003b7812 */ /* 0x000fe400078ec0ff */
[----:B------:R-:W-:Y:S01]  /*7970*/  LEA R0, -R102, RZ, 0x7 ;  /* 0x000000ff66007211 */ /* 0x000fe200078e39ff */
[----:B------:R-:W-:Y:S04]  /*7980*/  STS [R115+-0x8000], R48 ;  /* 0xff80003073007388 */ /* 0x000fe80000000800 */
[----:B------:R-:W-:Y:S04]  /*7990*/  STS [R115+-0x7c00], R22 ;  /* 0xff84001673007388 */ /* 0x000fe80000000800 */
[----:B------:R-:W-:Y:S04]  /*79a0*/  STS [R162+-0x6000], R12 ;  /* 0xffa0000ca2007388 */ /* 0x000fe80000000800 */
[----:B------:R-:W-:Y:S01]  /*79b0*/  STS [R162+-0x5c00], R5 ;  /* 0xffa40005a2007388 */ /* 0x000fe20000000800 */
[----:B--2---:R-:W-:Y:S03]  /*79c0*/  LOP3.LUT R3, R59, 0x10, R157, 0xf8, !PT ;  /* 0x000000103b037812 */ /* 0x004fe600078ef89d */
[----:B------:R-:W-:Y:S01]  /*79d0*/  STS [R115+-0x6000], R13 ;  /* 0xffa0000d73007388 */ /* 0x000fe20000000800 */
[--C-:B------:R-:W-:Y:S03]  /*79e0*/  LOP3.LUT R3, R3, 0xc0, R159.reuse, 0xf8, !PT ;  /* 0x000000c003037812 */ /* 0x100fe600078ef89f */
        /* <DEDUP_REMOVED lines=66> */
[----:B------:R-:W-:Y:S02]  /*7e10*/  LEA R6, P0, R0, R40, 0x2 ;  /* 0x0000002800067211 */ /* 0x000fe400078010ff */
[----:B------:R-:W-:Y:S02]  /*7e20*/  LOP3.LUT R4, R156, 0xd8, RZ, 0xc0, !PT ;  /* 0x000000d89c047812 */ /* 0x000fe400078ec0ff */
[-C--:B--2---:R-:W-:Y:S05]  /*7e30*/  HMMA.16816.F32.BF16 R68, R16, R20.reuse, R68 ;  /* 0x000000141044723c */ /* 0x084fea0000041844 */
[----:B------:R-:W-:Y:S02]  /*7e40*/  MOV R106, R6 ;  /* 0x00000006006a7202 */ /* 0x000fe40000000f00 */
[----:B------:R-:W-:Y:S01]  /*7e50*/  LOP3.LUT R4, R4, 0x18, R157, 0x78, !PT ;  /* 0x0000001804047812 */ /* 0x000fe200078e789d */
[C---:B------:R-:W-:Y:S04]  /*7e60*/  HMMA.16816.F32.BF16 R72, R24.reuse, R20, R72 ;  /* 0x000000141848723c */ /* 0x040fe80000041848 */
[----:B------:R-:W-:Y:S02]  /*7e70*/  LOP3.LUT R5, R4, 0x1f20, R156, 0xf8, !PT ;  /* 0x00001f2004057812 */ /* 0x000fe400078ef89c */
[----:B------:R-:W-:Y:S02]  /*7e80*/  LEA.HI.X.SX32 R4, R0, R41, 0x2, P0 ;  /* 0x0000002900047211 */ /* 0x000fe400000f16ff */
[-C--:B------:R-:W-:Y:S03]  /*7e90*/  HMMA.16816.F32.BF16 R76, R24, R22.reuse, R76 ;  /* 0x00000016184c723c */ /* 0x080fe6000004184c */
[----:B------:R-:W-:Y:S02]  /*7ea0*/  MOV R107, R4 ;  /* 0x00000004006b7202 */ /* 0x000fe40000000f00 */
[----:B------:R-:W-:Y:S02]  /*7eb0*/  LOP3.LUT R0, R158, 0x1c0, RZ, 0xc0, !PT ;  /* 0x000001c09e007812 */ /* 0x000fe400078ec0ff */
[----:B------:R-:W-:Y:S01]  /*7ec0*/  LEA R61, R5, UR4, 0x1 ;  /* 0x00000004053d7c11 */ /* 0x000fe2000f8e08ff */
[----:B------:R-:W-:Y:S01]  /*7ed0*/  HMMA.16816.F32.BF16 R80, R16, R22, R80 ;  /* 0x000000161050723c */ /* 0x000fe20000041850 */
[----:B------:R1:W-:Y:S01]  /*7ee0*/  STL.64 [R1+0x18], R106 ;  /* 0x0000186a01007387 */ /* 0x0003e20000100a00 */
[----:B------:R-:W-:Y:S07]  /*7ef0*/  @!UPT UIADD3 URZ, UPT, UPT, URZ, URZ, URZ ;  /* 0x000000fffffff290 */ /* 0x000fee000fffe0ff */
[----:B------:R-:W-:Y:S11]  /*7f00*/  BRA.U !UP0, `(.L_x_266) ;  /* 0x0000000108747547 */ /* 0x000ff6000b800000 */
[----:B------:R-:W2:Y:S01]  /*7f10*/  LDL.LU R41, [R1+0x30] ;  /* 0x0000300001297983 */ /* 0x000ea20000300800 */
[C---:B------:R-:W-:Y:S01]  /*7f20*/  ISETP.GE.AND P2, PT, R103.reuse, UR5, PT ;  /* 0x0000000567007c0c */ /* 0x040fe2000bf46270 */
[----:B------:R-:W-:Y:S01]  /*7f30*/  IMAD.U32 R7, RZ, RZ, UR50 ;  /* 0x00000032ff077e24 */ /* 0x000fe2000f8e00ff */
[----:B------:R-:W-:Y:S01]  /*7f40*/  ISETP.GE.AND P3, PT, R103, UR5, PT ;  /* 0x0000000567007c0c */ /* 0x000fe2000bf66270 */
[----:B------:R-:W3:Y:S01]  /*7f50*/  LDL.LU R40, [R1+0x34] ;  /* 0x0000340001287983 */ /* 0x000ee20000300800 */
[----:B------:R-:W-:Y:S01]  /*7f60*/  IADD3 R5, P0, PT, RZ, -UR32, RZ ;  /* 0x80000020ff057c10 */ /* 0x000fe2000ff1e0ff */
[----:B------:R-:W-:Y:S04]  /*7f70*/  IMAD.U32 R6, RZ, RZ, UR49 ;  /* 0x00000031ff067e24 */ /* 0x000fe8000f8e00ff */
[----:B------:R-:W-:Y:S05]  /*7f80*/  IMAD.X R4, RZ, RZ, ~UR15, P0 ;  /* 0x8000000fff047e24 */ /* 0x000fea00080e06ff */
[----:B------:R-:W-:Y:S04]  /*7f90*/  SHF.R.S64 R5, R5, 0x1f, R4 ;  /* 0x0000001f05057819 */ /* 0x000fe80000001004 */
[----:B---3--:R-:W-:Y:S01]  /*7fa0*/  IADD3 R40, P0, PT, R5, R40, RZ ;  /* 0x0000002805287210 */ /* 0x008fe20007f1e0ff */
[----:B------:R-:W-:Y:S03]  /*7fb0*/  IMAD.U32 R5, RZ, RZ, UR50 ;  /* 0x00000032ff057e24 */ /* 0x000fe6000f8e00ff */
[----:B--2---:R-:W-:Y:S01]  /*7fc0*/  LEA.HI.X.SX32 R41, R4, R41, 0x1, P0 ;  /* 0x0000002904297211 */ /* 0x004fe200000f0eff */
[----:B------:R2:W-:Y:S01]  /*7fd0*/  STL [R1+0x34], R40 ;  /* 0x0000342801007387 */ /* 0x0005e20000100800 */
[----:B------:R-:W-:Y:S03]  /*7fe0*/  @!P2 LEA R4, P0, R5, R40, 0x1 ;  /* 0x000000280504a211 */ /* 0x000fe600078008ff */
[----:B------:R2:W-:Y:S01]  /*7ff0*/  STL [R1+0x30], R41 ;  /* 0x0000302901007387 */ /* 0x0005e20000100800 */
        /* <DEDUP_REMOVED lines=14> */
.L_x_266:
[----:B------:R-:W3:Y:S01]  /*80e0*/  LDL R112, [R1+0x20] ;  /* 0x0000200001707983 */ /* 0x000ee20000100800 */
[----:B------:R-:W-:Y:S01]  /*80f0*/  LOP3.LUT R0, R0, 0x38, R156, 0xf8, !PT ;  /* 0x0000003800007812 */ /* 0x000fe200078ef89c */
[----:B------:R-:W-:Y:S01]  /*8100*/  IMAD.U32 R100, RZ, RZ, UR48 ;  /* 0x00000030ff647e24 */ /* 0x000fe2000f8e00ff */
[----:B------:R-:W-:Y:S01]  /*8110*/  PLOP3.LUT P3, PT, PT, PT, UP0, 0x80, 0x8 ;  /* 0x000000000008781c */ /* 0x000fe20003f6f008 */
[----:B------:R-:W4:Y:S01]  /*8120*/  LDL R111, [R1+0x44] ;  /* 0x00004400016f7983 */ /* 0x000f220000100800 */
[----:B------:R-:W-:Y:S01]  /*8130*/  LOP3.LUT R0, R0, 0x8, R108, 0x78, !PT ;  /* 0x0000000800007812 */ /* 0x000fe200078e786c */
[----:B------:R-:W-:Y:S01]  /*8140*/  IMAD.MOV.U32 R113, RZ, RZ, 0x4 ;  /* 0x00000004ff717424 */ /* 0x000fe200078e00ff */
[----:B------:R-:W-:Y:S01]  /*8150*/  LEA R100, P0, R100, R106, 0x2 ;  /* 0x0000006a64647211 */ /* 0x000fe200078010ff */
[----:B------:R-:W5:Y:S01]  /*8160*/  LDL R110, [R1+0x40] ;  /* 0x00004000016e7983 */ /* 0x000f620000100800 */
[----:B------:R-:W-:Y:S01]  /*8170*/  LOP3.LUT R0, R154, R0, RZ, 0xfc, !PT ;  /* 0x000000009a007212 */ /* 0x000fe200078efcff */
[----:B------:R-:W-:Y:S01]  /*8180*/  @UP0 UIADD3 UR18, UP1, UPT, UR54, -0x200, URZ ;  /* 0xfffffe0036120890 */ /* 0x000fe2000ff3e0ff */
[----:B------:R-:W-:Y:S01]  /*8190*/  VIADD R223, R223, 0xffffff80 ;  /* 0xffffff80dfdf7836 */ /* 0x000fe20000000000 */
[----:B------:R-:W5:Y:S01]  /*81a0*/  LDL R109, [R1+0x3c] ;  /* 0x00003c00016d7983 */ /* 0x000f620000100800 */
[----:B------:R-:W-:Y:S01]  /*81b0*/  LEA R0, R0, UR4, 0x1 ;  /* 0x0000000400007c11 */ /* 0x000fe2000f8e08ff */
[----:B------:R-:W-:Y:S02]  /*81c0*/  @UP0 UIADD3.X UR17, UPT, UPT, UR55, -0x1, URZ, UP1, !UPT ;  /* 0xffffffff37110890 */ /* 0x000fe40008ffe4ff */
[----:B------:R-:W5:Y:S01]  /*81d0*/  LDL R105, [R1+0x38] ;  /* 0x0000380001697983 */ /* 0x000f620000100800 */
[----:B------:R-:W-:Y:S01]  /*81e0*/  @UP0 UIADD3 UR10, UP1, UPT, UR10, -0x200, URZ ;  /* 0xfffffe000a0a0890 */ /* 0x000fe2000ff3e0ff */
[C---:B------:R-:W-:Y:S01]  /*81f0*/  IMAD.IADD R57, R0.reuse, 0x1, R152 ;  /* 0x0000000100397824 */ /* 0x040fe200078e0298 */
[----:B------:R-:W-:Y:S01]  /*8200*/  ULOP3.LUT UR16, UR42, 0x1, URZ, 0xc0, !UPT ;  /* 0x000000012a107892 */ /* 0x000fe2000f8ec0ff */
[----:B------:R-:W-:Y:S01]  /*8210*/  LDSM.16.MT88.4 R20, [R3+0x6000] ;  /* 0x006000000314783b */ /* 0x000fe20000004200 */
[C---:B------:R-:W-:Y:S01]  /*8220*/  VIADD R8, R0.reuse, 0x8000 ;  /* 0x0000800000087836 */ /* 0x040fe20000000000 */
[----:B------:R-:W-:Y:S01]  /*8230*/  @UP0 UIADD3.X UR11, UPT, UPT, UR11, -0x1, URZ, UP1, !UPT ;  /* 0xffffffff0b0b0890 */ /* 0x000fe20008ffe4ff */
[----:B------:R-:W-:Y:S01]  /*8240*/  VIADD R56, R0, 0x8040 ;  /* 0x0000804000387836 */ /* 0x000fe20000000000 */
[----:B------:R-:W1:Y:S01]  /*8250*/  LDSM.16.M88.4 R16, [R0+0x8000] ;  /* 0x008000000010783b */ /* 0x000e620000000200 */
[----:B------:R-:W-:Y:S01]  /*8260*/  @P1 VIADD R56, R8, 0xffffffc0 ;  /* 0xffffffc008381836 */ /* 0x000fe20000000000 */
[----:B------:R-:W-:Y:S02]  /*8270*/  UISETP.NE.U32.AND UP1, UPT, UR16, 0x1, UPT ;  /* 0x000000011000788c */ /* 0x000fe4000bf25070 */
[----:B------:R-:W1:Y:S01]  /*8280*/  LDSM.16.M88.4 R12, [R0+0xa000] ;  /* 0x00a00000000c783b */ /* 0x000e620000000200 */
[----:B------:R-:W-:Y:S03]  /*8290*/  IMAD.IADD R58, R152, 0x1, R56 ;  /* 0x00000001983a7824 */ /* 0x000fe600078e0238 */
[----:B------:R-:W-:Y:S01]  /*82a0*/  LDSM.16.MT88.4 R28, [R3+0x6400] ;  /* 0x00640000031c783b */ /* 0x000fe20000004200 */
[----:B------:R-:W-:Y:S03]  /*82b0*/  PLOP3.LUT P2, PT, PT, PT, UP1, 0x80, 0x8 ;  /* 0x000000000008781c */ /* 0x000fe60003f4f018 */
[----:B------:R-:W1:Y:S04]  /*82c0*/  LDSM.16.M88.4 R24, [R57+0x8000] ;  /* 0x008000003918783b */ /* 0x000e680000000200 */
[----:B------:R-:W1:Y:S04]  /*82d0*/  LDSM.16.M88.4 R32, [R57+0xa000] ;  /* 0x00a000003920783b */ /* 0x000e680000000200 */
[----:B--2---:R-:W-:Y:S04]  /*82e0*/  LDSM.16.MT88.4 R40, [R3+0x6800] ;  /* 0x006800000328783b */ /* 0x004fe80000004200 */
[----:B------:R-:W2:Y:S04]  /*82f0*/  LDSM.16.M88.4 R36, [R56] ;  /* 0x000000003824783b */ /* 0x000ea80000000200 */
[----:B------:R-:W2:Y:S04]  /*8300*/  LDSM.16.M88.4 R44, [R56+0x2000] ;  /* 0x00200000382c783b */ /* 0x000ea80000000200 */
        /* <DEDUP_REMOVED lines=14> */
[-C--:B--2---:R-:W-:Y:S08]  /*83f0*/  HMMA.16816.F32.BF16 R4, R36, R40.reuse, R4 ;  /* 0x000000282404723c */ /* 0x084ff00000041804 */
        /* <DEDUP_REMOVED lines=17> */
[C---:B------:R-:W-:Y:S02]  /*8510*/  LEA R54, P0, R102.reuse, R62, 0x5 ;  /* 0x0000003e66367211 */ /* 0x040fe400078028ff */
[----:B------:R-:W-:Y:S01]  /*8520*/  @P3 SHF.R.U32.HI R0, RZ, 0x2, R157 ;  /* 0x00000002ff003819 */ /* 0x000fe2000001169d */
[----:B------:R-:W-:Y:S01]  /*8530*/  HMMA.16816.F32.BF16 R16, R20, R50, R16 ;  /* 0x000000321410723c */ /* 0x000fe20000041810 */
[----:B------:R-:W2:Y:S03]  /*8540*/  LDSM.16.M88.4 R20, [R57+0xe000] ;  /* 0x00e000003914783b */ /* 0x000ea60000000200 */
        /* <DEDUP_REMOVED lines=12> */
[----:B------:R-:W2:Y:S04]  /*8610*/  LDSM.16.M88.4 R24, [R56+0x6000] ;  /* 0x006000003818783b */ /* 0x000ea80000000200 */
[----:B------:R-:W-:Y:S03]  /*8620*/  LDSM.16.MT88.4 R28, [R3+0x7c00] ;  /* 0x007c0000031c783b */ /* 0x000fe60000004200 */
[-C--:B-1----:R-:W-:Y:S08]  /*8630*/  HMMA.16816.F32.BF16 R4, R36, R40.reuse, R4 ;  /* 0x000000282404723c */ /* 0x082ff00000041804 */
[C---:B--2---:R-:W-:Y:S08]  /*8640*/  HMMA.16816.F32.BF16 R8, R20.reuse, R40, R8 ;  /* 0x000000281408723c */ /* 0x044ff00000041808 */
[-C--:B------:R-:W-:Y:S01]  /*8650*/  HMMA.16816.F32.BF16 R12, R20, R42.reuse, R12 ;  /* 0x0000002a140c723c */ /* 0x080fe2000004180c */
[----:B------:R-:W1:Y:S07]  /*8660*/  LDSM.16.M88.4 R20, [R58+0x4000] ;  /* 0x004000003a14783b */ /* 0x000e6e0000000200 */
[----:B------:R-:W-:Y:S01]  /*8670*/  HMMA.16816.F32.BF16 R16, R36, R42, R16 ;  /* 0x0000002a2410723c */ /* 0x000fe20000041810 */
[----:B------:R-:W2:Y:S03]  /*8680*/  LDSM.16.M88.4 R36, [R58+0x6000] ;  /* 0x006000003a24783b */ /* 0x000ea60000000200 */
        /* <DEDUP_REMOVED lines=10> */
[----:B------:R-:W-:Y:S03]  /*8730*/  LEA.HI.X.SX32 R33, R102, R41, 0x5, P0 ;  /* 0x0000002966217211 */ /* 0x000fe600000f2eff */
[C---:B--2---:R-:W-:Y:S04]  /*8740*/  HMMA.16816.F32.BF16 R8, R36.reuse, R28, R8 ;  /* 0x0000001c2408723c */ /* 0x044fe80000041808 */
[----:B---3--:R-:W-:Y:S01]  /*8750*/  @P3 LOP3.LUT R112, R104, 0x7, R0, 0xf8, !PT ;  /* 0x0000000768703812 */ /* 0x008fe200078ef800 */
[----:B------:R-:W-:Y:S01]  /*8760*/  VIADD R0, R148, 0xffffe000 ;  /* 0xffffe00094007836 */ /* 0x000fe20000000000 */
[----:B------:R-:W-:Y:S01]  /*8770*/  LEA R28, P0, R102, R32, 0x5 ;  /* 0x00000020661c7211 */ /* 0x000fe200078028ff */
[----:B------:R-:W-:Y:S01]  /*8780*/  @P2 VIADD R0, R148, 0x2000 ;  /* 0x0000200094002836 */ /* 0x000fe20000000000 */
[-C--:B------:R-:W-:Y:S01]  /*8790*/  HMMA.16816.F32.BF16 R12, R36, R30.reuse, R12 ;  /* 0x0000001e240c723c */ /* 0x080fe2000004180c */
[----:B------:R-:W-:Y:S02]  /*87a0*/  LDSM.16.MT88.4 R36, [R2+UR4+0xd000] ;  /* 0x00d000040224783b */ /* 0x000fe40008004200 */
[----:B------:R-:W-:Y:S01]  /*87b0*/  @P3 IMAD.WIDE.U32 R24, R112, R113, UR54 ;  /* 0x0000003670183e25 */ /* 0x000fe2000f8e0071 */
[C---:B------:R-:W-:Y:S01]  /*87c0*/  LEA.HI.X.SX32 R29, R102.reuse, R33, 0x5, P0 ;  /* 0x00000021661d7211 */ /* 0x040fe200000f2eff */
[----:B------:R-:W-:Y:S01]  /*87d0*/  @P3 STL [R1+0x20], R112 ;  /* 0x0000207001003387 */ /* 0x000fe20000100800 */
[C---:B------:R-:W-:Y:S01]  /*87e0*/  LEA R26, P0, R102.reuse, R28, 0x5 ;  /* 0x0000001c661a7211 */ /* 0x040fe200078028ff */
[----:B------:R-:W-:Y:S01]  /*87f0*/  @UP0 UMOV UR54, UR18 ;  /* 0x0000001200360c82 */ /* 0x000fe20008000000 */
[----:B------:R-:W-:Y:S01]  /*8800*/  HMMA.16816.F32.BF16 R16, R20, R30, R16 ;  /* 0x0000001e1410723c */ /* 0x000fe20000041810 */
[----:B----4-:R-:W2:Y:S01]  /*8810*/  @P3 LDG.E R111, desc[UR34][R24.64+-0x200] ;  /* 0xfffe0022186f3981 */ /* 0x010ea2000c1e1900 */
[----:B------:R-:W-:Y:S01]  /*8820*/  @UP0 UMOV UR55, UR17 ;  /* 0x0000001100370c82 */ /* 0x000fe20008000000 */
[----:B------:R-:W-:Y:S01]  /*8830*/  UISETP.GT.AND UP0, UPT, UR42, UR45, UPT ;  /* 0x0000002d2a00728c */ /* 0x000fe2000bf04270 */
[C---:B------:R-:W-:Y:S01]  /*8840*/  LEA.HI.X.SX32 R27, R102.reuse, R29, 0x5, P0 ;  /* 0x0000001d661b7211 */ /* 0x040fe200000f2eff */
[----:B-----5:R-:W3:Y:S04]  /*8850*/  @P3 LDG.E R110, desc[UR34][R24.64+-0x1e0] ;  /* 0xfffe2022186e3981 */ /* 0x020ee8000c1e1900 */
[----:B------:R-:W4:Y:S04]  /*8860*/  @P3 LDG.E R109, desc[UR34][R24.64+-0x100] ;  /* 0xffff0022186d3981 */ /* 0x000f28000c1e1900 */
[----:B------:R1:W5:Y:S04]  /*8870*/  @P3 LDG.E R105, desc[UR34][R24.64+-0xe0] ;  /* 0xffff202218693981 */ /* 0x000368000c1e1900 */
[----:B------:R1:W-:Y:S04]  /*8880*/  REDG.E.ADD.F32.FTZ.RN.STRONG.GPU desc[UR34][R106.64], R4 ;  /* 0x000000046a0079a6 */ /* 0x0003e8000c12f322 */
[----:B------:R1:W-:Y:S04]  /*8890*/  REDG.E.ADD.F32.FTZ.RN.STRONG.GPU desc[UR34][R100.64], R5 ;  /* 0x00000005640079a6 */ /* 0x0003e8000c12f322 */
[----:B------:R1:W-:Y:S04]  /*88a0*/  REDG.E.ADD.F32.FTZ.RN.STRONG.GPU desc[UR34][R66.64], R6 ;  /* 0x00000006420079a6 */ /* 0x0003e8000c12f322 */
[----:B------:R1:W-:Y:S04]  /*88b0*/  REDG.E.ADD.F32.FTZ.RN.STRONG.GPU desc[UR34][R64.64], R7 ;  /* 0x00000007400079a6 */ /* 0x0003e8000c12f322 */
[----:B------:R-:W-:Y:S04]  /*88c0*/  REDG.E.ADD.F32.FTZ.RN.STRONG.GPU desc[UR34][R62.64], R8 ;  /* 0x000000083e0079a6 */ /* 0x000fe8000c12f322 */
[----:B------:R-:W-:Y:S04]  /*88d0*/  REDG.E.ADD.F32.FTZ.RN.STRONG.GPU desc[UR34][R54.64], R9 ;  /* 0x00000009360079a6 */ /* 0x000fe8000c12f322 */
[----:B------:R-:W-:Y:S01]  /*88e0*/  REDG.E.ADD.F32.FTZ.RN.STRONG.GPU desc[UR34][R52.64], R10 ;  /* 0x0000000a340079a6 */ /* 0x000fe2000c12f322 */
[C---:B-1----:R-:W-:Y:S03]  /*88f0*/  LEA R4, P0, R102.reuse, R26, 0x5 ;  /* 0x0000001a66047211 */ /* 0x042fe600078028ff */
[----:B------:R-:W-:Y:S01]  /*8900*/  REDG.E.ADD.F32.FTZ.RN.STRONG.GPU desc[UR34][R50.64], R11 ;  /* 0x0000000b320079a6 */ /* 0x000fe2000c12f322 */
[C---:B------:R-:W-:Y:S03]  /*8910*/  LEA.HI.X.SX32 R5, R102.reuse, R27, 0x5, P0 ;  /* 0x0000001b66057211 */ /* 0x040fe600000f2eff */
[----:B------:R-:W-:Y:S01]  /*8920*/  REDG.E.ADD.F32.FTZ.RN.STRONG.GPU desc[UR34][R48.64], R16 ;  /* 0x00000010300079a6 */ /* 0x000fe2000c12f322 */
[C---:B------:R-:W-:Y:S03]  /*8930*/  LEA R6, P0, R102.reuse, R4, 0x5 ;  /* 0x0000000466067211 */ /* 0x040fe600078028ff */
[----:B------:R-:W-:Y:S01]  /*8940*/  REDG.E.ADD.F32.FTZ.RN.STRONG.GPU desc[UR34][R42.64], R17 ;  /* 0x000000112a0079a6 */ /* 0x000fe2000c12f322 */
[----:B------:R-:W-:Y:S03]  /*8950*/  LEA.HI.X.SX32 R7, R102, R5, 0x5, P0 ;  /* 0x0000000566077211 */ /* 0x000fe600000f2eff */
        /* <DEDUP_REMOVED lines=8> */
[----:B------:R-:W1:Y:S04]  /*89e0*/  LDSM.16.MT88.4 R12, [R2+UR4+0xc000] ;  /* 0x00c00004020c783b */ /* 0x000e680008004200 */
[----:B------:R-:W-:Y:S04]  /*89f0*/  LDSM.16.MT88.4 R16, [R2+UR4+0x8800] ;  /* 0x008800040210783b */ /* 0x000fe80008004200 */
[----:B------:R-:W1:Y:S04]  /*8a00*/  LDSM.16.MT88.4 R20, [R148+0x400] ;  /* 0x000400009414783b */ /* 0x000e680000004200 */
[----:B------:R-:W1:Y:S04]  /*8a10*/  LDSM.16.MT88.4 R24, [R2+UR4+0xc800] ;  /* 0x00c800040218783b */ /* 0x000e680008004200 */
[----:B------:R-:W-:Y:S04]  /*8a20*/  LDSM.16.MT88.4 R28, [R2+UR4+0x9000] ;  /* 0x00900004021c783b */ /* 0x000fe80008004200 */
[----:B------:R-:W1:Y:S02]  /*8a30*/  LDSM.16.MT88.4 R32, [R148+0x800] ;  /* 0x000800009420783b */ /* 0x000e640000004200 */
[-C--:B-1----:R-:W-:Y:S08]  /*8a40*/  HMMA.16816.F32.BF16 R84, R4, R8.reuse, R84 ;  /* 0x000000080454723c */ /* 0x082ff00000041854 */
[C---:B------:R-:W-:Y:S08]  /*8a50*/  HMMA.16816.F32.BF16 R88, R12.reuse, R8, R88 ;  /* 0x000000080c58723c */ /* 0x040ff00000041858 */
        /* <DEDUP_REMOVED lines=14> */
[-C--:B------:R-:W-:Y:S08]  /*8b40*/  HMMA.16816.F32.BF16 R92, R36, R34.reuse, R92 ;  /* 0x00000022245c723c */ /* 0x080ff0000004185c */
[----:B------:R-:W-:Y:S01]  /*8b50*/  HMMA.16816.F32.BF16 R96, R28, R34, R96 ;  /* 0x000000221c60723c */ /* 0x000fe20000041860 */
[----:B------:R-:W-:Y:S04]  /*8b60*/  LDSM.16.MT88.4 R28, [R148+0x1400] ;  /* 0x00140000941c783b */ /* 0x000fe80000004200 */
[----:B------:R-:W-:Y:S03]  /*8b70*/  LDSM.16.MT88.4 R32, [R2+UR4+0xe800] ;  /* 0x00e800040220783b */ /* 0x000fe60008004200 */
[-C--:B-1----:R-:W-:Y:S08]  /*8b80*/  HMMA.16816.F32.BF16 R84, R4, R8.reuse, R84 ;  /* 0x000000080454723c */ /* 0x082ff00000041854 */
[C---:B------:R-:W-:Y:S08]  /*8b90*/  HMMA.16816.F32.BF16 R88, R12.reuse, R8, R88 ;  /* 0x000000080c58723c */ /* 0x040ff00000041858 */
[-C--:B------:R-:W-:Y:S01]  /*8ba0*/  HMMA.16816.F32.BF16 R92, R12, R10.reuse, R92 ;  /* 0x0000000a0c5c723c */ /* 0x080fe2000004185c */
[----:B------:R-:W1:Y:S07]  /*8bb0*/  LDSM.16.MT88.4 R12, [R2+UR4+0xa800] ;  /* 0x00a80004020c783b */ /* 0x000e6e0008004200 */
[----:B------:R-:W-:Y:S01]  /*8bc0*/  HMMA.16816.F32.BF16 R96, R4, R10, R96 ;  /* 0x0000000a0460723c */ /* 0x000fe20000041860 */
[----:B------:R-:W-:Y:S04]  /*8bd0*/  LDSM.16.MT88.4 R4, [R2+UR4+0xb000] ;  /* 0x00b000040204783b */ /* 0x000fe80008004200 */
[----:B------:R-:W4:Y:S03]  /*8be0*/  LDSM.16.MT88.4 R8, [R148+0x1800] ;  /* 0x001800009408783b */ /* 0x000f260000004200 */
[-C--:B------:R-:W-:Y:S08]  /*8bf0*/  HMMA.16816.F32.BF16 R84, R16, R20.reuse, R84 ;  /* 0x000000141054723c */ /* 0x080ff00000041854 */
[C---:B------:R-:W-:Y:S08]  /*8c00*/  HMMA.16816.F32.BF16 R88, R24.reuse, R20, R88 ;  /* 0x000000141858723c */ /* 0x040ff00000041858 */
[-C--:B------:R-:W-:Y:S01]  /*8c10*/  HMMA.16816.F32.BF16 R92, R24, R22.reuse, R92 ;  /* 0x00000016185c723c */ /* 0x080fe2000004185c */
[----:B------:R-:W5:Y:S07]  /*8c20*/  LDSM.16.MT88.4 R24, [R2+UR4+0xf000] ;  /* 0x00f000040218783b */ /* 0x000f6e0008004200 */
[----:B------:R-:W-:Y:S01]  /*8c30*/  HMMA.16816.F32.BF16 R96, R16, R22, R96 ;  /* 0x000000161060723c */ /* 0x000fe20000041860 */
[----:B------:R-:W-:Y:S04]  /*8c40*/  LDSM.16.MT88.4 R16, [R2+UR4+0xb800] ;  /* 0x00b800040210783b */ /* 0x000fe80008004200 */
[----:B------:R2:W5:Y:S03]  /*8c50*/  LDSM.16.MT88.4 R20, [R148+0x1c00] ;  /* 0x001c00009414783b */ /* 0x0005660000004200 */
[-C--:B-1----:R-:W-:Y:S08]  /*8c60*/  HMMA.16816.F32.BF16 R84, R12, R28.reuse, R84 ;  /* 0x0000001c0c54723c */ /* 0x082ff00000041854 */
[C---:B------:R-:W-:Y:S08]  /*8c70*/  HMMA.16816.F32.BF16 R88, R32.reuse, R28, R88 ;  /* 0x0000001c2058723c */ /* 0x040ff00000041858 */
[-C--:B------:R-:W-:Y:S01]  /*8c80*/  HMMA.16816.F32.BF16 R92, R32, R30.reuse, R92 ;  /* 0x0000001e205c723c */ /* 0x080fe2000004185c */
[----:B------:R-:W1:Y:S02]  /*8c90*/  LDSM.16.MT88.4 R32, [R2+UR4+0xf800] ;  /* 0x00f800040220783b */ /* 0x000e640008004200 */
[----:B--2---:R-:W-:Y:S02]  /*8ca0*/  IMAD.MOV.U32 R148, RZ, RZ, R0 ;  /* 0x000000ffff947224 */ /* 0x004fe400078e0000 */
[----:B------:R2:W-:Y:S03]  /*8cb0*/  @P3 STL [R1+0x44], R111 ;  /* 0x0000446f01003387 */ /* 0x0005e60000100800 */
[----:B------:R-:W-:Y:S01]  /*8cc0*/  HMMA.16816.F32.BF16 R96, R12, R30, R96 ;  /* 0x0000001e0c60723c */ /* 0x000fe20000041860 */
[----:B---3--:R2:W-:Y:S04]  /*8cd0*/  @P3 STL [R1+0x40], R110 ;  /* 0x0000406e01003387 */ /* 0x0085e80000100800 */
[----:B----4-:R2:W-:Y:S03]  /*8ce0*/  @P3 STL [R1+0x3c], R109 ;  /* 0x00003c6d01003387 */ /* 0x0105e60000100800 */
[-C--:B------:R-:W-:Y:S01]  /*8cf0*/  HMMA.16816.F32.BF16 R84, R4, R8.reuse, R84 ;  /* 0x000000080454723c */ /* 0x080fe20000041854 */
[----:B-----5:R2:W-:Y:S07]  /*8d00*/  @P3 STL [R1+0x38], R105 ;  /* 0x0000386901003387 */ /* 0x0205ee0000100800 */
[C---:B------:R-:W-:Y:S08]  /*8d10*/  HMMA.16816.F32.BF16 R88, R24.reuse, R8, R88 ;  /* 0x000000081858723c */ /* 0x040ff00000041858 */
[-C--:B------:R-:W-:Y:S08]  /*8d20*/  HMMA.16816.F32.BF16 R92, R24, R10.reuse, R92 ;  /* 0x0000000a185c723c */ /* 0x080ff0000004185c */
[----:B------:R-:W-:Y:S08]  /*8d30*/  HMMA.16816.F32.BF16 R96, R4, R10, R96 ;  /* 0x0000000a0460723c */ /* 0x000ff00000041860 */
[-C--:B------:R-:W-:Y:S08]  /*8d40*/  HMMA.16816.F32.BF16 R84, R16, R20.reuse, R84 ;  /* 0x000000141054723c */ /* 0x080ff00000041854 */
[C---:B-1----:R-:W-:Y:S08]  /*8d50*/  HMMA.16816.F32.BF16 R88, R32.reuse, R20, R88 ;  /* 0x000000142058723c */ /* 0x042ff00000041858 */
[-C--:B------:R-:W-:Y:S08]  /*8d60*/  HMMA.16816.F32.BF16 R92, R32, R22.reuse, R92 ;  /* 0x00000016205c723c */ /* 0x080ff0000004185c */
[----:B------:R-:W-:Y:S01]  /*8d70*/  HMMA.16816.F32.BF16 R96, R16, R22, R96 ;  /* 0x000000161060723c */ /* 0x000fe20000041860 */
[----:B------:R-:W-:Y:S08]  /*8d80*/  @!UPT UIADD3 URZ, UPT, UPT, URZ, URZ, URZ ;  /* 0x000000fffffff290 */ /* 0x000ff0000fffe0ff */
[----:B--2---:R-:W-:Y:S11]  /*8d90*/  BRA.U UP0, `(.L_x_267) ;  /* 0xffffffa100887547 */ /* 0x004ff6000b83ffff */
[C---:B------:R-:W-:Y:S01]  /*8da0*/  IMAD.SHL.U32 R2, R157.reuse, 0x10, RZ ;  /* 0x000000109d027824 */ /* 0x040fe200078e00ff */
[----:B------:R-:W1:Y:S01]  /*8db0*/  LDCU UR5, c[0x0][0x500] ;  /* 0x0000a000ff0577ac */ /* 0x000e620008000800 */
[----:B------:R-:W-:Y:S01]  /*8dc0*/  IMAD.SHL.U32 R105, R157, 0x2, RZ ;  /* 0x000000029d697824 */ /* 0x000fe200078e00ff */
[----:B------:R-:W-:Y:S02]  /*8dd0*/  LOP3.LUT R0, R156, 0xc0, RZ, 0xc0, !PT ;  /* 0x000000c09c007812 */ /* 0x000fe400078ec0ff */
[----:B------:R-:W-:Y:S01]  /*8de0*/  LOP3.LUT R2, R2, 0x600, RZ, 0xc0, !PT ;  /* 0x0000060002027812 */ /* 0x000fe200078ec0ff */
[----:B------:R-:W-:Y:S01]  /*8df0*/  UISETP.NE.AND UP0, UPT, UR40, -0x1, UPT ;  /* 0xffffffff2800788c */ /* 0x000fe2000bf05270 */
[----:B------:R-:W-:Y:S01]  /*8e00*/  LOP3.LUT R0, R0, 0x18, R157, 0xf8, !PT ;  /* 0x0000001800007812 */ /* 0x000fe200078ef89d */
[----:B------:R-:W-:Y:S01]  /*8e10*/  UMOV UR41, UR7 ;  /* 0x0000000700297c82 */ /* 0x000fe20008000000 */
[----:B------:R-:W-:Y:S02]  /*8e20*/  LOP3.LUT R2, R2, 0x6, R105, 0xf8, !PT ;  /* 0x0000000602027812 */ /* 0x000fe400078ef869 */
[----:B------:R-:W-:-:S02]  /*8e30*/  F2FP.BF16.F32.PACK_AB R68, R69, R68 ;  /* 0x000000444544723e */ /* 0x000fc400000010ff */
        /* <DEDUP_REMOVED lines=65> */
.L_x_268:
[----:B------:R-:W2:Y:S01]  /*9250*/  LDCU.64 UR10, c[0x0][0x5c0] ;  /* 0x0000b800ff0a77ac */ /* 0x000ea20008000a00 */
[----:B------:R-:W-:-:S04]  /*9260*/  UIADD3 UR5, UPT, UPT, UR36, UR40, URZ ;  /* 0x0000002824057290 */ /* 0x000fc8000fffe0ff */
[----:B--2---:R-:W-:Y:S02]  /*9270*/  UIMAD.WIDE.U32 UR18, UR5, UR10, URZ ;  /* 0x0000000a051272a5 */ /* 0x004fe4000f8e00ff */
[----:B------:R-:W-:-:S04]  /*9280*/  UIMAD UR5, UR5, UR11, URZ ;  /* 0x0000000b050572a4 */ /* 0x000fc8000f8e02ff */
[----:B------:R-:W-:-:S06]  /*9290*/  UIADD3 UR5, UPT, UPT, UR19, UR5, URZ ;  /* 0x0000000513057290 */ /* 0x000fcc000fffe0ff */
[----:B-1----:R-:W-:Y:S02]  /*92a0*/  MOV R0, UR5 ;  /* 0x0000000500007c02 */ /* 0x002fe40008000f00 */
.L_x_269:
        /* <DEDUP_REMOVED lines=13> */
.L_x_270:
[----:B------:R-:W1:Y:S01]  /*9380*/  LDCU.64 UR8, c[0x0][0x5c8] ;  /* 0x0000b900ff0877ac */ /* 0x000e620008000a00 */
[----:B------:R-:W-:-:S04]  /*9390*/  UIADD3 UR5, UPT, UPT, UR36, UR40, URZ ;  /* 0x0000002824057290 */ /* 0x000fc8000fffe0ff */
[----:B-1----:R-:W-:Y:S02]  /*93a0*/  UIMAD.WIDE.U32 UR14, UR5, UR8, URZ ;  /* 0x00000008050e72a5 */ /* 0x002fe4000f8e00ff */
[----:B------:R-:W-:-:S04]  /*93b0*/  UIMAD UR5, UR5, UR9, URZ ;  /* 0x00000009050572a4 */ /* 0x000fc8000f8e02ff */
[----:B------:R-:W-:Y:S01]  /*93c0*/  UIADD3 UR5, UPT, UPT, UR15, UR5, URZ ;  /* 0x000000050f057290 */ /* 0x000fe2000fffe0ff */
[----:B------:R-:W-:-:S05]  /*93d0*/  UMOV UR36, UR14 ;  /* 0x0000000e00247c82 */ /* 0x000fca0008000000 */
[----:B------:R-:W-:-:S07]  /*93e0*/  MOV R18, UR5 ;  /* 0x0000000500127c02 */ /* 0x000fce0008000f00 */
.L_x_271:
[----:B------:R-:W-:Y:S01]  /*93f0*/  BAR.SYNC.DEFER_BLOCKING 0x0 ;  /* 0x0000000000007b1d */ /* 0x000fe20000010000 */
[----:B------:R-:W-:Y:S01]  /*9400*/  USHF.L.U32 UR5, UR37, 0x7, URZ ;  /* 0x0000000725057899 */ /* 0x000fe200080006ff */
[----:B------:R-:W-:Y:S01]  /*9410*/  SHF.R.U32.HI R157, RZ, 0x2, R157 ;  /* 0x00000002ff9d7819 */ /* 0x000fe2000001169d */
[----:B------:R-:W-:Y:S01]  /*9420*/  USHF.L.U32 UR17, UR37, 0x7, URZ ;  /* 0x0000000725117899 */ /* 0x000fe200080006ff */
[----:B------:R-:W-:Y:S01]  /*9430*/  IMAD.MOV.U32 R5, RZ, RZ, RZ ;  /* 0x000000ffff057224 */ /* 0x000fe200078e00ff */
[----:B------:R-:W-:-:S03]  /*9440*/  UIMAD.WIDE.U32 UR42, UR5, UR10, URZ ;  /* 0x0000000a052a72a5 */ /* 0x000fc6000f8e00ff */
[----:B------:R-:W1:Y:S01]  /*9450*/  LDC.64 R6, c[0x0][0x5d8] ;  /* 0x00017600ff067b82 */ /* 0x000e620000000a00 */
[----:B------:R-:W2:Y:S01]  /*9460*/  LDCU UR14, c[0x0][0x440] ;  /* 0x00008800ff0e77ac */ /* 0x000ea20008000800 */
[----:B------:R-:W-:Y:S01]  /*9470*/  VIADD R4, R157, 0x40 ;  /* 0x000000409d047836 */ /* 0x000fe20000000000 */
        /* <DEDUP_REMOVED lines=12> */
[----:B------:R-:W-:Y:S02]  /*9540*/  MOV R3, UR15 ;  /* 0x0000000f00037c02 */ /* 0x000fe40008000f00 */
[----:B------:R-:W-:Y:S02]  /*9550*/  ISETP.GE.OR P1, PT, R4, UR33, P2 ;  /* 0x0000002104007c0c */ /* 0x000fe40009726670 */
[----:B------:R-:W-:-:S02]  /*9560*/  ISETP.GE.OR P2, PT, R157, UR33, P2 ;  /* 0x000000219d007c0c */ /* 0x000fc40009746670 */
[----:B------:R-:W-:Y:S01]  /*9570*/  IADD3.X R3, PT, PT, R0, UR43, R3, P0, !PT ;  /* 0x0000002b00037c10 */ /* 0x000fe200087fe403 */
[----:B------:R-:W-:Y:S01]  /*9580*/  IMAD.U32 R0, RZ, RZ, UR8 ;  /* 0x00000008ff007e24 */ /* 0x000fe2000f8e00ff */
[----:B------:R-:W-:Y:S02]  /*9590*/  MOV R4, R103 ;  /* 0x0000006700047202 */ /* 0x000fe40000000f00 */
        /* <DEDUP_REMOVED lines=15> */
.L_x_273:
[----:B------:R-:W-:Y:S05]  /*9690*/  BSYNC.RECONVERGENT B0 ;  /* 0x0000000000007941 */ /* 0x000fea0003800200 */
.L_x_272:
        /* <DEDUP_REMOVED lines=11> */
.L_x_275:
[----:B------:R-:W-:Y:S05]  /*9750*/  BSYNC.RECONVERGENT B0 ;  /* 0x0000000000007941 */ /* 0x000fea0003800200 */
.L_x_274:
[----:B------:R-:W4:Y:S01]  /*9760*/  LDS.128 R12, [R61+0x8000] ;  /* 0x008000003d0c7984 */ /* 0x000f220000000c00 */
[----:B------:R-:W-:Y:S01]  /*9770*/  UIMAD UR16, UR16, UR8, URZ ;  /* 0x00000008101072a4 */ /* 0x000fe2000f8e02ff */
[----:B--2---:R-:W-:Y:S01]  /*9780*/  IADD3 R2, P0, PT, R16, UR36, RZ ;  /* 0x0000002410027c10 */ /* 0x004fe2000ff1e0ff */
[----:B-1----:R-:W1:Y:S02]  /*9790*/  @!P2 LDC.64 R8, c[0x0][0x568] ;  /* 0x00015a00ff08ab82 */ /* 0x002e640000000a00 */
[----:B------:R-:W-:-:S06]  /*97a0*/  UIMAD UR16, UR5, UR9, UR16 ;  /* 0x00000009051072a4 */ /* 0x000fcc000f8e0210 */
[----:B------:R-:W-:Y:S02]  /*97b0*/  IADD3.X R3, PT, PT, R18, UR16, R17, P0, !PT ;  /* 0x0000001012037c10 */ /* 0x000fe400087fe411 */
[----:B------:R2:W2:Y:S01]  /*97c0*/  LDS.128 R16, [R61+0x9000] ;  /* 0x009000003d107984 */ /* 0x0004a20000000c00 */
[----:B---3--:R-:W-:-:S04]  /*97d0*/  IMAD.WIDE.U32 R4, R22, UR21, R2 ;  /* 0x0000001516047c25 */ /* 0x008fc8000f8e0002 */
[----:B------:R-:W-:Y:S01]  /*97e0*/  IMAD R3, R23, UR21, R5 ;  /* 0x0000001517037c24 */ /* 0x000fe2000f8e0205 */
[----:B------:R-:W-:-:S05]  /*97f0*/  @!P2 MOV R2, R4 ;  /* 0x000000040002a202 */ /* 0x000fca0000000f00 */
[----:B------:R-:W-:-:S04]  /*9800*/  @!P2 IMAD.WIDE.U32 R6, R157, UR8, R2 ;  /* 0x000000089d06ac25 */ /* 0x000fc8000f8e0002 */
[----:B------:R-:W-:Y:S01]  /*9810*/  @!P2 IMAD R0, R157, UR9, R7 ;  /* 0x000000099d00ac24 */ /* 0x000fe2000f8e0207 */
[----:B-1----:R-:W-:-:S04]  /*9820*/  @!P2 LEA R8, P0, R6, R8, 0x1 ;  /* 0x000000080608a211 */ /* 0x002fc800078008ff */
[----:B------:R-:W-:-:S05]  /*9830*/  @!P2 LEA.HI.X R9, R6, R9, R0, 0x1, P0 ;  /* 0x000000090609a211 */ /* 0x000fca00000f0c00 */
[----:B----4-:R1:W-:Y:S01]  /*9840*/  @!P2 STG.E.128 desc[UR34][R8.64], R12 ;  /* 0x0000000c0800a986 */ /* 0x0103e2000c101d22 */
[----:B--2---:R-:W-:Y:S05]  /*9850*/  @P1 BRA `(.L_x_240) ;  /* 0x0000000000241947 */ /* 0x004fea0003800000 */
        /* <DEDUP_REMOVED lines=9> */
.L_x_240:
[----:B------:R-:W-:Y:S05]  /*98f0*/  BSYNC.RECONVERGENT B1 ;  /* 0x0000000000017941 */ /* 0x000fea0003800200 */
.L_x_222:
[----:B------:R-:W5:Y:S01]  /*9900*/  LDCU UR8, c[0x0][0x438] ;  /* 0x00008700ff0877ac */ /* 0x000f620008000800 */
[----:B------:R-:W3:Y:S01]  /*9910*/  LDCU UR9, c[0x0][0x370] ;  /* 0x00006e00ff0977ac */ /* 0x000ee20008000800 */
[----:B------:R-:W-:Y:S01]  /*9920*/  UMOV UR10, UR20 ;  /* 0x00000014000a7c82 */ /* 0x000fe20008000000 */
        /* <DEDUP_REMOVED lines=8> */
.L_x_277:
        /* <DEDUP_REMOVED lines=13> */
.L_x_818:


//--------------------- .text._ZN5flash44flash_bwd_dq_dk_dv_loop_seqk_parallel_kernelI23Flash_bwd_kernel_traitsILi32ELi128ELi128ELi8ELi4ELi4ELi4ELb1ELb0EN7cutlass10bfloat16_tE19Flash_kernel_traitsILi32ELi128ELi128ELi8ES3_EELb1ELb1ELb0ELb0ELb1ELb1ELb0EEEvNS_16Flash_bwd_paramsE --------------------------
	.section	.text._ZN5flash44flash_bwd_dq_dk_dv_loop_seqk_parallel_kernelI23Flash_bwd_kernel_traitsILi32ELi128ELi128ELi8ELi4ELi4ELi4ELb1ELb0EN7cutlass10bfloat16_tE19Flash_kernel_traitsILi32ELi128ELi128ELi8ES3_EELb1ELb1ELb0ELb0ELb1ELb1ELb0EEEvNS_16Flash_bwd_paramsE,"ax",@progbits
	.align	128
        .global         _ZN5flash44flash_bwd_dq_dk_dv_loop_seqk_parallel_kernelI23Flash_bwd_kernel_traitsILi32ELi128ELi128ELi8ELi4ELi4ELi4ELb1ELb0EN7cutlass10bfloat16_tE19Flash_kernel_traitsILi32ELi128ELi128ELi8ES3_EELb1ELb1ELb0ELb0ELb1ELb1ELb0EEEvNS_16Flash_bwd_paramsE
        .type           _ZN5flash44flash_bwd_dq_dk_dv_loop_seqk_parallel_kernelI23Flash_bwd_kernel_traitsILi32ELi128ELi128ELi8ELi4ELi4ELi4ELb1ELb0EN7cutlass10bfloat16_tE19Flash_kernel_traitsILi32ELi128ELi128ELi8ES3_EELb1ELb1ELb0ELb0ELb1ELb1ELb0EEEvNS_16Flash_bwd_paramsE,@function
        .size           _ZN5flash44flash_bwd_dq_dk_dv_loop_seqk_parallel_kernelI23Flash_bwd_kernel_traitsILi32ELi128ELi128ELi8ELi4ELi4ELi4ELb1ELb0EN7cutlass10bfloat16_tE19Flash_kernel_traitsILi32ELi128ELi128ELi8ES3_EELb1ELb1ELb0ELb0ELb1ELb1ELb0EEEvNS_16Flash_bwd_paramsE,(.L_x_819 - _ZN5flash44flash_bwd_dq_dk_dv_loop_seqk_parallel_kernelI23Flash_bwd_kernel_traitsILi32ELi128ELi128ELi8ELi4ELi4ELi4ELb1ELb0EN7cutlass10bfloat16_tE19Flash_kernel_traitsILi32ELi128ELi128ELi8ES3_EELb1ELb1ELb0ELb0ELb1ELb1ELb0EEEvNS_16Flash_bwd_paramsE)
        .other          _ZN5flash44flash_bwd_dq_dk_dv_loop_seqk_parallel_kernelI23Flash_bwd_kernel_traitsILi32ELi128ELi128ELi8ELi4ELi4ELi4ELb1ELb0EN7cutlass10bfloat16_tE19Flash_kernel_traitsILi32ELi128ELi128ELi8ES3_EELb1ELb1ELb0ELb0ELb1ELb1ELb0EEEvNS_16Flash_bwd_paramsE,@"STO_CUDA_ENTRY STV_DEFAULT"
_ZN5flash44flash_bwd_dq_dk_dv_loop_seqk_parallel_kernelI23Flash_bwd_kernel_traitsILi32ELi128ELi128ELi8ELi4ELi4ELi4ELb1ELb0EN7cutlass10bfloat16_tE19Flash_kernel_traitsILi32ELi128ELi128ELi8ES3_EELb1ELb1ELb0ELb0ELb1ELb1ELb0EEEvNS_16Flash_bwd_paramsE:
.text._ZN5flash44flash_bwd_dq_dk_dv_loop_seqk_parallel_kernelI23Flash_bwd_kernel_traitsILi32ELi128ELi128ELi8ELi4ELi4ELi4ELb1ELb0EN7cutlass10bfloat16_tE19Flash_kernel_traitsILi32ELi128ELi128ELi8ES3_EELb1ELb1ELb0ELb0ELb1ELb1ELb0EEEvNS_16Flash_bwd_paramsE:
        /* <DEDUP_REMOVED lines=15> */
[----:B------:R-:W4:Y:S01]  /*00f0*/  S2UR UR14, SR_CgaCtaId ;  /* 0x00000000000e79c3 */ /* 0x000f220000008800 */
[----:B------:R-:W-:Y:S01]  /*0100*/  UMOV UR17, 0xffffe000 ;  /* 0xffffe00000117882 */ /* 0x000fe20000000000 */
[----:B------:R-:W-:-:S06]  /*0110*/  UMOV UR19, URZ ;  /* 0x000000ff00137c82 */ /* 0x000fcc0008000000 */
[----:B------:R-:W3:Y:S01]  /*0120*/  S2UR UR16, SR_CTAID.Y ;  /* 0x00000000001079c3 */ /* 0x000ee20000002600 */
        /* <DEDUP_REMOVED lines=12> */
[----:B------:R-:W-:Y:S01]  /*01f0*/  IMAD.SHL.U32 R10, R152, 0x8, RZ ;  /* 0x00000008980a7824 */ /* 0x000fe200078e00ff */
[----:B------:R-:W-:Y:S01]  /*0200*/  LOP3.LUT R2, R2, 0x38, R0, 0xf8, !PT ;  /* 0x0000003802027812 */ /* 0x000fe200078ef800 */
[----:B------:R-:W-:Y:S01]  /*0210*/  IMAD.SHL.U32 R148, R152, 0x4, RZ ;  /* 0x0000000498947824 */ /* 0x000fe200078e00ff */
[----:B------:R-:W-:Y:S01]  /*0220*/  LOP3.LUT R0, R0, 0xe006, R8, 0xc8, !PT ;  /* 0x0000e00600007812 */ /* 0x000fe200078ec808 */
[----:B----4-:R-:W-:Y:S01]  /*0230*/  ULEA UR14, UR14, UR6, 0x18 ;  /* 0x000000060e0e7291 */ /* 0x010fe2000f8ec0ff */
[----:B------:R-:W-:-:S02]  /*0240*/  LOP3.LUT R9, R7, 0x120, RZ, 0xc0, !PT ;  /* 0x0000012007097812 */ /* 0x000fc400078ec0ff */
[----:B------:R-:W-:Y:S02]  /*0250*/  LOP3.LUT R0, R0, 0xc00, R7, 0xf8, !PT ;  /* 0x00000c0000007812 */ /* 0x000fe400078ef807 */
[----:B------:R-:W-:Y:S02]  /*0260*/  LOP3.LUT R3, R5, R3, RZ, 0xfc, !PT ;  /* 0x0000000305037212 */ /* 0x000fe400078efcff */
[----:B------:R-:W-:Y:S02]  /*0270*/  LOP3.LUT R219, R0, R2, RZ, 0xfc, !PT ;  /* 0x0000000200db7212 */ /* 0x000fe400078efcff */
[----:B------:R-:W-:Y:S02]  /*0280*/  LOP3.LUT R0, R8, 0x1c0, RZ, 0xc0, !PT ;  /* 0x000001c008007812 */ /* 0x000fe400078ec0ff */
[----:B------:R-:W-:Y:S02]  /*0290*/  LOP3.LUT R5, R9, 0x600, R6, 0xf8, !PT ;  /* 0x0000060009057812 */ /* 0x000fe400078ef806 */
[----:B------:R-:W-:-:S02]  /*02a0*/  SHF.R.U32.HI R9, RZ, 0x1, R152 ;  /* 0x00000001ff097819 */ /* 0x000fc40000011698 */
[----:B------:R-:W-:Y:S02]  /*02b0*/  LOP3.LUT R0, R0, 0x38, R10, 0xf8, !PT ;  /* 0x0000003800007812 */ /* 0x000fe400078ef80a */
[----:B------:R-:W-:Y:S02]  /*02c0*/  LOP3.LUT R4, R7, 0x20, RZ, 0xc0, !PT ;  /* 0x0000002007047812 */ /* 0x000fe400078ec0ff */
[----:B------:R-:W-:Y:S02]  /*02d0*/  LOP3.LUT R2, R3, 0xc0, R7, 0xf8, !PT ;  /* 0x000000c003027812 */ /* 0x000fe400078ef807 */
[----:B------:R-:W-:Y:S02]  /*02e0*/  LOP3.LUT R3, R0, 0x8, R9, 0x78, !PT ;  /* 0x0000000800037812 */ /* 0x000fe400078e7809 */
[----:B------:R-:W-:Y:S02]  /*02f0*/  LOP3.LUT R4, R4, 0x3800, R6, 0xf8, !PT ;  /* 0x0000380004047812 */ /* 0x000fe400078ef806 */
[----:B------:R-:W-:-:S02]  /*0300*/  LOP3.LUT R0, R8, 0x200, RZ, 0xc0, !PT ;  /* 0x0000020008007812 */ /* 0x000fc400078ec0ff */
[----:B------:R-:W-:Y:S02]  /*0310*/  LOP3.LUT R6, R4, 0x100, R6, 0xf8, !PT ;  /* 0x0000010004067812 */ /* 0x000fe400078ef806 */
[----:B------:R-:W-:Y:S02]  /*0320*/  LOP3.LUT R0, R0, 0xc00, R7, 0xf8, !PT ;  /* 0x00000c0000007812 */ /* 0x000fe400078ef807 */
[----:B------:R-:W-:Y:S02]  /*0330*/  LOP3.LUT P2, RZ, R152, 0x4, RZ, 0xc0, !PT ;  /* 0x0000000498ff7812 */ /* 0x000fe4000784c0ff */
[----:B------:R-:W-:Y:S02]  /*0340*/  SHF.R.U32.HI R242, RZ, 0x2, R152 ;  /* 0x00000002fff27819 */ /* 0x000fe40000011698 */
[----:B------:R-:W-:Y:S02]  /*0350*/  LOP3.LUT R4, R9, 0x30, RZ, 0xc0, !PT ;  /* 0x0000003009047812 */ /* 0x000fe400078ec0ff */
[----:B------:R-:W-:-:S02]  /*0360*/  LOP3.LUT R148, R148, 0x18, RZ, 0xc0, !PT ;  /* 0x0000001894947812 */ /* 0x000fc400078ec0ff */
[----:B------:R-:W-:Y:S02]  /*0370*/  LOP3.LUT R0, R0, R3, RZ, 0xfc, !PT ;  /* 0x0000000300007212 */ /* 0x000fe400078efcff */
[----:B------:R-:W-:Y:S02]  /*0380*/  LOP3.LUT R243, R10, 0xd8, RZ, 0xc0, !PT ;  /* 0x000000d80af37812 */ /* 0x000fe400078ec0ff */
[----:B------:R-:W-:Y:S02]  /*0390*/  LOP3.LUT R242, R4, 0x7, R242, 0xf8, !PT ;  /* 0x0000000704f27812 */ /* 0x000fe400078ef8f2 */
[----:B------:R-:W-:Y:S02]  /*03a0*/  LOP3.LUT P3, RZ, R152, 0x2, RZ, 0xc0, !PT ;  /* 0x0000000298ff7812 */ /* 0x000fe4000786c0ff */
[----:B------:R-:W-:Y:S02]  /*03b0*/  LOP3.LUT R155, R148, 0xc0, R7, 0xf8, !PT ;  /* 0x000000c0949b7812 */ /* 0x000fe400078ef807 */
[----:B------:R-:W-:-:S02]  /*03c0*/  LOP3.LUT R4, R4, 0x8, R152, 0xf8, !PT ;  /* 0x0000000804047812 */ /* 0x000fc400078ef898 */
[----:B------:R-:W-:Y:S02]  /*03d0*/  LEA R150, R0, UR4, 0x1 ;  /* 0x0000000400967c11 */ /* 0x000fe4000f8e08ff */
[----:B------:R-:W-:Y:S02]  /*03e0*/  LOP3.LUT P1, RZ, R152, 0x8, RZ, 0xc0, !PT ;  /* 0x0000000898ff7812 */ /* 0x000fe4000782c0ff */
[--C-:B------:R-:W-:Y:S01]  /*03f0*/  LOP3.LUT R243, R243, 0x18, R152.reuse, 0x78, !PT ;  /* 0x00000018f3f37812 */ /* 0x100fe200078e7898 */
[----:B------:R-:W-:Y:S01]  /*0400*/  VIADD R3, R150, 0x40 ;  /* 0x0000004096037836 */ /* 0x000fe20000000000 */
[----:B------:R-:W-:Y:S01]  /*0410*/  LOP3.LUT R148, R2, R148, RZ, 0x3c, !PT ;  /* 0x0000009402947212 */ /* 0x000fe200078e3cff */
[----:B------:R-:W-:Y:S01]  /*0420*/  @P2 VIADD R3, R150, 0xffffffc0 ;  /* 0xffffffc096032836 */ /* 0x000fe20000000000 */
[----:B------:R-:W-:Y:S02]  /*0430*/  LEA R219, R219, UR7, 0x1 ;  /* 0x00000007dbdb7c11 */ /* 0x000fe4000f8e08ff */
[----:B------:R-:W-:Y:S01]  /*0440*/  LOP3.LUT R152, R155, 0x8, R152, 0x78, !PT ;  /* 0x000000089b987812 */ /* 0x000fe200078e7898 */
[----:B------:R-:W-:Y:S01]  /*0450*/  VIADD R154, R3, 0x20 ;  /* 0x00000020039a7836 */ /* 0x000fe20000000000 */
[----:B------:R-:W-:Y:S01]  /*0460*/  LOP3.LUT R2, R4, 0x1c0, R8, 0xf8, !PT ;  /* 0x000001c004027812 */ /* 0x000fe200078ef808 */
[----:B------:R-:W-:Y:S01]  /*0470*/  VIADD R221, R219, 0x40 ;  /* 0x00000040dbdd7836 */ /* 0x000fe20000000000 */
[----:B------:R-:W-:Y:S01]  /*0480*/  LOP3.LUT R155, R155, 0x8, R9, 0x78, !PT ;  /* 0x000000089b9b7812 */ /* 0x000fe200078e7809 */
[----:B------:R-:W-:Y:S01]  /*0490*/  @P0 VIADD R221, R219, 0xffffffc0 ;  /* 0xffffffc0dbdd0836 */ /* 0x000fe20000000000 */
        /* <DEDUP_REMOVED lines=9> */
[----:B------:R-:W-:Y:S02]  /*0530*/  LOP3.LUT R148, R148, 0x120, R7, 0xf8, !PT ;  /* 0x0000012094947812 */ /* 0x000fe400078ef807 */
[----:B------:R-:W-:Y:S02]  /*0540*/  LOP3.LUT R152, R6, R152, RZ, 0xfc, !PT ;  /* 0x0000009806987212 */ /* 0x000fe400078efcff */
[----:B------:R-:W-:-:S02]  /*0550*/  LEA R243, R243, UR5, 0x1 ;  /* 0x00000005f3f37c11 */ /* 0x000fc4000f8e08ff */
[----:B------:R-:W-:Y:S02]  /*0560*/  LEA R155, R155, UR5, 0x1 ;  /* 0x000000059b9b7c11 */ /* 0x000fe4000f8e08ff */
[----:B------:R-:W-:Y:S02]  /*0570*/  LEA R148, R148, UR5, 0x1 ;  /* 0x0000000594947c11 */ /* 0x000fe4000f8e08ff */
[----:B------:R-:W-:Y:S01]  /*0580*/  LEA R152, R152, UR4, 0x1 ;  /* 0x0000000498987c11 */ /* 0x000fe2000f8e08ff */
[----:B--23--:R-:W-:-:S06]  /*0590*/  UMOV UR4, URZ ;  /* 0x000000ff00047c82 */ /* 0x00cfcc0008000000 */
.L_x_285:
[----:B------:R-:W1:Y:S01]  /*05a0*/  LDC.64 R4, c[0x0][0x470] ;  /* 0x00011c00ff047b82 */ /* 0x000e620000000a00 */
[----:B------:R-:W2:Y:S01]  /*05b0*/  S2R R26, SR_CTAID.Y ;  /* 0x00000000001a7919 */ /* 0x000ea20000002600 */
[----:B------:R-:W-:-:S06]  /*05c0*/  IMAD.MOV.U32 R252, RZ, RZ, RZ ;  /* 0x000000fffffc7224 */ /* 0x000fcc00078e00ff */
[----:B------:R-:W3:Y:S01]  /*05d0*/  LDC.64 R2, c[0x0][0x478] ;  /* 0x00011e00ff027b82 */ /* 0x000ee20000000a00 */
[----:B-1----:R-:W-:-:S04]  /*05e0*/  ISETP.NE.U32.AND P3, PT, R4, RZ, PT ;  /* 0x000000ff0400720c */ /* 0x002fc80003f65070 */
[----:B------:R-:W-:Y:S02]  /*05f0*/  ISETP.NE.AND.EX P3, PT, R5, RZ, PT, P3 ;  /* 0x000000ff0500720c */ /* 0x000fe40003f65330 */
[----:B---3--:R-:W-:-:S04]  /*0600*/  ISETP.NE.U32.AND P2, PT, R2, RZ, PT ;  /* 0x000000ff0200720c */ /* 0x008fc80003f45070 */
[----:B------:R-:W-:-:S07]  /*0610*/  ISETP.NE.AND.EX P2, PT, R3, RZ, PT, P2 ;  /* 0x000000ff0300720c */ /* 0x000fce0003f45320 */
[----:B--2---:R-:W-:-:S04]  /*0620*/  @P3 LEA R4, P1, R26, R4, 0x2 ;  /* 0x000000041a043211 */ /* 0x004fc800078210ff */
[C---:B------:R-:W-:Y:S02]  /*0630*/  @P3 LEA.HI.X R5, R26.reuse, R5, RZ, 0x2, P1 ;  /* 0x000000051a053211 */ /* 0x040fe400008f14ff */
[----:B------:R-:W-:-:S03]  /*0640*/  @P2 LEA R2, P0, R26, R2, 0x2 ;  /* 0x000000021a022211 */ /* 0x000fc600078010ff */
[----:B------:R1:W2:Y:S01]  /*0650*/  @P3 LDG.E R252, desc[UR20][R4.64] ;  /* 0x0000001404fc3981 */ /* 0x0002a2000c1e1900 */
[----:B------:R-:W-:-:S05]  /*0660*/  @P2 LEA.HI.X R3, R26, R3, RZ, 0x2, P0 ;  /* 0x000000031a032211 */ /* 0x000fca00000f14ff */
[----:B------:R-:W3:Y:S01]  /*0670*/  @P2 LDG.E R6, desc[UR20][R2.64] ;  /* 0x0000001402062981 */ /* 0x000ee2000c1e1900 */
[----:B-1----:R-:W1:Y:S08]  /*0680*/  @!P2 LDC.64 R4, c[0x0][0x438] ;  /* 0x00010e00ff04ab82 */ /* 0x002e700000000a00 */
[----:B------:R-:W4:Y:S01]  /*0690*/  @!P2 LDC.64 R2, c[0x0][0x488] ;  /* 0x00012200ff02ab82 */ /* 0x000f220000000a00 */
[----:B------:R-:W-:Y:S01]  /*06a0*/  USHF.L.U32 UR22, UR18, 0x7, URZ ;  /* 0x0000000712167899 */ /* 0x000fe200080006ff */
[----:B----4-:R-:W-:-:S04]  /*06b0*/  @!P2 ISETP.NE.U32.AND P0, PT, R2, RZ, PT ;  /* 0x000000ff0200a20c */ /* 0x010fc80003f05070 */
[----:B------:R-:W-:-:S04]  /*06c0*/  @!P2 ISETP.NE.AND.EX P0, PT, R3, RZ, PT, P0 ;  /* 0x000000ff0300a20c */ /* 0x000fc80003f05300 */
[----:B-1----:R-:W-:-:S04]  /*06d0*/  @!P2 SEL R2, R5, RZ, P0 ;  /* 0x000000ff0502a207 */ /* 0x002fc80000000000 */
[--C-:B--2---:R-:W-:Y:S01]  /*06e0*/  @!P2 IADD3 R2, PT, PT, R2, R4, -R252.reuse ;  /* 0x000000040202a210 */ /* 0x104fe20007ffe8fc */
[----:B---3--:R-:W-:-:S05]  /*06f0*/  @P2 IMAD.IADD R3, R6, 0x1, -R252 ;  /* 0x0000000106032824 */ /* 0x008fca00078e0afc */
[----:B------:R-:W-:Y:S02]  /*0700*/  @P2 R2UR UR31, R3 ;  /* 0x00000000031f22ca */ /* 0x000fe400000e0000 */
[----:B------:R-:W-:Y:S01]  /*0710*/  @!P2 R2UR UR31, R2 ;  /* 0x00000000021fa2ca */ /* 0x000fe200000e0000 */
[----:B------:R-:W-:-:S12]  /*0720*/  IMAD.U32 R2, RZ, RZ, UR22 ;  /* 0x00000016ff027e24 */ /* 0x000fd8000f8e00ff */
[----:B------:R-:W-:-:S13]  /*0730*/  ISETP.GE.AND P0, PT, R2, UR31, PT ;  /* 0x0000001f02007c0c */ /* 0x000fda000bf06270 */
[----:B-----5:R-:W-:Y:S05]  /*0740*/  @P0 BRA `(.L_x_278) ;  /* 0x0000007400500947 */ /* 0x020fea0003800000 */
[----:B------:R-:W1:Y:S01]  /*0750*/  LDC R7, c[0x0][0x3e8] ;  /* 0x0000fa00ff077b82 */ /* 0x000e620000000800 */
[----:B------:R-:W2:Y:S01]  /*0760*/  S2R R28, SR_CTAID.Z ;  /* 0x00000000001c7919 */ /* 0x000ea20000002700 */
[----:B------:R-:W3:Y:S01]  /*0770*/  LDCU UR24, c[0x0][0x434] ;  /* 0x00008680ff1877ac */ /* 0x000ee20008000800 */
[----:B------:R-:W-:Y:S01]  /*0780*/  SHF.L.U32 R29, R26, 0x7, RZ ;  /* 0x000000071a1d7819 */ /* 0x000fe200000006ff */
[----:B------:R-:W4:Y:S04]  /*0790*/  LDCU.U8 UR23, c[0x0][0x5f0] ;  /* 0x0000be00ff1777ac */ /* 0x000f280008000000 */
[----:B------:R-:W5:Y:S01]  /*07a0*/  LDC.U8 R8, c[0x0][0x548] ;  /* 0x00015200ff087b82 */ /* 0x000f620000000000 */
[----:B---3--:R-:W-:Y:S01]  /*07b0*/  UIADD3 UR7, UPT, UPT, UR24, 0x7f, URZ ;  /* 0x0000007f18077890 */ /* 0x008fe2000fffe0ff */
[----:B-1----:R-:W-:-:S03]  /*07c0*/  IABS R6, R7 ;  /* 0x0000000700067213 */ /* 0x002fc60000000000 */
[----:B------:R-:W-:Y:S01]  /*07d0*/  USHF.R.S32.HI UR6, URZ, 0x1f, UR7 ;  /* 0x0000001fff067899 */ /* 0x000fe20008011407 */
[----:B------:R-:W-:Y:S01]  /*07e0*/  ISETP.NE.AND P3, PT, R7, RZ, PT ;  /* 0x000000ff0700720c */ /* 0x000fe20003f65270 */
[----:B------:R-:W1:Y:S02]  /*07f0*/  I2F.RP R2, R6 ;  /* 0x0000000600027306 */ /* 0x000e640000209400 */
[----:B------:R-:W-:Y:S01]  /*0800*/  ULEA.HI UR6, UR6, UR7, URZ, 0x7 ;  /* 0x0000000706067291 */ /* 0x000fe2000f8f38ff */
[----:B-----5:R-:W-:-:S03]  /*0810*/  ISETP.NE.AND P0, PT, R8, RZ, PT ;  /* 0x000000ff0800720c */ /* 0x020fc60003f05270 */
[----:B------:R-:W-:Y:S01]  /*0820*/  USHF.R.S32.HI UR30, URZ, 0x7, UR6 ;  /* 0x00000007ff1e7899 */ /* 0x000fe20008011406 */
[----:B--2---:R-:W-:Y:S01]  /*0830*/  IABS R5, R28 ;  /* 0x0000001c00057213 */ /* 0x004fe20000000000 */
[----:B-1----:R-:W1:Y:S02]  /*0840*/  MUFU.RCP R2, R2 ;  /* 0x0000000200027308 */ /* 0x002e640000001000 */
[----:B-1----:R-:W-:-:S06]  /*0850*/  VIADD R2, R2, 0xffffffe ;  /* 0x0ffffffe02027836 */ /* 0x002fcc0000000000 */
[----:B------:R-:W1:Y:S02]  /*0860*/  F2I.FTZ.U32.TRUNC.NTZ R3, R2 ;  /* 0x0000000200037305 */ /* 0x000e64000021f000 */
[----:B-1----:R-:W-:-:S04]  /*0870*/  IMAD.MOV R2, RZ, RZ, -R3 ;  /* 0x000000ffff027224 */ /* 0x002fc800078e0a03 */
[----:B------:R-:W-:Y:S01]  /*0880*/  IMAD R4, R2, R6, RZ ;  /* 0x0000000602047224 */ /* 0x000fe200078e02ff */
[----:B------:R-:W-:-:S05]  /*0890*/  MOV R2, RZ ;  /* 0x000000ff00027202 */ /* 0x000fca0000000f00 */
[----:B------:R-:W-:-:S04]  /*08a0*/  IMAD.HI.U32 R2, R3, R4, R2 ;  /* 0x0000000403027227 */ /* 0x000fc800078e0002 */
[----:B------:R-:W-:Y:S02]  /*08b0*/  IMAD.MOV.U32 R4, RZ, RZ, R5 ;  /* 0x000000ffff047224 */ /* 0x000fe400078e0005 */
[----:B------:R-:W1:Y:S02]  /*08c0*/  @!P0 LDC R5, c[0x0][0x3e0] ;  /* 0x0000f800ff058b82 */ /* 0x000e640000000800 */
[----:B------:R-:W-:-:S05]  /*08d0*/  IMAD.HI.U32 R2, R2, R4, RZ ;  /* 0x0000000402027227 */ /* 0x000fca00078e00ff */
[----:B------:R-:W-:-:S05]  /*08e0*/  IADD3 R3, PT, PT, -R2, RZ, RZ ;  /* 0x000000ff02037210 */ /* 0x000fca0007ffe1ff */
[C---:B------:R-:W-:Y:S02]  /*08f0*/  IMAD R3, R6.reuse, R3, R4 ;  /* 0x0000000306037224 */ /* 0x040fe400078e0204 */
[----:B------:R-:W2:Y:S03]  /*0900*/  @P0 LDC R4, c[0x0][0x454] ;  /* 0x00011500ff040b82 */ /* 0x000ea60000000800 */
[----:B------:R-:W-:-:S13]  /*0910*/  ISETP.GT.U32.AND P2, PT, R6, R3, PT ;  /* 0x000000030600720c */ /* 0x000fda0003f44070 */
[----:B------:R-:W-:Y:S01]  /*0920*/  @!P2 IMAD.IADD R3, R3, 0x1, -R6 ;  /* 0x000000010303a824 */ /* 0x000fe200078e0a06 */
[----:B------:R-:W-:-:S04]  /*0930*/  @!P2 IADD3 R2, PT, PT, R2, 0x1, RZ ;  /* 0x000000010202a810 */ /* 0x000fc80007ffe0ff */
[----:B------:R-:W-:Y:S02]  /*0940*/  ISETP.GE.U32.AND P4, PT, R3, R6, PT ;  /* 0x000000060300720c */ /* 0x000fe40003f86070 */
[C---:B------:R-:W-:Y:S01]  /*0950*/  LOP3.LUT R3, R28.reuse, R7, RZ, 0x3c, !PT ;  /* 0x000000071c037212 */ /* 0x040fe200078e3cff */
[----:B--2---:R-:W-:-:S03]  /*0960*/  @P0 IMAD R4, R28, R4, RZ ;  /* 0x000000041c040224 */ /* 0x004fc600078e02ff */
[----:B------:R-:W-:Y:S01]  /*0970*/  ISETP.GE.AND P1, PT, R3, RZ, PT ;  /* 0x000000ff0300720c */ /* 0x000fe20003f26270 */
[C---:B-1----:R-:W-:Y:S02]  /*0980*/  @!P0 IMAD R3, R26.reuse, R5, R28 ;  /* 0x000000051a038224 */ /* 0x042fe400078e021c */
[----:B------:R-:W-:Y:S02]  /*0990*/  @P0 IMAD R4, R26, UR24, R4 ;  /* 0x000000181a040c24 */ /* 0x000fe4000f8e0204 */
[----:B------:R-:W-:Y:S02]  /*09a0*/  @!P0 IMAD R3, R3, UR24, RZ ;  /* 0x0000001803038c24 */ /* 0x000fe4000f8e02ff */
[----:B------:R-:W-:Y:S01]  /*09b0*/  @P4 VIADD R2, R2, 0x1 ;  /* 0x0000000102024836 */ /* 0x000fe20000000000 */
[----:B------:R-:W-:Y:S02]  /*09c0*/  @P0 R2UR UR29, R4 ;  /* 0x00000000041d02ca */ /* 0x000fe400000e0000 */
[----:B------:R-:W-:-:S02]  /*09d0*/  @!P0 R2UR UR29, R3 ;  /* 0x00000000031d82ca */ /* 0x000fc400000e0000 */
[----:B------:R-:W-:-:S05]  /*09e0*/  MOV R12, R2 ;  /* 0x00000002000c7202 */ /* 0x000fca0000000f00 */
[----:B------:R-:W-:Y:S01]  /*09f0*/  @!P1 IMAD.MOV R12, RZ, RZ, -R12 ;  /* 0x000000ffff0c9224 */ /* 0x000fe200078e0a0c */
[----:B------:R-:W-:-:S04]  /*0a00*/  @!P3 LOP3.LUT R12, RZ, R7, RZ, 0x33, !PT ;  /* 0x00000007ff0cb212 */ /* 0x000fc800078e33ff */
[----:B------:R-:W-:Y:S01]  /*0a10*/  SHF.R.S32.HI R14, RZ, 0x1f, R12 ;  /* 0x0000001fff0e7819 */ /* 0x000fe2000001140c */
[----:B----4-:R-:W-:Y:S06]  /*0a20*/  @!P0 BRA `(.L_x_279) ;  /* 0x0000000000208947 */ /* 0x010fec0003800000 */
[----:B------:R-:W1:Y:S08]  /*0a30*/  LDC R3, c[0x0][0x430] ;  /* 0x00010c00ff037b82 */ /* 0x000e700000000800 */
[----:B------:R-:W1:Y:S08]  /*0a40*/  LDC R2, c[0x0][0x454] ;  /* 0x00011500ff027b82 */ /* 0x000e700000000800 */
[----:B------:R-:W2:Y:S01]  /*0a50*/  LDC R27, c[0x0][0x444] ;  /* 0x00011100ff1b7b82 */ /* 0x000ea20000000800 */
[----:B-1----:R-:W-:Y:S01]  /*0a60*/  LEA R2, R3, R2, 0x7 ;  /* 0x0000000203027211 */ /* 0x002fe200078e38ff */
[----:B--2---:R-:W-:-:S04]  /*0a70*/  IMAD R3, R26, R27, R29 ;  /* 0x0000001b1a037224 */ /* 0x004fc800078e021d */
[----:B------:R-:W-:-:S05]  /*0a80*/  IMAD R2, R2, R28, R3 ;  /* 0x0000001c02027224 */ /* 0x000fca00078e0203 */
[----:B------:R-:W-:Y:S01]  /*0a90*/  R2UR UR28, R2 ;  /* 0x00000000021c72ca */ /* 0x000fe200000e0000 */
[----:B------:R-:W-:-:S14]  /*0aa0*/  BRA `(.L_x_280) ;  /* 0x0000000000147947 */ /* 0x000fdc0003800000 */
.L_x_279:
[----:B------:R-:W1:Y:S08]  /*0ab0*/  LDC R2, c[0x0][0x3e0] ;  /* 0x0000f800ff027b82 */ /* 0x000e700000000800 */
[----:B------:R-:W2:Y:S01]  /*0ac0*/  LDC R27, c[0x0][0x444] ;  /* 0x00011100ff1b7b82 */ /* 0x000ea20000000800 */
[----:B-1----:R-:W-:-:S04]  /*0ad0*/  IMAD R2, R26, R2, R28 ;  /* 0x000000021a027224 */ /* 0x002fc800078e021c */
[----:B--2---:R-:W-:-:S05]  /*0ae0*/  IMAD R2, R2, R27, RZ ;  /* 0x0000001b02027224 */ /* 0x004fca00078e02ff */
[----:B------:R-:W-:-:S15]  /*0af0*/  R2UR UR28, R2 ;  /* 0x00000000021c72ca */ /* 0x000fde00000e0000 */
.L_x_280:
[----:B------:R-:W1:Y:S01]  /*0b00*/  S2R R30, SR_TID.X ;  /* 0x00000000001e7919 */ /* 0x000e620000002100 */
[----:B------:R-:W2:Y:S01]  /*0b10*/  LDC.64 R18, c[0x0][0x3b0] ;  /* 0x0000ec00ff127b82 */ /* 0x000ea20000000a00 */
[----:B------:R-:W3:Y:S01]  /*0b20*/  LDCU.64 UR8, c[0x0][0x588] ;  /* 0x0000b100ff0877ac */ /* 0x000ee20008000a00 */
[----:B------:R-:W-:Y:S01]  /*0b30*/  IMAD.MOV.U32 R3, RZ, RZ, RZ ;  /* 0x000000ffff037224 */ /* 0x000fe200078e00ff */
[----:B------:R-:W-:Y:S01]  /*0b40*/  SHF.R.S32.HI R6, RZ, 0x1f, R252 ;  /* 0x0000001fff067819 */ /* 0x000fe200000114fc */
[----:B------:R-:W-:Y:S01]  /*0b50*/  UIADD3 UR27, UPT, UPT, UR30, -0x1, URZ ;  /* 0xffffffff1e1b7890 */ /* 0x000fe2000fffe0ff */
[----:B------:R-:W-:Y:S01]  /*0b60*/  IADD3 R22, P0, PT, R252, UR22, RZ ;  /* 0x00000016fc167c10 */ /* 0x000fe2000ff1e0ff */
[----:B------:R-:W4:Y:S02]  /*0b70*/  LDCU.64 UR10, c[0x0][0x3a8] ;  /* 0x00007500ff0a77ac */ /* 0x000f240008000a00 */
[----:B------:R-:W4:Y:S01]  /*0b80*/  LDC.64 R20, c[0x0][0x590] ;  /* 0x00016400ff147b82 */ /* 0x000f220000000a00 */
[----:B------:R-:W-:Y:S01]  /*0b90*/  R2UR UR32, R6 ;  /* 0x00000000062072ca */ /* 0x000fe200000e0000 */
[----:B------:R-:W-:Y:S01]  /*0ba0*/  USHF.L.U32 UR26, UR27, 0x7, URZ ;  /* 0x000000071b1a7899 */ /* 0x000fe200080006ff */
[----:B------:R-:W-:Y:S01]  /*0bb0*/  ISETP.NE.AND P3, PT, RZ, UR23, PT ;  /* 0x00000017ff007c0c */ /* 0x000fe2000bf65270 */
[----:B------:R-:W4:Y:S04]  /*0bc0*/  LDCU.64 UR6, c[0x0][0x3a0] ;  /* 0x00007400ff0677ac */ /* 0x000f280008000a00 */
[----:B------:R-:W4:Y:S01]  /*0bd0*/  LDC.64 R24, c[0x0][0x598] ;  /* 0x00016600ff187b82 */ /* 0x000f220000000a00 */
[----:B------:R-:W-:Y:S01]  /*0be0*/  USHF.R.S32.HI UR25, URZ, 0x1f, UR26 ;  /* 0x0000001fff197899 */ /* 0x000fe2000801141a */
[----:B------:R-:W4:Y:S01]  /*0bf0*/  LDCU.64 UR12, c[0x0][0x398] ;  /* 0x00007300ff0c77ac */ /* 0x000f220008000a00 */
[----:B------:R-:W-:-:S04]  /*0c00*/  VOTEU.ANY UP0, P0 ;  /* 0x0000000000ff7886 */ /* 0x000fc80000000100 */
[C---:B--2---:R-:W-:Y:S01]  /*0c10*/  IMAD R8, R18.reuse, UR25, RZ ;  /* 0x0000001912087c24 */ /* 0x044fe2000f8e02ff */
[----:B------:R-:W2:Y:S01]  /*0c20*/  LDC.64 R16, c[0x0][0x3c0] ;  /* 0x0000f000ff107b82 */ /* 0x000ea20000000a00 */
[----:B------:R-:W-:Y:S01]  /*0c30*/  IMAD.WIDE.U32 R6, R18, UR26, RZ ;  /* 0x0000001a12067c25 */ /* 0x000fe2000f8e00ff */
[----:B------:R-:W-:Y:S02]  /*0c40*/  ULEA.HI.X.SX32 UR32, UR22, UR32, 0x1, UP0 ;  /* 0x0000002016207291 */ /* 0x000fe400080f0eff */
[----:B------:R-:W-:Y:S01]  /*0c50*/  ULOP3.LUT UR27, UR27, 0x80000001, URZ, 0xc0, !UPT ;  /* 0x800000011b1b7892 */ /* 0x000fe2000f8ec0ff */
[----:B------:R-:W-:Y:S01]  /*0c60*/  IMAD R10, R19, UR26, R8 ;  /* 0x0000001a130a7c24 */ /* 0x000fe2000f8e0208 */
[----:B------:R-:W-:Y:S01]  /*0c70*/  UIADD3 UR29, UPT, UPT, UR26, UR29, URZ ;  /* 0x0000001d1a1d7290 */ /* 0x000fe2000fffe0ff */
[----:B-1----:R-:W-:Y:S01]  /*0c80*/  IMAD.SHL.U32 R2, R30, 0x8, RZ ;  /* 0x000000081e027824 */ /* 0x002fe200078e00ff */
[----:B------:R-:W-:Y:S02]  /*0c90*/  UISETP.NE.AND UP0, UPT, UR27, 0x1, UPT ;  /* 0x000000011b00788c */ /* 0x000fe4000bf05270 */
[----:B------:R-:W-:Y:S01]  /*0ca0*/  IADD3 R7, PT, PT, R7, R10, RZ ;  /* 0x0000000a07077210 */ /* 0x000fe20007ffe0ff */
[----:B------:R-:W1:Y:S01]  /*0cb0*/  LDCU.64 UR34, c[0x0][0x5e8] ;  /* 0x0000bd00ff2277ac */ /* 0x000e620008000a00 */
[----:B------:R-:W-:-:S04]  /*0cc0*/  LOP3.LUT R2, R2, 0x18, RZ, 0xc0, !PT ;  /* 0x0000001802027812 */ /* 0x000fc800078ec0ff */
[----:B------:R-:W-:Y:S01]  /*0cd0*/  LOP3.LUT R6, R6, R2, RZ, 0xfc, !PT ;  /* 0x0000000206067212 */ /* 0x000fe200078efcff */
[----:B---3--:R-:W-:-:S04]  /*0ce0*/  IMAD.WIDE.U32 R4, R26, UR8, R2 ;  /* 0x000000081a047c25 */ /* 0x008fc8000f8e0002 */
[----:B----4-:R-:W-:-:S04]  /*0cf0*/  IMAD.WIDE.U32 R8, R26, UR10, R2 ;  /* 0x0000000a1a087c25 */ /* 0x010fc8000f8e0002 */
[C---:B------:R-:W-:Y:S01]  /*0d00*/  IMAD R5, R26.reuse, UR9, R5 ;  /* 0x000000091a057c24 */ /* 0x040fe2000f8e0205 */
[----:B------:R-:W3:Y:S01]  /*0d10*/  LDCU.64 UR8, c[0x0][0x3d8] ;  /* 0x00007b00ff0877ac */ /* 0x000ee20008000a00 */
[C---:B------:R-:W-:Y:S02]  /*0d20*/  IMAD R9, R26.reuse, UR11, R9 ;  /* 0x0000000b1a097c24 */ /* 0x040fe4000f8e0209 */
[C---:B------:R-:W-:Y:S01]  /*0d30*/  IMAD.WIDE.U32 R10, R26.reuse, UR6, R2 ;  /* 0x000000061a0a7c25 */ /* 0x040fe2000f8e0002 */
[----:B------:R-:W4:Y:S03]  /*0d40*/  LDCU.64 UR10, c[0x0][0x3c8] ;  /* 0x00007900ff0a77ac */ /* 0x000f260008000a00 */
[----:B------:R-:W-:Y:S01]  /*0d50*/  IMAD R11, R26, UR7, R11 ;  /* 0x000000071a0b7c24 */ /* 0x000fe2000f8e020b */
[----:B------:R-:W1:Y:S01]  /*0d60*/  LDCU.64 UR6, c[0x0][0x3d0] ;  /* 0x00007a00ff0677ac */ /* 0x000e620008000a00 */
[----:B------:R-:W-:-:S02]  /*0d70*/  IMAD R2, R20, UR25, RZ ;  /* 0x0000001914027c24 */ /* 0x000fc4000f8e02ff */
[----:B------:R-:W-:-:S04]  /*0d80*/  IMAD.WIDE.U32 R6, R26, UR12, R6 ;  /* 0x0000000c1a067c25 */ /* 0x000fc8000f8e0006 */
[----:B------:R-:W-:Y:S02]  /*0d90*/  IMAD R13, R21, UR26, R2 ;  /* 0x0000001a150d7c24 */ /* 0x000fe4000f8e0202 */
[----:B------:R-:W-:-:S04]  /*0da0*/  IMAD.WIDE.U32 R2, R20, UR26, R4 ;  /* 0x0000001a14027c25 */ /* 0x000fc8000f8e0004 */
[----:B------:R-:W-:Y:S02]  /*0db0*/  IMAD R5, R26, UR13, R7 ;  /* 0x0000000d1a057c24 */ /* 0x000fe4000f8e0207 */
[----:B------:R-:W-:Y:S02]  /*0dc0*/  IMAD.IADD R3, R3, 0x1, R13 ;  /* 0x0000000103037824 */ /* 0x000fe400078e020d */
[----:B------:R-:W-:Y:S02]  /*0dd0*/  IMAD.MOV.U32 R4, RZ, RZ, R6 ;  /* 0x000000ffff047224 */ /* 0x000fe400078e0006 */
[----:B---3--:R-:W-:Y:S02]  /*0de0*/  IMAD R13, R14, UR8, RZ ;  /* 0x000000080e0d7c24 */ /* 0x008fe4000f8e02ff */
[----:B------:R-:W-:-:S04]  /*0df0*/  IMAD.WIDE.U32 R6, R28, R24, R2 ;  /* 0x000000181c067225 */ /* 0x000fc800078e0002 */
[----:B----4-:R-:W-:-:S04]  /*0e00*/  IMAD.WIDE.U32 R4, R28, UR10, R4 ;  /* 0x0000000a1c047c25 */ /* 0x010fc8000f8e0004 */
[C---:B------:R-:W-:Y:S02]  /*0e10*/  IMAD R13, R12.reuse, UR9, R13 ;  /* 0x000000090c0d7c24 */ /* 0x040fe4000f8e020d */
[----:B------:R-:W-:Y:S01]  /*0e20*/  IMAD.WIDE.U32 R2, R12, UR8, R8 ;  /* 0x000000080c027c25 */ /* 0x000fe2000f8e0008 */
[----:B------:R-:W3:Y:S03]  /*0e30*/  LDCU.64 UR8, c[0x0][0x380] ;  /* 0x00007000ff0877ac */ /* 0x000ee60008000a00 */
[----:B------:R-:W-:Y:S01]  /*0e40*/  IMAD R5, R28, UR11, R5 ;  /* 0x0000000b1c057c24 */ /* 0x000fe2000f8e0205 */
[----:B------:R-:W4:Y:S01]  /*0e50*/  LDCU.64 UR10, c[0x0][0x550] ;  /* 0x0000aa00ff0a77ac */ /* 0x000f220008000a00 */
[----:B-1----:R-:W-:Y:S01]  /*0e60*/  IMAD R8, R14, UR6, RZ ;  /* 0x000000060e087c24 */ /* 0x002fe2000f8e02ff */
[----:B------:R-:W-:Y:S01]  /*0e70*/  IADD3 R3, PT, PT, R3, R13, RZ ;  /* 0x0000000d03037210 */ /* 0x000fe20007ffe0ff */
[----:B------:R-:W-:Y:S01]  /*0e80*/  IMAD R7, R28, R25, R7 ;  /* 0x000000191c077224 */ /* 0x000fe200078e0207 */
[----:B------:R-:W-:Y:S01]  /*0e90*/  SHF.R.U32.HI R25, RZ, 0x2, R30 ;  /* 0x00000002ff197819 */ /* 0x000fe2000001161e */
[----:B------:R-:W-:Y:S01]  /*0ea0*/  IMAD R24, R12, UR7, R8 ;  /* 0x000000070c187c24 */ /* 0x000fe2000f8e0208 */
[----:B------:R-:W1:Y:S01]  /*0eb0*/  LDC.64 R14, c[0x0][0x3b8] ;  /* 0x0000ee00ff0e7b82 */ /* 0x000e620000000a00 */
[----:B--2---:R-:W-:-:S02]  /*0ec0*/  IMAD R8, R16, UR32, RZ ;  /* 0x0000002010087c24 */ /* 0x004fc4000f8e02ff */
[----:B------:R-:W-:-:S04]  /*0ed0*/  IMAD.WIDE.U32 R6, R25, R20, R6 ;  /* 0x0000001419067225 */ /* 0x000fc800078e0006 */
[----:B------:R-:W-:Y:S02]  /*0ee0*/  IMAD R23, R22, R17, R8 ;  /* 0x0000001116177224 */ /* 0x000fe400078e0208 */
[----:B------:R-:W-:Y:S01]  /*0ef0*/  IMAD.WIDE.U32 R8, R25, R18, R4 ;  /* 0x0000001219087225 */ /* 0x000fe200078e0004 */
[----:B----4-:R-:W-:-:S03]  /*0f00*/  LEA R236, P0, R6, UR10, 0x1 ;  /* 0x0000000a06ec7c11 */ /* 0x010fc6000f8008ff */
[----:B------:R-:W-:Y:S01]  /*0f10*/  IMAD.WIDE.U32 R12, R12, UR6, R10 ;  /* 0x000000060c0c7c25 */ /* 0x000fe2000f8e000a */
[----:B------:R-:W2:Y:S01]  /*0f20*/  LDCU.64 UR6, c[0x0][0x390] ;  /* 0x00007200ff0677ac */ /* 0x000ea20008000a00 */
[----:B---3--:R-:W-:Y:S02]  /*0f30*/  LEA R235, P1, R8, UR8, 0x1 ;  /* 0x0000000808eb7c11 */ /* 0x008fe4000f8208ff */
[C---:B------:R-:W-:Y:S01]  /*0f40*/  IMAD R4, R25.reuse, R19, R9 ;  /* 0x0000001319047224 */ /* 0x040fe200078e0209 */
[----:B------:R-:W-:Y:S01]  /*0f50*/  SHF.L.U64.HI R19, R18, 0x6, R19 ;  /* 0x0000000612137819 */ /* 0x000fe20000010213 */
[----:B------:R-:W-:Y:S01]  /*0f60*/  IMAD.WIDE.U32 R10, R22, R16, R2 ;  /* 0x00000010160a7225 */ /* 0x000fe200078e0002 */
[----:B------:R-:W-:Y:S01]  /*0f70*/  MOV R2, R12 ;  /* 0x0000000c00027202 */ /* 0x000fe20000000f00 */
[----:B------:R-:W-:Y:S01]  /*0f80*/  USEL UR8, URZ, 0x2000, UP0 ;  /* 0x00002000ff087887 */ /* 0x000fe20008000000 */
[----:B------:R-:W-:Y:S01]  /*0f90*/  LEA.HI.X R234, R8, UR9, R4, 0x1, P1 ;  /* 0x0000000908ea7c11 */ /* 0x000fe200088f0c04 */
[----:B------:R-:W-:Y:S01]  /*0fa0*/  IMAD R7, R25, R21, R7 ;  /* 0x0000001519077224 */ /* 0x000fe200078e0207 */
[----:B------:R-:W-:Y:S01]  /*0fb0*/  SHF.L.U64.HI R8, R20, 0x6, R21 ;  /* 0x0000000614087819 */ /* 0x000fe20000010215 */
[----:B------:R-:W-:-:S02]  /*0fc0*/  IMAD.IADD R5, R11, 0x1, R23 ;  /* 0x000000010b057824 */ /* 0x000fc400078e0217 */
[----:B------:R-:W-:Y:S01]  /*0fd0*/  IMAD.MOV.U32 R4, RZ, RZ, R10 ;  /* 0x000000ffff047224 */ /* 0x000fe200078e000a */
[----:B------:R-:W-:Y:S01]  /*0fe0*/  LEA.HI.X R233, R6, UR11, R7, 0x1, P0 ;  /* 0x0000000b06e97c11 */ /* 0x000fe200080f0c07 */
[----:B------:R-:W-:Y:S01]  /*0ff0*/  IMAD.SHL.U32 R6, R18, 0x40, RZ ;  /* 0x0000004012067824 */ /* 0x000fe200078e00ff */
[----:B------:R-:W-:Y:S01]  /*1000*/  SHF.L.U32 R7, R20, 0x6, RZ ;  /* 0x0000000614077819 */ /* 0x000fe200000006ff */
[C---:B------:R-:W-:Y:S01]  /*1010*/  IMAD.WIDE.U32 R4, R25.reuse, R16, R4 ;  /* 0x0000001019047225 */ /* 0x040fe200078e0004 */
[----:B------:R-:W3:Y:S02]  /*1020*/  LDCU.64 UR10, c[0x0][0x420] ;  /* 0x00008400ff0a77ac */ /* 0x000ee40008000a00 */
[----:B------:R-:W-:Y:S01]  /*1030*/  LEA R12, P0, R6, R235, 0x1 ;  /* 0x000000eb060c7211 */ /* 0x000fe200078008ff */
[----:B------:R-:W-:Y:S01]  /*1040*/  IMAD R9, R25, R17, R5 ;  /* 0x0000001119097224 */ /* 0x000fe200078e0205 */
[----:B------:R-:W-:Y:S01]  /*1050*/  LEA R10, P1, R7, R236, 0x1 ;  /* 0x000000ec070a7211 */ /* 0x000fe200078208ff */
[----:B------:R-:W-:Y:S01]  /*1060*/  IMAD.IADD R3, R13, 0x1, R24 ;  /* 0x000000010d037824 */ /* 0x000fe200078e0218 */
[----:B------:R-:W-:Y:S01]  /*1070*/  LEA R5, P2, R16, R4, 0x6 ;  /* 0x0000000410057211 */ /* 0x000fe200078430ff */
[----:B------:R-:W-:Y:S01]  /*1080*/  VIADD R232, R243, UR8 ;  /* 0x00000008f3e87c36 */ /* 0x000fe20008000000 */
[----:B------:R-:W-:Y:S01]  /*1090*/  LEA.HI.X R13, R6, R234, R19, 0x1, P0 ;  /* 0x000000ea060d7211 */ /* 0x000fe200000f0c13 */
[----:B-1----:R-:W-:Y:S01]  /*10a0*/  IMAD.WIDE.U32 R2, R22, R14, R2 ;  /* 0x0000000e16027225 */ /* 0x002fe200078e0002 */
[----:B------:R-:W-:-:S02]  /*10b0*/  LEA.HI.X R11, R7, R233, R8, 0x1, P1 ;  /* 0x000000e9070b7211 */ /* 0x000fc400008f0c08 */
[----:B--2---:R-:W-:Y:S02]  /*10c0*/  LEA R8, P0, R4, UR6, 0x1 ;  /* 0x0000000604087c11 */ /* 0x004fe4000f8008ff */
[----:B------:R-:W-:Y:S01]  /*10d0*/  LEA.HI.X R17, R16, R9, R17, 0x6, P2 ;  /* 0x0000000910117211 */ /* 0x000fe200010f3411 */
[----:B------:R-:W-:Y:S01]  /*10e0*/  IMAD R16, R14, UR32, RZ ;  /* 0x000000200e107c24 */ /* 0x000fe2000f8e02ff */
[C---:B------:R-:W-:Y:S02]  /*10f0*/  LEA R6, P1, R5.reuse, UR6, 0x1 ;  /* 0x0000000605067c11 */ /* 0x040fe4000f8208ff */
[----:B------:R-:W-:Y:S01]  /*1100*/  LEA.HI.X R9, R4, UR7, R9, 0x1, P0 ;  /* 0x0000000704097c11 */ /* 0x000fe200080f0c09 */
[----:B------:R-:W-:Y:S01]  /*1110*/  @P3 BAR.SYNC.DEFER_BLOCKING 0x0 ;  /* 0x0000000000003b1d */ /* 0x000fe20000010000 */
[----:B------:R-:W-:Y:S01]  /*1120*/  LEA.HI.X R7, R5, UR7, R17, 0x1, P1 ;  /* 0x0000000705077c11 */ /* 0x000fe200088f0c11 */
[----:B------:R-:W-:Y:S01]  /*1130*/  IMAD R4, R22, R15, R16 ;  /* 0x0000000f16047224 */ /* 0x000fe200078e0210 */
[----:B------:R-:W-:Y:S01]  /*1140*/  MOV R5, R233 ;  /* 0x000000e900057202 */ /* 0x000fe20000000f00 */
[----:B---3--:R-:W-:-:S02]  /*1150*/  UIMAD.WIDE UR10, UR29, 0x4, UR10 ;  /* 0x000000041d0a78a5 */ /* 0x008fc4000f8e020a */
[----:B------:R-:W1:Y:S01]  /*1160*/  LDCU.64 UR6, c[0x0][0x388] ;  /* 0x00007100ff0677ac */ /* 0x000e620008000a00 */
[----:B------:R-:W-:Y:S02]  /*1170*/  IMAD.IADD R3, R3, 0x1, R4 ;  /* 0x0000000103037824 */ /* 0x000fe400078e0204 */
[----:B------:R-:W-:Y:S02]  /*1180*/  IMAD.MOV.U32 R4, RZ, RZ, R236 ;  /* 0x000000ffff047224 */ /* 0x000fe400078e00ec */
[C---:B------:R-:W-:Y:S01]  /*1190*/  IMAD.WIDE.U32 R2, R25.reuse, R14, R2 ;  /* 0x0000000e19027225 */ /* 0x040fe200078e0002 */
[----:B------:R-:W-:Y:S01]  /*11a0*/  @!PT LDS RZ, [RZ] ;  /* 0x00000000fffff984 */ /* 0x000fe20000000800 */
[----:B------:R-:W-:Y:S01]  /*11b0*/  @!PT LDS RZ, [RZ] ;  /* 0x00000000fffff984 */ /* 0x000fe20000000800 */
[----:B------:R-:W-:Y:S01]  /*11c0*/  @!PT LDS RZ, [RZ] ;  /* 0x00000000fffff984 */ /* 0x000fe20000000800 */
[----:B------:R2:W-:Y:S04]  /*11d0*/  LDGSTS.E.BYPASS.LTC128B.128 [R243+0x8000], desc[UR20][R8.64] ;  /* 0x0800000008f37fae */ /* 0x0005e8000b981a14 */
[----:B------:R3:W-:Y:S04]  /*11e0*/  LDGSTS.E.BYPASS.LTC128B.128 [R243+0x9000], desc[UR20][R6.64] ;  /* 0x0900000006f37fae */ /* 0x0007e8000b981a14 */
[----:B------:R-:W0:Y:S04]  /*11f0*/  LDGDEPBAR ;  /* 0x00000000000079af */ /* 0x000e280000000000 */
[----:B------:R4:W-:Y:S04]  /*1200*/  LDGSTS.E.BYPASS.LTC128B.128 [R243+0x4000], desc[UR20][R4.64] ;  /* 0x0400000004f37fae */ /* 0x0009e8000b981a14 */
[----:B------:R-:W-:Y:S01]  /*1210*/  LDGSTS.E.BYPASS.LTC128B.128 [R243+0x5000], desc[UR20][R10.64] ;  /* 0x050000000af37fae */ /* 0x000fe2000b981a14 */
[----:B--2---:R-:W2:Y:S01]  /*1220*/  LDC R9, c[0x0][0x3e0] ;  /* 0x0000f800ff097b82 */ /* 0x004ea20000000800 */
[----:B------:R-:W-:Y:S01]  /*1230*/  MOV R8, 0x4 ;  /* 0x0000000400087802 */ /* 0x000fe20000000f00 */
[----:B---3--:R-:W-:Y:S01]  /*1240*/  IMAD R7, R25, R15, R3 ;  /* 0x0000000f19077224 */ /* 0x008fe200078e0203 */
[----:B------:R-:W-:-:S02]  /*1250*/  LEA R3, P0, R14, R2, 0x6 ;  /* 0x000000020e037211 */ /* 0x000fc400078030ff */
[----:B-1----:R-:W-:Y:S02]  /*1260*/  LEA R6, P1, R2, UR6, 0x1 ;  /* 0x0000000602067c11 */ /* 0x002fe4000f8208ff */
[----:B----4-:R-:W-:Y:S01]  /*1270*/  MOV R4, R235 ;  /* 0x000000eb00047202 */ /* 0x010fe20000000f00 */
[----:B------:R-:W-:-:S05]  /*1280*/  IMAD.MOV.U32 R5, RZ, RZ, R234 ;  /* 0x000000ffff057224 */ /* 0x000fca00078e00ea */
[----:B------:R1:W-:Y:S04]  /*1290*/  LDGSTS.E.BYPASS.LTC128B.128 [R232], desc[UR20][R4.64] ;  /* 0x0000000004e87fae */ /* 0x0003e8000b981a14 */
[----:B------:R3:W-:Y:S01]  /*12a0*/  LDGSTS.E.BYPASS.LTC128B.128 [R232+0x1000], desc[UR20][R12.64] ;  /* 0x010000000ce87fae */ /* 0x0007e2000b981a14 */
[----:B-1----:R-:W-:Y:S02]  /*12b0*/  LEA.HI.X R5, R14, R7, R15, 0x6, P0 ;  /* 0x000000070e057211 */ /* 0x002fe400000f340f */
[C---:B------:R-:W-:Y:S01]  /*12c0*/  LEA R4, P0, R3.reuse, UR6, 0x1 ;  /* 0x0000000603047c11 */ /* 0x040fe2000f8008ff */
[----:B------:R-:W1:Y:S01]  /*12d0*/  LDCU UR6, c[0x0][0x44c] ;  /* 0x00008980ff0677ac */ /* 0x000e620008000800 */
[----:B------:R-:W-:Y:S01]  /*12e0*/  LEA.HI.X R7, R2, UR7, R7, 0x1, P1 ;  /* 0x0000000702077c11 */ /* 0x000fe200088f0c07 */
[----:B---3--:R-:W3:Y:S01]  /*12f0*/  LDC.64 R12, c[0x0][0x5f8] ;  /* 0x00017e00ff0c7b82 */ /* 0x008ee20000000a00 */
[----:B------:R-:W-:Y:S01]  /*1300*/  LEA.HI.X R5, R3, UR7, R5, 0x1, P0 ;  /* 0x0000000703057c11 */ /* 0x000fe200080f0c05 */
[----:B------:R-:W-:-:S02]  /*1310*/  IMAD.WIDE.U32 R2, R242, R8, UR10 ;  /* 0x0000000af2027e25 */ /* 0x000fc4000f8e0008 */
[----:B------:R4:W-:Y:S04]  /*1320*/  LDGSTS.E.BYPASS.LTC128B.128 [R243+0x6000], desc[UR20][R6.64] ;  /* 0x0600000006f37fae */ /* 0x0009e8000b981a14 */
[----:B------:R4:W-:Y:S04]  /*1330*/  LDGSTS.E.BYPASS.LTC128B.128 [R243+0x7000], desc[UR20][R4.64] ;  /* 0x0700000004f37fae */ /* 0x0009e8000b981a14 */
[----:B------:R-:W0:Y:S04]  /*1340*/  LDGDEPBAR ;  /* 0x00000000000079af */ /* 0x000e280000000000 */
[----:B------:R-:W5:Y:S04]  /*1350*/  LDG.E R240, desc[UR20][R2.64] ;  /* 0x0000001402f07981 */ /* 0x000f68000c1e1900 */
[----:B------:R-:W5:Y:S04]  /*1360*/  LDG.E R239, desc[UR20][R2.64+0x20] ;  /* 0x0000201402ef7981 */ /* 0x000f68000c1e1900 */
[----:B------:R-:W5:Y:S04]  /*1370*/  LDG.E R238, desc[UR20][R2.64+0x100] ;  /* 0x0001001402ee7981 */ /* 0x000f68000c1e1900 */
[----:B------:R3:W5:Y:S01]  /*1380*/  LDG.E R237, desc[UR20][R2.64+0x120] ;  /* 0x0001201402ed7981 */ /* 0x000762000c1e1900 */
[----:B-1----:R-:W-:Y:S01]  /*1390*/  USHF.R.S32.HI UR7, URZ, 0x1f, UR6 ;  /* 0x0000001fff077899 */ /* 0x002fe20008011406 */
[C---:B--2---:R-:W-:Y:S01]  /*13a0*/  IMAD.WIDE R10, R9.reuse, UR6, RZ ;  /* 0x00000006090a7c25 */ /* 0x044fe2000f8e02ff */
[----:B----4-:R-:W1:Y:S01]  /*13b0*/  LDC.64 R6, c[0x0][0x460] ;  /* 0x00011800ff067b82 */ /* 0x010e620000000a00 */
[----:B------:R-:W2:Y:S01]  /*13c0*/  S2R R14, SR_CTAID.X ;  /* 0x00000000000e7919 */ /* 0x000ea20000002500 */
[----:B------:R-:W-:Y:S01]  /*13d0*/  LOP3.LUT R244, R30, 0x1f, RZ, 0xc0, !PT ;  /* 0x0000001f1ef47812 */ /* 0x000fe200078ec0ff */
[----:B------:R-:W-:Y:S01]  /*13e0*/  IMAD R246, R9, UR6, RZ ;  /* 0x0000000609f67c24 */ /* 0x000fe2000f8e02ff */
[----:B------:R-:W-:Y:S01]  /*13f0*/  SHF.R.U32.HI R15, RZ, 0x5, R30 ;  /* 0x00000005ff0f7819 */ /* 0x000fe2000001161e */
[----:B------:R-:W-:Y:S01]  /*1400*/  IMAD.WIDE.U32 R4, R26, R27, RZ ;  /* 0x0000001b1a047225 */ /* 0x000fe200078e00ff */
[----:B------:R-:W-:-:S04]  /*1410*/  DEPBAR.LE SB0, 0x1 ;  /* 0x000080400000791a */ /* 0x000fc80000000000 */
[----:B------:R-:W-:Y:S01]  /*1420*/  BAR.SYNC.DEFER_BLOCKING 0x0 ;  /* 0x0000000000007b1d */ /* 0x000fe20000010000 */
[----:B------:R-:W-:Y:S01]  /*1430*/  VIADD R144, R152, 0x20 ;  /* 0x0000002098907836 */ /* 0x000fe20000000000 */
[----:B------:R-:W-:Y:S01]  /*1440*/  UIADD3 UR28, UPT, UPT, UR26, UR28, URZ ;  /* 0x0000001c1a1c7290 */ /* 0x000fe2000fffe0ff */
[----:B------:R-:W-:Y:S02]  /*1450*/  CS2R R94, SRZ ;  /* 0x00000000005e7805 */ /* 0x000fe4000001ff00 */
[----:B------:R-:W-:Y:S02]  /*1460*/  CS2R R92, SRZ ;  /* 0x00000000005c7805 */ /* 0x000fe4000001ff00 */
[----:B------:R-:W-:Y:S02]  /*1470*/  CS2R R98, SRZ ;  /* 0x0000000000627805 */ /* 0x000fe4000001ff00 */
[----:B------:R-:W-:Y:S02]  /*1480*/  CS2R R96, SRZ ;  /* 0x0000000000607805 */ /* 0x000fe4000001ff00 */
[----:B------:R-:W-:-:S02]  /*1490*/  CS2R R90, SRZ ;  /* 0x00000000005a7805 */ /* 0x000fc4000001ff00 */
[----:B------:R-:W-:Y:S02]  /*14a0*/  CS2R R88, SRZ ;  /* 0x0000000000587805 */ /* 0x000fe4000001ff00 */
[----:B------:R-:W-:Y:S02]  /*14b0*/  CS2R R86, SRZ ;  /* 0x0000000000567805 */ /* 0x000fe4000001ff00 */
[----:B------:R-:W-:Y:S02]  /*14c0*/  CS2R R84, SRZ ;  /* 0x0000000000547805 */ /* 0x000fe4000001ff00 */
[----:B------:R-:W-:Y:S02]  /*14d0*/  CS2R R78, SRZ ;  /* 0x00000000004e7805 */ /* 0x000fe4000001ff00 */
[----:B---3--:R-:W-:Y:S02]  /*14e0*/  SHF.R.S32.HI R2, RZ, 0x1f, R27 ;  /* 0x0000001fff027819 */ /* 0x008fe4000001141b */
[----:B------:R-:W-:-:S02]  /*14f0*/  CS2R R76, SRZ ;  /* 0x00000000004c7805 */ /* 0x000fc4000001ff00 */
[----:B------:R-:W-:Y:S02]  /*1500*/  SHF.R.S32.HI R3, RZ, 0x1f, R9 ;  /* 0x0000001fff037819 */ /* 0x000fe40000011409 */
[----:B------:R-:W-:Y:S02]  /*1510*/  CS2R R82, SRZ ;  /* 0x0000000000527805 */ /* 0x000fe4000001ff00 */
[----:B-1----:R-:W-:Y:S01]  /*1520*/  ISETP.NE.U32.AND P0, PT, R6, RZ, PT ;  /* 0x000000ff0600720c */ /* 0x002fe20003f05070 */
[----:B------:R-:W-:Y:S01]  /*1530*/  IMAD R2, R2, R26, RZ ;  /* 0x0000001a02027224 */ /* 0x000fe200078e02ff */
[----:B------:R-:W-:Y:S02]  /*1540*/  CS2R R80, SRZ ;  /* 0x0000000000507805 */ /* 0x000fe4000001ff00 */
[----:B------:R-:W-:Y:S02]  /*1550*/  CS2R R74, SRZ ;  /* 0x00000000004a7805 */ /* 0x000fe4000001ff00 */
[----:B------:R-:W-:Y:S01]  /*1560*/  ISETP.NE.AND.EX P0, PT, R7, RZ, PT, P0 ;  /* 0x000000ff0700720c */ /* 0x000fe20003f05300 */
[----:B------:R-:W-:Y:S01]  /*1570*/  IMAD.IADD R2, R5, 0x1, R2 ;  /* 0x0000000105027824 */ /* 0x000fe200078e0202 */
[----:B------:R-:W-:-:S02]  /*1580*/  CS2R R72, SRZ ;  /* 0x0000000000487805 */ /* 0x000fc4000001ff00 */
[----:B------:R-:W-:Y:S02]  /*1590*/  CS2R R70, SRZ ;  /* 0x0000000000467805 */ /* 0x000fe4000001ff00 */
[----:B------:R-:W-:Y:S01]  /*15a0*/  SEL R6, R29, RZ, P0 ;  /* 0x000000ff1d067207 */ /* 0x000fe20000000000 */
[-C--:B------:R-:W-:Y:S01]  /*15b0*/  IMAD R2, R2, R9.reuse, RZ ;  /* 0x0000000902027224 */ /* 0x080fe200078e02ff */
[----:B------:R1:W3:Y:S01]  /*15c0*/  LDSM.16.M88.4 R116, [R152] ;  /* 0x000000009874783b */ /* 0x0002e20000000200 */
[----:B------:R-:W-:Y:S02]  /*15d0*/  CS2R R68, SRZ ;  /* 0x0000000000447805 */ /* 0x000fe4000001ff00 */
[----:B------:R-:W-:Y:S01]  /*15e0*/  IADD3 R6, P0, PT, R6, UR26, RZ ;  /* 0x0000001a06067c10 */ /* 0x000fe2000ff1e0ff */
[----:B------:R-:W-:Y:S01]  /*15f0*/  IMAD R3, R3, R4, R2 ;  /* 0x0000000403037224 */ /* 0x000fe200078e0202 */
[----:B------:R1:W4:Y:S01]  /*1600*/  LDSM.16.M88.4 R120, [R152+0x400] ;  /* 0x000400009878783b */ /* 0x0003220000000200 */
[----:B------:R-:W-:Y:S01]  /*1610*/  IMAD.WIDE.U32 R4, R4, R9, RZ ;  /* 0x0000000904047225 */ /* 0x000fe200078e00ff */
[----:B------:R-:W-:Y:S01]  /*1620*/  IADD3.X R7, PT, PT, RZ, UR25, RZ, P0, !PT ;  /* 0x00000019ff077c10 */ /* 0x000fe200087fe4ff */
[----:B------:R-:W-:Y:S01]  /*1630*/  UIMAD.WIDE UR34, UR28, 0x4, UR34 ;  /* 0x000000041c2278a5 */ /* 0x000fe2000f8e0222 */
[----:B------:R1:W1:Y:S01]  /*1640*/  LDSM.16.M88.4 R124, [R152+0x800] ;  /* 0x00080000987c783b */ /* 0x0002620000000200 */
[----:B------:R-:W-:Y:S01]  /*1650*/  IMAD R2, R28, UR6, RZ ;  /* 0x000000061c027c24 */ /* 0x000fe2000f8e02ff */
[----:B------:R-:W-:Y:S01]  /*1660*/  IADD3 R5, PT, PT, R5, R3, RZ ;  /* 0x0000000305057210 */ /* 0x000fe20007ffe0ff */
[----:B------:R-:W-:Y:S01]  /*1670*/  IMAD R8, R11, R6, RZ ;  /* 0x000000060b087224 */ /* 0x000fe200078e02ff */
[----:B------:R1:W1:Y:S02]  /*1680*/  LDSM.16.M88.4 R128, [R152+0xc00] ;  /* 0x000c00009880783b */ /* 0x0002640000000200 */
[----:B------:R-:W-:Y:S01]  /*1690*/  SHF.R.S32.HI R3, RZ, 0x1f, R2 ;  /* 0x0000001fff037819 */ /* 0x000fe20000011402 */
[----:B------:R-:W-:-:S02]  /*16a0*/  IMAD R5, R5, UR6, RZ ;  /* 0x0000000605057c24 */ /* 0x000fc4000f8e02ff */
[----:B------:R-:W-:Y:S02]  /*16b0*/  IMAD R7, R10, R7, R8 ;  /* 0x000000070a077224 */ /* 0x000fe400078e0208 */
[----:B------:R-:W-:-:S04]  /*16c0*/  IMAD.WIDE.U32 R2, R4, UR6, R2 ;  /* 0x0000000604027c25 */ /* 0x000fc8000f8e0002 */
[----:B------:R-:W-:Y:S01]  /*16d0*/  IMAD R4, R4, UR7, R5 ;  /* 0x0000000704047c24 */ /* 0x000fe2000f8e0205 */
[----:B------:R-:W3:Y:S03]  /*16e0*/  LDCU.64 UR6, c[0x0][0x570] ;  /* 0x0000ae00ff0677ac */ /* 0x000ee60008000a00 */
[----:B------:R-:W-:Y:S02]  /*16f0*/  IMAD.IADD R3, R3, 0x1, R4 ;  /* 0x0000000103037824 */ /* 0x000fe400078e0204 */
[----:B--2---:R-:W-:-:S04]  /*1700*/  IMAD.WIDE.U32 R4, R14, R12, RZ ;  /* 0x0000000c0e047225 */ /* 0x004fc800078e00ff */
[----:B------:R-:W-:Y:S01]  /*1710*/  IMAD.WIDE.U32 R2, R10, R6, R2 ;  /* 0x000000060a027225 */ /* 0x000fe200078e0002 */
[----:B------:R-:W-:-:S03]  /*1720*/  SEL R4, R4, RZ, P3 ;  /* 0x000000ff04047207 */ /* 0x000fc60001800000 */
[----:B------:R-:W-:Y:S02]  /*1730*/  IMAD R6, R246, R15, R244 ;  /* 0x0000000ff6067224 */ /* 0x000fe400078e02f4 */
[----:B------:R-:W-:Y:S02]  /*1740*/  IMAD R5, R14, R13, R5 ;  /* 0x0000000d0e057224 */ /* 0x000fe400078e0205 */
[----:B------:R-:W-:Y:S01]  /*1750*/  IMAD.IADD R8, R3, 0x1, R7 ;  /* 0x0000000103087824 */ /* 0x000fe200078e0207 */
[----:B------:R-:W-:Y:S02]  /*1760*/  IADD3 R7, P1, P0, R6, R2, R4 ;  /* 0x0000000206077210 */ /* 0x000fe4000783e004 */
[----:B------:R-:W-:Y:S02]  /*1770*/  SHF.R.S32.HI R4, RZ, 0x1f, R6 ;  /* 0x0000001fff047819 */ /* 0x000fe40000011406 */
[----:B------:R-:W-:Y:S02]  /*1780*/  SEL R2, R5, RZ, P3 ;  /* 0x000000ff05027207 */ /* 0x000fe40001800000 */
[----:B------:R-:W-:-:S02]  /*1790*/  SHF.L.U32 R3, R246, 0x7, RZ ;  /* 0x00000007f6037819 */ /* 0x000fc400000006ff */
[----:B------:R-:W-:Y:S02]  /*17a0*/  IADD3.X R4, PT, PT, R4, R8, R2, P1, P0 ;  /* 0x0000000804047210 */ /* 0x000fe40000fe0402 */
[----:B------:R-:W-:-:S04]  /*17b0*/  IADD3 R2, P0, PT, R3, R7, RZ ;  /* 0x0000000703027210 */ /* 0x000fc80007f1e0ff */
[----:B---3--:R-:W-:Y:S01]  /*17c0*/  LEA R222, P1, R2, UR6, 0x2 ;  /* 0x0000000602de7c11 */ /* 0x008fe2000f8210ff */
[----:B------:R-:W2:Y:S01]  /*17d0*/  LDCU UR6, c[0x0][0x508] ;  /* 0x0000a100ff0677ac */ /* 0x000ea20008000800 */
[----:B------:R-:W-:Y:S02]  /*17e0*/  LEA.HI.X.SX32 R3, R3, R4, 0x1, P0 ;  /* 0x0000000403037211 */ /* 0x000fe400000f0eff */
[----:B------:R-:W-:Y:S02]  /*17f0*/  LOP3.LUT P0, RZ, R30, 0x4, RZ, 0xc0, !PT ;  /* 0x000000041eff7812 */ /* 0x000fe4000780c0ff */
[----:B------:R-:W-:-:S11]  /*1800*/  LEA.HI.X R223, R2, UR7, R3, 0x2, P1 ;  /* 0x0000000702df7c11 */ /* 0x000fd600088f1403 */
[----:B------:R-:W-:Y:S01]  /*1810*/  @P0 IADD3 R144, PT, PT, R152, -0x20, RZ ;  /* 0xffffffe098900810 */ /* 0x000fe20007ffe0ff */
[----:B--2---:R-:W-:-:S04]  /*1820*/  UIADD3 UR6, UPT, UPT, UR31, UR6, URZ ;  /* 0x000000061f067290 */ /* 0x004fc8000fffe0ff */
[----:B------:R2:W3:Y:S01]  /*1830*/  LDSM.16.M88.4 R132, [R144] ;  /* 0x000000009084783b */ /* 0x0004e20000000200 */
[----:B------:R-:W-:-:S03]  /*1840*/  UIADD3 UR22, UPT, UPT, -UR6, UR24, UR22 ;  /* 0x0000001806167290 */ /* 0x000fc6000fffe116 */
[----:B------:R2:W1:Y:S01]  /*1850*/  LDSM.16.M88.4 R136, [R144+0x400] ;  /* 0x000400009088783b */ /* 0x0004620000000200 */
[----:B------:R-:W-:-:S03]  /*1860*/  USHF.R.S32.HI UR6, URZ, 0x1f, UR22 ;  /* 0x0000001fff067899 */ /* 0x000fc60008011416 */
[----:B------:R2:W1:Y:S01]  /*1870*/  LDSM.16.M88.4 R140, [R144+0x800] ;  /* 0x00080000908c783b */ /* 0x0004620000000200 */
[----:B------:R-:W-:-:S03]  /*1880*/  ULEA.HI UR6, UR6, UR22, URZ, 0x7 ;  /* 0x0000001606067291 */ /* 0x000fc6000f8f38ff */
[----:B------:R-:W1:Y:S01]  /*1890*/  LDSM.16.M88.4 R144, [R144+0xc00] ;  /* 0x000c00009090783b */ /* 0x000e620000000200 */
[----:B------:R-:W-:-:S04]  /*18a0*/  USHF.R.S32.HI UR6, URZ, 0x7, UR6 ;  /* 0x00000007ff067899 */ /* 0x000fc80008011406 */
[----:B------:R-:W-:-:S04]  /*18b0*/  UISETP.LT.AND UP0, UPT, URZ, UR6, UPT ;  /* 0x00000006ff00728c */ /* 0x000fc8000bf01270 */
[----:B------:R-:W-:-:S04]  /*18c0*/  USEL UR6, URZ, UR6, !UP0 ;  /* 0x00000006ff067287 */ /* 0x000fc8000c000000 */
[----:B------:R-:W-:-:S09]  /*18d0*/  UISETP.GT.AND UP0, UPT, UR30, UR6, UPT ;  /* 0x000000061e00728c */ /* 0x000fd2000bf04270 */
[----:B--2-4-:R-:W-:Y:S05]  /*18e0*/  BRA.U !UP0, `(.L_x_281) ;  /* 0x0000005908bc7547 */ /* 0x014fea000b800000 */
[----:B------:R-:W2:Y:S01]  /*18f0*/  LDC.64 R10, c[0x0][0x528] ;  /* 0x00014a00ff0a7b82 */ /* 0x000ea20000000a00 */
[----:B------:R-:W4:Y:S01]  /*1900*/  S2R R12, SR_TID.X ;  /* 0x00000000000c7919 */ /* 0x000f220000002100 */
[----:B------:R-:W-:Y:S01]  /*1910*/  SHF.R.U32.HI R6, RZ, 0x6, R30 ;  /* 0x00000006ff067819 */ /* 0x000fe2000001161e */
[----:B------:R-:W-:Y:S01]  /*1920*/  IMAD.U32 R2, RZ, RZ, UR30 ;  /* 0x0000001eff027e24 */ /* 0x000fe2000f8e00ff */
[----:B------:R-:W-:Y:S01]  /*1930*/  LOP3.LUT R224, R15, 0x3, RZ, 0xc0, !PT ;  /* 0x000000030fe07812 */ /* 0x000fe200078ec0ff */
[----:B------:R-:W-:Y:S01]  /*1940*/  USHF.L.U32 UR7, UR30, 0x7, URZ ;  /* 0x000000071e077899 */ /* 0x000fe200080006ff */
[----:B------:R-:W-:Y:S02]  /*1950*/  IMAD.U32 R3, RZ, RZ, UR18 ;  /* 0x00000012ff037e24 */ /* 0x000fe4000f8e00ff */
[----:B------:R-:W-:Y:S01]  /*1960*/  IMAD R8, R26, R9, R28 ;  /* 0x000000091a087224 */ /* 0x000fe200078e021c */
[----:B------:R-:W1:Y:S01]  /*1970*/  LDC R241, c[0x0][0x44c] ;  /* 0x00011300fff17b82 */ /* 0x000e620000000800 */
[----:B------:R-:W-:Y:S01]  /*1980*/  MOV R217, UR24 ;  /* 0x0000001800d97c02 */ /* 0x000fe20008000f00 */
[----:B------:R-:W-:Y:S01]  /*1990*/  IMAD.SHL.U32 R246, R246, 0x8, RZ ;  /* 0x00000008f6f67824 */ /* 0x000fe200078e00ff */
[----:B------:R-:W1:Y:S01]  /*19a0*/  LDCU UR9, c[0x0][0x3e0] ;  /* 0x00007c00ff0977ac */ /* 0x000e620008000800 */
[----:B------:R-:W1:Y:S01]  /*19b0*/  LDCU UR13, c[0x0][0x45c] ;  /* 0x00008b80ff0d77ac */ /* 0x000e620008000800 */
[----:B------:R-:W1:Y:S01]  /*19c0*/  LDCU.U8 UR12, c[0x0][0x4f8] ;  /* 0x00009f00ff0c77ac */ /* 0x000e620008000000 */
[----:B--2---:R-:W2:Y:S04]  /*19d0*/  LDG.E.64 R4, desc[UR20][R10.64+0x8] ;  /* 0x000008140a047981 */ /* 0x004ea8000c1e1b00 */
[----:B------:R-:W3:Y:S01]  /*19e0*/  LDG.E.64 R10, desc[UR20][R10.64] ;  /* 0x000000140a0a7981 */ /* 0x000ee2000c1e1b00 */
[----:B------:R-:W-:Y:S01]  /*19f0*/  LOP3.LUT R6, R6, 0xe, RZ, 0xc0, !PT ;  /* 0x0000000e06067812 */ /* 0x000fe200078ec0ff */
[----:B------:R-:W-:Y:S01]  /*1a00*/  IMAD R224, R2, 0x8, R224 ;  /* 0x0000000802e07824 */ /* 0x000fe200078e02e0 */
[----:B------:R-:W-:Y:S01]  /*1a10*/  IADD3 R149, PT, PT, R148, UR8, RZ ;  /* 0x0000000894957c10 */ /* 0x000fe2000fffe0ff */
[----:B------:R-:W-:Y:S01]  /*1a20*/  IMAD.SHL.U32 R2, R8, 0x20, RZ ;  /* 0x0000002008027824 */ /* 0x000fe200078e00ff */
[----:B------:R-:W-:Y:S01]  /*1a30*/  MOV R8, UR31 ;  /* 0x0000001f00087c02 */ /* 0x000fe20008000f00 */
[----:B------:R-:W-:Y:S01]  /*1a40*/  IMAD R3, R3, 0x4, R6 ;  /* 0x0000000403037824 */ /* 0x000fe200078e0206 */
[----:B------:R-:W-:Y:S01]  /*1a50*/  IADD3 R250, PT, PT, R155, 0x4000, RZ ;  /* 0x000040009bfa7810 */ /* 0x000fe20007ffe0ff */
[----:B------:R-:W-:-:S02]  /*1a60*/  IMAD.U32 R6, RZ, RZ, UR18 ;  /* 0x00000012ff067e24 */ /* 0x000fc4000f8e00ff */
[----:B------:R-:W-:Y:S02]  /*1a70*/  IMAD.U32 R7, RZ, RZ, UR7 ;  /* 0x00000007ff077e24 */ /* 0x000fe4000f8e00ff */
[----:B------:R-:W-:Y:S01]  /*1a80*/  IMAD.MOV.U32 R156, RZ, RZ, 0x20 ;  /* 0x00000020ff9c7424 */ /* 0x000fe200078e00ff */
[----:B------:R-:W-:Y:S01]  /*1a90*/  LEA R6, R6, UR24, 0x7 ;  /* 0x0000001806067c11 */ /* 0x000fe2000f8e38ff */
[----:B------:R-:W-:Y:S01]  /*1aa0*/  VIADD R151, R155, UR8 ;  /* 0x000000089b977c36 */ /* 0x000fe20008000000 */
[----:B------:R-:W-:Y:S01]  /*1ab0*/  IADD3 R7, PT, PT, R7, UR31, R242 ;  /* 0x0000001f07077c10 */ /* 0x000fe2000fffe0f2 */
[----:B------:R-:W-:Y:S01]  /*1ac0*/  VIADD R249, R150, 0x20 ;  /* 0x0000002096f97836 */ /* 0x000fe20000000000 */
[----:B------:R-:W-:Y:S01]  /*1ad0*/  IADD3 R251, PT, PT, R6, 0x80, -R8 ;  /* 0x0000008006fb7810 */ /* 0x000fe20007ffe808 */
[----:B------:R-:W-:Y:S01]  /*1ae0*/  VIADD R248, R150, 0x40 ;  /* 0x0000004096f87836 */ /* 0x000fe20000000000 */
[----:B------:R-:W-:Y:S01]  /*1af0*/  IADD3 R217, PT, PT, R7, -0x3f, -R217 ;  /* 0xffffffc107d97810 */ /* 0x000fe20007ffe8d9 */
[----:B------:R-:W-:Y:S01]  /*1b00*/  IMAD.MOV.U32 R95, RZ, RZ, RZ ;  /* 0x000000ffff5f7224 */ /* 0x000fe200078e00ff */
[----:B------:R-:W-:-:S02]  /*1b10*/  SEL R156, R156, 0xffffffe0, !P0 ;  /* 0xffffffe09c9c7807 */ /* 0x000fc40004000000 */
[----:B--2---:R-:W-:Y:S01]  /*1b20*/  IADD3 R244, P2, P1, R2, R4, R244 ;  /* 0x0000000402f47210 */ /* 0x004fe2000795e0f4 */
[----:B------:R-:W-:Y:S01]  /*1b30*/  IMAD.MOV.U32 R4, RZ, RZ, 0x10 ;  /* 0x00000010ff047424 */ /* 0x000fe200078e00ff */
[----:B------:R-:W-:-:S04]  /*1b40*/  SHF.R.S32.HI R2, RZ, 0x1f, R2 ;  /* 0x0000001fff027819 */ /* 0x000fc80000011402 */
[----:B------:R-:W-:Y:S02]  /*1b50*/  IADD3.X R247, PT, PT, R2, R5, RZ, P2, P1 ;  /* 0x0000000502f77210 */ /* 0x000fe400017e24ff */
[----:B---3--:R-:W-:Y:S02]  /*1b60*/  R2UR UR26, R11 ;  /* 0x000000000b1a72ca */ /* 0x008fe400000e0000 */
[----:B------:R-:W-:Y:S01]  /*1b70*/  R2UR UR22, R10 ;  /* 0x000000000a1672ca */ /* 0x000fe200000e0000 */
[----:B------:R-:W-:Y:S01]  /*1b80*/  VIADD R2, R3, 0x1 ;  /* 0x0000000103027836 */ /* 0x000fe20000000000 */
[----:B----4-:R-:W-:Y:S01]  /*1b90*/  LOP3.LUT P1, RZ, R12, 0x4, RZ, 0xc0, !PT ;  /* 0x000000040cff7812 */ /* 0x010fe2000782c0ff */
[----:B------:R-:W-:-:S08]  /*1ba0*/  IMAD.WIDE.U32 R244, R244, -0x2daee0ad, RZ ;  /* 0xd2511f53f4f47825 */ /* 0x000fd000078e00ff */
[----:B------:R-:W-:Y:S01]  /*1bb0*/  LOP3.LUT R3, R3, UR26, RZ, 0x3c, !PT ;  /* 0x0000001a03037c12 */ /* 0x000fe2000f8e3cff */
[----:B------:R-:W-:Y:S01]  /*1bc0*/  UIADD3 UR33, UPT, UPT, UR26, -0x4498517b, URZ ;  /* 0xbb67ae851a217890 */ /* 0x000fe2000fffe0ff */
[----:B------:R-:W-:Y:S01]  /*1bd0*/  LOP3.LUT R2, R2, UR26, RZ, 0x3c, !PT ;  /* 0x0000001a02027c12 */ /* 0x000fe2000f8e3cff */
[----:B------:R-:W-:Y:S01]  /*1be0*/  VIADD R224, R224, 0xfffffff8 ;  /* 0xfffffff8e0e07836 */ /* 0x000fe20000000000 */
[----:B------:R-:W-:Y:S01]  /*1bf0*/  SEL R4, R4, 0xfffffff0, !P1 ;  /* 0xfffffff004047807 */ /* 0x000fe20004800000 */
[----:B------:R-:W-:Y:S01]  /*1c00*/  IMAD.IADD R153, R152, 0x1, R156 ;  /* 0x0000000198997824 */ /* 0x000fe200078e029c */
[C---:B------:R-:W-:Y:S01]  /*1c10*/  LOP3.LUT R3, R245.reuse, R3, RZ, 0x3c, !PT ;  /* 0x00000003f5037212 */ /* 0x040fe200078e3cff */
[----:B------:R-:W-:Y:S01]  /*1c20*/  UIADD3 UR32, UPT, UPT, UR26, 0x76cf5d0a, URZ ;  /* 0x76cf5d0a1a207890 */ /* 0x000fe2000fffe0ff */
[----:B------:R-:W-:Y:S01]  /*1c30*/  LOP3.LUT R2, R245, R2, RZ, 0x3c, !PT ;  /* 0x00000002f5027212 */ /* 0x000fe200078e3cff */
[----:B------:R-:W-:Y:S01]  /*1c40*/  IMAD.IADD R230, R220, 0x1, R4 ;  /* 0x00000001dce67824 */ /* 0x000fe200078e0204 */
[----:B------:R-:W-:Y:S01]  /*1c50*/  LOP3.LUT P0, RZ, R12, 0x2, RZ, 0xc0, !PT ;  /* 0x000000020cff7812 */ /* 0x000fe2000780c0ff */
[----:B------:R-:W-:Y:S01]  /*1c60*/  IMAD.WIDE.U32 R228, R3, -0x326172a9, RZ ;  /* 0xcd9e8d5703e47825 */ /* 0x000fe200078e00ff */
[-C--:B------:R-:W-:Y:S01]  /*1c70*/  IADD3 R231, PT, PT, R219, R4.reuse, RZ ;  /* 0x00000004dbe77210 */ /* 0x080fe20007ffe0ff */
[----:B------:R-:W-:Y:S01]  /*1c80*/  UIADD3 UR29, UPT, UPT, UR26, 0x32370b8f, URZ ;  /* 0x32370b8f1a1d7890 */ /* 0x000fe2000fffe0ff */
[----:B------:R-:W-:Y:S01]  /*1c90*/  IADD3 R225, PT, PT, R218, R4, RZ ;  /* 0x00000004dae17210 */ /* 0x000fe20007ffe0ff */
[----:B------:R-:W-:Y:S01]  /*1ca0*/  IMAD.WIDE.U32 R226, R2, -0x326172a9, RZ ;  /* 0xcd9e8d5702e27825 */ /* 0x000fe200078e00ff */
[----:B------:R-:W-:-:S02]  /*1cb0*/  UIADD3 UR28, UPT, UPT, UR26, -0x126145ec, URZ ;  /* 0xed9eba141a1c7890 */ /* 0x000fc4000fffe0ff */
[----:B------:R-:W-:Y:S02]  /*1cc0*/  UIADD3 UR27, UPT, UPT, UR26, -0x56f99767, URZ ;  /* 0xa90668991a1b7890 */ /* 0x000fe4000fffe0ff */
[----:B------:R-:W-:Y:S01]  /*1cd0*/  UIADD3 UR26, UPT, UPT, UR26, 0x646e171e, URZ ;  /* 0x646e171e1a1a7890 */ /* 0x000fe2000fffe0ff */
[----:B------:R-:W-:Y:S01]  /*1ce0*/  UMOV UR8, UR34 ;  /* 0x0000002200087c82 */ /* 0x000fe20008000000 */
[----:B-1----:R-:W-:-:S10]  /*1cf0*/  UMOV UR23, UR35 ;  /* 0x0000002300177c82 */ /* 0x002fd40008000000 */
.L_x_284:
[----:B------:R-:W0:Y:S01]  /*1d00*/  LDGDEPBAR ;  /* 0x00000000000079af */ /* 0x000e220000000000 */
[----:B------:R-:W-:Y:S01]  /*1d10*/  IMAD.IADD R112, R151, 0x1, R156 ;  /* 0x0000000197707824 */ /* 0x000fe200078e029c */
[----:B------:R-:W-:Y:S01]  /*1d20*/  UIADD3 UR24, UPT, UPT, UR22, -0x61c88647, URZ ;  /* 0x9e3779b916187890 */ /* 0x000fe2000fffe0ff */
[----:B------:R-:W-:Y:S01]  /*1d30*/  VIADD R2, R224, 0x4 ;  /* 0x00000004e0027836 */ /* 0x000fe20000000000 */
[----:B------:R-:W1:Y:S01]  /*1d40*/  S2R R164, SR_TID.X ;  /* 0x0000000000a47919 */ /* 0x000e620000002100 */
[----:B------:R-:W-:Y:S01]  /*1d50*/  UIADD3 UR7, UPT, UPT, UR7, -0x80, URZ ;  /* 0xffffff8007077890 */ /* 0x000fe2000fffe0ff */
[----:B------:R-:W-:Y:S01]  /*1d60*/  IMAD.MOV.U32 R181, RZ, RZ, 0x40 ;  /* 0x00000040ffb57424 */ /* 0x000fe200078e00ff */
[----:B------:R-:W-:Y:S01]  /*1d70*/  UIADD3 UR25, UPT, UPT, UR22, 0x3c6ef372, URZ ;  /* 0x3c6ef37216197890 */ /* 0x000fe2000fffe0ff */
[----:B------:R-:W-:Y:S01]  /*1d80*/  IMAD.WIDE.U32 R2, R2, -0x326172a9, RZ ;  /* 0xcd9e8d5702027825 */ /* 0x000fe200078e00ff */
[----:B------:R-:W-:Y:S02]  /*1d90*/  UIADD3 UR30, UPT, UPT, UR30, -0x1, URZ ;  /* 0xffffffff1e1e7890 */ /* 0x000fe4000fffe0ff */
[----:B------:R-:W-:Y:S01]  /*1da0*/  ISETP.LE.AND P5, PT, R251, UR7, PT ;  /* 0x00000007fb007c0c */ /* 0x000fe2000bfa3270 */
[----:B------:R-:W-:Y:S01]  /*1db0*/  IMAD.MOV.U32 R179, RZ, RZ, 0x38 ;  /* 0x00000038ffb37424 */ /* 0x000fe200078e00ff */
[----:B------:R-:W-:Y:S01]  /*1dc0*/  LOP3.LUT R159, R247, UR22, R3, 0x96, !PT ;  /* 0x00000016f79f7c12 */ /* 0x000fe2000f8e9603 */
[----:B------:R-:W-:Y:S01]  /*1dd0*/  IMAD.MOV.U32 R178, RZ, RZ, 0x8 ;  /* 0x00000008ffb27424 */ /* 0x000fe200078e00ff */
[C---:B------:R-:W-:Y:S01]  /*1de0*/  LOP3.LUT R160, R2.reuse, UR24, R229, 0x96, !PT ;  /* 0x0000001802a07c12 */ /* 0x040fe2000f8e96e5 */
[----:B------:R-:W-:Y:S01]  /*1df0*/  UISETP.GT.AND UP0, UPT, UR30, UR6, UPT ;  /* 0x000000061e00728c */ /* 0x000fe2000bf04270 */
[----:B------:R-:W-:Y:S03]  /*1e00*/  LOP3.LUT R158, R2, UR24, R227, 0x96, !PT ;  /* 0x00000018029e7c12 */ /* 0x000fe6000f8e96e3 */
[----:B------:R-:W-:Y:S04]  /*1e10*/  IMAD.WIDE.U32 R174, R160, -0x2daee0ad, RZ ;  /* 0xd2511f53a0ae7825 */ /* 0x000fe800078e00ff */
[----:B------:R-:W-:Y:S01]  /*1e20*/  @!P5 VIADDMNMX R160, R217, -R181, UR31, PT ;  /* 0x0000001fd9a0de46 */ /* 0x000fe2000b8009b5 */
[----:B------:R-:W-:Y:S01]  /*1e30*/  IMAD.WIDE.U32 R172, R158, -0x2daee0ad, RZ ;  /* 0xd2511f539eac7825 */ /* 0x000fe200078e00ff */
[----:B------:R-:W-:Y:S04]  /*1e40*/  DEPBAR.LE SB0, 0x0 ;  /* 0x000080000000791a */ /* 0x000fe80000000000 */
[----:B------:R-:W-:Y:S06]  /*1e50*/  BAR.SYNC.DEFER_BLOCKING 0x0 ;  /* 0x0000000000007b1d */ /* 0x000fec0000010000 */
[----:B------:R-:W-:Y:S08]  /*1e60*/  LDSM.16.M88.4 R64, [R151] ;  /* 0x000000009740783b */ /* 0x000ff00000000200 */
[----:B------:R-:W2:Y:S08]  /*1e70*/  LDSM.16.M88.4 R16, [R152+-0x2000] ;  /* 0xffe000009810783b */ /* 0x000eb00000000200 */
[----:B------:R-:W3:Y:S08]  /*1e80*/  LDSM.16.M88.4 R60, [R151+0x1000] ;  /* 0x00100000973c783b */ /* 0x000ef00000000200 */
[----:B------:R-:W4:Y:S08]  /*1e90*/  LDSM.16.M88.4 R32, [R152+-0x1c00] ;  /* 0xffe400009820783b */ /* 0x000f300000000200 */
[----:B------:R-:W1:Y:S08]  /*1ea0*/  LDSM.16.M88.4 R48, [R152+-0x1800] ;  /* 0xffe800009830783b */ /* 0x000e700000000200 */
[----:B------:R-:W1:Y:S01]  /*1eb0*/  LDSM.16.M88.4 R100, [R152+-0x1400] ;  /* 0xffec00009864783b */ /* 0x000e620000000200 */
[-C--:B--2---:R-:W-:Y:S07]  /*1ec0*/  HMMA.16816.F32.BF16 R4, R64, R16.reuse, RZ ;  /* 0x000000104004723c */ /* 0x084fee00000418ff */
[----:B------:R-:W-:Y:S01]  /*1ed0*/  LDSM.16.M88.4 R104, [R112] ;  /* 0x000000007068783b */ /* 0x000fe20000000200 */
[C---:B---3--:R-:W-:Y:S07]  /*1ee0*/  HMMA.16816.F32.BF16 R8, R60.reuse, R16, RZ ;  /* 0x000000103c08723c */ /* 0x048fee00000418ff */
[----:B------:R-:W2:Y:S01]  /*1ef0*/  LDSM.16.M88.4 R108, [R153+-0x2000] ;  /* 0xffe00000996c783b */ /* 0x000ea20000000200 */
[-C--:B------:R-:W-:Y:S07]  /*1f00*/  HMMA.16816.F32.BF16 R12, R60, R18.reuse, RZ ;  /* 0x000000123c0c723c */ /* 0x080fee00000418ff */
[----:B------:R-:W3:Y:S01]  /*1f10*/  LDSM.16.M88.4 R112, [R112+0x1000] ;  /* 0x001000007070783b */ /* 0x000ee20000000200 */
[C---:B------:R-:W-:Y:S08]  /*1f20*/  HMMA.16816.F32.BF16 R16, R64.reuse, R18, RZ ;  /* 0x000000124010723c */ /* 0x040ff000000418ff */
[-C--:B----4-:R-:W-:Y:S08]  /*1f30*/  HMMA.16816.F32.BF16 R20, R64, R32.reuse, RZ ;  /* 0x000000204014723c */ /* 0x090ff000000418ff */
[C---:B------:R-:W-:Y:S08]  /*1f40*/  HMMA.16816.F32.BF16 R24, R60.reuse, R32, RZ ;  /* 0x000000203c18723c */ /* 0x040ff000000418ff */
[-C--:B------:R-:W-:Y:S08]  /*1f50*/  HMMA.16816.F32.BF16 R28, R60, R34.reuse, RZ ;  /* 0x000000223c1c723c */ /* 0x080ff000000418ff */
[C---:B------:R-:W-:Y:S08]  /*1f60*/  HMMA.16816.F32.BF16 R32, R64.reuse, R34, RZ ;  /* 0x000000224020723c */ /* 0x040ff000000418ff */
[-C--:B-1----:R-:W-:Y:S08]  /*1f70*/  HMMA.16816.F32.BF16 R36, R64, R48.reuse, RZ ;  /* 0x000000304024723c */ /* 0x082ff000000418ff */
[C---:B------:R-:W-:Y:S08]  /*1f80*/  HMMA.16816.F32.BF16 R40, R60.reuse, R48, RZ ;  /* 0x000000303c28723c */ /* 0x040ff000000418ff */
[-C--:B------:R-:W-:Y:S08]  /*1f90*/  HMMA.16816.F32.BF16 R44, R60, R50.reuse, RZ ;  /* 0x000000323c2c723c */ /* 0x080ff000000418ff */
[C---:B------:R-:W-:Y:S08]  /*1fa0*/  HMMA.16816.F32.BF16 R48, R64.reuse, R50, RZ ;  /* 0x000000324030723c */ /* 0x040ff000000418ff */
[-C--:B------:R-:W-:Y:S08]  /*1fb0*/  HMMA.16816.F32.BF16 R52, R64, R100.reuse, RZ ;  /* 0x000000644034723c */ /* 0x080ff000000418ff */
[C---:B------:R-:W-:Y:S02]  /*1fc0*/  HMMA.16816.F32.BF16 R56, R60.reuse, R100, RZ ;  /* 0x000000643c38723c */ /* 0x040fe400000418ff */
[----:B------:R-:W-:Y:S05]  /*1fd0*/  IMAD.WIDE.U32 R100, R224, -0x326172a9, RZ ;  /* 0xcd9e8d57e0647825 */ /* 0x000fea00078e00ff */
[----:B------:R-:W-:Y:S01]  /*1fe0*/  LOP3.LUT R157, R247, UR22, R101, 0x96, !PT ;  /* 0x00000016f79d7c12 */ /* 0x000fe2000f8e9665 */
[-C--:B------:R-:W-:Y:S01]  /*1ff0*/  HMMA.16816.F32.BF16 R60, R60, R102.reuse, RZ ;  /* 0x000000663c3c723c */ /* 0x080fe200000418ff */
[C---:B------:R-:W-:Y:S02]  /*2000*/  LOP3.LUT R101, R100.reuse, UR24, R229, 0x96, !PT ;  /* 0x0000001864657c12 */ /* 0x040fe4000f8e96e5 */
[----:B------:R-:W-:Y:S01]  /*2010*/  LOP3.LUT R100, R100, UR24, R227, 0x96, !PT ;  /* 0x0000001864647c12 */ /* 0x000fe2000f8e96e3 */
[----:B------:R-:W-:Y:S01]  /*2020*/  IMAD.WIDE.U32 R2, R157, -0x2daee0ad, RZ ;  /* 0xd2511f539d027825 */ /* 0x000fe200078e00ff */
[----:B------:R-:W-:Y:S03]  /*2030*/  UIADD3 UR24, UPT, UPT, UR22, -0x255992d5, URZ ;  /* 0xdaa66d2b16187890 */ /* 0x000fe6000fffe0ff */
[----:B------:R-:W-:Y:S01]  /*2040*/  IMAD.WIDE.U32 R162, R101, -0x2daee0ad, RZ ;  /* 0xd2511f5365a27825 */ /* 0x000fe200078e00ff */
[----:B------:R-:W-:Y:S01]  /*2050*/  LOP3.LUT R161, R244, UR33, R3, 0x96, !PT ;  /* 0x00000021f4a17c12 */ /* 0x000fe2000f8e9603 */
[----:B------:R-:W-:Y:S02]  /*2060*/  HMMA.16816.F32.BF16 R64, R64, R102, RZ ;  /* 0x000000664040723c */ /* 0x000fe400000418ff */
[----:B------:R-:W-:Y:S01]  /*2070*/  IMAD.WIDE.U32 R176, R100, -0x2daee0ad, RZ ;  /* 0xd2511f5364b07825 */ /* 0x000fe200078e00ff */
[----:B------:R-:W-:Y:S01]  /*2080*/  LOP3.LUT R168, R2, UR32, R163, 0x96, !PT ;  /* 0x0000002002a87c12 */ /* 0x000fe2000f8e96a3 */
[----:B------:R-:W1:Y:S01]  /*2090*/  LDSM.16.M88.4 R100, [R153+-0x1c00] ;  /* 0xffe400009964783b */ /* 0x000e620000000200 */
[----:B------:R-:W-:Y:S01]  /*20a0*/  @!P5 SHF.R.U32.HI R163, RZ, 0x1, R164 ;  /* 0x00000001ffa3d819 */ /* 0x000fe200000116a4 */
[----:B------:R-:W-:Y:S01]  /*20b0*/  @!P5 IMAD.SHL.U32 R157, R164, 0x2, RZ ;  /* 0x00000002a49dd824 */ /* 0x000fe200078e00ff */
[----:B------:R-:W-:Y:S01]  /*20c0*/  LOP3.LUT R166, R2, UR32, R177, 0x96, !PT ;  /* 0x0000002002a67c12 */ /* 0x000fe2000f8e96b1 */
[-C--:B--2---:R-:W-:Y:S05]  /*20d0*/  HMMA.16816.F32.BF16 R4, R104, R108.reuse, R4 ;  /* 0x0000006c6804723c */ /* 0x084fea0000041804 */
[----:B------:R-:W-:Y:S01]  /*20e0*/  @!P5 LOP3.LUT R157, R157, 0x6, RZ, 0xc0, !PT ;  /* 0x000000069d9dd812 */ /* 0x000fe200078ec0ff */
[----:B------:R-:W-:Y:S02]  /*20f0*/  IMAD.WIDE.U32 R2, R159, -0x2daee0ad, RZ ;  /* 0xd2511f539f027825 */ /* 0x000fe400078e00ff */
[C---:B---3--:R-:W-:Y:S04]  /*2100*/  HMMA.16816.F32.BF16 R8, R112.reuse, R108, R8 ;  /* 0x0000006c7008723c */ /* 0x048fe80000041808 */
[----:B------:R-:W-:Y:S01]  /*2110*/  LOP3.LUT R3, R244, UR33, R3, 0x96, !PT ;  /* 0x00000021f4037c12 */ /* 0x000fe2000f8e9603 */
[----:B------:R-:W-:Y:S01]  /*2120*/  IMAD.WIDE.U32 R168, R168, -0x326172a9, RZ ;  /* 0xcd9e8d57a8a87825 */ /* 0x000fe200078e00ff */
[C---:B------:R-:W-:Y:S02]  /*2130*/  LOP3.LUT R164, R2.reuse, UR32, R175, 0x96, !PT ;  /* 0x0000002002a47c12 */ /* 0x040fe4000f8e96af */
[----:B------:R-:W-:Y:S01]  /*2140*/  LOP3.LUT R170, R2, UR32, R173, 0x96, !PT ;  /* 0x0000002002aa7c12 */ /* 0x000fe2000f8e96ad */
[-C--:B------:R-:W-:Y:S03]  /*2150*/  HMMA.16816.F32.BF16 R12, R112, R110.reuse, R12 ;  /* 0x0000006e700c723c */ /* 0x080fe6000004180c */
[----:B------:R-:W-:Y:S01]  /*2160*/  @!P5 LOP3.LUT R158, R157, 0x1c0, R163, 0xf8, !PT ;  /* 0x000001c09d9ed812 */ /* 0x000fe200078ef8a3 */
[----:B------:R-:W-:Y:S04]  /*2170*/  IMAD.WIDE.U32 R108, R3, -0x326172a9, RZ ;  /* 0xcd9e8d57036c7825 */ /* 0x000fe800078e00ff */
[----:B------:R-:W-:Y:S01]  /*2180*/  IMAD.WIDE.U32 R164, R164, -0x326172a9, RZ ;  /* 0xcd9e8d57a4a47825 */ /* 0x000fe200078e00ff */
[----:B------:R-:W-:Y:S01]  /*2190*/  LOP3.LUT R175, R228, UR25, R109, 0x96, !PT ;  /* 0x00000019e4af7c12 */ /* 0x000fe2000f8e966d */
[C---:B------:R-:W-:Y:S02]  /*21a0*/  HMMA.16816.F32.BF16 R16, R104.reuse, R110, R16 ;  /* 0x0000006e6810723c */ /* 0x040fe40000041810 */
[----:B------:R-:W-:Y:S02]  /*21b0*/  IMAD.U32 R157, RZ, RZ, UR18 ;  /* 0x00000012ff9d7e24 */ /* 0x000fe4000f8e00ff */
[----:B------:R-:W-:Y:S01]  /*21c0*/  LOP3.LUT R165, R108, UR24, R165, 0x96, !PT ;  /* 0x000000186ca57c12 */ /* 0x000fe2000f8e96a5 */
[----:B------:R-:W-:Y:S01]  /*21d0*/  IMAD.WIDE.U32 R170, R170, -0x326172a9, RZ ;  /* 0xcd9e8d57aaaa7825 */ /* 0x000fe200078e00ff */
[----:B------:R-:W-:Y:S02]  /*21e0*/  LOP3.LUT R177, R226, UR25, R109, 0x96, !PT ;  /* 0x00000019e2b17c12 */ /* 0x000fe4000f8e966d */
[-C--:B-1----:R-:W-:Y:S03]  /*21f0*/  HMMA.16816.F32.BF16 R20, R104, R100.reuse, R20 ;  /* 0x000000646814723c */ /* 0x082fe60000041814 */
[----:B------:R-:W-:Y:S01]  /*2200*/  LOP3.LUT R180, R108, UR24, R171, 0x96, !PT ;  /* 0x000000186cb47c12 */ /* 0x000fe2000f8e96ab */
[----:B------:R-:W-:Y:S01]  /*2210*/  @!P5 IMAD R2, R157, 0x80, R158 ;  /* 0x000000809d02d824 */ /* 0x000fe200078e029e */
[----:B------:R-:W1:Y:S01]  /*2220*/  LDSM.16.M88.4 R108, [R153+-0x1800] ;  /* 0xffe80000996c783b */ /* 0x000e620000000200 */
[----:B------:R-:W-:Y:S01]  /*2230*/  IMAD.WIDE.U32 R158, R161, -0x326172a9, RZ ;  /* 0xcd9e8d57a19e7825 */ /* 0x000fe200078e00ff */
[C---:B------:R-:W-:Y:S01]  /*2240*/  @!P5 VIMNMX R161, PT, PT, R217.reuse, UR31, PT ;  /* 0x0000001fd9a1dc48 */ /* 0x040fe2000bfe0100 */
[C---:B------:R-:W-:Y:S04]  /*2250*/  HMMA.16816.F32.BF16 R24, R112.reuse, R100, R24 ;  /* 0x000000647018723c */ /* 0x040fe80000041818 */
[----:B------:R-:W-:Y:S01]  /*2260*/  LOP3.LUT R163, R158, UR24, R169, 0x96, !PT ;  /* 0x000000189ea37c12 */ /* 0x000fe2000f8e96a9 */
[----:B------:R-:W-:Y:S01]  /*2270*/  IMAD.WIDE.U32 R166, R166, -0x326172a9, RZ ;  /* 0xcd9e8d57a6a67825 */ /* 0x000fe200078e00ff */
[--C-:B------:R-:W-:Y:S02]  /*2280*/  LOP3.LUT R173, R228, UR25, R159.reuse, 0x96, !PT ;  /* 0x00000019e4ad7c12 */ /* 0x100fe4000f8e969f */
[----:B------:R-:W-:Y:S01]  /*2290*/  LOP3.LUT R169, R226, UR25, R159, 0x96, !PT ;  /* 0x00000019e2a97c12 */ /* 0x000fe2000f8e969f */
[C---:B------:R-:W-:Y:S01]  /*22a0*/  @!P5 VIADD R3, R2.reuse, 0x1 ;  /* 0x000000010203d836 */ /* 0x040fe20000000000 */
[----:B------:R-:W-:Y:S01]  /*22b0*/  @!P5 VIADDMNMX R159, R217, -R179, UR31, PT ;  /* 0x0000001fd99fde46 */ /* 0x000fe2000b8009b3 */
[----:B------:R-:W-:Y:S01]  /*22c0*/  @!P5 VIADD R100, R2, 0x8 ;  /* 0x000000080264d836 */ /* 0x000fe20000000000 */
[----:B------:R-:W-:Y:S01]  /*22d0*/  LOP3.LUT R167, R158, UR24, R167, 0x96, !PT ;  /* 0x000000189ea77c12 */ /* 0x000fe2000f8e96a7 */
[-C--:B------:R-:W-:Y:S01]  /*22e0*/  HMMA.16816.F32.BF16 R28, R112, R102.reuse, R28 ;  /* 0x00000066701c723c */ /* 0x080fe2000004181c */
[----:B------:R-:W-:Y:S02]  /*22f0*/  UIADD3 UR24, UPT, UPT, UR22, 0x1715609d, URZ ;  /* 0x1715609d16187890 */ /* 0x000fe4000fffe0ff */
[-C--:B------:R-:W-:Y:S01]  /*2300*/  @!P5 ISETP.GE.AND P4, PT, R2, R160.reuse, PT ;  /* 0x000000a00200d20c */ /* 0x080fe20003f86270 */
[----:B------:R-:W-:Y:S01]  /*2310*/  IMAD.WIDE.U32 R180, R180, -0x2daee0ad, RZ ;  /* 0xd2511f53b4b47825 */ /* 0x000fe200078e00ff */
[----:B------:R-:W-:Y:S01]  /*2320*/  @!P5 ISETP.GE.AND P6, PT, R3, R160, PT ;  /* 0x000000a00300d20c */ /* 0x000fe20003fc6270 */
[----:B------:R-:W-:Y:S01]  /*2330*/  UIADD3 UR25, UPT, UPT, UR22, 0x78dde6e4, URZ ;  /* 0x78dde6e416197890 */ /* 0x000fe2000fffe0ff */
[----:B------:R-:W-:Y:S01]  /*2340*/  @!P5 VIADDMNMX R158, R217, R178, UR31, PT ;  /* 0x0000001fd99ede46 */ /* 0x000fe2000b8001b2 */
[C---:B------:R-:W-:Y:S04]  /*2350*/  HMMA.16816.F32.BF16 R32, R104.reuse, R102, R32 ;  /* 0x000000666820723c */ /* 0x040fe80000041820 */
[CC--:B------:R-:W-:Y:S01]  /*2360*/  @!P5 ISETP.GE.AND P2, PT, R2.reuse, R159.reuse, PT ;  /* 0x0000009f0200d20c */ /* 0x0c0fe20003f46270 */
[----:B------:R-:W-:Y:S01]  /*2370*/  @!P5 VIADD R157, R2, 0x10 ;  /* 0x00000010029dd836 */ /* 0x000fe20000000000 */
[----:B------:R-:W-:Y:S01]  /*2380*/  @!P5 FSEL R4, R4, -INF , !P4 ;  /* 0xff8000000404d808 */ /* 0x000fe20006000000 */
[----:B------:R-:W-:Y:S01]  /*2390*/  IMAD.WIDE.U32 R178, R169, -0x2daee0ad, RZ ;  /* 0xd2511f53a9b27825 */ /* 0x000fe200078e00ff */
[----:B------:R-:W-:Y:S02]  /*23a0*/  @!P5 FSEL R5, R5, -INF , !P6 ;  /* 0xff8000000505d808 */ /* 0x000fe40007000000 */
[C---:B------:R-:W-:Y:S02]  /*23b0*/  @!P5 ISETP.GE.AND P3, PT, R3.reuse, R159, PT ;  /* 0x0000009f0300d20c */ /* 0x040fe40003f66270 */
[CC--:B------:R-:W-:Y:S02]  /*23c0*/  @!P5 ISETP.GE.AND P4, PT, R3.reuse, R161.reuse, PT ;  /* 0x000000a10300d20c */ /* 0x0c0fe40003f86270 */
[-C--:B------:R-:W-:Y:S01]  /*23d0*/  @!P5 ISETP.GE.AND P6, PT, R3, R158.reuse, PT ;  /* 0x0000009e0300d20c */ /* 0x080fe20003fc6270 */
[----:B------:R-:W-:Y:S01]  /*23e0*/  @!P5 VIADD R3, R2, 0x9 ;  /* 0x000000090203d836 */ /* 0x000fe20000000000 */
[----:B------:R-:W-:Y:S01]  /*23f0*/  @!P5 FSEL R6, R6, -INF , !P2 ;  /* 0xff8000000606d808 */ /* 0x000fe20005000000 */
[-C--:B-1----:R-:W-:Y:S03]  /*2400*/  HMMA.16816.F32.BF16 R36, R104, R108.reuse, R36 ;  /* 0x0000006c6824723c */ /* 0x082fe60000041824 */
[-C--:B------:R-:W-:Y:S02]  /*2410*/  @!P5 ISETP.GE.AND P2, PT, R2, R161.reuse, PT ;  /* 0x000000a10200d20c */ /* 0x080fe40003f46270 */
[----:B------:R-:W-:Y:S02]  /*2420*/  @!P5 FSEL R7, R7, -INF , !P3 ;  /* 0xff8000000707d808 */ /* 0x000fe40005800000 */
[----:B------:R-:W-:Y:S01]  /*2430*/  @!P5 FSEL R8, R8, -INF , !P2 ;  /* 0xff8000000808d808 */ /* 0x000fe20005000000 */
[C---:B------:R-:W-:Y:S04]  /*2440*/  HMMA.16816.F32.BF16 R40, R112.reuse, R108, R40 ;  /* 0x0000006c7028723c */ /* 0x040fe80000041828 */
[----:B------:R-:W-:Y:S01]  /*2450*/  @!P5 FSEL R9, R9, -INF , !P4 ;  /* 0xff8000000909d808 */ /* 0x000fe20006000000 */
[C---:B------:R-:W-:Y:S01]  /*2460*/  @!P5 VIADD R108, R2.reuse, 0x20 ;  /* 0x00000020026cd836 */ /* 0x040fe20000000000 */
[-C--:B------:R-:W-:Y:S02]  /*2470*/  @!P5 ISETP.GE.AND P3, PT, R2, R158.reuse, PT ;  /* 0x0000009e0200d20c */ /* 0x080fe40003f66270 */
[-C--:B------:R-:W-:Y:S01]  /*2480*/  @!P5 ISETP.GE.AND P2, PT, R100, R161.reuse, PT ;  /* 0x000000a16400d20c */ /* 0x080fe20003f46270 */
[-C--:B------:R-:W-:Y:S03]  /*2490*/  HMMA.16816.F32.BF16 R44, R112, R110.reuse, R44 ;  /* 0x0000006e702c723c */ /* 0x080fe6000004182c */
[----:B------:R-:W-:Y:S02]  /*24a0*/  @!P5 ISETP.GE.AND P4, PT, R3, R161, PT ;  /* 0x000000a10300d20c */ /* 0x000fe40003f86270 */
[----:B------:R-:W-:Y:S02]  /*24b0*/  @!P5 FSEL R10, R10, -INF , !P3 ;  /* 0xff8000000a0ad808 */ /* 0x000fe40005800000 */
[----:B------:R-:W-:Y:S01]  /*24c0*/  @!P5 FSEL R12, R12, -INF , !P2 ;  /* 0xff8000000c0cd808 */ /* 0x000fe20005000000 */
[C---:B------:R-:W-:Y:S04]  /*24d0*/  HMMA.16816.F32.BF16 R48, R104.reuse, R110, R48 ;  /* 0x0000006e6830723c */ /* 0x040fe80000041830 */
[----:B------:R-:W-:Y:S01]  /*24e0*/  @!P5 FSEL R13, R13, -INF , !P4 ;  /* 0xff8000000d0dd808 */ /* 0x000fe20006000000 */
[----:B------:R-:W-:Y:S01]  /*24f0*/  IMAD.WIDE.U32 R110, R177, -0x2daee0ad, RZ ;  /* 0xd2511f53b16e7825 */ /* 0x000fe200078e00ff */
[C---:B------:R-:W-:Y:S02]  /*2500*/  @!P5 ISETP.GE.AND P3, PT, R100.reuse, R158, PT ;  /* 0x0000009e6400d20c */ /* 0x040fe40003f66270 */
[C---:B------:R-:W-:Y:S02]  /*2510*/  @!P5 ISETP.GE.AND P2, PT, R100.reuse, R160, PT ;  /* 0x000000a06400d20c */ /* 0x040fe40003f46270 */
[-C--:B------:R-:W-:Y:S02]  /*2520*/  @!P5 ISETP.GE.AND P4, PT, R100, R159.reuse, PT ;  /* 0x0000009f6400d20c */ /* 0x080fe40003f86270 */
[----:B------:R-:W-:Y:S01]  /*2530*/  @!P5 FSEL R11, R11, -INF , !P6 ;  /* 0xff8000000b0bd808 */ /* 0x000fe20007000000 */
[----:B------:R-:W1:Y:S01]  /*2540*/  LDSM.16.M88.4 R100, [R153+-0x1400] ;  /* 0xffec00009964783b */ /* 0x000e620000000200 */
[----:B------:R-:W-:Y:S02]  /*2550*/  @!P5 ISETP.GE.AND P6, PT, R3, R158, PT ;  /* 0x0000009e0300d20c */ /* 0x000fe40003fc6270 */
[----:B------:R-:W-:Y:S02]  /*2560*/  @!P5 FSEL R14, R14, -INF , !P3 ;  /* 0xff8000000e0ed808 */ /* 0x000fe40005800000 */
[----:B------:R-:W-:Y:S02]  /*2570*/  @!P5 FSEL R15, R15, -INF , !P6 ;  /* 0xff8000000f0fd808 */ /* 0x000fe40007000000 */
[CC--:B------:R-:W-:Y:S02]  /*2580*/  @!P5 ISETP.GE.AND P3, PT, R3.reuse, R160.reuse, PT ;  /* 0x000000a00300d20c */ /* 0x0c0fe40003f66270 */
[-C--:B------:R-:W-:Y:S01]  /*2590*/  @!P5 ISETP.GE.AND P6, PT, R3, R159.reuse, PT ;  /* 0x0000009f0300d20c */ /* 0x080fe20003fc6270 */
[----:B------:R-:W-:Y:S01]  /*25a0*/  @!P5 VIADD R3, R2, 0x11 ;  /* 0x000000110203d836 */ /* 0x000fe20000000000 */
[----:B------:R-:W-:Y:S02]  /*25b0*/  @!P5 FSEL R16, R16, -INF , !P2 ;  /* 0xff8000001010d808 */ /* 0x000fe40005000000 */
[----:B------:R-:W-:Y:S02]  /*25c0*/  @!P5 FSEL R17, R17, -INF , !P3 ;  /* 0xff8000001111d808 */ /* 0x000fe40005800000 */
[----:B------:R-:W-:Y:S02]  /*25d0*/  @!P5 FSEL R18, R18, -INF , !P4 ;  /* 0xff8000001212d808 */ /* 0x000fe40006000000 */
[----:B------:R-:W-:Y:S02]  /*25e0*/  @!P5 FSEL R19, R19, -INF , !P6 ;  /* 0xff8000001313d808 */ /* 0x000fe40007000000 */
[-C--:B------:R-:W-:Y:S02]  /*25f0*/  @!P5 ISETP.GE.AND P2, PT, R157, R160.reuse, PT ;  /* 0x000000a09d00d20c */ /* 0x080fe40003f46270 */
[----:B------:R-:W-:Y:S02]  /*2600*/  @!P5 ISETP.GE.AND P3, PT, R3, R160, PT ;  /* 0x000000a00300d20c */ /* 0x000fe40003f66270 */
[-C--:B------:R-:W-:Y:S02]  /*2610*/  @!P5 ISETP.GE.AND P4, PT, R157, R159.reuse, PT ;  /* 0x0000009f9d00d20c */ /* 0x080fe40003f86270 */
[----:B------:R-:W-:Y:S02]  /*2620*/  @!P5 ISETP.GE.AND P6, PT, R3, R159, PT ;  /* 0x0000009f0300d20c */ /* 0x000fe40003fc6270 */
[----:B------:R-:W-:Y:S02]  /*2630*/  @!P5 FSEL R20, R20, -INF , !P2 ;  /* 0xff8000001414d808 */ /* 0x000fe40005000000 */
[----:B------:R-:W-:Y:S02]  /*2640*/  @!P5 FSEL R21, R21, -INF , !P3 ;  /* 0xff8000001515d808 */ /* 0x000fe40005800000 */
[----:B------:R-:W-:Y:S02]  /*2650*/  @!P5 FSEL R22, R22, -INF , !P4 ;  /* 0xff8000001616d808 */ /* 0x000fe40006000000 */
[----:B------:R-:W-:Y:S02]  /*2660*/  @!P5 FSEL R23, R23, -INF , !P6 ;  /* 0xff8000001717d808 */ /* 0x000fe40007000000 */
[CC--:B------:R-:W-:Y:S02]  /*2670*/  @!P5 ISETP.GE.AND P2, PT, R157.reuse, R161.reuse, PT ;  /* 0x000000a19d00d20c */ /* 0x0c0fe40003f46270 */
[-C--:B------:R-:W-:Y:S01]  /*2680*/  @!P5 ISETP.GE.AND P3, PT, R157, R158.reuse, PT ;  /* 0x0000009e9d00d20c */ /* 0x080fe20003f66270 */
[C---:B------:R-:W-:Y:S01]  /*2690*/  @!P5 VIADD R157, R2.reuse, 0x18 ;  /* 0x00000018029dd836 */ /* 0x040fe20000000000 */
[CC--:B------:R-:W-:Y:S01]  /*26a0*/  @!P5 ISETP.GE.AND P4, PT, R3.reuse, R161.reuse, PT ;  /* 0x000000a10300d20c */ /* 0x0c0fe20003f86270 */
[-C--:B-1----:R-:W-:Y:S03]  /*26b0*/  HMMA.16816.F32.BF16 R52, R104, R100.reuse, R52 ;  /* 0x000000646834723c */ /* 0x082fe60000041834 */
[-C--:B------:R-:W-:Y:S01]  /*26c0*/  @!P5 ISETP.GE.AND P6, PT, R3, R158.reuse, PT ;  /* 0x0000009e0300d20c */ /* 0x080fe20003fc6270 */
[----:B------:R-:W-:Y:S01]  /*26d0*/  @!P5 VIADD R3, R2, 0x19 ;  /* 0x000000190203d836 */ /* 0x000fe20000000000 */
[----:B------:R-:W-:Y:S02]  /*26e0*/  @!P5 FSEL R26, R26, -INF , !P3 ;  /* 0xff8000001a1ad808 */ /* 0x000fe40005800000 */
[----:B------:R-:W-:Y:S01]  /*26f0*/  @!P5 FSEL R27, R27, -INF , !P6 ;  /* 0xff8000001b1bd808 */ /* 0x000fe20007000000 */
[C---:B------:R-:W-:Y:S04]  /*2700*/  HMMA.16816.F32.BF16 R56, R112.reuse, R100, R56 ;  /* 0x000000647038723c */ /* 0x040fe80000041838 */
[----:B------:R-:W-:Y:S01]  /*2710*/  @!P5 FSEL R24, R24, -INF , !P2 ;  /* 0xff8000001818d808 */ /* 0x000fe20005000000 */
[----:B------:R-:W-:Y:S01]  /*2720*/  @!P5 VIADD R100, R2, 0x30 ;  /* 0x000000300264d836 */ /* 0x000fe20000000000 */
[-C--:B------:R-:W-:Y:S02]  /*2730*/  @!P5 ISETP.GE.AND P3, PT, R157, R158.reuse, PT ;  /* 0x0000009e9d00d20c */ /* 0x080fe40003f66270 */
[----:B------:R-:W-:Y:S01]  /*2740*/  @!P5 ISETP.GE.AND P6, PT, R3, R158, PT ;  /* 0x0000009e0300d20c */ /* 0x000fe20003fc6270 */
[-C--:B------:R-:W-:Y:S03]  /*2750*/  HMMA.16816.F32.BF16 R60, R112, R102.reuse, R60 ;  /* 0x00000066703c723c */ /* 0x080fe6000004183c */
[-C--:B------:R-:W-:Y:S01]  /*2760*/  @!P5 ISETP.GE.AND P2, PT, R157, R161.reuse, PT ;  /* 0x000000a19d00d20c */ /* 0x080fe20003f46270 */
[----:B------:R-:W-:Y:S01]  /*2770*/  IMAD.WIDE.U32 R114, R167, -0x2daee0ad, RZ ;  /* 0xd2511f53a7727825 */ /* 0x000fe200078e00ff */
[----:B------:R-:W-:Y:S02]  /*2780*/  @!P5 FSEL R25, R25, -INF , !P4 ;  /* 0xff8000001919d808 */ /* 0x000fe40006000000 */
[----:B------:R-:W-:Y:S01]  /*2790*/  @!P5 ISETP.GE.AND P4, PT, R3, R161, PT ;  /* 0x000000a10300d20c */ /* 0x000fe20003f86270 */
[----:B------:R-:W-:Y:S04]  /*27a0*/  HMMA.16816.F32.BF16 R64, R104, R102, R64 ;  /* 0x000000666840723c */ /* 0x000fe80000041840 */
[----:B------:R-:W-:Y:S01]  /*27b0*/  @!P5 FSEL R30, R30, -INF , !P3 ;  /* 0xff8000001e1ed808 */ /* 0x000fe20005800000 */
[----:B------:R-:W-:Y:S01]  /*27c0*/  IMAD.WIDE.U32 R112, R163, -0x2daee0ad, RZ ;  /* 0xd2511f53a3707825 */ /* 0x000fe200078e00ff */
[----:B------:R-:W-:Y:S02]  /*27d0*/  @!P5 FSEL R31, R31, -INF , !P6 ;  /* 0xff8000001f1fd808 */ /* 0x000fe40007000000 */
[----:B------:R-:W-:Y:S02]  /*27e0*/  @!P5 FSEL R28, R28, -INF , !P2 ;  /* 0xff8000001c1cd808 */ /* 0x000fe40005000000 */
[CC--:B------:R-:W-:Y:S02]  /*27f0*/  @!P5 ISETP.GE.AND P3, PT, R3.reuse, R160.reuse, PT ;  /* 0x000000a00300d20c */ /* 0x0c0fe40003f66270 */
[-C--:B------:R-:W-:Y:S01]  /*2800*/  @!P5 ISETP.GE.AND P6, PT, R3, R159.reuse, PT ;  /* 0x0000009f0300d20c */ /* 0x080fe20003fc6270 */
[----:B------:R-:W-:Y:S01]  /*2810*/  @!P5 VIADD R3, R2, 0x21 ;  /* 0x000000210203d836 */ /* 0x000fe20000000000 */
[-C--:B------:R-:W-:Y:S02]  /*2820*/  @!P5 ISETP.GE.AND P2, PT, R157, R160.reuse, PT ;  /* 0x000000a09d00d20c */ /* 0x080fe40003f46270 */
[----:B------:R-:W-:Y:S02]  /*2830*/  @!P5 FSEL R29, R29, -INF , !P4 ;  /* 0xff8000001d1dd808 */ /* 0x000fe40006000000 */
[-C--:B------:R-:W-:Y:S02]  /*2840*/  @!P5 ISETP.GE.AND P4, PT, R157, R159.reuse, PT ;  /* 0x0000009f9d00d20c */ /* 0x080fe40003f86270 */
[----:B------:R-:W-:Y:S02]  /*2850*/  @!P5 FSEL R32, R32, -INF , !P2 ;  /* 0xff8000002020d808 */ /* 0x000fe40005000000 */
[----:B------:R-:W-:Y:S02]  /*2860*/  @!P5 FSEL R33, R33, -INF , !P3 ;  /* 0xff8000002121d808 */ /* 0x000fe40005800000 */
[-C--:B------:R-:W-:Y:S02]  /*2870*/  @!P5 ISETP.GE.AND P2, PT, R108, R160.reuse, PT ;  /* 0x000000a06c00d20c */ /* 0x080fe40003f46270 */
[----:B------:R-:W-:Y:S02]  /*2880*/  @!P5 ISETP.GE.AND P3, PT, R3, R160, PT ;  /* 0x000000a00300d20c */ /* 0x000fe40003f66270 */
[----:B------:R-:W-:Y:S02]  /*2890*/  @!P5 FSEL R34, R34, -INF , !P4 ;  /* 0xff8000002222d808 */ /* 0x000fe40006000000 */
[----:B------:R-:W-:Y:S02]  /*28a0*/  @!P5 FSEL R35, R35, -INF , !P6 ;  /* 0xff8000002323d808 */ /* 0x000fe40007000000 */
[-C--:B------:R-:W-:Y:S02]  /*28b0*/  @!P5 ISETP.GE.AND P4, PT, R108, R159.reuse, PT ;  /* 0x0000009f6c00d20c */ /* 0x080fe40003f86270 */
        /* <DEDUP_REMOVED lines=8> */
[CC--:B------:R-:W-:Y:S02]  /*2940*/  @!P5 ISETP.GE.AND P4, PT, R3.reuse, R161.reuse, PT ;  /* 0x000000a10300d20c */ /* 0x0c0fe40003f86270 */
[-C--:B------:R-:W-:Y:S01]  /*2950*/  @!P5 ISETP.GE.AND P6, PT, R3, R158.reuse, PT ;  /* 0x0000009e0300d20c */ /* 0x080fe20003fc6270 */
[----:B------:R-:W-:Y:S01]  /*2960*/  @!P5 VIADD R3, R2, 0x29 ;  /* 0x000000290203d836 */ /* 0x000fe20000000000 */
[----:B------:R-:W-:Y:S02]  /*2970*/  @!P5 FSEL R40, R40, -INF , !P2 ;  /* 0xff8000002828d808 */ /* 0x000fe40005000000 */
[-C--:B------:R-:W-:Y:S02]  /*2980*/  @!P5 ISETP.GE.AND P2, PT, R108, R161.reuse, PT ;  /* 0x000000a16c00d20c */ /* 0x080fe40003f46270 */
[----:B------:R-:W-:Y:S02]  /*2990*/  @!P5 FSEL R42, R42, -INF , !P3 ;  /* 0xff8000002a2ad808 */ /* 0x000fe40005800000 */
[----:B------:R-:W-:Y:S02]  /*29a0*/  @!P5 FSEL R43, R43, -INF , !P6 ;  /* 0xff8000002b2bd808 */ /* 0x000fe40007000000 */
[----:B------:R-:W-:Y:S02]  /*29b0*/  @!P5 FSEL R41, R41, -INF , !P4 ;  /* 0xff8000002929d808 */ /* 0x000fe40006000000 */
[-C--:B------:R-:W-:Y:S02]  /*29c0*/  @!P5 ISETP.GE.AND P3, PT, R108, R158.reuse, PT ;  /* 0x0000009e6c00d20c */ /* 0x080fe40003f66270 */
[C---:B------:R-:W-:Y:S02]  /*29d0*/  @!P5 ISETP.GE.AND P6, PT, R3.reuse, R158, PT ;  /* 0x0000009e0300d20c */ /* 0x040fe40003fc6270 */
[----:B------:R-:W-:Y:S02]  /*29e0*/  @!P5 ISETP.GE.AND P4, PT, R3, R161, PT ;  /* 0x000000a10300d20c */ /* 0x000fe40003f86270 */
[----:B------:R-:W-:Y:S02]  /*29f0*/  @!P5 FSEL R44, R44, -INF , !P2 ;  /* 0xff8000002c2cd808 */ /* 0x000fe40005000000 */
[-C--:B------:R-:W-:Y:S02]  /*2a00*/  @!P5 ISETP.GE.AND P2, PT, R108, R160.reuse, PT ;  /* 0x000000a06c00d20c */ /* 0x080fe40003f46270 */
[----:B------:R-:W-:Y:S02]  /*2a10*/  @!P5 FSEL R46, R46, -INF , !P3 ;  /* 0xff8000002e2ed808 */ /* 0x000fe40005800000 */
[----:B------:R-:W-:Y:S02]  /*2a20*/  @!P5 FSEL R47, R47, -INF , !P6 ;  /* 0xff8000002f2fd808 */ /* 0x000fe40007000000 */
[----:B------:R-:W-:Y:S02]  /*2a30*/  @!P5 FSEL R45, R45, -INF , !P4 ;  /* 0xff8000002d2dd808 */ /* 0x000fe40006000000 */
[CC--:B------:R-:W-:Y:S02]  /*2a40*/  @!P5 ISETP.GE.AND P3, PT, R3.reuse, R160.reuse, PT ;  /* 0x000000a00300d20c */ /* 0x0c0fe40003f66270 */
[-C--:B------:R-:W-:Y:S01]  /*2a50*/  @!P5 ISETP.GE.AND P6, PT, R3, R159.reuse, PT ;  /* 0x0000009f0300d20c */ /* 0x080fe20003fc6270 */
[----:B------:R-:W-:Y:S01]  /*2a60*/  @!P5 VIADD R3, R2, 0x31 ;  /* 0x000000310203d836 */ /* 0x000fe20000000000 */
[-C--:B------:R-:W-:Y:S01]  /*2a70*/  @!P5 ISETP.GE.AND P4, PT, R108, R159.reuse, PT ;  /* 0x0000009f6c00d20c */ /* 0x080fe20003f86270 */
[----:B------:R-:W-:Y:S01]  /*2a80*/  IMAD.WIDE.U32 R108, R173, -0x2daee0ad, RZ ;  /* 0xd2511f53ad6c7825 */ /* 0x000fe200078e00ff */
[----:B------:R-:W-:Y:S02]  /*2a90*/  @!P5 FSEL R48, R48, -INF , !P2 ;  /* 0xff8000003030d808 */ /* 0x000fe40005000000 */
[-C--:B------:R-:W-:Y:S02]  /*2aa0*/  @!P5 ISETP.GE.AND P2, PT, R100, R160.reuse, PT ;  /* 0x000000a06400d20c */ /* 0x080fe40003f46270 */
[----:B------:R-:W-:Y:S02]  /*2ab0*/  @!P5 FSEL R49, R49, -INF , !P3 ;  /* 0xff8000003131d808 */ /* 0x000fe40005800000 */
[----:B------:R-:W-:Y:S02]  /*2ac0*/  @!P5 FSEL R50, R50, -INF , !P4 ;  /* 0xff8000003232d808 */ /* 0x000fe40006000000 */
[----:B------:R-:W-:Y:S02]  /*2ad0*/  @!P5 ISETP.GE.AND P3, PT, R3, R160, PT ;  /* 0x000000a00300d20c */ /* 0x000fe40003f66270 */
[----:B------:R-:W-:Y:S02]  /*2ae0*/  @!P5 ISETP.GE.AND P4, PT, R100, R159, PT ;  /* 0x0000009f6400d20c */ /* 0x000fe40003f86270 */
[----:B------:R-:W-:Y:S02]  /*2af0*/  @!P5 FSEL R51, R51, -INF , !P6 ;  /* 0xff8000003333d808 */ /* 0x000fe40007000000 */
[----:B------:R-:W-:Y:S02]  /*2b00*/  @!P5 FSEL R52, R52, -INF , !P2 ;  /* 0xff8000003434d808 */ /* 0x000fe40005000000 */
[C---:B------:R-:W-:Y:S02]  /*2b10*/  @!P5 ISETP.GE.AND P6, PT, R100.reuse, R161, PT ;  /* 0x000000a16400d20c */ /* 0x040fe40003fc6270 */
[-C--:B------:R-:W-:Y:S01]  /*2b20*/  @!P5 ISETP.GE.AND P2, PT, R100, R158.reuse, PT ;  /* 0x0000009e6400d20c */ /* 0x080fe20003f46270 */
[C---:B------:R-:W-:Y:S01]  /*2b30*/  @!P5 VIADD R100, R2.reuse, 0x38 ;  /* 0x000000380264d836 */ /* 0x040fe20000000000 */
[----:B------:R-:W-:Y:S01]  /*2b40*/  @!P5 FSEL R53, R53, -INF , !P3 ;  /* 0xff8000003535d808 */ /* 0x000fe20005800000 */
[----:B------:R-:W-:Y:S01]  /*2b50*/  @!P5 VIADD R2, R2, 0x39 ;  /* 0x000000390202d836 */ /* 0x000fe20000000000 */
[----:B------:R-:W-:Y:S02]  /*2b60*/  @!P5 FSEL R54, R54, -INF , !P4 ;  /* 0xff8000003636d808 */ /* 0x000fe40006000000 */
[C---:B------:R-:W-:Y:S02]  /*2b70*/  @!P5 ISETP.GE.AND P3, PT, R3.reuse, R159, PT ;  /* 0x0000009f0300d20c */ /* 0x040fe40003f66270 */
[-C--:B------:R-:W-:Y:S02]  /*2b80*/  @!P5 ISETP.GE.AND P4, PT, R3, R161.reuse, PT ;  /* 0x000000a10300d20c */ /* 0x080fe40003f86270 */
[----:B------:R-:W-:Y:S02]  /*2b90*/  @!P5 FSEL R55, R55, -INF , !P3 ;  /* 0xff8000003737d808 */ /* 0x000fe40005800000 */
[----:B------:R-:W-:Y:S02]  /*2ba0*/  @!P5 FSEL R56, R56, -INF , !P6 ;  /* 0xff8000003838d808 */ /* 0x000fe40007000000 */
[----:B------:R-:W-:Y:S02]  /*2bb0*/  @!P5 FSEL R57, R57, -INF , !P4 ;  /* 0xff8000003939d808 */ /* 0x000fe40006000000 */
[-C--:B------:R-:W-:Y:S02]  /*2bc0*/  @!P5 ISETP.GE.AND P3, PT, R3, R158.reuse, PT ;  /* 0x0000009e0300d20c */ /* 0x080fe40003f66270 */
[-C--:B------:R-:W-:Y:S02]  /*2bd0*/  @!P5 ISETP.GE.AND P6, PT, R100, R161.reuse, PT ;  /* 0x000000a16400d20c */ /* 0x080fe40003fc6270 */
[----:B------:R-:W-:Y:S02]  /*2be0*/  @!P5 ISETP.GE.AND P4, PT, R2, R161, PT ;  /* 0x000000a10200d20c */ /* 0x000fe40003f86270 */
[----:B------:R-:W-:Y:S02]  /*2bf0*/  @!P5 FSEL R58, R58, -INF , !P2 ;  /* 0xff8000003a3ad808 */ /* 0x000fe40005000000 */
[-C--:B------:R-:W-:Y:S02]  /*2c00*/  @!P5 ISETP.GE.AND P2, PT, R100, R158.reuse, PT ;  /* 0x0000009e6400d20c */ /* 0x080fe40003f46270 */
[----:B------:R-:W-:Y:S02]  /*2c10*/  @!P5 FSEL R59, R59, -INF , !P3 ;  /* 0xff8000003b3bd808 */ /* 0x000fe40005800000 */
[----:B------:R-:W-:Y:S02]  /*2c20*/  @!P5 FSEL R60, R60, -INF , !P6 ;  /* 0xff8000003c3cd808 */ /* 0x000fe40007000000 */
[----:B------:R-:W-:Y:S02]  /*2c30*/  @!P5 FSEL R61, R61, -INF , !P4 ;  /* 0xff8000003d3dd808 */ /* 0x000fe40006000000 */
[----:B------:R-:W-:Y:S02]  /*2c40*/  @!P5 ISETP.GE.AND P3, PT, R2, R158, PT ;  /* 0x0000009e0200d20c */ /* 0x000fe40003f66270 */
[-C--:B------:R-:W-:Y:S02]  /*2c50*/  @!P5 ISETP.GE.AND P6, PT, R100, R160.reuse, PT ;  /* 0x000000a06400d20c */ /* 0x080fe40003fc6270 */
[----:B------:R-:W-:Y:S01]  /*2c60*/  @!P5 ISETP.GE.AND P4, PT, R2, R160, PT ;  /* 0x000000a00200d20c */ /* 0x000fe20003f86270 */
[----:B------:R-:W-:Y:S01]  /*2c70*/  IMAD.WIDE.U32 R160, R175, -0x2daee0ad, RZ ;  /* 0xd2511f53afa07825 */ /* 0x000fe200078e00ff */
[----:B------:R-:W-:Y:S02]  /*2c80*/  @!P5 FSEL R62, R62, -INF , !P2 ;  /* 0xff8000003e3ed808 */ /* 0x000fe40005000000 */
[-C--:B------:R-:W-:Y:S02]  /*2c90*/  @!P5 ISETP.GE.AND P2, PT, R100, R159.reuse, PT ;  /* 0x0000009f6400d20c */ /* 0x080fe40003f46270 */
[----:B------:R-:W-:Y:S02]  /*2ca0*/  @!P5 FSEL R63, R63, -INF , !P3 ;  /* 0xff8000003f3fd808 */ /* 0x000fe40005800000 */
[----:B------:R-:W-:Y:S02]  /*2cb0*/  LOP3.LUT R100, R162, UR29, R109, 0x96, !PT ;  /* 0x0000001da2647c12 */ /* 0x000fe4000f8e966d */
[----:B------:R-:W-:Y:S01]  /*2cc0*/  @!P5 ISETP.GE.AND P3, PT, R2, R159, PT ;  /* 0x0000009f0200d20c */ /* 0x000fe20003f66270 */
        /* <DEDUP_REMOVED lines=16> */
[----:B------:R-:W-:Y:S02]  /*2dd0*/  LOP3.LUT R157, R164, UR25, R109, 0x96, !PT ;  /* 0x00000019a49d7c12 */ /* 0x000fe4000f8e966d */
[----:B-----5:R-:W-:Y:S01]  /*2de0*/  FSETP.NEU.FTZ.AND P2, PT, R240, -INF , PT ;  /* 0xff800000f000780b */ /* 0x020fe20003f5d000 */
[----:B------:R-:W-:Y:S01]  /*2df0*/  IMAD.WIDE.U32 R160, R160, -0x326172a9, RZ ;  /* 0xcd9e8d57a0a07825 */ /* 0x000fe200078e00ff */
[----:B------:R-:W-:Y:S02]  /*2e00*/  LOP3.LUT R166, R166, UR25, R3, 0x96, !PT ;  /* 0x00000019a6a67c12 */ /* 0x000fe4000f8e9603 */
[----:B------:R-:W-:Y:S01]  /*2e10*/  LOP3.LUT R115, R2, UR24, R173, 0x96, !PT ;  /* 0x0000001802737c12 */ /* 0x000fe2000f8e96ad */
[----:B------:R-:W-:Y:S01]  /*2e20*/  IMAD.WIDE.U32 R164, R165, -0x326172a9, RZ ;  /* 0xcd9e8d57a5a47825 */ /* 0x000fe200078e00ff */
[----:B------:R-:W-:Y:S02]  /*2e30*/  LOP3.LUT R113, R108, UR24, R161, 0x96, !PT ;  /* 0x000000186c717c12 */ /* 0x000fe4000f8e96a1 */
[----:B------:R-:W-:Y:S01]  /*2e40*/  @!P5 FSEL R65, R65, -INF , !P4 ;  /* 0xff8000004141d808 */ /* 0x000fe20006000000 */
[----:B------:R-:W-:Y:S01]  /*2e50*/  IMAD.WIDE.U32 R2, R111, -0x326172a9, RZ ;  /* 0xcd9e8d576f027825 */ /* 0x000fe200078e00ff */
[----:B------:R-:W-:Y:S02]  /*2e60*/  @!P5 FSEL R67, R67, -INF , !P3 ;  /* 0xff8000004343d808 */ /* 0x000fe40005800000 */
[----:B------:R-:W-:Y:S01]  /*2e70*/  FSETP.NEU.FTZ.AND P3, PT, R239, -INF , PT ;  /* 0xff800000ef00780b */ /* 0x000fe20003f7d000 */
[----:B------:R-:W-:Y:S01]  /*2e80*/  IMAD.WIDE.U32 R110, R110, -0x2daee0ad, RZ ;  /* 0xd2511f536e6e7825 */ /* 0x000fe200078e00ff */
[----:B------:R-:W-:Y:S02]  /*2e90*/  LOP3.LUT R170, R170, UR25, R3, 0x96, !PT ;  /* 0x00000019aaaa7c12 */ /* 0x000fe4000f8e9603 */
[----:B------:R-:W-:Y:S01]  /*2ea0*/  LOP3.LUT R169, R2, UR24, R165, 0x96, !PT ;  /* 0x0000001802a97c12 */ /* 0x000fe2000f8e96a5 */
[----:B------:R-:W-:Y:S01]  /*2eb0*/  IMAD.WIDE.U32 R108, R166, -0x2daee0ad, RZ ;  /* 0xd2511f53a66c7825 */ /* 0x000fe200078e00ff */
[----:B------:R-:W-:Y:S01]  /*2ec0*/  LOP3.LUT R112, R112, UR27, R111, 0x96, !PT ;  /* 0x0000001b70707c12 */ /* 0x000fe2000f8e966f */
[----:B------:R-:W-:Y:S01]  /*2ed0*/  UIADD3 UR24, UPT, UPT, UR22, -0x4ab325aa, URZ ;  /* 0xb54cda5616187890 */ /* 0x000fe2000fffe0ff */
[----:B------:R-:W-:Y:S01]  /*2ee0*/  @!P5 FSEL R64, R64, -INF , !P6 ;  /* 0xff8000004040d808 */ /* 0x000fe20007000000 */
[----:B------:R-:W-:Y:S01]  /*2ef0*/  IMAD.WIDE.U32 R2, R115, -0x2daee0ad, RZ ;  /* 0xd2511f5373027825 */ /* 0x000fe200078e00ff */
[----:B------:R-:W-:Y:S03]  /*2f00*/  LOP3.LUT R163, R114, UR27, R109, 0x96, !PT ;  /* 0x0000001b72a37c12 */ /* 0x000fe6000f8e966d */
[----:B------:R-:W-:Y:S01]  /*2f10*/  IMAD.WIDE.U32 R100, R100, -0x2daee0ad, RZ ;  /* 0xd2511f5364647825 */ /* 0x000fe200078e00ff */
[----:B------:R-:W-:Y:S02]  /*2f20*/  LOP3.LUT R111, R108, UR26, R3, 0x96, !PT ;  /* 0x0000001a6c6f7c12 */ /* 0x000fe4000f8e9603 */
[----:B------:R-:W-:Y:S01]  /*2f30*/  PRMT R167, R2, 0x7770, RZ ;  /* 0x0000777002a77816 */ /* 0x000fe200000000ff */
[----:B------:R-:W-:Y:S01]  /*2f40*/  IMAD.WIDE.U32 R108, R113, -0x2daee0ad, RZ ;  /* 0xd2511f53716c7825 */ /* 0x000fe200078e00ff */
[----:B------:R-:W-:Y:S02]  /*2f50*/  PRMT R166, R100, 0x7771, RZ ;  /* 0x0000777164a67816 */ /* 0x000fe400000000ff */
[----:B------:R-:W-:Y:S02]  /*2f60*/  LOP3.LUT R110, R110, UR26, R101, 0x96, !PT ;  /* 0x0000001a6e6e7c12 */ /* 0x000fe4000f8e9665 */
[C---:B------:R-:W-:Y:S02]  /*2f70*/  PRMT R168, R100.reuse, 0x7772, RZ ;  /* 0x0000777264a87816 */ /* 0x040fe400000000ff */
[C---:B------:R-:W-:Y:S02]  /*2f80*/  PRMT R161, R100.reuse, 0x7770, RZ ;  /* 0x0000777064a17816 */ /* 0x040fe400000000ff */
[----:B------:R-:W-:Y:S01]  /*2f90*/  PRMT R165, R100, 0x7773, RZ ;  /* 0x0000777364a57816 */ /* 0x000fe200000000ff */
[----:B------:R-:W-:Y:S01]  /*2fa0*/  IMAD.WIDE.U32 R100, R157, -0x2daee0ad, RZ ;  /* 0xd2511f539d647825 */ /* 0x000fe200078e00ff */
[C---:B------:R-:W-:Y:S02]  /*2fb0*/  PRMT R215, R2.reuse, 0x7771, RZ ;  /* 0x0000777102d77816 */ /* 0x040fe400000000ff */
[C---:B------:R-:W-:Y:S02]  /*2fc0*/  PRMT R214, R2.reuse, 0x7772, RZ ;  /* 0x0000777202d67816 */ /* 0x040fe400000000ff */
[----:B------:R-:W-:Y:S02]  /*2fd0*/  PRMT R216, R2, 0x7773, RZ ;  /* 0x0000777302d87816 */ /* 0x000fe400000000ff */
[----:B------:R-:W-:Y:S02]  /*2fe0*/  LOP3.LUT R2, R158, UR27, R101, 0x96, !PT ;  /* 0x0000001b9e027c12 */ /* 0x000fe4000f8e9665 */
[----:B------:R-:W-:Y:S01]  /*2ff0*/  LOP3.LUT R109, R100, UR26, R109, 0x96, !PT ;  /* 0x0000001a646d7c12 */ /* 0x000fe2000f8e966d */
[----:B------:R-:W-:Y:S01]  /*3000*/  IMAD.WIDE.U32 R100, R112, -0x326172a9, RZ ;  /* 0xcd9e8d5770647825 */ /* 0x000fe200078e00ff */
[C---:B------:R-:W-:Y:S02]  /*3010*/  PRMT R115, R108.reuse, 0x7770, RZ ;  /* 0x000077706c737816 */ /* 0x040fe400000000ff */
[----:B------:R-:W-:Y:S01]  /*3020*/  PRMT R157, R108, 0x7771, RZ ;  /* 0x000077716c9d7816 */ /* 0x000fe200000000ff */
[----:B------:R-:W-:Y:S01]  /*3030*/  IMAD.WIDE.U32 R2, R2, -0x326172a9, RZ ;  /* 0xcd9e8d5702027825 */ /* 0x000fe200078e00ff */
[----:B------:R-:W-:Y:S02]  /*3040*/  LOP3.LUT R103, R162, UR24, R101, 0x96, !PT ;  /* 0x00000018a2677c12 */ /* 0x000fe4000f8e9665 */
[----:B------:R-:W-:Y:S01]  /*3050*/  PRMT R158, R108, 0x7772, RZ ;  /* 0x000077726c9e7816 */ /* 0x000fe200000000ff */
[----:B------:R-:W-:Y:S01]  /*3060*/  FMUL.FTZ R101, R240, 1.4426950216293334961 ;  /* 0x3fb8aa3bf0657820 */ /* 0x000fe20000410000 */
[C---:B------:R-:W-:Y:S02]  /*3070*/  PRMT R104, R2.reuse, 0x7770, RZ ;  /* 0x0000777002687816 */ /* 0x040fe400000000ff */
[C---:B------:R-:W-:Y:S02]  /*3080*/  PRMT R106, R2.reuse, 0x7771, RZ ;  /* 0x00007771026a7816 */ /* 0x040fe400000000ff */
[C---:B------:R-:W-:Y:S02]  /*3090*/  PRMT R107, R2.reuse, 0x7772, RZ ;  /* 0x00007772026b7816 */ /* 0x040fe400000000ff */
[----:B------:R-:W-:Y:S02]  /*30a0*/  PRMT R105, R2, 0x7773, RZ ;  /* 0x0000777302697816 */ /* 0x000fe400000000ff */
[----:B------:R-:W-:Y:S02]  /*30b0*/  FSEL R101, R101, RZ, P2 ;  /* 0x000000ff65657208 */ /* 0x000fe40001000000 */
[----:B------:R-:W-:Y:S02]  /*30c0*/  SHF.R.U32.HI R2, RZ, 0x18, R103 ;  /* 0x00000018ff027819 */ /* 0x000fe40000011667 */
[----:B------:R-:W-:Y:S01]  /*30d0*/  PRMT R159, R108, 0x7773, RZ ;  /* 0x000077736c9f7816 */ /* 0x000fe200000000ff */
[--C-:B------:R-:W-:Y:S01]  /*30e0*/  FFMA.FTZ R64, R64, UR13, -R101.reuse ;  /* 0x0000000d40407c23 */ /* 0x100fe20008010865 */
[----:B------:R-:W-:Y:S01]  /*30f0*/  ISETP.LE.U32.AND P4, PT, R2, UR12, PT ;  /* 0x0000000c02007c0c */ /* 0x000fe2000bf83070 */
[--C-:B------:R-:W-:Y:S01]  /*3100*/  FFMA.FTZ R4, R4, UR13, -R101.reuse ;  /* 0x0000000d04047c23 */ /* 0x100fe20008010865 */
[----:B------:R-:W-:Y:S01]  /*3110*/  PRMT R2, R103, 0x7632, R2 ;  /* 0x0000763267027816 */ /* 0x000fe20000000002 */
[--C-:B------:R-:W-:Y:S01]  /*3120*/  FFMA.FTZ R5, R5, UR13, -R101.reuse ;  /* 0x0000000d05057c23 */ /* 0x100fe20008010865 */
[C---:B------:R-:W-:Y:S01]  /*3130*/  PRMT R108, R100.reuse, 0x7770, RZ ;  /* 0x00007770646c7816 */ /* 0x040fe200000000ff */
[----:B------:R1:W2:Y:S01]  /*3140*/  MUFU.EX2 R191, R4 ;  /* 0x0000000400bf7308 */ /* 0x0002a20000000800 */
[C---:B------:R-:W-:Y:S01]  /*3150*/  PRMT R112, R100.reuse, 0x7771, RZ ;  /* 0x0000777164707816 */ /* 0x040fe200000000ff */
[--C-:B------:R-:W-:Y:S01]  /*3160*/  FFMA.FTZ R17, R17, UR13, -R101.reuse ;  /* 0x0000000d11117c23 */ /* 0x100fe20008010865 */
[----:B------:R-:W-:Y:S01]  /*3170*/  PRMT R114, R100, 0x7772, RZ ;  /* 0x0000777264727816 */ /* 0x000fe200000000ff */
[--C-:B------:R-:W-:Y:S01]  /*3180*/  FFMA.FTZ R16, R16, UR13, -R101.reuse ;  /* 0x0000000d10107c23 */ /* 0x100fe20008010865 */
[----:B------:R-:W-:Y:S01]  /*3190*/  PRMT R113, R100, 0x7773, RZ ;  /* 0x0000777364717816 */ /* 0x000fe200000000ff */
[----:B------:R-:W-:Y:S01]  /*31a0*/  FFMA.FTZ R20, R20, UR13, -R101 ;  /* 0x0000000d14147c23 */ /* 0x000fe20008010865 */
[----:B------:R-:W-:Y:S01]  /*31b0*/  LOP3.LUT R102, R160, UR24, R3, 0x96, !PT ;  /* 0x00000018a0667c12 */ /* 0x000fe2000f8e9603 */
[--C-:B------:R-:W-:Y:S01]  /*31c0*/  FFMA.FTZ R21, R21, UR13, -R101.reuse ;  /* 0x0000000d15157c23 */ /* 0x100fe20008010865 */
[----:B------:R-:W-:Y:S01]  /*31d0*/  LOP3.LUT R2, R2, 0xff, RZ, 0xc0, !PT ;  /* 0x000000ff02027812 */ /* 0x000fe200078ec0ff */
[--C-:B------:R-:W-:Y:S01]  /*31e0*/  FFMA.FTZ R32, R32, UR13, -R101.reuse ;  /* 0x0000000d20207c23 */ /* 0x100fe20008010865 */
[----:B------:R-:W-:Y:S01]  /*31f0*/  LOP3.LUT R3, R103, 0xff, RZ, 0xc0, !PT ;  /* 0x000000ff67037812 */ /* 0x000fe200078ec0ff */
[----:B------:R-:W-:Y:S01]  /*3200*/  FMUL.FTZ R100, R239, 1.4426950216293334961 ;  /* 0x3fb8aa3bef647820 */ /* 0x000fe20000410000 */
[----:B------:R-:W-:Y:S01]  /*3210*/  ISETP.LE.U32.AND P2, PT, R2, UR12, PT ;  /* 0x0000000c02007c0c */ /* 0x000fe2000bf43070 */
[--C-:B------:R-:W-:Y:S01]  /*3220*/  FFMA.FTZ R37, R37, UR13, -R101.reuse ;  /* 0x0000000d25257c23 */ /* 0x100fe20008010865 */
[----:B------:R-:W-:Y:S01]  /*3230*/  ISETP.LE.U32.AND P6, PT, R3, UR12, PT ;  /* 0x0000000c03007c0c */ /* 0x000fe2000bfc3070 */
[--C-:B------:R-:W-:Y:S01]  /*3240*/  FFMA.FTZ R33, R33, UR13, -R101.reuse ;  /* 0x0000000d21217c23 */ /* 0x100fe20008010865 */
[----:B------:R-:W-:Y:S01]  /*3250*/  LOP3.LUT R2, R103, 0xffff, RZ, 0xc0, !PT ;  /* 0x0000ffff67027812 */ /* 0x000fe200078ec0ff */
[--C-:B------:R-:W-:Y:S01]  /*3260*/  FFMA.FTZ R36, R36, UR13, -R101.reuse ;  /* 0x0000000d24247c23 */ /* 0x100fe20008010865 */
[----:B------:R-:W-:Y:S01]  /*3270*/  FSEL R100, R100, RZ, P3 ;  /* 0x000000ff64647208 */ /* 0x000fe20001800000 */
[C---:B------:R-:W-:Y:S01]  /*3280*/  FMUL.FTZ R3, R238.reuse, 1.4426950216293334961 ;  /* 0x3fb8aa3bee037820 */ /* 0x040fe20000410000 */
[----:B------:R-:W-:Y:S01]  /*3290*/  FSETP.NEU.FTZ.AND P3, PT, R238, -INF , PT ;  /* 0xff800000ee00780b */ /* 0x000fe20003f7d000 */
[----:B------:R-:W-:Y:S01]  /*32a0*/  FFMA.FTZ R49, R49, UR13, -R101 ;  /* 0x0000000d31317c23 */ /* 0x000fe20008010865 */
[----:B------:R-:W-:Y:S01]  /*32b0*/  SHF.R.U32.HI R2, RZ, 0x8, R2 ;  /* 0x00000008ff027819 */ /* 0x000fe20000011602 */
[--C-:B------:R-:W-:Y:S01]  /*32c0*/  FFMA.FTZ R66, R66, UR13, -R100.reuse ;  /* 0x0000000d42427c23 */ /* 0x100fe20008010864 */
[----:B------:R-:W-:Y:S01]  /*32d0*/  ISETP.LE.U32.AND P5, PT, R104, UR12, PT ;  /* 0x0000000c68007c0c */ /* 0x000fe2000bfa3070 */
[----:B------:R-:W-:Y:S01]  /*32e0*/  FFMA.FTZ R7, R7, UR13, -R100 ;  /* 0x0000000d07077c23 */ /* 0x000fe20008010864 */
[----:B------:R-:W-:Y:S01]  /*32f0*/  FSEL R3, R3, RZ, P3 ;  /* 0x000000ff03037208 */ /* 0x000fe20001800000 */
[C---:B------:R-:W-:Y:S01]  /*3300*/  FMUL.FTZ R104, R237.reuse, 1.4426950216293334961 ;  /* 0x3fb8aa3bed687820 */ /* 0x040fe20000410000 */
[----:B------:R-:W-:Y:S01]  /*3310*/  FSETP.NEU.FTZ.AND P3, PT, R237, -INF , PT ;  /* 0xff800000ed00780b */ /* 0x000fe20003f7d000 */
[----:B------:R3:W4:Y:S01]  /*3320*/  MUFU.EX2 R190, R5 ;  /* 0x0000000500be7308 */ /* 0x0007220000000800 */
[----:B-1----:R-:W-:Y:S01]  /*3330*/  LOP3.LUT R4, R2, 0xffff, RZ, 0xc0, !PT ;  /* 0x0000ffff02047812 */ /* 0x002fe200078ec0ff */
[--C-:B------:R-:W-:Y:S01]  /*3340*/  FFMA.FTZ R60, R60, UR13, -R3.reuse ;  /* 0x0000000d3c3c7c23 */ /* 0x100fe20008010803 */
[----:B------:R-:W-:Y:S01]  /*3350*/  FSEL R2, R104, RZ, P3 ;  /* 0x000000ff68027208 */ /* 0x000fe20001800000 */
[--C-:B------:R-:W-:Y:S01]  /*3360*/  FFMA.FTZ R12, R12, UR13, -R3.reuse ;  /* 0x0000000d0c0c7c23 */ /* 0x100fe20008010803 */
[----:B------:R-:W-:Y:S01]  /*3370*/  ISETP.LE.U32.AND P3, PT, R4, UR12, PT ;  /* 0x0000000c04007c0c */ /* 0x000fe2000bf63070 */
[--C-:B------:R-:W-:Y:S01]  /*3380*/  FFMA.FTZ R9, R9, UR13, -R3.reuse ;  /* 0x0000000d09097c23 */ /* 0x100fe20008010803 */
[----:B------:R-:W-:Y:S03]  /*3390*/  LOP3.LUT R4, R102, 0xffff, RZ, 0xc0, !PT ;  /* 0x0000ffff66047812 */ /* 0x000fe600078ec0ff */
[----:B------:R-:W1:Y:S01]  /*33a0*/  MUFU.EX2 R192, R7 ;  /* 0x0000000700c07308 */ /* 0x000e620000000800 */
[----:B------:R-:W-:Y:S01]  /*33b0*/  FFMA.FTZ R62, R62, UR13, -R2 ;  /* 0x0000000d3e3e7c23 */ /* 0x000fe20008010802 */
[----:B--2---:R-:W-:Y:S01]  /*33c0*/  @!P6 FADD.FTZ R191, -R191, -RZ ;  /* 0x800000ffbfbfe221 */ /* 0x004fe20000010100 */
[----:B------:R-:W-:Y:S01]  /*33d0*/  SHF.R.U32.HI R4, RZ, 0x8, R4 ;  /* 0x00000008ff047819 */ /* 0x000fe20000011604 */
[----:B------:R-:W-:Y:S01]  /*33e0*/  FFMA.FTZ R11, R11, UR13, -R2 ;  /* 0x0000000d0b0b7c23 */ /* 0x000fe20008010802 */
[----:B------:R-:W-:Y:S01]  /*33f0*/  FFMA.FTZ R6, R6, UR13, -R100 ;  /* 0x0000000d06067c23 */ /* 0x000fe20008010864 */
[----:B---3--:R-:W-:Y:S01]  /*3400*/  LOP3.LUT R5, R102, 0xff, RZ, 0xc0, !PT ;  /* 0x000000ff66057812 */ /* 0x008fe200078ec0ff */
[----:B------:R-:W-:Y:S01]  /*3410*/  FFMA.FTZ R8, R8, UR13, -R3 ;  /* 0x0000000d08087c23 */ /* 0x000fe20008010803 */
[----:B------:R-:W-:Y:S01]  /*3420*/  LOP3.LUT R4, R4, 0xffff, RZ, 0xc0, !PT ;  /* 0x0000ffff04047812 */ /* 0x000fe200078ec0ff */
[----:B------:R-:W-:Y:S01]  /*3430*/  FFMA.FTZ R14, R14, UR13, -R2 ;  /* 0x0000000d0e0e7c23 */ /* 0x000fe20008010802 */
[----:B------:R-:W-:Y:S01]  /*3440*/  ISETP.LE.U32.AND P6, PT, R5, UR12, PT ;  /* 0x0000000c05007c0c */ /* 0x000fe2000bfc3070 */
[----:B------:R-:W2:Y:S01]  /*3450*/  MUFU.EX2 R203, R12 ;  /* 0x0000000c00cb7308 */ /* 0x000ea20000000800 */
[----:B------:R-:W-:Y:S01]  /*3460*/  PRMT R5, R102, 0x7632, R5 ;  /* 0x0000763266057816 */ /* 0x000fe20000000005 */
[----:B----4-:R-:W-:Y:S01]  /*3470*/  @!P3 FADD.FTZ R190, -R190, -RZ ;  /* 0x800000ffbebeb221 */ /* 0x010fe20000010100 */
[----:B------:R-:W-:Y:S07]  /*3480*/  ISETP.LE.U32.AND P3, PT, R4, UR12, PT ;  /* 0x0000000c04007c0c */ /* 0x000fee000bf63070 */
[----:B------:R-:W3:Y:S01]  /*3490*/  MUFU.EX2 R206, R9 ;  /* 0x0000000900ce7308 */ /* 0x000ee20000000800 */
[----:B------:R-:W-:Y:S01]  /*34a0*/  SHF.R.U32.HI R102, RZ, 0x18, R102 ;  /* 0x00000018ff667819 */ /* 0x000fe20000011666 */
[----:B-1----:R-:W-:Y:S01]  /*34b0*/  @!P4 FADD.FTZ R192, -R192, -RZ ;  /* 0x800000ffc0c0c221 */ /* 0x002fe20000010100 */
[----:B------:R-:W-:Y:S07]  /*34c0*/  LOP3.LUT R4, R5, 0xff, RZ, 0xc0, !PT ;  /* 0x000000ff05047812 */ /* 0x000fee00078ec0ff */
[----:B------:R-:W1:Y:S01]  /*34d0*/  MUFU.EX2 R212, R11 ;  /* 0x0000000b00d47308 */ /* 0x000e620000000800 */
[----:B------:R-:W-:Y:S01]  /*34e0*/  ISETP.LE.U32.AND P4, PT, R102, UR12, PT ;  /* 0x0000000c66007c0c */ /* 0x000fe2000bf83070 */
[--C-:B------:R-:W-:Y:S01]  /*34f0*/  FFMA.FTZ R13, R13, UR13, -R3.reuse ;  /* 0x0000000d0d0d7c23 */ /* 0x100fe20008010803 */
[----:B------:R-:W-:Y:S07]  /*3500*/  LOP3.LUT R5, R110, 0xff, RZ, 0xc0, !PT ;  /* 0x000000ff6e057812 */ /* 0x000fee00078ec0ff */
[----:B------:R-:W4:Y:S01]  /*3510*/  MUFU.EX2 R193, R6 ;  /* 0x0000000600c17308 */ /* 0x000f220000000800 */
[--C-:B------:R-:W-:Y:S01]  /*3520*/  FFMA.FTZ R19, R19, UR13, -R100.reuse ;  /* 0x0000000d13137c23 */ /* 0x100fe20008010864 */
[----:B--2---:R-:W-:Y:S01]  /*3530*/  @!P5 FADD.FTZ R203, -R203, -RZ ;  /* 0x800000ffcbcbd221 */ /* 0x004fe20000010100 */
[----:B------:R-:W-:Y:S07]  /*3540*/  ISETP.GT.U32.AND P5, PT, R112, UR12, PT ;  /* 0x0000000c70007c0c */ /* 0x000fee000bfa4070 */
[----:B------:R-:W2:Y:S01]  /*3550*/  MUFU.EX2 R205, R8 ;  /* 0x0000000800cd7308 */ /* 0x000ea20000000800 */
[--C-:B------:R-:W-:Y:S01]  /*3560*/  FFMA.FTZ R18, R18, UR13, -R100.reuse ;  /* 0x0000000d12127c23 */ /* 0x100fe20008010864 */
[----:B---3--:R-:W-:Y:S01]  /*3570*/  @!P3 FADD.FTZ R206, -R206, -RZ ;  /* 0x800000ffceceb221 */ /* 0x008fe20000010100 */
[----:B------:R-:W-:Y:S07]  /*3580*/  ISETP.GT.U32.AND P3, PT, R107, UR12, PT ;  /* 0x0000000c6b007c0c */ /* 0x000fee000bf64070 */
[----:B------:R-:W3:Y:S01]  /*3590*/  MUFU.EX2 R178, R17 ;  /* 0x0000001100b27308 */ /* 0x000ee20000000800 */
[----:B------:R-:W-:Y:S01]  /*35a0*/  FFMA.FTZ R22, R22, UR13, -R100 ;  /* 0x0000000d16167c23 */ /* 0x000fe20008010864 */
[----:B-1----:R-:W-:Y:S01]  /*35b0*/  @!P4 FADD.FTZ R212, -R212, -RZ ;  /* 0x800000ffd4d4c221 */ /* 0x002fe20000010100 */
[----:B------:R-:W-:Y:S07]  /*35c0*/  ISETP.LE.U32.AND P4, PT, R108, UR12, PT ;  /* 0x0000000c6c007c0c */ /* 0x000fee000bf83070 */
[----:B------:R-:W1:Y:S01]  /*35d0*/  MUFU.EX2 R211, R14 ;  /* 0x0000000e00d37308 */ /* 0x000e620000000800 */
[----:B------:R-:W-:Y:S01]  /*35e0*/  FFMA.FTZ R25, R25, UR13, -R3 ;  /* 0x0000000d19197c23 */ /* 0x000fe20008010803 */
[----:B----4-:R-:W-:Y:S01]  /*35f0*/  @!P2 FADD.FTZ R193, -R193, -RZ ;  /* 0x800000ffc1c1a221 */ /* 0x010fe20000010100 */
[----:B------:R-:W-:Y:S07]  /*3600*/  ISETP.LE.U32.AND P2, PT, R4, UR12, PT ;  /* 0x0000000c04007c0c */ /* 0x000fee000bf43070 */
[----:B------:R-:W4:Y:S01]  /*3610*/  MUFU.EX2 R179, R16 ;  /* 0x0000001000b37308 */ /* 0x000f220000000800 */
[----:B------:R-:W-:Y:S01]  /*3620*/  SHF.R.U32.HI R4, RZ, 0x18, R110 ;  /* 0x00000018ff047819 */ /* 0x000fe2000001166e */
[----:B--2---:R-:W-:Y:S01]  /*3630*/  @!P6 FADD.FTZ R205, -R205, -RZ ;  /* 0x800000ffcdcde221 */ /* 0x004fe20000010100 */
[----:B------:R-:W-:Y:S07]  /*3640*/  ISETP.GT.U32.AND P6, PT, R106, UR12, PT ;  /* 0x0000000c6a007c0c */ /* 0x000fee000bfc4070 */
[----:B------:R-:W2:Y:S01]  /*3650*/  MUFU.EX2 R202, R13 ;  /* 0x0000000d00ca7308 */ /* 0x000ea20000000800 */
[--C-:B------:R-:W-:Y:S01]  /*3660*/  FFMA.FTZ R10, R10, UR13, -R2.reuse ;  /* 0x0000000d0a0a7c23 */ /* 0x100fe20008010802 */
[----:B---3--:R-:W-:Y:S01]  /*3670*/  @P5 FADD.FTZ R178, -R178, -RZ ;  /* 0x800000ffb2b25221 */ /* 0x008fe20000010100 */
[----:B------:R-:W-:Y:S07]  /*3680*/  ISETP.GT.U32.AND P5, PT, R113, UR12, PT ;  /* 0x0000000c71007c0c */ /* 0x000fee000bfa4070 */
[----:B------:R-:W3:Y:S01]  /*3690*/  MUFU.EX2 R187, R19 ;  /* 0x0000001300bb7308 */ /* 0x000ee20000000800 */
[----:B------:R-:W-:Y:S01]  /*36a0*/  FFMA.FTZ R26, R26, UR13, -R2 ;  /* 0x0000000d1a1a7c23 */ /* 0x000fe20008010802 */
[----:B-1----:R-:W-:Y:S01]  /*36b0*/  @P3 FADD.FTZ R211, -R211, -RZ ;  /* 0x800000ffd3d33221 */ /* 0x002fe20000010100 */
[----:B------:R-:W-:Y:S07]  /*36c0*/  ISETP.LE.U32.AND P3, PT, R4, UR12, PT ;  /* 0x0000000c04007c0c */ /* 0x000fee000bf63070 */
[----:B------:R-:W-:Y:S01]  /*36d0*/  MUFU.EX2 R113, R64 ;  /* 0x0000004000717308 */ /* 0x000fe20000000800 */
[----:B------:R-:W-:Y:S01]  /*36e0*/  LOP3.LUT R4, R110, 0xffff, RZ, 0xc0, !PT ;  /* 0x0000ffff6e047812 */ /* 0x000fe200078ec0ff */
[----:B----4-:R-:W-:Y:S01]  /*36f0*/  @!P4 FADD.FTZ R179, -R179, -RZ ;  /* 0x800000ffb3b3c221 */ /* 0x010fe20000010100 */
[----:B------:R-:W-:Y:S07]  /*3700*/  ISETP.GT.U32.AND P4, PT, R114, UR12, PT ;  /* 0x0000000c72007c0c */ /* 0x000fee000bf84070 */
[----:B------:R-:W1:Y:S01]  /*3710*/  MUFU.EX2 R189, R18 ;  /* 0x0000001200bd7308 */ /* 0x000e620000000800 */
[----:B------:R-:W-:Y:S01]  /*3720*/  SHF.R.U32.HI R4, RZ, 0x8, R4 ;  /* 0x00000008ff047819 */ /* 0x000fe20000011604 */
[----:B--2---:R-:W-:Y:S01]  /*3730*/  @P6 FADD.FTZ R202, -R202, -RZ ;  /* 0x800000ffcaca6221 */ /* 0x004fe20000010100 */
[----:B------:R-:W-:Y:S07]  /*3740*/  ISETP.LE.U32.AND P6, PT, R5, UR12, PT ;  /* 0x0000000c05007c0c */ /* 0x000fee000bfc3070 */
[----:B------:R-:W2:Y:S01]  /*3750*/  MUFU.EX2 R177, R20 ;  /* 0x0000001400b17308 */ /* 0x000ea20000000800 */
[----:B------:R-:W-:Y:S01]  /*3760*/  LOP3.LUT R4, R4, 0xffff, RZ, 0xc0, !PT ;  /* 0x0000ffff04047812 */ /* 0x000fe200078ec0ff */
[----:B---3--:R-:W-:Y:S01]  /*3770*/  @P5 FADD.FTZ R187, -R187, -RZ ;  /* 0x800000ffbbbb5221 */ /* 0x008fe20000010100 */
[----:B------:R-:W-:Y:S07]  /*3780*/  PRMT R5, R110, 0x7632, R5 ;  /* 0x000076326e057816 */ /* 0x000fee0000000005 */
[----:B------:R-:W3:Y:S01]  /*3790*/  MUFU.EX2 R176, R21 ;  /* 0x0000001500b07308 */ /* 0x000ee20000000800 */
[----:B------:R-:W-:Y:S01]  /*37a0*/  ISETP.LE.U32.AND P5, PT, R4, UR12, PT ;  /* 0x0000000c04007c0c */ /* 0x000fe2000bfa3070 */
[----:B------:R-:W-:Y:S01]  /*37b0*/  FFMA.FTZ R15, R15, UR13, -R2 ;  /* 0x0000000d0f0f7c23 */ /* 0x000fe20008010802 */
[----:B------:R-:W-:Y:S07]  /*37c0*/  LOP3.LUT R5, R5, 0xff, RZ, 0xc0, !PT ;  /* 0x000000ff05057812 */ /* 0x000fee00078ec0ff */
[----:B------:R-:W-:Y:S01]  /*37d0*/  MUFU.EX2 R114, R66 ;  /* 0x0000004200727308 */ /* 0x000fe20000000800 */
[----:B------:R-:W-:Y:S01]  /*37e0*/  LOP3.LUT R4, R109, 0xffff, RZ, 0xc0, !PT ;  /* 0x0000ffff6d047812 */ /* 0x000fe200078ec0ff */
[----:B-1----:R-:W-:Y:S01]  /*37f0*/  @P4 FADD.FTZ R189, -R189, -RZ ;  /* 0x800000ffbdbd4221 */ /* 0x002fe20000010100 */
[----:B------:R-:W-:Y:S07]  /*3800*/  ISETP.LE.U32.AND P4, PT, R5, UR12, PT ;  /* 0x0000000c05007c0c */ /* 0x000fee000bf83070 */
[----:B------:R-:W1:Y:S01]  /*3810*/  MUFU.EX2 R181, R22 ;  /* 0x0000001600b57308 */ /* 0x000e620000000800 */
[----:B------:R-:W-:Y:S01]  /*3820*/  LOP3.LUT R5, R109, 0xff, RZ, 0xc0, !PT ;  /* 0x000000ff6d057812 */ /* 0x000fe200078ec0ff */
[----:B--2---:R-:W-:Y:S01]  /*3830*/  @!P6 FADD.FTZ R177, -R177, -RZ ;  /* 0x800000ffb1b1e221 */ /* 0x004fe20000010100 */
[----:B------:R-:W-:Y:S01]  /*3840*/  SHF.R.U32.HI R4, RZ, 0x8, R4 ;  /* 0x00000008ff047819 */ /* 0x000fe20000011604 */
[----:B------:R-:W-:Y:S01]  /*3850*/  FFMA.FTZ R30, R30, UR13, -R2 ;  /* 0x0000000d1e1e7c23 */ /* 0x000fe20008010802 */
[----:B------:R-:W-:Y:S01]  /*3860*/  ISETP.LE.U32.AND P6, PT, R5, UR12, PT ;  /* 0x0000000c05007c0c */ /* 0x000fe2000bfc3070 */
[----:B---3--:R-:W-:Y:S01]  /*3870*/  @!P5 FADD.FTZ R176, -R176, -RZ ;  /* 0x800000ffb0b0d221 */ /* 0x008fe20000010100 */
[----:B------:R-:W-:Y:S01]  /*3880*/  LOP3.LUT R4, R4, 0xffff, RZ, 0xc0, !PT ;  /* 0x0000ffff04047812 */ /* 0x000fe200078ec0ff */
[----:B------:R-:W-:Y:S01]  /*3890*/  FFMA.FTZ R24, R24, UR13, -R3 ;  /* 0x0000000d18187c23 */ /* 0x000fe20008010803 */
[----:B------:R-:W-:Y:S01]  /*38a0*/  PRMT R5, R109, 0x7632, R5 ;  /* 0x000076326d057816 */ /* 0x000fe20000000005 */
[--C-:B------:R-:W-:Y:S01]  /*38b0*/  FFMA.FTZ R35, R35, UR13, -R100.reuse ;  /* 0x0000000d23237c23 */ /* 0x100fe20008010864 */
[----:B------:R-:W-:Y:S01]  /*38c0*/  ISETP.LE.U32.AND P5, PT, R4, UR12, PT ;  /* 0x0000000c04007c0c */ /* 0x000fe2000bfa3070 */
[----:B------:R-:W-:Y:S01]  /*38d0*/  FFMA.FTZ R28, R28, UR13, -R3 ;  /* 0x0000000d1c1c7c23 */ /* 0x000fe20008010803 */
[----:B------:R-:W-:Y:S01]  /*38e0*/  LOP3.LUT R4, R5, 0xff, RZ, 0xc0, !PT ;  /* 0x000000ff05047812 */ /* 0x000fe200078ec0ff */
[----:B------:R-:W2:Y:S01]  /*38f0*/  MUFU.EX2 R201, R25 ;  /* 0x0000001900c97308 */ /* 0x000ea20000000800 */
[----:B------:R-:W-:Y:S01]  /*3900*/  SHF.R.U32.HI R109, RZ, 0x18, R109 ;  /* 0x00000018ff6d7819 */ /* 0x000fe2000001166d */
[----:B-1----:R-:W-:Y:S01]  /*3910*/  @!P4 FADD.FTZ R181, -R181, -RZ ;  /* 0x800000ffb5b5c221 */ /* 0x002fe20000010100 */
[----:B------:R-:W-:Y:S07]  /*3920*/  ISETP.LE.U32.AND P4, PT, R4, UR12, PT ;  /* 0x0000000c04007c0c */ /* 0x000fee000bf83070 */
[----:B------:R-:W1:Y:S01]  /*3930*/  MUFU.EX2 R213, R10 ;  /* 0x0000000a00d57308 */ /* 0x000e620000000800 */
[----:B------:R-:W-:Y:S04]  /*3940*/  IMAD.WIDE.U32 R4, R170, -0x2daee0ad, RZ ;  /* 0xd2511f53aa047825 */ /* 0x000fe800078e00ff */
[----:B------:R-:W-:Y:S05]  /*3950*/  FFMA.FTZ R29, R29, UR13, -R3 ;  /* 0x0000000d1d1d7c23 */ /* 0x000fea0008010803 */
[----:B------:R-:W3:Y:S01]  /*3960*/  MUFU.EX2 R209, R26 ;  /* 0x0000001a00d17308 */ /* 0x000ee20000000800 */
[----:B------:R-:W-:Y:S01]  /*3970*/  IMAD.WIDE.U32 R8, R169, -0x2daee0ad, RZ ;  /* 0xd2511f53a9087825 */ /* 0x000fe200078e00ff */
[----:B------:R-:W-:Y:S08]  /*3980*/  LOP3.LUT R5, R180, UR27, R5, 0x96, !PT ;  /* 0x0000001bb4057c12 */ /* 0x000ff0000f8e9605 */
[----:B------:R-:W-:Y:S01]  /*3990*/  MUFU.EX2 R210, R15 ;  /* 0x0000000f00d27308 */ /* 0x000fe20000000800 */
[----:B------:R-:W-:Y:S01]  /*39a0*/  IMAD.WIDE.U32 R6, R163, -0x326172a9, RZ ;  /* 0xcd9e8d57a3067825 */ /* 0x000fe200078e00ff */
[----:B------:R-:W-:Y:S03]  /*39b0*/  LOP3.LUT R9, R4, UR26, R9, 0x96, !PT ;  /* 0x0000001a04097c12 */ /* 0x000fe6000f8e9609 */
[----:B--2---:R-:W-:Y:S01]  /*39c0*/  @!P5 FADD.FTZ R201, -R201, -RZ ;  /* 0x800000ffc9c9d221 */ /* 0x004fe20000010100 */
[----:B------:R-:W-:Y:S04]  /*39d0*/  ISETP.GT.U32.AND P5, PT, R158, UR12, PT ;  /* 0x0000000c9e007c0c */ /* 0x000fe8000bfa4070 */
[----:B------:R-:W2:Y:S01]  /*39e0*/  MUFU.EX2 R207, R30 ;  /* 0x0000001e00cf7308 */ /* 0x000ea20000000800 */
[----:B------:R-:W-:Y:S01]  /*39f0*/  LOP3.LUT R7, R172, UR24, R7, 0x96, !PT ;  /* 0x00000018ac077c12 */ /* 0x000fe2000f8e9607 */
[----:B-1----:R-:W-:Y:S01]  /*3a00*/  @!P2 FADD.FTZ R213, -R213, -RZ ;  /* 0x800000ffd5d5a221 */ /* 0x002fe20000010100 */
[----:B------:R-:W-:Y:S01]  /*3a10*/  ISETP.GT.U32.AND P2, PT, R105, UR12, PT ;  /* 0x0000000c69007c0c */ /* 0x000fe2000bf44070 */
[----:B---3--:R-:W-:Y:S01]  /*3a20*/  @!P4 FADD.FTZ R209, -R209, -RZ ;  /* 0x800000ffd1d1c221 */ /* 0x008fe20000010100 */
[----:B------:R-:W-:Y:S05]  /*3a30*/  SHF.R.U32.HI R10, RZ, 0x18, R7 ;  /* 0x00000018ff0a7819 */ /* 0x000fea0000011607 */
[----:B------:R-:W1:Y:S01]  /*3a40*/  MUFU.EX2 R175, R32 ;  /* 0x0000002000af7308 */ /* 0x000e620000000800 */
[----:B------:R-:W-:Y:S01]  /*3a50*/  ISETP.LE.U32.AND P4, PT, R161, UR12, PT ;  /* 0x0000000ca1007c0c */ /* 0x000fe2000bf83070 */
[----:B------:R-:W-:Y:S01]  /*3a60*/  IMAD.WIDE.U32 R4, R5, -0x326172a9, RZ ;  /* 0xcd9e8d5705047825 */ /* 0x000fe200078e00ff */
[----:B------:R-:W-:Y:S07]  /*3a70*/  PRMT R11, R7, 0x7632, R11 ;  /* 0x00007632070b7816 */ /* 0x000fee000000000b */
[----:B------:R-:W3:Y:S01]  /*3a80*/  MUFU.EX2 R199, R24 ;  /* 0x0000001800c77308 */ /* 0x000ee20000000800 */
[--C-:B------:R-:W-:Y:S01]  /*3a90*/  FFMA.FTZ R34, R34, UR13, -R100.reuse ;  /* 0x0000000d22227c23 */ /* 0x100fe20008010864 */
[----:B------:R-:W-:Y:S01]  /*3aa0*/  IMAD.MOV.U32 R103, RZ, RZ, 0x10 ;  /* 0x00000010ff677424 */ /* 0x000fe200078e00ff */
[----:B------:R-:W-:Y:S01]  /*3ab0*/  LOP3.LUT R5, R164, UR24, R5, 0x96, !PT ;  /* 0x00000018a4057c12 */ /* 0x000fe2000f8e9605 */
[----:B--2---:R-:W-:Y:S01]  /*3ac0*/  @P5 FADD.FTZ R207, -R207, -RZ ;  /* 0x800000ffcfcf5221 */ /* 0x004fe20000010100 */
[----:B------:R-:W-:Y:S01]  /*3ad0*/  PRMT R12, R4, 0x7770, RZ ;  /* 0x00007770040c7816 */ /* 0x000fe200000000ff */
[----:B------:R-:W-:Y:S01]  /*3ae0*/  @P2 FADD.FTZ R210, -R210, -RZ ;  /* 0x800000ffd2d22221 */ /* 0x000fe20000010100 */
[----:B------:R-:W-:Y:S01]  /*3af0*/  ISETP.LE.U32.AND P2, PT, R115, UR12, PT ;  /* 0x0000000c73007c0c */ /* 0x000fe2000bf43070 */
[----:B------:R-:W-:Y:S01]  /*3b00*/  FFMA.FTZ R41, R41, UR13, -R3 ;  /* 0x0000000d29297c23 */ /* 0x000fe20008010803 */
[C---:B------:R-:W-:Y:S01]  /*3b10*/  PRMT R14, R4.reuse, 0x7771, RZ ;  /* 0x00007771040e7816 */ /* 0x040fe200000000ff */
[----:B-1----:R-:W-:Y:S01]  /*3b20*/  @!P4 FADD.FTZ R175, -R175, -RZ ;  /* 0x800000ffafafc221 */ /* 0x002fe20000010100 */
[----:B------:R-:W-:Y:S01]  /*3b30*/  SEL R103, R103, 0xfffffff0, !P1 ;  /* 0xfffffff067677807 */ /* 0x000fe20004800000 */
[--C-:B------:R-:W-:Y:S01]  /*3b40*/  FFMA.FTZ R39, R39, UR13, -R100.reuse ;  /* 0x0000000d27277c23 */ /* 0x100fe20008010864 */
[C---:B------:R-:W-:Y:S01]  /*3b50*/  PRMT R15, R4.reuse, 0x7772, RZ ;  /* 0x00007772040f7816 */ /* 0x040fe200000000ff */
[----:B---3--:R-:W-:Y:S01]  /*3b60*/  @!P6 FADD.FTZ R199, -R199, -RZ ;  /* 0x800000ffc7c7e221 */ /* 0x008fe20000010100 */
[----:B------:R-:W-:Y:S01]  /*3b70*/  ISETP.GT.U32.AND P6, PT, R157, UR12, PT ;  /* 0x0000000c9d007c0c */ /* 0x000fe2000bfc4070 */
[----:B------:R-:W-:Y:S01]  /*3b80*/  IMAD.IADD R108, R221, 0x1, R103 ;  /* 0x00000001dd6c7824 */ /* 0x000fe200078e0267 */
[----:B------:R-:W-:Y:S01]  /*3b90*/  PRMT R13, R4, 0x7773, RZ ;  /* 0x00007773040d7816 */ /* 0x000fe200000000ff */
[----:B------:R-:W-:Y:S01]  /*3ba0*/  FFMA.FTZ R38, R38, UR13, -R100 ;  /* 0x0000000d26267c23 */ /* 0x000fe20008010864 */
[----:B------:R-:W-:Y:S01]  /*3bb0*/  LOP3.LUT R4, R7, 0xff, RZ, 0xc0, !PT ;  /* 0x000000ff07047812 */ /* 0x000fe200078ec0ff */
[----:B------:R-:W1:Y:S01]  /*3bc0*/  MUFU.EX2 R172, R35 ;  /* 0x0000002300ac7308 */ /* 0x000e620000000800 */
[----:B------:R-:W-:Y:S01]  /*3bd0*/  ISETP.GT.U32.AND P5, PT, R165, UR12, PT ;  /* 0x0000000ca5007c0c */ /* 0x000fe2000bfa4070 */
[--C-:B------:R-:W-:Y:S01]  /*3be0*/  FFMA.FTZ R40, R40, UR13, -R3.reuse ;  /* 0x0000000d28287c23 */ /* 0x100fe20008010803 */
[----:B------:R-:W-:Y:S07]  /*3bf0*/  ISETP.LE.U32.AND P4, PT, R4, UR12, PT ;  /* 0x0000000c04007c0c */ /* 0x000fee000bf83070 */
[----:B------:R-:W2:Y:S01]  /*3c00*/  MUFU.EX2 R197, R28 ;  /* 0x0000001c00c57308 */ /* 0x000ea20000000800 */
[----:B------:R-:W-:Y:S01]  /*3c10*/  LOP3.LUT R4, R7, 0xffff, RZ, 0xc0, !PT ;  /* 0x0000ffff07047812 */ /* 0x000fe200078ec0ff */
[--C-:B------:R-:W-:Y:S01]  /*3c20*/  FFMA.FTZ R45, R45, UR13, -R3.reuse ;  /* 0x0000000d2d2d7c23 */ /* 0x100fe20008010803 */
[----:B------:R-:W-:Y:S07]  /*3c30*/  LOP3.LUT R7, R11, 0xff, RZ, 0xc0, !PT ;  /* 0x000000ff0b077812 */ /* 0x000fee00078ec0ff */
[----:B------:R-:W3:Y:S01]  /*3c40*/  MUFU.EX2 R194, R29 ;  /* 0x0000001d00c27308 */ /* 0x000ee20000000800 */
[----:B------:R-:W-:Y:S01]  /*3c50*/  SHF.R.U32.HI R4, RZ, 0x8, R4 ;  /* 0x00000008ff047819 */ /* 0x000fe20000011604 */
[----:B------:R-:W-:Y:S01]  /*3c60*/  FFMA.FTZ R43, R43, UR13, -R2 ;  /* 0x0000000d2b2b7c23 */ /* 0x000fe20008010802 */
[----:B------:R-:W-:Y:S01]  /*3c70*/  FFMA.FTZ R23, R23, UR13, -R100 ;  /* 0x0000000d17177c23 */ /* 0x000fe20008010864 */
[----:B------:R-:W-:Y:S01]  /*3c80*/  FFMA.FTZ R42, R42, UR13, -R2 ;  /* 0x0000000d2a2a7c23 */ /* 0x000fe20008010802 */
[----:B------:R-:W-:Y:S01]  /*3c90*/  LOP3.LUT R4, R4, 0xffff, RZ, 0xc0, !PT ;  /* 0x0000ffff04047812 */ /* 0x000fe200078ec0ff */
[----:B-1----:R-:W-:Y:S04]  /*3ca0*/  @P5 FADD.FTZ R172, -R172, -RZ ;  /* 0x800000ffacac5221 */ /* 0x002fe80000010100 */
[----:B------:R-:W1:Y:S01]  /*3cb0*/  MUFU.EX2 R169, R37 ;  /* 0x0000002500a97308 */ /* 0x000e620000000800 */
[----:B------:R-:W-:Y:S01]  /*3cc0*/  FFMA.FTZ R44, R44, UR13, -R3 ;  /* 0x0000000d2c2c7c23 */ /* 0x000fe20008010803 */
[----:B------:R-:W-:Y:S01]  /*3cd0*/  ISETP.LE.U32.AND P5, PT, R4, UR12, PT ;  /* 0x0000000c04007c0c */ /* 0x000fe2000bfa3070 */
[----:B--2---:R-:W-:Y:S01]  /*3ce0*/  @!P2 FADD.FTZ R197, -R197, -RZ ;  /* 0x800000ffc5c5a221 */ /* 0x004fe20000010100 */
[----:B------:R-:W-:Y:S06]  /*3cf0*/  ISETP.GT.U32.AND P2, PT, R166, UR12, PT ;  /* 0x0000000ca6007c0c */ /* 0x000fec000bf44070 */
[----:B------:R-:W2:Y:S01]  /*3d00*/  MUFU.EX2 R174, R33 ;  /* 0x0000002100ae7308 */ /* 0x000ea20000000800 */
[----:B------:R-:W-:Y:S01]  /*3d10*/  LOP3.LUT R4, R5, 0xffff, RZ, 0xc0, !PT ;  /* 0x0000ffff05047812 */ /* 0x000fe200078ec0ff */
[----:B---3--:R-:W-:Y:S01]  /*3d20*/  @P6 FADD.FTZ R194, -R194, -RZ ;  /* 0x800000ffc2c26221 */ /* 0x008fe20000010100 */
[----:B------:R-:W-:Y:S07]  /*3d30*/  ISETP.GT.U32.AND P6, PT, R168, UR12, PT ;  /* 0x0000000ca8007c0c */ /* 0x000fee000bfc4070 */
[----:B------:R-:W3:Y:S01]  /*3d40*/  MUFU.EX2 R173, R34 ;  /* 0x0000002200ad7308 */ /* 0x000ee20000000800 */
[----:B------:R-:W-:Y:S01]  /*3d50*/  SHF.R.U32.HI R4, RZ, 0x8, R4 ;  /* 0x00000008ff047819 */ /* 0x000fe20000011604 */
[--C-:B------:R-:W-:Y:S01]  /*3d60*/  FFMA.FTZ R47, R47, UR13, -R2.reuse ;  /* 0x0000000d2f2f7c23 */ /* 0x100fe20008010802 */
[--C-:B------:R-:W-:Y:S01]  /*3d70*/  FFMA.FTZ R27, R27, UR13, -R2.reuse ;  /* 0x0000000d1b1b7c23 */ /* 0x100fe20008010802 */
[----:B------:R-:W-:Y:S01]  /*3d80*/  FFMA.FTZ R46, R46, UR13, -R2 ;  /* 0x0000000d2e2e7c23 */ /* 0x000fe20008010802 */
[----:B------:R-:W-:Y:S01]  /*3d90*/  LOP3.LUT R4, R4, 0xffff, RZ, 0xc0, !PT ;  /* 0x0000ffff04047812 */ /* 0x000fe200078ec0ff */
[----:B-1----:R-:W-:Y:S04]  /*3da0*/  @!P5 FADD.FTZ R169, -R169, -RZ ;  /* 0x800000ffa9a9d221 */ /* 0x002fe80000010100 */
[----:B------:R-:W1:Y:S01]  /*3db0*/  MUFU.EX2 R171, R36 ;  /* 0x0000002400ab7308 */ /* 0x000e620000000800 */
[----:B------:R-:W-:Y:S01]  /*3dc0*/  FFMA.FTZ R51, R51, UR13, -R100 ;  /* 0x0000000d33337c23 */ /* 0x000fe20008010864 */
[----:B------:R-:W-:Y:S01]  /*3dd0*/  ISETP.LE.U32.AND P5, PT, R4, UR12, PT ;  /* 0x0000000c04007c0c */ /* 0x000fe2000bfa3070 */
[----:B--2---:R-:W-:Y:S01]  /*3de0*/  @P2 FADD.FTZ R174, -R174, -RZ ;  /* 0x800000ffaeae2221 */ /* 0x004fe20000010100 */
[----:B------:R-:W-:Y:S06]  /*3df0*/  PRMT R4, R5, 0x7632, R4 ;  /* 0x0000763205047816 */ /* 0x000fec0000000004 */
[----:B------:R-:W2:Y:S01]  /*3e00*/  MUFU.EX2 R183, R41 ;  /* 0x0000002900b77308 */ /* 0x000ea20000000800 */
[----:B------:R-:W-:Y:S01]  /*3e10*/  ISETP.LE.U32.AND P2, PT, R10, UR12, PT ;  /* 0x0000000c0a007c0c */ /* 0x000fe2000bf43070 */
[----:B---3--:R-:W-:Y:S01]  /*3e20*/  @P6 FADD.FTZ R173, -R173, -RZ ;  /* 0x800000ffadad6221 */ /* 0x008fe20000010100 */
[----:B------:R-:W-:Y:S07]  /*3e30*/  ISETP.LE.U32.AND P6, PT, R7, UR12, PT ;  /* 0x0000000c07007c0c */ /* 0x000fee000bfc3070 */
[----:B------:R-:W3:Y:S01]  /*3e40*/  MUFU.EX2 R168, R39 ;  /* 0x0000002700a87308 */ /* 0x000ee20000000800 */
[----:B------:R-:W-:Y:S01]  /*3e50*/  LOP3.LUT R7, R5, 0xff, RZ, 0xc0, !PT ;  /* 0x000000ff05077812 */ /* 0x000fe200078ec0ff */
[----:B------:R-:W-:Y:S01]  /*3e60*/  FFMA.FTZ R52, R52, UR13, -R101 ;  /* 0x0000000d34347c23 */ /* 0x000fe20008010865 */
[----:B------:R-:W-:Y:S07]  /*3e70*/  SHF.R.U32.HI R5, RZ, 0x18, R5 ;  /* 0x00000018ff057819 */ /* 0x000fee0000011605 */
[----:B------:R-:W4:Y:S01]  /*3e80*/  MUFU.EX2 R170, R38 ;  /* 0x0000002600aa7308 */ /* 0x000f220000000800 */
[----:B-1----:R-:W-:Y:S01]  /*3e90*/  @!P4 FADD.FTZ R171, -R171, -RZ ;  /* 0x800000ffababc221 */ /* 0x002fe20000010100 */
[----:B------:R-:W-:Y:S01]  /*3ea0*/  ISETP.LE.U32.AND P4, PT, R7, UR12, PT ;  /* 0x0000000c07007c0c */ /* 0x000fe2000bf83070 */
[----:B------:R-:W-:Y:S07]  /*3eb0*/  FFMA.FTZ R31, R31, UR13, -R2 ;  /* 0x0000000d1f1f7c23 */ /* 0x000fee0008010802 */
[----:B------:R-:W1:Y:S01]  /*3ec0*/  MUFU.EX2 R184, R40 ;  /* 0x0000002800b87308 */ /* 0x000e620000000800 */
[----:B------:R-:W-:Y:S01]  /*3ed0*/  LOP3.LUT R4, R4, 0xff, RZ, 0xc0, !PT ;  /* 0x000000ff04047812 */ /* 0x000fe200078ec0ff */
[----:B--2---:R-:W-:Y:S01]  /*3ee0*/  @!P5 FADD.FTZ R183, -R183, -RZ ;  /* 0x800000ffb7b7d221 */ /* 0x004fe20000010100 */
[----:B------:R-:W-:Y:S07]  /*3ef0*/  ISETP.GT.U32.AND P5, PT, R14, UR12, PT ;  /* 0x0000000c0e007c0c */ /* 0x000fee000bfa4070 */
[----:B------:R-:W2:Y:S01]  /*3f00*/  MUFU.EX2 R182, R45 ;  /* 0x0000002d00b67308 */ /* 0x000ea20000000800 */
[----:B------:R-:W-:Y:S01]  /*3f10*/  PRMT R7, R6, 0x7772, RZ ;  /* 0x0000777206077816 */ /* 0x000fe200000000ff */
[----:B---3--:R-:W-:Y:S01]  /*3f20*/  @!P2 FADD.FTZ R168, -R168, -RZ ;  /* 0x800000ffa8a8a221 */ /* 0x008fe20000010100 */
[----:B------:R-:W-:Y:S07]  /*3f30*/  ISETP.LE.U32.AND P2, PT, R5, UR12, PT ;  /* 0x0000000c05007c0c */ /* 0x000fee000bf43070 */
[----:B------:R-:W3:Y:S01]  /*3f40*/  MUFU.EX2 R198, R43 ;  /* 0x0000002b00c67308 */ /* 0x000ee20000000800 */
[----:B------:R-:W-:Y:S01]  /*3f50*/  PRMT R5, R6, 0x7770, RZ ;  /* 0x0000777006057816 */ /* 0x000fe200000000ff */
[----:B----4-:R-:W-:Y:S01]  /*3f60*/  @!P6 FADD.FTZ R170, -R170, -RZ ;  /* 0x800000ffaaaae221 */ /* 0x010fe20000010100 */
[----:B------:R-:W-:Y:S07]  /*3f70*/  ISETP.LE.U32.AND P6, PT, R4, UR12, PT ;  /* 0x0000000c04007c0c */ /* 0x000fee000bfc3070 */
[----:B------:R-:W4:Y:S01]  /*3f80*/  MUFU.EX2 R185, R23 ;  /* 0x0000001700b97308 */ /* 0x000f220000000800 */
[----:B------:R-:W-:Y:S01]  /*3f90*/  PRMT R4, R6, 0x7771, RZ ;  /* 0x0000777106047816 */ /* 0x000fe200000000ff */
[----:B-1----:R-:W-:Y:S01]  /*3fa0*/  @!P4 FADD.FTZ R184, -R184, -RZ ;  /* 0x800000ffb8b8c221 */ /* 0x002fe20000010100 */
[----:B------:R-:W-:Y:S07]  /*3fb0*/  ISETP.LE.U32.AND P4, PT, R12, UR12, PT ;  /* 0x0000000c0c007c0c */ /* 0x000fee000bf83070 */
[----:B------:R-:W1:Y:S01]  /*3fc0*/  MUFU.EX2 R200, R42 ;  /* 0x0000002a00c87308 */ /* 0x000e620000000800 */
[----:B------:R-:W-:Y:S01]  /*3fd0*/  PRMT R6, R6, 0x7773, RZ ;  /* 0x0000777306067816 */ /* 0x000fe200000000ff */
[----:B--2---:R-:W-:Y:S01]  /*3fe0*/  @P5 FADD.FTZ R182, -R182, -RZ ;  /* 0x800000ffb6b65221 */ /* 0x004fe20000010100 */
[----:B------:R-:W-:Y:S07]  /*3ff0*/  ISETP.GT.U32.AND P5, PT, R4, UR12, PT ;  /* 0x0000000c04007c0c */ /* 0x000fee000bfa4070 */
[----:B------:R-:W2:Y:S01]  /*4000*/  MUFU.EX2 R162, R49 ;  /* 0x0000003100a27308 */ /* 0x000ea20000000800 */
[----:B------:R-:W-:Y:S01]  /*4010*/  SHF.R.U32.HI R4, RZ, 0x18, R111 ;  /* 0x00000018ff047819 */ /* 0x000fe2000001166f */
[----:B---3--:R-:W-:Y:S01]  /*4020*/  @!P2 FADD.FTZ R198, -R198, -RZ ;  /* 0x800000ffc6c6a221 */ /* 0x008fe20000010100 */
[----:B------:R-:W-:Y:S07]  /*4030*/  ISETP.GT.U32.AND P2, PT, R13, UR12, PT ;  /* 0x0000000c0d007c0c */ /* 0x000fee000bf44070 */
[----:B------:R-:W3:Y:S01]  /*4040*/  MUFU.EX2 R180, R44 ;  /* 0x0000002c00b47308 */ /* 0x000ee20000000800 */
[--C-:B------:R-:W-:Y:S01]  /*4050*/  FFMA.FTZ R48, R48, UR13, -R101.reuse ;  /* 0x0000000d30307c23 */ /* 0x100fe20008010865 */
[----:B----4-:R-:W-:Y:S01]  /*4060*/  @!P3 FADD.FTZ R185, -R185, -RZ ;  /* 0x800000ffb9b9b221 */ /* 0x010fe20000010100 */
[----:B------:R-:W-:Y:S07]  /*4070*/  ISETP.LE.U32.AND P3, PT, R109, UR12, PT ;  /* 0x0000000c6d007c0c */ /* 0x000fee000bf63070 */
[----:B------:R-:W4:Y:S01]  /*4080*/  MUFU.EX2 R196, R47 ;  /* 0x0000002f00c47308 */ /* 0x000f220000000800 */
[----:B------:R-:W-:Y:S01]  /*4090*/  FFMA.FTZ R53, R53, UR13, -R101 ;  /* 0x0000000d35357c23 */ /* 0x000fe20008010865 */
[----:B-1----:R-:W-:Y:S01]  /*40a0*/  @!P6 FADD.FTZ R200, -R200, -RZ ;  /* 0x800000ffc8c8e221 */ /* 0x002fe20000010100 */
[----:B------:R-:W-:Y:S07]  /*40b0*/  ISETP.GT.U32.AND P6, PT, R15, UR12, PT ;  /* 0x0000000c0f007c0c */ /* 0x000fee000bfc4070 */
[----:B------:R-:W1:Y:S01]  /*40c0*/  MUFU.EX2 R208, R27 ;  /* 0x0000001b00d07308 */ /* 0x000e620000000800 */
[----:B------:R-:W-:Y:S01]  /*40d0*/  FFMA.FTZ R50, R50, UR13, -R100 ;  /* 0x0000000d32327c23 */ /* 0x000fe20008010864 */
[----:B--2---:R-:W-:Y:S01]  /*40e0*/  @P5 FADD.FTZ R162, -R162, -RZ ;  /* 0x800000ffa2a25221 */ /* 0x004fe20000010100 */
[----:B------:R-:W-:Y:S07]  /*40f0*/  ISETP.GT.U32.AND P5, PT, R6, UR12, PT ;  /* 0x0000000c06007c0c */ /* 0x000fee000bfa4070 */
[----:B------:R-:W2:Y:S01]  /*4100*/  MUFU.EX2 R195, R46 ;  /* 0x0000002e00c37308 */ /* 0x000ea20000000800 */
[--C-:B------:R-:W-:Y:S01]  /*4110*/  FFMA.FTZ R57, R57, UR13, -R3.reuse ;  /* 0x0000000d39397c23 */ /* 0x100fe20008010803 */
[----:B---3--:R-:W-:Y:S01]  /*4120*/  @!P4 FADD.FTZ R180, -R180, -RZ ;  /* 0x800000ffb4b4c221 */ /* 0x008fe20000010100 */
[----:B------:R-:W-:Y:S07]  /*4130*/  ISETP.LE.U32.AND P4, PT, R5, UR12, PT ;  /* 0x0000000c05007c0c */ /* 0x000fee000bf83070 */
[----:B------:R-:W3:Y:S01]  /*4140*/  MUFU.EX2 R160, R51 ;  /* 0x0000003300a07308 */ /* 0x000ee20000000800 */
[C---:B------:R-:W-:Y:S01]  /*4150*/  LOP3.LUT R5, R111.reuse, 0xff, RZ, 0xc0, !PT ;  /* 0x000000ff6f057812 */ /* 0x040fe200078ec0ff */
[----:B----4-:R-:W-:Y:S01]  /*4160*/  @P2 FADD.FTZ R196, -R196, -RZ ;  /* 0x800000ffc4c42221 */ /* 0x010fe20000010100 */
[----:B------:R-:W-:Y:S07]  /*4170*/  ISETP.LE.U32.AND P2, PT, R4, UR12, PT ;  /* 0x0000000c04007c0c */ /* 0x000fee000bf43070 */
[----:B------:R-:W4:Y:S01]  /*4180*/  MUFU.EX2 R204, R31 ;  /* 0x0000001f00cc7308 */ /* 0x000f220000000800 */
[----:B------:R-:W-:Y:S01]  /*4190*/  LOP3.LUT R4, R111, 0xffff, RZ, 0xc0, !PT ;  /* 0x0000ffff6f047812 */ /* 0x000fe200078ec0ff */
[----:B-1----:R-:W-:Y:S01]  /*41a0*/  @!P3 FADD.FTZ R208, -R208, -RZ ;  /* 0x800000ffd0d0b221 */ /* 0x002fe20000010100 */
        /* <DEDUP_REMOVED lines=8> */
[--C-:B------:R-:W-:Y:S07]  /*4230*/  FFMA.FTZ R55, R55, UR13, -R100.reuse ;  /* 0x0000000d37377c23 */ /* 0x100fee0008010864 */
[----:B------:R-:W3:Y:S01]  /*4240*/  MUFU.EX2 R157, R53 ;  /* 0x00000035009d7308 */ /* 0x000ee20000000800 */
[----:B------:R-:W-:Y:S01]  /*4250*/  ISETP.LE.U32.AND P5, PT, R4, UR12, PT ;  /* 0x0000000c04007c0c */ /* 0x000fe2000bfa3070 */
[----:B------:R-:W-:Y:S01]  /*4260*/  FFMA.FTZ R54, R54, UR13, -R100 ;  /* 0x0000000d36367c23 */ /* 0x000fe20008010864 */
[----:B------:R-:W-:Y:S01]  /*4270*/  LOP3.LUT R4, R9, 0xff, RZ, 0xc0, !PT ;  /* 0x000000ff09047812 */ /* 0x000fe200078ec0ff */
[----:B----4-:R-:W-:Y:S01]  /*4280*/  @P3 FADD.FTZ R204, -R204, -RZ ;  /* 0x800000ffcccc3221 */ /* 0x010fe20000010100 */
[----:B------:R-:W-:Y:S01]  /*4290*/  ISETP.LE.U32.AND P3, PT, R167, UR12, PT ;  /* 0x0000000ca7007c0c */ /* 0x000fe2000bf63070 */
[----:B-1----:R-:W-:Y:S04]  /*42a0*/  @!P4 FADD.FTZ R163, -R163, -RZ ;  /* 0x800000ffa3a3c221 */ /* 0x002fe80000010100 */
[----:B------:R-:W1:Y:S01]  /*42b0*/  MUFU.EX2 R161, R50 ;  /* 0x0000003200a17308 */ /* 0x000e620000000800 */
[----:B------:R-:W-:Y:S01]  /*42c0*/  ISETP.GT.U32.AND P4, PT, R7, UR12, PT ;  /* 0x0000000c07007c0c */ /* 0x000fe2000bf84070 */
[----:B------:R-:W-:Y:S01]  /*42d0*/  FFMA.FTZ R56, R56, UR13, -R3 ;  /* 0x0000000d38387c23 */ /* 0x000fe20008010803 */
[----:B--2---:R-:W-:Y:S01]  /*42e0*/  @!P6 FADD.FTZ R159, -R159, -RZ ;  /* 0x800000ff9f9fe221 */ /* 0x004fe20000010100 */
[----:B------:R-:W-:Y:S06]  /*42f0*/  ISETP.LE.U32.AND P6, PT, R4, UR12, PT ;  /* 0x0000000c04007c0c */ /* 0x000fec000bfc3070 */
[----:B------:R-:W-:Y:S01]  /*4300*/  MUFU.EX2 R165, R57 ;  /* 0x0000003900a57308 */ /* 0x000fe20000000800 */
[----:B------:R-:W-:Y:S01]  /*4310*/  LOP3.LUT R4, R9, 0xffff, RZ, 0xc0, !PT ;  /* 0x0000ffff09047812 */ /* 0x000fe200078ec0ff */
[----:B---3--:R-:W-:Y:S01]  /*4320*/  @!P5 FADD.FTZ R157, -R157, -RZ ;  /* 0x800000ff9d9dd221 */ /* 0x008fe20000010100 */
[----:B------:R-:W-:Y:S07]  /*4330*/  PRMT R5, R111, 0x7632, R5 ;  /* 0x000076326f057816 */ /* 0x000fee0000000005 */
[----:B------:R-:W2:Y:S01]  /*4340*/  MUFU.EX2 R115, R55 ;  /* 0x0000003700737308 */ /* 0x000ea20000000800 */
[----:B------:R-:W-:Y:S01]  /*4350*/  SHF.R.U32.HI R4, RZ, 0x8, R4 ;  /* 0x00000008ff047819 */ /* 0x000fe20000011604 */
[----:B------:R-:W-:Y:S01]  /*4360*/  @!P3 FADD.FTZ R113, -R113, -RZ ;  /* 0x800000ff7171b221 */ /* 0x000fe20000010100 */
[----:B------:R-:W-:Y:S07]  /*4370*/  LOP3.LUT R5, R5, 0xff, RZ, 0xc0, !PT ;  /* 0x000000ff05057812 */ /* 0x000fee00078ec0ff */
[----:B------:R-:W3:Y:S01]  /*4380*/  MUFU.EX2 R158, R54 ;  /* 0x00000036009e7308 */ /* 0x000ee20000000800 */
[----:B------:R-:W-:Y:S01]  /*4390*/  LOP3.LUT R4, R4, 0xffff, RZ, 0xc0, !PT ;  /* 0x0000ffff04047812 */ /* 0x000fe200078ec0ff */
[----:B-1----:R-:W-:Y:S01]  /*43a0*/  @P4 FADD.FTZ R161, -R161, -RZ ;  /* 0x800000ffa1a14221 */ /* 0x002fe20000010100 */
[----:B------:R-:W-:Y:S07]  /*43b0*/  ISETP.LE.U32.AND P4, PT, R5, UR12, PT ;  /* 0x0000000c05007c0c */ /* 0x000fee000bf83070 */
[----:B------:R-:W1:Y:S01]  /*43c0*/  MUFU.EX2 R166, R56 ;  /* 0x0000003800a67308 */ /* 0x000e620000000800 */
[----:B------:R-:W-:Y:S01]  /*43d0*/  ISETP.LE.U32.AND P5, PT, R4, UR12, PT ;  /* 0x0000000c04007c0c */ /* 0x000fe2000bfa3070 */
[--C-:B------:R-:W-:Y:S01]  /*43e0*/  FFMA.FTZ R59, R59, UR13, -R2.reuse ;  /* 0x0000000d3b3b7c23 */ /* 0x100fe20008010802 */
[----:B------:R-:W-:Y:S01]  /*43f0*/  PRMT R4, R8, 0x7771, RZ ;  /* 0x0000777108047816 */ /* 0x000fe200000000ff */
[----:B------:R-:W-:Y:S01]  /*4400*/  FFMA.FTZ R101, R65, UR13, -R101 ;  /* 0x0000000d41657c23 */ /* 0x000fe20008010865 */
[----:B------:R-:W-:Y:S01]  /*4410*/  PRMT R5, R9, 0x7632, R5 ;  /* 0x0000763209057816 */ /* 0x000fe20000000005 */
[----:B--2---:R-:W-:Y:S01]  /*4420*/  @!P2 FADD.FTZ R115, -R115, -RZ ;  /* 0x800000ff7373a221 */ /* 0x004fe20000010100 */
[----:B------:R-:W-:Y:S03]  /*4430*/  ISETP.GT.U32.AND P3, PT, R4, UR12, PT ;  /* 0x0000000c04007c0c */ /* 0x000fe6000bf64070 */
[----:B------:R-:W2:Y:S01]  /*4440*/  MUFU.EX2 R186, R59 ;  /* 0x0000003b00ba7308 */ /* 0x000ea20000000800 */
[----:B------:R-:W-:Y:S01]  /*4450*/  F2FP.RELU.BF16.F32.PACK_AB R4, R190, R191 ;  /* 0x000000bfbe04723e */ /* 0x000fe200000018ff */
[----:B------:R-:W-:Y:S01]  /*4460*/  FFMA.FTZ R3, R61, UR13, -R3 ;  /* 0x0000000d3d037c23 */ /* 0x000fe20008010803 */
[----:B------:R-:W-:Y:S01]  /*4470*/  SHF.R.U32.HI R9, RZ, 0x18, R9 ;  /* 0x00000018ff097819 */ /* 0x000fe20000011609 */
[----:B---3--:R-:W-:Y:S01]  /*4480*/  @!P4 FADD.FTZ R158, -R158, -RZ ;  /* 0x800000ff9e9ec221 */ /* 0x008fe20000010100 */
[----:B------:R-:W-:Y:S01]  /*4490*/  LOP3.LUT R5, R5, 0xff, RZ, 0xc0, !PT ;  /* 0x000000ff05057812 */ /* 0x000fe200078ec0ff */
[----:B------:R3:W-:Y:S01]  /*44a0*/  STS [R219], R4 ;  /* 0x00000004db007388 */ /* 0x0007e20000000800 */
[----:B------:R-:W-:Y:S01]  /*44b0*/  @!P5 FADD.FTZ R165, -R165, -RZ ;  /* 0x800000ffa5a5d221 */ /* 0x000fe20000010100 */
[----:B------:R-:W-:Y:S02]  /*44c0*/  ISETP.GT.U32.AND P5, PT, R214, UR12, PT ;  /* 0x0000000cd6007c0c */ /* 0x000fe4000bfa4070 */
[----:B------:R-:W4:Y:S01]  /*44d0*/  MUFU.EX2 R112, R101 ;  /* 0x0000006500707308 */ /* 0x000f220000000800 */
[----:B------:R-:W-:Y:S01]  /*44e0*/  ISETP.LE.U32.AND P2, PT, R9, UR12, PT ;  /* 0x0000000c09007c0c */ /* 0x000fe2000bf43070 */
[----:B-1----:R-:W-:Y:S01]  /*44f0*/  @!P6 FADD.FTZ R166, -R166, -RZ ;  /* 0x800000ffa6a6e221 */ /* 0x002fe20000010100 */
[----:B------:R-:W-:Y:S07]  /*4500*/  ISETP.LE.U32.AND P4, PT, R5, UR12, PT ;  /* 0x0000000c05007c0c */ /* 0x000fee000bf83070 */
[----:B------:R-:W-:Y:S01]  /*4510*/  MUFU.EX2 R110, R3 ;  /* 0x00000003006e7308 */ /* 0x000fe20000000800 */
[----:B------:R-:W-:Y:S01]  /*4520*/  PRMT R6, R8, 0x7772, RZ ;  /* 0x0000777208067816 */ /* 0x000fe200000000ff */
[--C-:B------:R-:W-:Y:S01]  /*4530*/  FFMA.FTZ R58, R58, UR13, -R2.reuse ;  /* 0x0000000d3a3a7c23 */ /* 0x100fe20008010802 */
[C---:B------:R-:W-:Y:S01]  /*4540*/  PRMT R5, R8.reuse, 0x7770, RZ ;  /* 0x0000777008057816 */ /* 0x040fe200000000ff */
[----:B------:R-:W-:Y:S01]  /*4550*/  FFMA.FTZ R2, R63, UR13, -R2 ;  /* 0x0000000d3f027c23 */ /* 0x000fe20008010802 */
[----:B------:R-:W-:Y:S05]  /*4560*/  PRMT R8, R8, 0x7773, RZ ;  /* 0x0000777308087816 */ /* 0x000fea00000000ff */
[----:B------:R-:W1:Y:S01]  /*4570*/  MUFU.EX2 R188, R58 ;  /* 0x0000003a00bc7308 */ /* 0x000e620000000800 */
[----:B------:R-:W-:Y:S01]  /*4580*/  ISETP.GT.U32.AND P6, PT, R215, UR12, PT ;  /* 0x0000000cd7007c0c */ /* 0x000fe2000bfc4070 */
[----:B------:R-:W-:Y:S01]  /*4590*/  @P5 FADD.FTZ R114, -R114, -RZ ;  /* 0x800000ff72725221 */ /* 0x000fe20000010100 */
[----:B------:R-:W-:Y:S01]  /*45a0*/  ISETP.GT.U32.AND P5, PT, R8, UR12, PT ;  /* 0x0000000c08007c0c */ /* 0x000fe2000bfa4070 */
[----:B--2---:R-:W-:Y:S01]  /*45b0*/  @!P2 FADD.FTZ R186, -R186, -RZ ;  /* 0x800000ffbabaa221 */ /* 0x004fe20000010100 */
[----:B------:R-:W-:Y:S05]  /*45c0*/  F2FP.RELU.BF16.F32.PACK_AB R8, R192, R193 ;  /* 0x000000c1c008723e */ /* 0x000fea00000018ff */
[----:B------:R2:W2:Y:S01]  /*45d0*/  MUFU.EX2 R164, R2 ;  /* 0x0000000200a47308 */ /* 0x0004a20000000800 */
[----:B------:R-:W-:Y:S01]  /*45e0*/  ISETP.LE.U32.AND P2, PT, R5, UR12, PT ;  /* 0x0000000c05007c0c */ /* 0x000fe2000bf43070 */
[----:B------:R-:W-:Y:S01]  /*45f0*/  FFMA.FTZ R100, R67, UR13, -R100 ;  /* 0x0000000d43647c23 */ /* 0x000fe20008010864 */
[----:B------:R-:W-:Y:S01]  /*4600*/  F2FP.RELU.BF16.F32.PACK_AB R5, R178, R179 ;  /* 0x000000b3b205723e */ /* 0x000fe200000018ff */
[----:B------:R2:W-:Y:S01]  /*4610*/  STS [R219+0x400], R8 ;  /* 0x00040008db007388 */ /* 0x0005e20000000800 */
[----:B------:R-:W-:Y:S05]  /*4620*/  F2FP.RELU.BF16.F32.PACK_AB R7, R206, R205 ;  /* 0x000000cdce07723e */ /* 0x000fea00000018ff */
[----:B------:R-:W-:Y:S01]  /*4630*/  MUFU.EX2 R109, R100 ;  /* 0x00000064006d7308 */ /* 0x000fe20000000800 */
[----:B---3--:R-:W-:Y:S01]  /*4640*/  F2FP.RELU.BF16.F32.PACK_AB R4, R187, R189 ;  /* 0x000000bdbb04723e */ /* 0x008fe200000018ff */
[----:B------:R3:W-:Y:S01]  /*4650*/  STS [R231], R5 ;  /* 0x00000005e7007388 */ /* 0x0007e20000000800 */
[----:B----4-:R-:W-:Y:S01]  /*4660*/  @P6 FADD.FTZ R112, -R112, -RZ ;  /* 0x800000ff70706221 */ /* 0x010fe20000010100 */
[----:B------:R-:W-:Y:S01]  /*4670*/  ISETP.GT.U32.AND P6, PT, R6, UR12, PT ;  /* 0x0000000c06007c0c */ /* 0x000fe2000bfc4070 */
[----:B-1----:R-:W-:Y:S01]  /*4680*/  @!P4 FADD.FTZ R188, -R188, -RZ ;  /* 0x800000ffbcbcc221 */ /* 0x002fe20000010100 */
[----:B------:R1:W-:Y:S01]  /*4690*/  STS [R231+0x400], R4 ;  /* 0x00040004e7007388 */ /* 0x0003e20000000800 */
[----:B------:R-:W-:Y:S03]  /*46a0*/  F2FP.RELU.BF16.F32.PACK_AB R6, R212, R213 ;  /* 0x000000d5d406723e */ /* 0x000fe600000018ff */
[----:B------:R-:W4:Y:S01]  /*46b0*/  MUFU.EX2 R111, R60 ;  /* 0x0000003c006f7308 */ /* 0x000f220000000800 */
[----:B------:R-:W-:Y:S01]  /*46c0*/  F2FP.RELU.BF16.F32.PACK_AB R3, R160, R161 ;  /* 0x000000a1a003723e */ /* 0x000fe200000018ff */
[----:B------:R1:W-:Y:S01]  /*46d0*/  STS [R219+0x2000], R7 ;  /* 0x00200007db007388 */ /* 0x0003e20000000800 */
[----:B--2---:R-:W-:Y:S07]  /*46e0*/  F2FP.RELU.BF16.F32.PACK_AB R2, R112, R113 ;  /* 0x000000717002723e */ /* 0x004fee00000018ff */
[----:B------:R-:W2:Y:S01]  /*46f0*/  MUFU.EX2 R167, R62 ;  /* 0x0000003e00a77308 */ /* 0x000ea20000000800 */
[----:B------:R-:W-:Y:S01]  /*4700*/  ISETP.GT.U32.AND P4, PT, R216, UR12, PT ;  /* 0x0000000cd8007c0c */ /* 0x000fe2000bf84070 */
[----:B------:R1:W-:Y:S01]  /*4710*/  STS [R219+0x2400], R6 ;  /* 0x00240006db007388 */ /* 0x0003e20000000800 */
[----:B------:R-:W-:Y:S01]  /*4720*/  @P3 FADD.FTZ R110, -R110, -RZ ;  /* 0x800000ff6e6e3221 */ /* 0x000fe20000010100 */
[----:B------:R-:W-:Y:S01]  /*4730*/  @P5 FADD.FTZ R164, -R164, -RZ ;  /* 0x800000ffa4a45221 */ /* 0x000fe20000010100 */
[----:B------:R-:W-:Y:S01]  /*4740*/  VIADD R104, R155, 0x4020 ;  /* 0x000040209b687836 */ /* 0x000fe20000000000 */
[----:B------:R-:W-:Y:S01]  /*4750*/  FSETP.GE.FTZ.AND P5, PT, R179, RZ, PT ;  /* 0x000000ffb300720b */ /* 0x000fe20003fb6000 */
[----:B------:R-:W-:Y:S01]  /*4760*/  @P1 VIADD R104, R250, 0xffffffe0 ;  /* 0xffffffe0fa681836 */ /* 0x000fe20000000000 */
[----:B------:R-:W-:Y:S01]  /*4770*/  FSETP.GE.FTZ.AND P3, PT, R177, RZ, PT ;  /* 0x000000ffb100720b */ /* 0x000fe20003f76000 */
[----:B----4-:R-:W-:Y:S01]  /*4780*/  @!P2 FADD.FTZ R111, -R111, -RZ ;  /* 0x800000ff6f6fa221 */ /* 0x010fe20000010100 */
[----:B------:R-:W-:Y:S04]  /*4790*/  F2FP.RELU.BF16.F32.PACK_AB R8, R202, R203 ;  /* 0x000000cbca08723e */ /* 0x000fe800000018ff */
[----:B------:R-:W-:Y:S01]  /*47a0*/  @P4 FADD.FTZ R109, -R109, -RZ ;  /* 0x800000ff6d6d4221 */ /* 0x000fe20000010100 */
[----:B---3--:R-:W-:Y:S01]  /*47b0*/  F2FP.RELU.BF16.F32.PACK_AB R5, R185, R181 ;  /* 0x000000b5b905723e */ /* 0x008fe200000018ff */
[----:B------:R3:W-:Y:S01]  /*47c0*/  STS [R231+0x2000], R8 ;  /* 0x00200008e7007388 */ /* 0x0007e20000000800 */
[----:B--2---:R-:W-:Y:S01]  /*47d0*/  @P6 FADD.FTZ R167, -R167, -RZ ;  /* 0x800000ffa7a76221 */ /* 0x004fe20000010100 */
[----:B------:R-:W-:Y:S02]  /*47e0*/  FSETP.GE.FTZ.AND P6, PT, R190, RZ, PT ;  /* 0x000000ffbe00720b */ /* 0x000fe40003fd6000 */
[----:B-1----:R-:W-:Y:S02]  /*47f0*/  F2FP.RELU.BF16.F32.PACK_AB R4, R174, R175 ;  /* 0x000000afae04723e */ /* 0x002fe400000018ff */
[----:B------:R-:W-:Y:S02]  /*4800*/  FSETP.GE.FTZ.AND P4, PT, R178, RZ, PT ;  /* 0x000000ffb200720b */ /* 0x000fe40003f96000 */
[----:B------:R-:W-:Y:S02]  /*4810*/  F2FP.RELU.BF16.F32.PACK_AB R7, R210, R211 ;  /* 0x000000d3d207723e */ /* 0x000fe400000018ff */
[----:B------:R-:W-:Y:S03]  /*4820*/  F2FP.RELU.BF16.F32.PACK_AB R6, R176, R177 ;  /* 0x000000b1b006723e */ /* 0x000fe600000018ff */
[----:B------:R1:W-:Y:S04]  /*4830*/  STS [R231+0x2400], R7 ;  /* 0x00240007e7007388 */ /* 0x0003e80000000800 */
[----:B------:R2:W-:Y:S04]  /*4840*/  STS [R220], R6 ;  /* 0x00000006dc007388 */ /* 0x0005e80000000800 */
[----:B------:R4:W-:Y:S04]  /*4850*/  STS [R220+0x400], R5 ;  /* 0x00040005dc007388 */ /* 0x0009e80000000800 */
[----:B------:R4:W-:Y:S01]  /*4860*/  STS [R230], R4 ;  /* 0x00000004e6007388 */ /* 0x0009e20000000800 */
[----:B---3--:R-:W-:Y:S02]  /*4870*/  F2FP.RELU.BF16.F32.PACK_AB R8, R201, R199 ;  /* 0x000000c7c908723e */ /* 0x008fe400000018ff */
[----:B-1----:R-:W-:Y:S02]  /*4880*/  F2FP.RELU.BF16.F32.PACK_AB R7, R208, R209 ;  /* 0x000000d1d007723e */ /* 0x002fe400000018ff */
[----:B--2---:R-:W-:Y:S02]  /*4890*/  F2FP.RELU.BF16.F32.PACK_AB R6, R172, R173 ;  /* 0x000000adac06723e */ /* 0x004fe400000018ff */
[----:B----4-:R-:W-:Y:S03]  /*48a0*/  F2FP.RELU.BF16.F32.PACK_AB R5, R194, R197 ;  /* 0x000000c5c205723e */ /* 0x010fe600000018ff */
[----:B------:R1:W-:Y:S01]  /*48b0*/  STS [R230+0x400], R6 ;  /* 0x00040006e6007388 */ /* 0x0003e20000000800 */
[----:B------:R-:W-:Y:S03]  /*48c0*/  F2FP.RELU.BF16.F32.PACK_AB R4, R204, R207 ;  /* 0x000000cfcc04723e */ /* 0x000fe600000018ff */
[----:B------:R-:W-:Y:S04]  /*48d0*/  STS [R220+0x2000], R8 ;  /* 0x00200008dc007388 */ /* 0x000fe80000000800 */
[----:B------:R-:W-:Y:S04]  /*48e0*/  STS [R220+0x2400], R7 ;  /* 0x00240007dc007388 */ /* 0x000fe80000000800 */
[----:B------:R2:W-:Y:S04]  /*48f0*/  STS [R230+0x2400], R4 ;  /* 0x00240004e6007388 */ /* 0x0005e80000000800 */
[----:B------:R3:W-:Y:S01]  /*4900*/  STS [R230+0x2000], R5 ;  /* 0x00200005e6007388 */ /* 0x0007e20000000800 */
[----:B-1----:R-:W-:Y:S02]  /*4910*/  F2FP.RELU.BF16.F32.PACK_AB R6, R183, R184 ;  /* 0x000000b8b706723e */ /* 0x002fe400000018ff */
[----:B--2---:R-:W-:Y:S02]  /*4920*/  F2FP.RELU.BF16.F32.PACK_AB R4, R168, R170 ;  /* 0x000000aaa804723e */ /* 0x004fe400000018ff */
[----:B---3--:R-:W-:Y:S03]  /*4930*/  F2FP.RELU.BF16.F32.PACK_AB R5, R169, R171 ;  /* 0x000000aba905723e */ /* 0x008fe600000018ff */
[----:B------:R1:W-:Y:S04]  /*4940*/  STS [R221+0x400], R4 ;  /* 0x00040004dd007388 */ /* 0x0003e80000000800 */
[----:B------:R2:W-:Y:S04]  /*4950*/  STS [R221], R5 ;  /* 0x00000005dd007388 */ /* 0x0005e80000000800 */
[----:B------:R3:W-:Y:S01]  /*4960*/  STS [R108+0x400], R3 ;  /* 0x000400036c007388 */ /* 0x0007e20000000800 */
[----:B-1----:R-:W-:Y:S02]  /*4970*/  F2FP.RELU.BF16.F32.PACK_AB R4, R162, R163 ;  /* 0x000000a3a204723e */ /* 0x002fe400000018ff */
[----:B--2---:R-:W-:Y:S03]  /*4980*/  F2FP.RELU.BF16.F32.PACK_AB R5, R198, R200 ;  /* 0x000000c8c605723e */ /* 0x004fe600000018ff */
[----:B------:R1:W-:Y:S01]  /*4990*/  STS [R108], R4 ;  /* 0x000000046c007388 */ /* 0x0003e20000000800 */
[----:B---3--:R-:W-:Y:S03]  /*49a0*/  F2FP.RELU.BF16.F32.PACK_AB R3, R115, R158 ;  /* 0x0000009e7303723e */ /* 0x008fe600000018ff */
[----:B------:R2:W-:Y:S04]  /*49b0*/  STS [R221+0x2000], R6 ;  /* 0x00200006dd007388 */ /* 0x0005e80000000800 */
[----:B------:R3:W-:Y:S01]  /*49c0*/  STS [R221+0x2400], R5 ;  /* 0x00240005dd007388 */ /* 0x0007e20000000800 */
[----:B-1----:R-:W-:Y:S02]  /*49d0*/  F2FP.RELU.BF16.F32.PACK_AB R4, R157, R159 ;  /* 0x0000009f9d04723e */ /* 0x002fe400000018ff */
[----:B--2---:R-:W-:Y:S02]  /*49e0*/  F2FP.RELU.BF16.F32.PACK_AB R6, R182, R180 ;  /* 0x000000b4b606723e */ /* 0x004fe400000018ff */
[----:B---3--:R-:W-:Y:S03]  /*49f0*/  F2FP.RELU.BF16.F32.PACK_AB R5, R196, R195 ;  /* 0x000000c3c405723e */ /* 0x008fe600000018ff */
[----:B------:R1:W-:Y:S04]  /*4a00*/  STS [R108+0x2000], R6 ;  /* 0x002000066c007388 */ /* 0x0003e80000000800 */
[----:B------:R2:W-:Y:S04]  /*4a10*/  STS [R108+0x2400], R5 ;  /* 0x002400056c007388 */ /* 0x0005e80000000800 */
[----:B------:R3:W-:Y:S04]  /*4a20*/  STS [R218], R4 ;  /* 0x00000004da007388 */ /* 0x0007e80000000800 */
[----:B------:R4:W-:Y:S04]  /*4a30*/  STS [R218+0x400], R3 ;  /* 0x00040003da007388 */ /* 0x0009e80000000800 */
[----:B------:R4:W-:Y:S01]  /*4a40*/  STS [R225], R2 ;  /* 0x00000002e1007388 */ /* 0x0009e20000000800 */
[----:B-1----:R-:W-:Y:S02]  /*4a50*/  F2FP.RELU.BF16.F32.PACK_AB R6, R165, R166 ;  /* 0x000000a6a506723e */ /* 0x002fe400000018ff */
[----:B--2---:R-:W-:Y:S02]  /*4a60*/  F2FP.RELU.BF16.F32.PACK_AB R5, R186, R188 ;  /* 0x000000bcba05723e */ /* 0x004fe400000018ff */
[----:B---3--:R-:W-:Y:S02]  /*4a70*/  F2FP.RELU.BF16.F32.PACK_AB R4, R109, R114 ;  /* 0x000000726d04723e */ /* 0x008fe400000018ff */
[----:B----4-:R-:W-:Y:S03]  /*4a80*/  F2FP.RELU.BF16.F32.PACK_AB R3, R110, R111 ;  /* 0x0000006f6e03723e */ /* 0x010fe600000018ff */
[----:B------:R-:W-:Y:S01]  /*4a90*/  STS [R225+0x400], R4 ;  /* 0x00040004e1007388 */ /* 0x000fe20000000800 */
[----:B------:R-:W-:Y:S03]  /*4aa0*/  F2FP.RELU.BF16.F32.PACK_AB R2, R164, R167 ;  /* 0x000000a7a402723e */ /* 0x000fe600000018ff */
[----:B------:R-:W-:Y:S04]  /*4ab0*/  STS [R218+0x2000], R6 ;  /* 0x00200006da007388 */ /* 0x000fe80000000800 */
[----:B------:R-:W-:Y:S04]  /*4ac0*/  STS [R218+0x2400], R5 ;  /* 0x00240005da007388 */ /* 0x000fe80000000800 */
[----:B------:R1:W-:Y:S04]  /*4ad0*/  STS [R225+0x2000], R3 ;  /* 0x00200003e1007388 */ /* 0x0003e80000000800 */
[----:B------:R2:W-:Y:S04]  /*4ae0*/  STS [R225+0x2400], R2 ;  /* 0x00240002e1007388 */ /* 0x0005e80000000800 */
[----:B------:R-:W3:Y:S08]  /*4af0*/  LDSM.16.M88.4 R64, [R155+0x4000] ;  /* 0x004000009b40783b */ /* 0x000ef00000000200 */
[----:B------:R-:W4:Y:S08]  /*4b00*/  LDSM.16.M88.4 R60, [R155+0x5000] ;  /* 0x005000009b3c783b */ /* 0x000f300000000200 */
[----:B------:R-:W4:Y:S01]  /*4b10*/  LDSM.16.M88.4 R100, [R104] ;  /* 0x000000006864783b */ /* 0x000f220000000200 */
[----:B-1----:R-:W-:Y:S02]  /*4b20*/  IMAD.U32 R3, RZ, RZ, UR23 ;  /* 0x00000017ff037e24 */ /* 0x002fe4000f8e00ff */
[----:B--2---:R-:W-:Y:S05]  /*4b30*/  IMAD.U32 R2, RZ, RZ, UR8 ;  /* 0x00000008ff027e24 */ /* 0x004fea000f8e00ff */
[----:B------:R-:W1:Y:S01]  /*4b40*/  LDSM.16.M88.4 R104, [R104+0x1000] ;  /* 0x001000006868783b */ /* 0x000e620000000200 */
[-C--:B---3--:R-:W-:Y:S08]  /*4b50*/  HMMA.16816.F32.BF16 R4, R64, R116.reuse, RZ ;  /* 0x000000744004723c */ /* 0x088ff000000418ff */
        /* <DEDUP_REMOVED lines=15> */
[-C--:B------:R-:W-:Y:S08]  /*4c50*/  HMMA.16816.F32.BF16 R4, R100, R132.reuse, R4 ;  /* 0x000000846404723c */ /* 0x080ff00000041804 */
        /* <DEDUP_REMOVED lines=13> */
[-C--:B------:R-:W-:Y:S03]  /*4d30*/  HMMA.16816.F32.BF16 R60, R104, R146.reuse, R60 ;  /* 0x00000092683c723c */ /* 0x080fe6000004183c */
[C---:B------:R-:W-:Y:S04]  /*4d40*/  LEA R106, P2, R242.reuse, R2, 0x2 ;  /* 0x00000002f26a7211 */ /* 0x040fe800078410ff */
[----:B------:R-:W-:Y:S01]  /*4d50*/  LEA.HI.X R107, R242, R3, RZ, 0x2, P2 ;  /* 0x00000003f26b7211 */ /* 0x000fe200010f14ff */
[----:B------:R-:W-:Y:S04]  /*4d60*/  HMMA.16816.F32.BF16 R64, R100, R146, R64 ;  /* 0x000000926440723c */ /* 0x000fe80000041840 */
[----:B------:R-:W-:Y:S01]  /*4d70*/  FSETP.GE.FTZ.AND P2, PT, R191, RZ, PT ;  /* 0x000000ffbf00720b */ /* 0x000fe20003f56000 */
[----:B------:R-:W2:Y:S04]  /*4d80*/  LDG.E R105, desc[UR20][R106.64] ;  /* 0x000000146a697981 */ /* 0x000ea8000c1e1900 */
[----:B------:R-:W3:Y:S04]  /*4d90*/  LDG.E R104, desc[UR20][R106.64+0x20] ;  /* 0x000020146a687981 */ /* 0x000ee8000c1e1900 */
[----:B------:R1:W5:Y:S04]  /*4da0*/  LDG.E R3, desc[UR20][R106.64+0x100] ;  /* 0x000100146a037981 */ /* 0x000368000c1e1900 */
[----:B------:R1:W5:Y:S01]  /*4db0*/  LDG.E R2, desc[UR20][R106.64+0x120] ;  /* 0x000120146a027981 */ /* 0x000362000c1e1900 */
[C---:B--2---:R-:W-:Y:S01]  /*4dc0*/  FADD.FTZ R4, -R105.reuse, R4 ;  /* 0x0000000469047221 */ /* 0x044fe20000010100 */
[C---:B------:R-:W-:Y:S01]  /*4dd0*/  FADD.FTZ R5, -R105.reuse, R5 ;  /* 0x0000000569057221 */ /* 0x040fe20000010100 */
[C---:B------:R-:W-:Y:S01]  /*4de0*/  FADD.FTZ R16, -R105.reuse, R16 ;  /* 0x0000001069107221 */ /* 0x040fe20000010100 */
[C---:B------:R-:W-:Y:S01]  /*4df0*/  FADD.FTZ R20, -R105.reuse, R20 ;  /* 0x0000001469147221 */ /* 0x040fe20000010100 */
[C---:B------:R-:W-:Y:S01]  /*4e00*/  FADD.FTZ R21, -R105.reuse, R21 ;  /* 0x0000001569157221 */ /* 0x040fe20000010100 */
[-C--:B------:R-:W-:Y:S01]  /*4e10*/  FSEL R4, R4, R105.reuse, P2 ;  /* 0x0000006904047208 */ /* 0x080fe20001000000 */
[----:B------:R-:W-:Y:S01]  /*4e20*/  FADD.FTZ R53, -R105, R53 ;  /* 0x0000003569357221 */ /* 0x000fe20000010100 */
[-C--:B------:R-:W-:Y:S01]  /*4e30*/  FSEL R5, R5, R105.reuse, P6 ;  /* 0x0000006905057208 */ /* 0x080fe20003000000 */
[----:B------:R-:W-:Y:S01]  /*4e40*/  FADD.FTZ R52, -R105, R52 ;  /* 0x0000003469347221 */ /* 0x000fe20000010100 */
[-C--:B------:R-:W-:Y:S01]  /*4e50*/  FSEL R16, R16, R105.reuse, P5 ;  /* 0x0000006910107208 */ /* 0x080fe20002800000 */
[----:B------:R-:W-:Y:S01]  /*4e60*/  FMUL.FTZ R191, R191, R4 ;  /* 0x00000004bfbf7220 */ /* 0x000fe20000410000 */
[----:B------:R-:W-:Y:S01]  /*4e70*/  FSETP.GE.FTZ.AND P2, PT, R176, RZ, PT ;  /* 0x000000ffb000720b */ /* 0x000fe20003f56000 */
[----:B------:R-:W-:Y:S01]  /*4e80*/  FADD.FTZ R4, -R105, R17 ;  /* 0x0000001169047221 */ /* 0x000fe20000010100 */
[----:B------:R-:W-:Y:S01]  /*4e90*/  FSEL R20, R20, R105, P3 ;  /* 0x0000006914147208 */ /* 0x000fe20001800000 */
[----:B------:R-:W-:Y:S01]  /*4ea0*/  FMUL.FTZ R5, R190, R5 ;  /* 0x00000005be057220 */ /* 0x000fe20000410000 */
[-C--:B------:R-:W-:Y:S01]  /*4eb0*/  FSEL R21, R21, R105.reuse, P2 ;  /* 0x0000006915157208 */ /* 0x080fe20001000000 */
[----:B------:R-:W-:Y:S01]  /*4ec0*/  FMUL.FTZ R17, R179, R16 ;  /* 0x00000010b3117220 */ /* 0x000fe20000410000 */
[----:B------:R-:W-:Y:S01]  /*4ed0*/  FSEL R4, R4, R105, P4 ;  /* 0x0000006904047208 */ /* 0x000fe20002000000 */
[----:B------:R-:W-:Y:S01]  /*4ee0*/  FMUL.FTZ R177, R177, R20 ;  /* 0x00000014b1b17220 */ /* 0x000fe20000410000 */
[----:B------:R-:W-:Y:S01]  /*4ef0*/  F2FP.BF16.F32.PACK_AB R16, R5, R191 ;  /* 0x000000bf0510723e */ /* 0x000fe200000010ff */
[----:B------:R-:W-:Y:S01]  /*4f00*/  FADD.FTZ R5, -R105, R36 ;  /* 0x0000002469057221 */ /* 0x000fe20000010100 */
[----:B------:R-:W-:Y:S01]  /*4f10*/  FSETP.GE.FTZ.AND P3, PT, R171, RZ, PT ;  /* 0x000000ffab00720b */ /* 0x000fe20003f76000 */
[----:B------:R-:W-:Y:S01]  /*4f20*/  FMUL.FTZ R4, R178, R4 ;  /* 0x00000004b2047220 */ /* 0x000fe20000410000 */
[----:B------:R-:W-:Y:S01]  /*4f30*/  FSETP.GE.FTZ.AND P2, PT, R169, RZ, PT ;  /* 0x000000ffa900720b */ /* 0x000fe20003f56000 */
[----:B------:R-:W-:Y:S01]  /*4f40*/  FMUL.FTZ R176, R176, R21 ;  /* 0x00000015b0b07220 */ /* 0x000fe20000410000 */
[----:B------:R-:W-:Y:S01]  /*4f50*/  FSEL R5, R5, R105, P3 ;  /* 0x0000006905057208 */ /* 0x000fe20001800000 */
[C---:B------:R-:W-:Y:S01]  /*4f60*/  FADD.FTZ R21, -R105.reuse, R32 ;  /* 0x0000002069157221 */ /* 0x040fe20000010100 */
[----:B------:R-:W-:Y:S01]  /*4f70*/  F2FP.BF16.F32.PACK_AB R17, R4, R17 ;  /* 0x000000110411723e */ /* 0x000fe200000010ff */
[----:B------:R-:W-:Y:S01]  /*4f80*/  FADD.FTZ R4, -R105, R37 ;  /* 0x0000002569047221 */ /* 0x000fe20000010100 */
[----:B------:R-:W-:Y:S01]  /*4f90*/  FSETP.GE.FTZ.AND P5, PT, R175, RZ, PT ;  /* 0x000000ffaf00720b */ /* 0x000fe20003fb6000 */
[----:B------:R-:W-:Y:S01]  /*4fa0*/  FADD.FTZ R20, -R105, R33 ;  /* 0x0000002169147221 */ /* 0x000fe20000010100 */
[----:B------:R-:W-:Y:S01]  /*4fb0*/  FSETP.GE.FTZ.AND P4, PT, R174, RZ, PT ;  /* 0x000000ffae00720b */ /* 0x000fe20003f96000 */
[----:B------:R-:W-:Y:S01]  /*4fc0*/  FMUL.FTZ R171, R171, R5 ;  /* 0x00000005abab7220 */ /* 0x000fe20000410000 */
[-C--:B------:R-:W-:Y:S01]  /*4fd0*/  FSEL R4, R4, R105.reuse, P2 ;  /* 0x0000006904047208 */ /* 0x080fe20001000000 */
[C---:B------:R-:W-:Y:S01]  /*4fe0*/  FADD.FTZ R5, -R105.reuse, R48 ;  /* 0x0000003069057221 */ /* 0x040fe20000010100 */
[----:B------:R-:W-:Y:S01]  /*4ff0*/  FSETP.GE.FTZ.AND P2, PT, R112, RZ, PT ;  /* 0x000000ff7000720b */ /* 0x000fe20003f56000 */
[----:B------:R-:W-:Y:S01]  /*5000*/  FADD.FTZ R64, -R105, R64 ;  /* 0x0000004069407221 */ /* 0x000fe20000010100 */
[-C--:B------:R-:W-:Y:S01]  /*5010*/  FSEL R21, R21, R105.reuse, P5 ;  /* 0x0000006915157208 */ /* 0x080fe20002800000 */
[----:B------:R-:W-:Y:S01]  /*5020*/  FMUL.FTZ R169, R169, R4 ;  /* 0x00000004a9a97220 */ /* 0x000fe20000410000 */
[----:B------:R-:W-:Y:S01]  /*5030*/  FSEL R20, R20, R105, P4 ;  /* 0x0000006914147208 */ /* 0x000fe20002000000 */
[----:B------:R-:W-:Y:S01]  /*5040*/  FADD.FTZ R4, -R105, R49 ;  /* 0x0000003169047221 */ /* 0x000fe20000010100 */
[----:B------:R-:W-:Y:S01]  /*5050*/  FSETP.GE.FTZ.AND P3, PT, R157, RZ, PT ;  /* 0x000000ff9d00720b */ /* 0x000fe20003f76000 */
[----:B------:R-:W-:Y:S01]  /*5060*/  FMUL.FTZ R21, R175, R21 ;  /* 0x00000015af157220 */ /* 0x000fe20000410000 */
[----:B------:R-:W-:Y:S01]  /*5070*/  FSETP.GE.FTZ.AND P6, PT, R163, RZ, PT ;  /* 0x000000ffa300720b */ /* 0x000fe20003fd6000 */
[----:B------:R-:W-:Y:S01]  /*5080*/  FMUL.FTZ R20, R174, R20 ;  /* 0x00000014ae147220 */ /* 0x000fe20000410000 */
[----:B------:R-:W-:Y:S01]  /*5090*/  FSETP.GE.FTZ.AND P5, PT, R162, RZ, PT ;  /* 0x000000ffa200720b */ /* 0x000fe20003fb6000 */
[C---:B---3--:R-:W-:Y:S01]  /*50a0*/  FADD.FTZ R6, -R104.reuse, R6 ;  /* 0x0000000668067221 */ /* 0x048fe20000010100 */
[----:B------:R-:W-:Y:S01]  /*50b0*/  FSETP.GE.FTZ.AND P4, PT, R159, RZ, PT ;  /* 0x000000ff9f00720b */ /* 0x000fe20003f96000 */
[----:B------:R-:W-:Y:S01]  /*50c0*/  FADD.FTZ R7, -R104, R7 ;  /* 0x0000000768077221 */ /* 0x000fe20000010100 */
[-C--:B------:R-:W-:Y:S02]  /*50d0*/  FSEL R53, R53, R105.reuse, P3 ;  /* 0x0000006935357208 */ /* 0x080fe40001800000 */
[-C--:B------:R-:W-:Y:S02]  /*50e0*/  FSEL R5, R5, R105.reuse, P6 ;  /* 0x0000006905057208 */ /* 0x080fe40003000000 */
[----:B------:R-:W-:Y:S01]  /*50f0*/  FSEL R4, R4, R105, P5 ;  /* 0x0000006904047208 */ /* 0x000fe20002800000 */
[----:B------:R-:W-:Y:S01]  /*5100*/  FMUL.FTZ R157, R157, R53 ;  /* 0x000000359d9d7220 */ /* 0x000fe20000410000 */
[----:B------:R-:W-:Y:S01]  /*5110*/  FSEL R52, R52, R105, P4 ;  /* 0x0000006934347208 */ /* 0x000fe20002000000 */
[----:B------:R-:W-:Y:S01]  /*5120*/  FMUL.FTZ R163, R163, R5 ;  /* 0x00000005a3a37220 */ /* 0x000fe20000410000 */
[----:B------:R-:W-:Y:S01]  /*5130*/  FSETP.GE.FTZ.AND P3, PT, R113, RZ, PT ;  /* 0x000000ff7100720b */ /* 0x000fe20003f76000 */
[----:B------:R-:W-:Y:S01]  /*5140*/  FMUL.FTZ R162, R162, R4 ;  /* 0x00000004a2a27220 */ /* 0x000fe20000410000 */
[----:B------:R-:W-:Y:S01]  /*5150*/  F2FP.BF16.F32.PACK_AB R32, R20, R21 ;  /* 0x000000151420723e */ /* 0x000fe200000010ff */
[----:B------:R-:W-:Y:S01]  /*5160*/  FMUL.FTZ R159, R159, R52 ;  /* 0x000000349f9f7220 */ /* 0x000fe20000410000 */
[----:B------:R-:W-:Y:S01]  /*5170*/  FSEL R64, R64, R105, P3 ;  /* 0x0000006940407208 */ /* 0x000fe20001800000 */
[----:B------:R-:W-:Y:S01]  /*5180*/  @P2 FADD.FTZ R105, -R105, R65 ;  /* 0x0000004169692221 */ /* 0x000fe20000010100 */
[----:B------:R-:W-:Y:S02]  /*5190*/  FSETP.GE.FTZ.AND P3, PT, R193, RZ, PT ;  /* 0x000000ffc100720b */ /* 0x000fe40003f76000 */
[----:B------:R-:W-:Y:S01]  /*51a0*/  FSETP.GE.FTZ.AND P2, PT, R192, RZ, PT ;  /* 0x000000ffc000720b */ /* 0x000fe20003f56000 */
[----:B------:R-:W-:Y:S01]  /*51b0*/  FMUL.FTZ R64, R113, R64 ;  /* 0x0000004071407220 */ /* 0x000fe20000410000 */
[----:B------:R-:W-:Y:S02]  /*51c0*/  F2FP.BF16.F32.PACK_AB R176, R176, R177 ;  /* 0x000000b1b0b0723e */ /* 0x000fe400000010ff */
[----:B------:R-:W-:Y:S02]  /*51d0*/  F2FP.BF16.F32.PACK_AB R169, R169, R171 ;  /* 0x000000aba9a9723e */ /* 0x000fe400000010ff */
[----:B------:R-:W-:Y:S02]  /*51e0*/  F2FP.BF16.F32.PACK_AB R162, R162, R163 ;  /* 0x000000a3a2a2723e */ /* 0x000fe400000010ff */
[----:B------:R-:W-:Y:S02]  /*51f0*/  F2FP.BF16.F32.PACK_AB R157, R157, R159 ;  /* 0x0000009f9d9d723e */ /* 0x000fe400000010ff */
[-C--:B------:R-:W-:Y:S02]  /*5200*/  FSEL R21, R6, R104.reuse, P3 ;  /* 0x0000006806157208 */ /* 0x080fe40001800000 */
[----:B------:R-:W-:Y:S01]  /*5210*/  FSEL R20, R7, R104, P2 ;  /* 0x0000006807147208 */ /* 0x000fe20001000000 */
[----:B-1----:R-:W-:Y:S06]  /*5220*/  BRA.U !UP0, `(.L_x_282) ;  /* 0x00000001085c7547 */ /* 0x002fec000b800000 */
        /* <DEDUP_REMOVED lines=23> */
.L_x_282:
[----:B------:R2:W-:Y:S01]  /*53a0*/  STS [R219+-0x8000], R16 ;  /* 0xff800010db007388 */ /* 0x0005e20000000800 */
[----:B-1----:R-:W-:Y:S01]  /*53b0*/  FMUL.FTZ R4, R193, R21 ;  /* 0x00000015c1047220 */ /* 0x002fe20000410000 */
[----:B------:R-:W-:Y:S01]  /*53c0*/  FMUL.FTZ R6, R192, R20 ;  /* 0x00000014c0067220 */ /* 0x000fe20000410000 */
[C---:B------:R-:W-:Y:S01]  /*53d0*/  FADD.FTZ R18, -R104.reuse, R18 ;  /* 0x0000001268127221 */ /* 0x040fe20000010100 */
[C---:B------:R-:W-:Y:S01]  /*53e0*/  FADD.FTZ R22, -R104.reuse, R22 ;  /* 0x0000001668167221 */ /* 0x040fe20000010100 */
[----:B------:R-:W-:Y:S01]  /*53f0*/  FSETP.GE.FTZ.AND P4, PT, R189, RZ, PT ;  /* 0x000000ffbd00720b */ /* 0x000fe20003f96000 */
[C---:B------:R-:W-:Y:S01]  /*5400*/  FADD.FTZ R35, -R104.reuse, R35 ;  /* 0x0000002368237221 */ /* 0x040fe20000010100 */
[----:B------:R-:W-:Y:S01]  /*5410*/  FSETP.GE.FTZ.AND P2, PT, R181, RZ, PT ;  /* 0x000000ffb500720b */ /* 0x000fe20003f56000 */
[----:B------:R-:W-:Y:S01]  /*5420*/  FADD.FTZ R19, -R104, R19 ;  /* 0x0000001368137221 */ /* 0x000fe20000010100 */
[----:B------:R-:W-:Y:S01]  /*5430*/  F2FP.BF16.F32.PACK_AB R6, R6, R4 ;  /* 0x000000040606723e */ /* 0x000fe200000010ff */
[----:B------:R-:W-:Y:S01]  /*5440*/  FADD.FTZ R4, -R104, R34 ;  /* 0x0000002268047221 */ /* 0x000fe20000010100 */
[-C--:B------:R-:W-:Y:S01]  /*5450*/  FSEL R18, R18, R104.reuse, P4 ;  /* 0x0000006812127208 */ /* 0x080fe20002000000 */
[----:B------:R-:W-:Y:S01]  /*5460*/  FADD.FTZ R5, -R104, R23 ;  /* 0x0000001768057221 */ /* 0x000fe20000010100 */
[-C--:B------:R-:W-:Y:S01]  /*5470*/  FSEL R22, R22, R104.reuse, P2 ;  /* 0x0000006816167208 */ /* 0x080fe20001000000 */
[----:B------:R-:W-:Y:S01]  /*5480*/  FADD.FTZ R7, -R104, R39 ;  /* 0x0000002768077221 */ /* 0x000fe20000010100 */
[----:B------:R-:W-:Y:S01]  /*5490*/  FSETP.GE.FTZ.AND P4, PT, R172, RZ, PT ;  /* 0x000000ffac00720b */ /* 0x000fe20003f96000 */
[C---:B------:R-:W-:Y:S01]  /*54a0*/  FADD.FTZ R50, -R104.reuse, R50 ;  /* 0x0000003268327221 */ /* 0x040fe20000010100 */
[----:B------:R-:W-:Y:S01]  /*54b0*/  FSETP.GE.FTZ.AND P2, PT, R173, RZ, PT ;  /* 0x000000ffad00720b */ /* 0x000fe20003f56000 */
[----:B------:R-:W-:Y:S01]  /*54c0*/  FADD.FTZ R55, -R104, R55 ;  /* 0x0000003768377221 */ /* 0x000fe20000010100 */
[----:B------:R-:W-:Y:S01]  /*54d0*/  FSETP.GE.FTZ.AND P3, PT, R187, RZ, PT ;  /* 0x000000ffbb00720b */ /* 0x000fe20003f76000 */
[----:B------:R-:W-:Y:S01]  /*54e0*/  IMAD.MOV.U32 R21, RZ, RZ, 0x10 ;  /* 0x00000010ff157424 */ /* 0x000fe200078e00ff */
[-C--:B------:R-:W-:Y:S01]  /*54f0*/  FSEL R35, R35, R104.reuse, P4 ;  /* 0x0000006823237208 */ /* 0x080fe20002000000 */
[----:B------:R1:W-:Y:S01]  /*5500*/  STS [R219+-0x7c00], R6 ;  /* 0xff840006db007388 */ /* 0x0003e20000000800 */
[----:B------:R-:W-:Y:S01]  /*5510*/  FSEL R4, R4, R104, P2 ;  /* 0x0000006804047208 */ /* 0x000fe20001000000 */
[----:B------:R-:W-:Y:S01]  /*5520*/  FMUL.FTZ R189, R189, R18 ;  /* 0x00000012bdbd7220 */ /* 0x000fe20000410000 */
[----:B------:R-:W-:Y:S01]  /*5530*/  FSEL R19, R19, R104, P3 ;  /* 0x0000006813137208 */ /* 0x000fe20001800000 */
[----:B------:R-:W-:Y:S01]  /*5540*/  FMUL.FTZ R172, R172, R35 ;  /* 0x00000023acac7220 */ /* 0x000fe20000410000 */
[----:B------:R-:W-:Y:S01]  /*5550*/  FSETP.GE.FTZ.AND P3, PT, R185, RZ, PT ;  /* 0x000000ffb900720b */ /* 0x000fe20003f76000 */
[----:B------:R-:W-:Y:S01]  /*5560*/  FMUL.FTZ R4, R173, R4 ;  /* 0x00000004ad047220 */ /* 0x000fe20000410000 */
[----:B--2---:R-:W-:Y:S01]  /*5570*/  FADD.FTZ R16, -R104, R38 ;  /* 0x0000002668107221 */ /* 0x004fe20000010100 */
[----:B------:R-:W-:Y:S01]  /*5580*/  FSETP.GE.FTZ.AND P2, PT, R168, RZ, PT ;  /* 0x000000ffa800720b */ /* 0x000fe20003f56000 */
[----:B------:R-:W-:Y:S01]  /*5590*/  FMUL.FTZ R19, R187, R19 ;  /* 0x00000013bb137220 */ /* 0x000fe20000410000 */
[----:B------:R-:W-:Y:S01]  /*55a0*/  FSEL R5, R5, R104, P3 ;  /* 0x0000006805057208 */ /* 0x000fe20001800000 */
[C---:B-----5:R-:W-:Y:S01]  /*55b0*/  FADD.FTZ R9, -R3.reuse, R9 ;  /* 0x0000000903097221 */ /* 0x060fe20000010100 */
[----:B------:R-:W-:Y:S01]  /*55c0*/  FSETP.GE.FTZ.AND P3, PT, R170, RZ, PT ;  /* 0x000000ffaa00720b */ /* 0x000fe20003f76000 */
[----:B------:R-:W-:Y:S01]  /*55d0*/  FADD.FTZ R8, -R3, R8 ;  /* 0x0000000803087221 */ /* 0x000fe20000010100 */
[----:B------:R-:W-:Y:S01]  /*55e0*/  F2FP.BF16.F32.PACK_AB R172, R172, R4 ;  /* 0x00000004acac723e */ /* 0x000fe200000010ff */
[----:B------:R-:W-:Y:S01]  /*55f0*/  FADD.FTZ R4, -R104, R54 ;  /* 0x0000003668047221 */ /* 0x000fe20000010100 */
[-C--:B------:R-:W-:Y:S01]  /*5600*/  FSEL R16, R16, R104.reuse, P3 ;  /* 0x0000006810107208 */ /* 0x080fe20001800000 */
[----:B------:R-:W-:Y:S01]  /*5610*/  FMUL.FTZ R18, R185, R5 ;  /* 0x00000005b9127220 */ /* 0x000fe20000410000 */
[-C--:B------:R-:W-:Y:S01]  /*5620*/  FSEL R7, R7, R104.reuse, P2 ;  /* 0x0000006807077208 */ /* 0x080fe20001000000 */
[C---:B------:R-:W-:Y:S01]  /*5630*/  FADD.FTZ R13, -R3.reuse, R13 ;  /* 0x0000000d030d7221 */ /* 0x040fe20000010100 */
[----:B------:R-:W-:Y:S01]  /*5640*/  FSETP.GE.FTZ.AND P3, PT, R158, RZ, PT ;  /* 0x000000ff9e00720b */ /* 0x000fe20003f76000 */
[----:B------:R-:W-:Y:S01]  /*5650*/  FADD.FTZ R24, -R3, R24 ;  /* 0x0000001803187221 */ /* 0x000fe20000010100 */
[----:B------:R-:W-:Y:S01]  /*5660*/  FSETP.GE.FTZ.AND P2, PT, R161, RZ, PT ;  /* 0x000000ffa100720b */ /* 0x000fe20003f56000 */
[----:B------:R-:W-:Y:S01]  /*5670*/  FMUL.FTZ R168, R168, R7 ;  /* 0x00000007a8a87220 */ /* 0x000fe20000410000 */
[-C--:B------:R-:W-:Y:S01]  /*5680*/  FSEL R4, R4, R104.reuse, P3 ;  /* 0x0000006804047208 */ /* 0x080fe20001800000 */
[----:B------:R-:W-:Y:S01]  /*5690*/  FADD.FTZ R7, -R104, R51 ;  /* 0x0000003368077221 */ /* 0x000fe20000010100 */
[----:B------:R-:W-:Y:S01]  /*56a0*/  FSEL R50, R50, R104, P2 ;  /* 0x0000006832327208 */ /* 0x000fe20001000000 */
[----:B------:R-:W-:Y:S01]  /*56b0*/  FADD.FTZ R12, -R3, R12 ;  /* 0x0000000c030c7221 */ /* 0x000fe20000010100 */
[----:B------:R-:W-:Y:S01]  /*56c0*/  FSETP.GE.FTZ.AND P2, PT, R115, RZ, PT ;  /* 0x000000ff7300720b */ /* 0x000fe20003f56000 */
[----:B------:R-:W-:Y:S01]  /*56d0*/  FMUL.FTZ R158, R158, R4 ;  /* 0x000000049e9e7220 */ /* 0x000fe20000410000 */
[----:B------:R-:W-:Y:S01]  /*56e0*/  FADD.FTZ R4, -R104, R66 ;  /* 0x0000004268047221 */ /* 0x000fe20000010100 */
[----:B------:R-:W-:Y:S01]  /*56f0*/  SEL R21, R21, 0xfffffff0, !P1 ;  /* 0xfffffff015157807 */ /* 0x000fe20004800000 */
[----:B------:R-:W-:Y:S01]  /*5700*/  FADD.FTZ R25, -R3, R25 ;  /* 0x0000001903197221 */ /* 0x000fe20000010100 */
[----:B------:R-:W-:Y:S01]  /*5710*/  FSEL R55, R55, R104, P2 ;  /* 0x0000006837377208 */ /* 0x000fe20001000000 */
[C---:B------:R-:W-:Y:S01]  /*5720*/  FADD.FTZ R29, -R3.reuse, R29 ;  /* 0x0000001d031d7221 */ /* 0x040fe20000010100 */
[----:B------:R-:W-:Y:S01]  /*5730*/  FSETP.GE.FTZ.AND P2, PT, R114, RZ, PT ;  /* 0x000000ff7200720b */ /* 0x000fe20003f56000 */
[----:B------:R-:W-:Y:S01]  /*5740*/  FADD.FTZ R44, -R3, R44 ;  /* 0x0000002c032c7221 */ /* 0x000fe20000010100 */
[----:B------:R-:W-:Y:S01]  /*5750*/  F2FP.BF16.F32.PACK_AB R5, R19, R189 ;  /* 0x000000bd1305723e */ /* 0x000fe200000010ff */
[----:B------:R-:W-:Y:S01]  /*5760*/  FMUL.FTZ R16, R170, R16 ;  /* 0x00000010aa107220 */ /* 0x000fe20000410000 */
[----:B------:R-:W-:Y:S01]  /*5770*/  FSEL R4, R4, R104, P2 ;  /* 0x0000006804047208 */ /* 0x000fe20001000000 */
[----:B------:R-:W-:Y:S01]  /*5780*/  FADD.FTZ R27, -R2, R27 ;  /* 0x0000001b021b7221 */ /* 0x000fe20000010100 */
[----:B------:R-:W-:Y:S01]  /*5790*/  FSETP.GE.FTZ.AND P4, PT, R160, RZ, PT ;  /* 0x000000ffa000720b */ /* 0x000fe20003f96000 */
[----:B------:R-:W-:Y:S01]  /*57a0*/  FADD.FTZ R26, -R2, R26 ;  /* 0x0000001a021a7221 */ /* 0x000fe20000010100 */
[----:B------:R-:W-:Y:S01]  /*57b0*/  FSETP.GE.FTZ.AND P3, PT, R109, RZ, PT ;  /* 0x000000ff6d00720b */ /* 0x000fe20003f76000 */
[----:B------:R-:W-:Y:S01]  /*57c0*/  FMUL.FTZ R114, R114, R4 ;  /* 0x0000000472727220 */ /* 0x000fe20000410000 */
[----:B------:R-:W-:Y:S01]  /*57d0*/  IMAD.IADD R4, R219, 0x1, R21 ;  /* 0x00000001db047824 */ /* 0x000fe200078e0215 */
[----:B------:R-:W-:Y:S01]  /*57e0*/  FSEL R7, R7, R104, P4 ;  /* 0x0000006807077208 */ /* 0x000fe20002000000 */
[----:B------:R-:W-:Y:S01]  /*57f0*/  FADD.FTZ R31, -R2, R31 ;  /* 0x0000001f021f7221 */ /* 0x000fe20000010100 */
[----:B------:R-:W-:Y:S01]  /*5800*/  FSETP.GE.FTZ.AND P4, PT, R206, RZ, PT ;  /* 0x000000ffce00720b */ /* 0x000fe20003f96000 */
[----:B------:R-:W-:Y:S01]  /*5810*/  FADD.FTZ R30, -R2, R30 ;  /* 0x0000001e021e7221 */ /* 0x000fe20000010100 */
[----:B------:R2:W-:Y:S01]  /*5820*/  STS [R4+-0x7c00], R5 ;  /* 0xff84000504007388 */ /* 0x0005e20000000800 */
[----:B------:R-:W-:Y:S01]  /*5830*/  FSETP.GE.FTZ.AND P2, PT, R205, RZ, PT ;  /* 0x000000ffcd00720b */ /* 0x000fe20003f56000 */
[----:B------:R-:W-:Y:S01]  /*5840*/  FMUL.FTZ R160, R160, R7 ;  /* 0x00000007a0a07220 */ /* 0x000fe20000410000 */
[-C--:B-1----:R-:W-:Y:S01]  /*5850*/  FSEL R6, R9, R3.reuse, P4 ;  /* 0x0000000309067208 */ /* 0x082fe20002000000 */
[----:B------:R1:W-:Y:S01]  /*5860*/  STS [R4+-0x8000], R17 ;  /* 0xff80001104007388 */ /* 0x0003e20000000800 */
[-C--:B------:R-:W-:Y:S01]  /*5870*/  FSEL R8, R8, R3.reuse, P2 ;  /* 0x0000000308087208 */ /* 0x080fe20001000000 */
[----:B------:R-:W-:Y:S01]  /*5880*/  @P3 FADD.FTZ R104, -R104, R67 ;  /* 0x0000004368683221 */ /* 0x000fe20000010100 */
        /* <DEDUP_REMOVED lines=14> */
[----:B------:R-:W-:Y:S01]  /*5970*/  FSETP.GE.FTZ.AND P2, PT, R183, RZ, PT ;  /* 0x000000ffb700720b */ /* 0x000fe20003f56000 */
[----:B------:R-:W-:Y:S01]  /*5980*/  FMUL.FTZ R24, R199, R24 ;  /* 0x00000018c7187220 */ /* 0x000fe20000410000 */
[----:B------:R-:W-:Y:S01]  /*5990*/  FSETP.GE.FTZ.AND P5, PT, R197, RZ, PT ;  /* 0x000000ffc500720b */ /* 0x000fe20003fb6000 */
[----:B------:R-:W-:Y:S01]  /*59a0*/  FMUL.FTZ R12, R203, R12 ;  /* 0x0000000ccb0c7220 */ /* 0x000fe20000410000 */
[----:B--2---:R-:W-:Y:S01]  /*59b0*/  F2FP.BF16.F32.PACK_AB R5, R6, R8 ;  /* 0x000000080605723e */ /* 0x004fe200000010ff */
[----:B------:R-:W-:Y:S01]  /*59c0*/  FADD.FTZ R6, -R3, R41 ;  /* 0x0000002903067221 */ /* 0x000fe20000010100 */
[-C--:B------:R-:W-:Y:S01]  /*59d0*/  FSEL R8, R25, R3.reuse, P6 ;  /* 0x0000000319087208 */ /* 0x080fe20003000000 */
[----:B------:R-:W-:Y:S01]  /*59e0*/  FMUL.FTZ R22, R181, R22 ;  /* 0x00000016b5167220 */ /* 0x000fe20000410000 */
[----:B------:R-:W-:Y:S01]  /*59f0*/  FSETP.GE.FTZ.AND P3, PT, R184, RZ, PT ;  /* 0x000000ffb800720b */ /* 0x000fe20003f76000 */
[----:B------:R2:W-:Y:S01]  /*5a00*/  STS [R219+-0x6000], R5 ;  /* 0xffa00005db007388 */ /* 0x0005e20000000800 */
[-C--:B------:R-:W-:Y:S01]  /*5a10*/  FSEL R6, R6, R3.reuse, P2 ;  /* 0x0000000306067208 */ /* 0x080fe20001000000 */
[----:B------:R-:W-:Y:S01]  /*5a20*/  FMUL.FTZ R8, R201, R8 ;  /* 0x00000008c9087220 */ /* 0x000fe20000410000 */
[----:B------:R-:W-:Y:S01]  /*5a30*/  FSETP.GE.FTZ.AND P2, PT, R110, RZ, PT ;  /* 0x000000ff6e00720b */ /* 0x000fe20003f56000 */
[----:B------:R-:W-:Y:S01]  /*5a40*/  FADD.FTZ R58, -R2, R58 ;  /* 0x0000003a023a7221 */ /* 0x000fe20000010100 */
[-C--:B------:R-:W-:Y:S01]  /*5a50*/  FSEL R9, R9, R3.reuse, P5 ;  /* 0x0000000309097208 */ /* 0x080fe20002800000 */
[----:B------:R-:W-:Y:S01]  /*5a60*/  FMUL.FTZ R50, R161, R50 ;  /* 0x00000032a1327220 */ /* 0x000fe20000410000 */
[----:B------:R-:W-:Y:S01]  /*5a70*/  FSEL R7, R7, R3, P3 ;  /* 0x0000000307077208 */ /* 0x000fe20001800000 */
[----:B------:R-:W-:Y:S01]  /*5a80*/  FMUL.FTZ R115, R115, R55 ;  /* 0x0000003773737220 */ /* 0x000fe20000410000 */
[----:B------:R-:W-:Y:S01]  /*5a90*/  FSETP.GE.FTZ.AND P4, PT, R194, RZ, PT ;  /* 0x000000ffc200720b */ /* 0x000fe20003f96000 */
[----:B------:R-:W-:Y:S01]  /*5aa0*/  FMUL.FTZ R19, R197, R9 ;  /* 0x00000009c5137220 */ /* 0x000fe20000410000 */
[----:B------:R-:W-:Y:S01]  /*5ab0*/  FSETP.GE.FTZ.AND P3, PT, R180, RZ, PT ;  /* 0x000000ffb400720b */ /* 0x000fe20003f76000 */
[----:B-1----:R-:W-:Y:S01]  /*5ac0*/  FMUL.FTZ R17, R184, R7 ;  /* 0x00000007b8117220 */ /* 0x002fe20000410000 */
[----:B------:R-:W-:Y:S01]  /*5ad0*/  F2FP.BF16.F32.PACK_AB R20, R13, R12 ;  /* 0x0000000c0d14723e */ /* 0x000fe200000010ff */
[----:B------:R-:W-:Y:S01]  /*5ae0*/  FMUL.FTZ R12, R183, R6 ;  /* 0x00000006b70c7220 */ /* 0x000fe20000410000 */
[----:B------:R-:W-:Y:S01]  /*5af0*/  F2FP.BF16.F32.PACK_AB R24, R8, R24 ;  /* 0x000000180818723e */ /* 0x000fe200000010ff */
[----:B------:R-:W-:Y:S01]  /*5b00*/  FADD.FTZ R9, -R3, R45 ;  /* 0x0000002d03097221 */ /* 0x000fe20000010100 */
[-C--:B------:R-:W-:Y:S01]  /*5b10*/  FSEL R29, R29, R3.reuse, P4 ;  /* 0x000000031d1d7208 */ /* 0x080fe20002000000 */
[C---:B------:R-:W-:Y:S01]  /*5b20*/  FADD.FTZ R8, -R3.reuse, R56 ;  /* 0x0000003803087221 */ /* 0x040fe20000010100 */
[----:B------:R-:W-:Y:S01]  /*5b30*/  FSEL R44, R44, R3, P3 ;  /* 0x000000032c2c7208 */ /* 0x000fe20001800000 */
[C---:B------:R-:W-:Y:S01]  /*5b40*/  FADD.FTZ R7, -R3.reuse, R57 ;  /* 0x0000003903077221 */ /* 0x040fe20000010100 */
[----:B------:R-:W-:Y:S01]  /*5b50*/  FADD.FTZ R6, -R3, R60 ;  /* 0x0000003c03067221 */ /* 0x000fe20000010100 */
[----:B------:R-:W-:Y:S01]  /*5b60*/  FSETP.GE.FTZ.AND P6, PT, R182, RZ, PT ;  /* 0x000000ffb600720b */ /* 0x000fe20003fd6000 */
[----:B------:R-:W-:Y:S01]  /*5b70*/  FMUL.FTZ R13, R194, R29 ;  /* 0x0000001dc20d7220 */ /* 0x000fe20000410000 */
[----:B------:R-:W-:Y:S01]  /*5b80*/  FSETP.GE.FTZ.AND P5, PT, R166, RZ, PT ;  /* 0x000000ffa600720b */ /* 0x000fe20003fb6000 */
[----:B--2---:R-:W-:Y:S01]  /*5b90*/  FADD.FTZ R5, -R2, R59 ;  /* 0x0000003b02057221 */ /* 0x004fe20000010100 */
[----:B------:R-:W-:Y:S01]  /*5ba0*/  FSETP.GE.FTZ.AND P4, PT, R165, RZ, PT ;  /* 0x000000ffa500720b */ /* 0x000fe20003f96000 */
[----:B------:R-:W-:Y:S01]  /*5bb0*/  FMUL.FTZ R105, R112, R105 ;  /* 0x0000006970697220 */ /* 0x000fe20000410000 */
[----:B------:R-:W-:Y:S01]  /*5bc0*/  FSETP.GE.FTZ.AND P3, PT, R111, RZ, PT ;  /* 0x000000ff6f00720b */ /* 0x000fe20003f76000 */
[----:B------:R-:W-:Y:S01]  /*5bd0*/  FMUL.FTZ R104, R109, R104 ;  /* 0x000000686d687220 */ /* 0x000fe20000410000 */
[-C--:B------:R-:W-:Y:S02]  /*5be0*/  FSEL R9, R9, R3.reuse, P6 ;  /* 0x0000000309097208 */ /* 0x080fe40003000000 */
[-C--:B------:R-:W-:Y:S02]  /*5bf0*/  FSEL R8, R8, R3.reuse, P5 ;  /* 0x0000000308087208 */ /* 0x080fe40002800000 */
[----:B------:R-:W-:Y:S01]  /*5c00*/  FSEL R7, R7, R3, P4 ;  /* 0x0000000307077208 */ /* 0x000fe20002000000 */
[----:B------:R-:W-:Y:S01]  /*5c10*/  FMUL.FTZ R9, R182, R9 ;  /* 0x00000009b6097220 */ /* 0x000fe20000410000 */
[----:B------:R-:W-:Y:S01]  /*5c20*/  FSEL R6, R6, R3, P3 ;  /* 0x0000000306067208 */ /* 0x000fe20001800000 */
[----:B------:R-:W-:Y:S01]  /*5c30*/  @P2 FADD.FTZ R3, -R3, R61 ;  /* 0x0000003d03032221 */ /* 0x000fe20000010100 */
[----:B------:R-:W-:Y:S01]  /*5c40*/  F2FP.BF16.F32.PACK_AB R168, R168, R16 ;  /* 0x00000010a8a8723e */ /* 0x000fe200000010ff */
[----:B------:R-:W-:Y:S01]  /*5c50*/  FMUL.FTZ R8, R166, R8 ;  /* 0x00000008a6087220 */ /* 0x000fe20000410000 */
[----:B------:R-:W-:Y:S01]  /*5c60*/  FSETP.GE.FTZ.AND P2, PT, R210, RZ, PT ;  /* 0x000000ffd200720b */ /* 0x000fe20003f56000 */
[----:B------:R-:W-:Y:S01]  /*5c70*/  FMUL.FTZ R6, R111, R6 ;  /* 0x000000066f067220 */ /* 0x000fe20000410000 */
[----:B------:R-:W-:Y:S01]  /*5c80*/  FMUL.FTZ R16, R110, R3 ;  /* 0x000000036e107220 */ /* 0x000fe20000410000 */
[----:B------:R-:W-:Y:S01]  /*5c90*/  FADD.FTZ R3, -R2, R15 ;  /* 0x0000000f02037221 */ /* 0x000fe20000010100 */
[----:B------:R-:W-:Y:S01]  /*5ca0*/  FSETP.GE.FTZ.AND P3, PT, R211, RZ, PT ;  /* 0x000000ffd300720b */ /* 0x000fe20003f76000 */
[----:B------:R-:W-:Y:S01]  /*5cb0*/  FMUL.FTZ R7, R165, R7 ;  /* 0x00000007a5077220 */ /* 0x000fe20000410000 */
[----:B------:R-:W-:Y:S02]  /*5cc0*/  F2FP.BF16.F32.PACK_AB R12, R12, R17 ;  /* 0x000000110c0c723e */ /* 0x000fe400000010ff */
[----:B------:R-:W-:Y:S01]  /*5cd0*/  F2FP.BF16.F32.PACK_AB R16, R16, R6 ;  /* 0x000000061010723e */ /* 0x000fe200000010ff */
[----:B------:R-:W-:Y:S01]  /*5ce0*/  FADD.FTZ R6, -R2, R14 ;  /* 0x0000000e02067221 */ /* 0x000fe20000010100 */
[-C--:B------:R-:W-:Y:S02]  /*5cf0*/  FSEL R3, R3, R2.reuse, P2 ;  /* 0x0000000203037208 */ /* 0x080fe40001000000 */
[----:B------:R-:W-:Y:S02]  /*5d00*/  FSETP.GE.FTZ.AND P2, PT, R208, RZ, PT ;  /* 0x000000ffd000720b */ /* 0x000fe40003f56000 */
[-C--:B------:R-:W-:Y:S01]  /*5d10*/  FSEL R6, R6, R2.reuse, P3 ;  /* 0x0000000206067208 */ /* 0x080fe20001800000 */
[----:B------:R-:W-:Y:S01]  /*5d20*/  FMUL.FTZ R3, R210, R3 ;  /* 0x00000003d2037220 */ /* 0x000fe20000410000 */
[----:B------:R-:W-:Y:S02]  /*5d30*/  FSETP.GE.FTZ.AND P3, PT, R209, RZ, PT ;  /* 0x000000ffd100720b */ /* 0x000fe40003f76000 */
[----:B------:R-:W-:Y:S01]  /*5d40*/  FSEL R27, R27, R2, P2 ;  /* 0x000000021b1b7208 */ /* 0x000fe20001000000 */
[----:B------:R-:W-:Y:S01]  /*5d50*/  FMUL.FTZ R6, R211, R6 ;  /* 0x00000006d3067220 */ /* 0x000fe20000410000 */
[----:B------:R-:W-:Y:S01]  /*5d60*/  F2FP.BF16.F32.PACK_AB R17, R7, R8 ;  /* 0x000000080711723e */ /* 0x000fe200000010ff */
[----:B------:R-:W-:Y:S01]  /*5d70*/  FADD.FTZ R8, -R2, R10 ;  /* 0x0000000a02087221 */ /* 0x000fe20000010100 */
[----:B------:R-:W-:Y:S01]  /*5d80*/  FSEL R26, R26, R2, P3 ;  /* 0x000000021a1a7208 */ /* 0x000fe20001800000 */
[----:B------:R-:W-:Y:S01]  /*5d90*/  FADD.FTZ R7, -R2, R11 ;  /* 0x0000000b02077221 */ /* 0x000fe20000010100 */
[----:B------:R-:W-:Y:S02]  /*5da0*/  FSETP.GE.FTZ.AND P2, PT, R204, RZ, PT ;  /* 0x000000ffcc00720b */ /* 0x000fe40003f56000 */
[----:B------:R-:W-:Y:S01]  /*5db0*/  FSETP.GE.FTZ.AND P3, PT, R207, RZ, PT ;  /* 0x000000ffcf00720b */ /* 0x000fe20003f76000 */
[----:B------:R-:W-:Y:S01]  /*5dc0*/  FMUL.FTZ R26, R209, R26 ;  /* 0x0000001ad11a7220 */ /* 0x000fe20000410000 */
[----:B------:R-:W-:Y:S02]  /*5dd0*/  FSETP.GE.FTZ.AND P5, PT, R213, RZ, PT ;  /* 0x000000ffd500720b */ /* 0x000fe40003fb6000 */
[----:B------:R-:W-:Y:S02]  /*5de0*/  FSETP.GE.FTZ.AND P4, PT, R212, RZ, PT ;  /* 0x000000ffd400720b */ /* 0x000fe40003f96000 */
[-C--:B------:R-:W-:Y:S02]  /*5df0*/  FSEL R31, R31, R2.reuse, P2 ;  /* 0x000000021f1f7208 */ /* 0x080fe40001000000 */
[-C--:B------:R-:W-:Y:S02]  /*5e00*/  FSEL R30, R30, R2.reuse, P3 ;  /* 0x000000021e1e7208 */ /* 0x080fe40001800000 */
[----:B------:R-:W-:Y:S01]  /*5e10*/  FSETP.GE.FTZ.AND P2, PT, R198, RZ, PT ;  /* 0x000000ffc600720b */ /* 0x000fe20003f56000 */
[----:B------:R-:W-:Y:S01]  /*5e20*/  FMUL.FTZ R31, R204, R31 ;  /* 0x0000001fcc1f7220 */ /* 0x000fe20000410000 */
[----:B------:R-:W-:Y:S01]  /*5e30*/  FSEL R8, R8, R2, P5 ;  /* 0x0000000208087208 */ /* 0x000fe20002800000 */
[----:B------:R-:W-:Y:S01]  /*5e40*/  FMUL.FTZ R30, R207, R30 ;  /* 0x0000001ecf1e7220 */ /* 0x000fe20000410000 */
[----:B------:R-:W-:Y:S02]  /*5e50*/  FSEL R7, R7, R2, P4 ;  /* 0x0000000207077208 */ /* 0x000fe40002000000 */
[----:B------:R-:W-:Y:S01]  /*5e60*/  FSETP.GE.FTZ.AND P3, PT, R200, RZ, PT ;  /* 0x000000ffc800720b */ /* 0x000fe20003f76000 */
[----:B------:R-:W-:Y:S01]  /*5e70*/  FMUL.FTZ R8, R213, R8 ;  /* 0x00000008d5087220 */ /* 0x000fe20000410000 */
[----:B------:R-:W-:Y:S01]  /*5e80*/  F2FP.BF16.F32.PACK_AB R11, R3, R6 ;  /* 0x00000006030b723e */ /* 0x000fe200000010ff */
        /* <DEDUP_REMOVED lines=9> */
[----:B------:R-:W-:Y:S01]  /*5f20*/  F2FP.BF16.F32.PACK_AB R10, R7, R8 ;  /* 0x00000008070a723e */ /* 0x000fe200000010ff */
[----:B------:R-:W-:Y:S01]  /*5f30*/  FADD.FTZ R7, -R2, R47 ;  /* 0x0000002f02077221 */ /* 0x000fe20000010100 */
[----:B------:R-:W-:Y:S02]  /*5f40*/  FSEL R6, R6, R2, P3 ;  /* 0x0000000206067208 */ /* 0x000fe40001800000 */
[----:B------:R-:W-:Y:S01]  /*5f50*/  FSETP.GE.FTZ.AND P5, PT, R188, RZ, PT ;  /* 0x000000ffbc00720b */ /* 0x000fe20003fb6000 */
[----:B------:R-:W-:Y:S01]  /*5f60*/  STS [R219+-0x5c00], R10 ;  /* 0xffa4000adb007388 */ /* 0x000fe20000000800 */
[----:B------:R-:W-:Y:S02]  /*5f70*/  FSETP.GE.FTZ.AND P4, PT, R186, RZ, PT ;  /* 0x000000ffba00720b */ /* 0x000fe40003f96000 */
[----:B------:R-:W-:Y:S01]  /*5f80*/  FSETP.GE.FTZ.AND P3, PT, R167, RZ, PT ;  /* 0x000000ffa700720b */ /* 0x000fe20003f76000 */
[----:B------:R-:W-:Y:S01]  /*5f90*/  STS [R4+-0x6000], R20 ;  /* 0xffa0001404007388 */ /* 0x000fe20000000800 */
[----:B------:R-:W-:Y:S02]  /*5fa0*/  FSETP.GE.FTZ.AND P6, PT, R196, RZ, PT ;  /* 0x000000ffc400720b */ /* 0x000fe40003fd6000 */
[----:B------:R-:W-:Y:S01]  /*5fb0*/  F2FP.BF16.F32.PACK_AB R13, R13, R19 ;  /* 0x000000130d0d723e */ /* 0x000fe200000010ff */
[----:B------:R-:W-:Y:S01]  /*5fc0*/  FMUL.FTZ R19, R195, R6 ;  /* 0x00000006c3137220 */ /* 0x000fe20000410000 */
[----:B------:R-:W-:Y:S01]  /*5fd0*/  F2FP.BF16.F32.PACK_AB R22, R18, R22 ;  /* 0x000000161216723e */ /* 0x000fe200000010ff */
[----:B------:R-:W-:Y:S01]  /*5fe0*/  FMUL.FTZ R18, R180, R44 ;  /* 0x0000002cb4127220 */ /* 0x000fe20000410000 */
[-C--:B------:R-:W-:Y:S01]  /*5ff0*/  FSEL R6, R58, R2.reuse, P5 ;  /* 0x000000023a067208 */ /* 0x080fe20002800000 */
[----:B------:R-:W-:Y:S01]  /*6000*/  STS [R4+-0x5c00], R11 ;  /* 0xffa4000b04007388 */ /* 0x000fe20000000800 */
[-C--:B------:R-:W-:Y:S02]  /*6010*/  FSEL R5, R5, R2.reuse, P4 ;  /* 0x0000000205057208 */ /* 0x080fe40002000000 */
[----:B------:R-:W-:Y:S01]  /*6020*/  FSEL R3, R3, R2, P3 ;  /* 0x0000000203037208 */ /* 0x000fe20001800000 */
[----:B------:R-:W-:Y:S01]  /*6030*/  FMUL.FTZ R15, R188, R6 ;  /* 0x00000006bc0f7220 */ /* 0x000fe20000410000 */
[----:B------:R-:W-:Y:S01]  /*6040*/  FSEL R7, R7, R2, P6 ;  /* 0x0000000207077208 */ /* 0x000fe20003000000 */
[----:B------:R-:W-:Y:S01]  /*6050*/  @P2 FADD.FTZ R2, -R2, R63 ;  /* 0x0000003f02022221 */ /* 0x000fe20000010100 */
[----:B------:R-:W-:Y:S01]  /*6060*/  F2FP.BF16.F32.PACK_AB R18, R9, R18 ;  /* 0x000000120912723e */ /* 0x000fe200000010ff */
[----:B------:R-:W-:Y:S01]  /*6070*/  FMUL.FTZ R9, R208, R27 ;  /* 0x0000001bd0097220 */ /* 0x000fe20000410000 */
[----:B------:R-:W-:Y:S01]  /*6080*/  STS [R220+-0x8000], R176 ;  /* 0xff8000b0dc007388 */ /* 0x000fe20000000800 */
[----:B------:R-:W-:Y:S01]  /*6090*/  FMUL.FTZ R6, R164, R2 ;  /* 0x00000002a4067220 */ /* 0x000fe20000410000 */
[--C-:B------:R-:W-:Y:S02]  /*60a0*/  IMAD.IADD R2, R220, 0x1, R21.reuse ;  /* 0x00000001dc027824 */ /* 0x100fe400078e0215 */
[----:B------:R-:W-:Y:S01]  /*60b0*/  FMUL.FTZ R8, R196, R7 ;  /* 0x00000007c4087220 */ /* 0x000fe20000410000 */
[----:B------:R-:W-:Y:S01]  /*60c0*/  STS [R220+-0x7c00], R22 ;  /* 0xff840016dc007388 */ /* 0x000fe20000000800 */
[----:B------:R-:W-:Y:S01]  /*60d0*/  F2FP.BF16.F32.PACK_AB R9, R9, R26 ;  /* 0x0000001a0909723e */ /* 0x000fe200000010ff */
[----:B------:R-:W-:Y:S01]  /*60e0*/  FMUL.FTZ R7, R186, R5 ;  /* 0x00000005ba077220 */ /* 0x000fe20000410000 */
[----:B------:R-:W-:Y:S01]  /*60f0*/  F2FP.BF16.F32.PACK_AB R5, R31, R30 ;  /* 0x0000001e1f05723e */ /* 0x000fe200000010ff */
[----:B------:R-:W-:Y:S01]  /*6100*/  STS [R2+-0x8000], R32 ;  /* 0xff80002002007388 */ /* 0x000fe20000000800 */
[----:B------:R-:W-:Y:S01]  /*6110*/  F2FP.BF16.F32.PACK_AB R50, R160, R50 ;  /* 0x00000032a032723e */ /* 0x000fe200000010ff */
[----:B------:R-:W-:Y:S01]  /*6120*/  FMUL.FTZ R14, R167, R3 ;  /* 0x00000003a70e7220 */ /* 0x000fe20000410000 */
[----:B------:R-:W-:Y:S01]  /*6130*/  F2FP.BF16.F32.PACK_AB R3, R43, R42 ;  /* 0x0000002a2b03723e */ /* 0x000fe200000010ff */
[----:B------:R-:W-:Y:S01]  /*6140*/  STS [R2+-0x7c00], R172 ;  /* 0xff8400ac02007388 */ /* 0x000fe20000000800 */
[----:B------:R-:W-:Y:S02]  /*6150*/  F2FP.BF16.F32.PACK_AB R8, R8, R19 ;  /* 0x000000130808723e */ /* 0x000fe400000010ff */
[----:B------:R-:W-:Y:S01]  /*6160*/  F2FP.BF16.F32.PACK_AB R115, R115, R158 ;  /* 0x0000009e7373723e */ /* 0x000fe200000010ff */
[----:B------:R-:W-:Y:S01]  /*6170*/  STS [R220+-0x6000], R24 ;  /* 0xffa00018dc007388 */ /* 0x000fe20000000800 */
[----:B------:R-:W-:Y:S02]  /*6180*/  F2FP.BF16.F32.PACK_AB R64, R105, R64 ;  /* 0x000000406940723e */ /* 0x000fe400000010ff */
[----:B------:R-:W-:Y:S01]  /*6190*/  F2FP.BF16.F32.PACK_AB R104, R104, R114 ;  /* 0x000000726868723e */ /* 0x000fe200000010ff */
[----:B------:R-:W-:Y:S01]  /*61a0*/  STS [R220+-0x5c00], R9 ;  /* 0xffa40009dc007388 */ /* 0x000fe20000000800 */
[----:B------:R-:W-:Y:S02]  /*61b0*/  F2FP.BF16.F32.PACK_AB R7, R7, R15 ;  /* 0x0000000f0707723e */ /* 0x000fe400000010ff */
[----:B------:R-:W-:Y:S01]  /*61c0*/  F2FP.BF16.F32.PACK_AB R6, R6, R14 ;  /* 0x0000000e0606723e */ /* 0x000fe200000010ff */
        /* <DEDUP_REMOVED lines=8> */
[----:B-1----:R-:W-:Y:S03]  /*6250*/  IMAD.IADD R2, R218, 0x1, R21 ;  /* 0x00000001da027824 */ /* 0x002fe600078e0215 */
[----:B------:R-:W-:Y:S04]  /*6260*/  STS [R108+-0x6000], R18 ;  /* 0xffa000126c007388 */ /* 0x000fe80000000800 */
[----:B------:R-:W-:Y:S04]  /*6270*/  STS [R108+-0x5c00], R8 ;  /* 0xffa400086c007388 */ /* 0x000fe80000000800 */
[----:B------:R-:W-:Y:S04]  /*6280*/  STS [R218+-0x8000], R157 ;  /* 0xff80009dda007388 */ /* 0x000fe80000000800 */
[----:B------:R-:W-:Y:S04]  /*6290*/  STS [R218+-0x7c00], R115 ;  /* 0xff840073da007388 */ /* 0x000fe80000000800 */
[----:B------:R1:W-:Y:S04]  /*62a0*/  STS [R2+-0x8000], R64 ;  /* 0xff80004002007388 */ /* 0x0003e80000000800 */
[----:B------:R-:W-:Y:S04]  /*62b0*/  STS [R2+-0x7c00], R104 ;  /* 0xff84006802007388 */ /* 0x000fe80000000800 */
[----:B------:R-:W-:Y:S04]  /*62c0*/  STS [R218+-0x6000], R17 ;  /* 0xffa00011da007388 */ /* 0x000fe80000000800 */
[----:B------:R-:W-:Y:S04]  /*62d0*/  STS [R218+-0x5c00], R7 ;  /* 0xffa40007da007388 */ /* 0x000fe80000000800 */
[----:B------:R-:W-:Y:S04]  /*62e0*/  STS [R2+-0x6000], R16 ;  /* 0xffa0001002007388 */ /* 0x000fe80000000800 */
[----:B------:R2:W-:Y:S01]  /*62f0*/  STS [R2+-0x5c00], R6 ;  /* 0xffa4000602007388 */ /* 0x0005e20000000800 */
[----:B------:R-:W-:Y:S01]  /*6300*/  BAR.SYNC.DEFER_BLOCKING 0x0 ;  /* 0x0000000000007b1d */ /* 0x000fe20000010000 */
[----:B-1----:R-:W-:Y:S04]  /*6310*/  IMAD R64, R241, UR9, RZ ;  /* 0x00000009f1407c24 */ /* 0x002fe8000f8e02ff */
[----:B--2---:R-:W-:Y:S01]  /*6320*/  IMAD.U32 R2, R64, -0x80, RZ ;  /* 0xffffff8040027824 */ /* 0x004fe200078e00ff */
[----:B------:R-:W-:Y:S04]  /*6330*/  LDSM.16.MT88.4 R4, [R0+UR5+0x10000] ;  /* 0x010000050004783b */ /* 0x000fe80008004200 */
[C---:B------:R-:W-:Y:S01]  /*6340*/  LEA R3, P2, R2.reuse, R222, 0x2 ;  /* 0x000000de02037211 */ /* 0x040fe200078410ff */
[----:B------:R-:W1:Y:S03]  /*6350*/  LDSM.16.MT88.4 R8, [R148+0x4000] ;  /* 0x004000009408783b */ /* 0x000e660000004200 */
[----:B------:R-:W-:Y:S01]  /*6360*/  LEA.HI.X.SX32 R2, R2, R223, 0x2, P2 ;  /* 0x000000df02027211 */ /* 0x000fe200010f16ff */
[----:B------:R-:W-:Y:S01]  /*6370*/  IMAD.MOV.U32 R222, RZ, RZ, R3 ;  /* 0x000000ffffde7224 */ /* 0x000fe200078e0003 */
[----:B------:R-:W2:Y:S03]  /*6380*/  LDSM.16.MT88.4 R12, [R0+UR5+0x14000] ;  /* 0x01400005000c783b */ /* 0x000ea60008004200 */
[----:B------:R-:W-:Y:S01]  /*6390*/  IMAD.MOV.U32 R223, RZ, RZ, R2 ;  /* 0x000000ffffdf7224 */ /* 0x000fe200078e0002 */
        /* <DEDUP_REMOVED lines=49> */
[----:B------:R-:W-:Y:S08]  /*66b0*/  HMMA.16816.F32.BF16 R80, R4, R10, R80 ;  /* 0x0000000a0450723c */ /* 0x000ff00000041850 */
[-C--:B--2---:R-:W-:Y:S08]  /*66c0*/  HMMA.16816.F32.BF16 R68, R16, R20.reuse, R68 ;  /* 0x000000141044723c */ /* 0x084ff00000041844 */
[C---:B------:R-:W-:Y:S08]  /*66d0*/  HMMA.16816.F32.BF16 R72, R24.reuse, R20, R72 ;  /* 0x000000141848723c */ /* 0x040ff00000041848 */
        /* <DEDUP_REMOVED lines=19> */
[----:B------:R1:W-:Y:S04]  /*6810*/  LDGSTS.E.BYPASS.LTC128B.128 [R243+0x4000], desc[UR20][R4.64] ;  /* 0x0400000004f37fae */ /* 0x0003e8000b981a14 */
[----:B------:R1:W-:Y:S04]  /*6820*/  LDGSTS.E.BYPASS.LTC128B.128 [R243+0x5000], desc[UR20][R2.64] ;  /* 0x0500000002f37fae */ /* 0x0003e8000b981a14 */
[----:B------:R-:W0:Y:S02]  /*6830*/  LDGDEPBAR ;  /* 0x00000000000079af */ /* 0x000e240000000000 */
.L_x_283:
[----:B------:R-:W-:Y:S01]  /*6840*/  LDSM.16.M88.4 R16, [R150] ;  /* 0x000000009610783b */ /* 0x000fe20000000200 */
[----:B-1----:R-:W-:Y:S01]  /*6850*/  IMAD.MOV.U32 R2, RZ, RZ, R249 ;  /* 0x000000ffff027224 */ /* 0x002fe200078e00f9 */
[----:B------:R-:W-:Y:S01]  /*6860*/  PLOP3.LUT P3, PT, PT, PT, UP0, 0x80, 0x8 ;  /* 0x000000000008781c */ /* 0x000fe20003f6f008 */
[----:B------:R-:W-:Y:S01]  /*6870*/  @P0 VIADD R2, R150, 0xffffffe0 ;  /* 0xffffffe096020836 */ /* 0x000fe20000000000 */
[----:B------:R-:W1:Y:S01]  /*6880*/  LDSM.16.MT88.4 R20, [R148+0x6000] ;  /* 0x006000009414783b */ /* 0x000e620000004200 */
[C---:B------:R-:W-:Y:S01]  /*6890*/  LEA R62, P2, R246.reuse, R222, 0x2 ;  /* 0x000000def63e7211 */ /* 0x040fe200078410ff */
[----:B------:R-:W-:Y:S01]  /*68a0*/  IMAD.MOV.U32 R65, RZ, RZ, 0x4 ;  /* 0x00000004ff417424 */ /* 0x000fe200078e00ff */
[----:B------:R-:W-:Y:S01]  /*68b0*/  ULOP3.LUT UR24, UR30, 0x1, URZ, 0xc0, !UPT ;  /* 0x000000011e187892 */ /* 0x000fe2000f8ec0ff */
[----:B------:R-:W2:Y:S01]  /*68c0*/  LDSM.16.M88.4 R12, [R150+0x2000] ;  /* 0x00200000960c783b */ /* 0x000ea20000000200 */
[----:B------:R-:W-:Y:S01]  /*68d0*/  LEA.HI.X.SX32 R63, R246, R223, 0x2, P2 ;  /* 0x000000dff63f7211 */ /* 0x000fe200010f16ff */
[----:B------:R-:W-:Y:S01]  /*68e0*/  IMAD.MOV.U32 R3, RZ, RZ, R248 ;  /* 0x000000ffff037224 */ /* 0x000fe200078e00f8 */
[----:B------:R-:W-:Y:S01]  /*68f0*/  LEA R60, P2, R64, R62, 0x5 ;  /* 0x0000003e403c7211 */ /* 0x000fe200078428ff */
[----:B------:R-:W-:Y:S01]  /*6900*/  LDSM.16.MT88.4 R28, [R148+0x6400] ;  /* 0x00640000941c783b */ /* 0x000fe20000004200 */
[----:B------:R-:W-:Y:S01]  /*6910*/  @P1 VIADD R3, R150, 0xffffffc0 ;  /* 0xffffffc096031836 */ /* 0x000fe20000000000 */
[----:B------:R-:W-:Y:S01]  /*6920*/  UISETP.NE.U32.AND UP1, UPT, UR24, 0x1, UPT ;  /* 0x000000011800788c */ /* 0x000fe2000bf25070 */
[C---:B------:R-:W-:Y:S01]  /*6930*/  LEA.HI.X.SX32 R61, R64.reuse, R63, 0x5, P2 ;  /* 0x0000003f403d7211 */ /* 0x040fe200010f2eff */
[----:B------:R-:W3:Y:S01]  /*6940*/  LDSM.16.M88.4 R24, [R2] ;  /* 0x000000000218783b */ /* 0x000ee20000000200 */
[C---:B------:R-:W-:Y:S01]  /*6950*/  LEA R58, P2, R64.reuse, R60, 0x5 ;  /* 0x0000003c403a7211 */ /* 0x040fe200078428ff */
[----:B------:R-:W-:Y:S01]  /*6960*/  VIADD R217, R217, 0xffffff80 ;  /* 0xffffff80d9d97836 */ /* 0x000fe20000000000 */
[----:B------:R-:W-:Y:S01]  /*6970*/  @UP0 UIADD3 UR25, UP2, UPT, UR10, -0x200, URZ ;  /* 0xfffffe000a190890 */ /* 0x000fe2000ff5e0ff */
[----:B------:R-:W4:Y:S01]  /*6980*/  LDSM.16.M88.4 R32, [R2+0x2000] ;  /* 0x002000000220783b */ /* 0x000f220000000200 */
[----:B------:R-:W-:Y:S01]  /*6990*/  LEA.HI.X.SX32 R59, R64, R61, 0x5, P2 ;  /* 0x0000003d403b7211 */ /* 0x000fe200010f2eff */
[----:B------:R-:W-:Y:S01]  /*69a0*/  VIADD R224, R224, 0xfffffff8 ;  /* 0xfffffff8e0e07836 */ /* 0x000fe20000000000 */
[C---:B------:R-:W-:Y:S01]  /*69b0*/  LEA R56, P2, R64.reuse, R58, 0x5 ;  /* 0x0000003a40387211 */ /* 0x040fe200078428ff */
[----:B------:R-:W-:Y:S01]  /*69c0*/  LDSM.16.MT88.4 R40, [R148+0x6800] ;  /* 0x006800009428783b */ /* 0x000fe20000004200 */
[----:B------:R-:W-:Y:S02]  /*69d0*/  @UP0 UIADD3.X UR24, UPT, UPT, UR11, -0x1, URZ, UP2, !UPT ;  /* 0xffffffff0b180890 */ /* 0x000fe400097fe4ff */
[C---:B------:R-:W-:Y:S01]  /*69e0*/  LEA.HI.X.SX32 R57, R64.reuse, R59, 0x5, P2 ;  /* 0x0000003b40397211 */ /* 0x040fe200010f2eff */
        /* <DEDUP_REMOVED lines=21> */
[----:B------:R-:W-:Y:S04]  /*6b40*/  LDSM.16.MT88.4 R40, [R148+0x7400] ;  /* 0x007400009428783b */ /* 0x000fe80000004200 */
[----:B------:R-:W3:Y:S03]  /*6b50*/  LDSM.16.M88.4 R36, [R2+0x4000] ;  /* 0x004000000224783b */ /* 0x000ee60000000200 */
        /* <DEDUP_REMOVED lines=24> */
[----:B----4-:R-:W-:Y:S01]  /*6ce0*/  @P3 IMAD.WIDE.U32 R2, R242, R65, UR10 ;  /* 0x0000000af2023e25 */ /* 0x010fe2000f8e0041 */
[----:B------:R-:W-:Y:S01]  /*6cf0*/  @UP0 UMOV UR10, UR25 ;  /* 0x00000019000a0c82 */ /* 0x000fe20008000000 */
[----:B------:R-:W-:Y:S03]  /*6d00*/  @UP0 UMOV UR11, UR24 ;  /* 0x00000018000b0c82 */ /* 0x000fe60008000000 */
[----:B------:R-:W-:Y:S01]  /*6d10*/  HMMA.16816.F32.BF16 R16, R36, R42, R16 ;  /* 0x0000002a2410723c */ /* 0x000fe20000041810 */
[----:B------:R-:W3:Y:S03]  /*6d20*/  LDSM.16.M88.4 R36, [R154+0x6000] ;  /* 0x006000009a24783b */ /* 0x000ee60000000200 */
[C---:B------:R-:W-:Y:S01]  /*6d30*/  LEA R42, P2, R64.reuse, R48, 0x5 ;  /* 0x00000030402a7211 */ /* 0x040fe200078428ff */
[----:B------:R-:W5:Y:S03]  /*6d40*/  @P3 LDG.E R240, desc[UR20][R2.64+-0x200] ;  /* 0xfffe001402f03981 */ /* 0x000f66000c1e1900 */
[-C--:B--2---:R-:W-:Y:S01]  /*6d50*/  HMMA.16816.F32.BF16 R4, R32, R44.reuse, R4 ;  /* 0x0000002c2004723c */ /* 0x084fe20000041804 */
[----:B------:R-:W5:Y:S04]  /*6d60*/  @P3 LDG.E R239, desc[UR20][R2.64+-0x1e0] ;  /* 0xfffe201402ef3981 */ /* 0x000f68000c1e1900 */
[----:B------:R-:W5:Y:S01]  /*6d70*/  @P3 LDG.E R238, desc[UR20][R2.64+-0x100] ;  /* 0xffff001402ee3981 */ /* 0x000f62000c1e1900 */
[C---:B------:R-:W-:Y:S02]  /*6d80*/  LEA.HI.X.SX32 R43, R64.reuse, R49, 0x5, P2 ;  /* 0x00000031402b7211 */ /* 0x040fe400010f2eff */
[C---:B------:R-:W-:Y:S01]  /*6d90*/  HMMA.16816.F32.BF16 R8, R24.reuse, R44, R8 ;  /* 0x0000002c1808723c */ /* 0x040fe20000041808 */
[----:B------:R2:W5:Y:S03]  /*6da0*/  @P3 LDG.E R237, desc[UR20][R2.64+-0xe0] ;  /* 0xffff201402ed3981 */ /* 0x000566000c1e1900 */
[C---:B------:R-:W-:Y:S04]  /*6db0*/  LEA R40, P2, R64.reuse, R42, 0x5 ;  /* 0x0000002a40287211 */ /* 0x040fe800078428ff */
[-C--:B------:R-:W-:Y:S03]  /*6dc0*/  HMMA.16816.F32.BF16 R12, R24, R46.reuse, R12 ;  /* 0x0000002e180c723c */ /* 0x080fe6000004180c */
[C---:B------:R-:W-:Y:S05]  /*6dd0*/  LEA.HI.X.SX32 R41, R64.reuse, R43, 0x5, P2 ;  /* 0x0000002b40297211 */ /* 0x040fea00010f2eff */
[----:B------:R-:W-:Y:S04]  /*6de0*/  HMMA.16816.F32.BF16 R16, R32, R46, R16 ;  /* 0x0000002e2010723c */ /* 0x000fe80000041810 */
[C---:B------:R-:W-:Y:S04]  /*6df0*/  LEA R32, P2, R64.reuse, R40, 0x5 ;  /* 0x0000002840207211 */ /* 0x040fe800078428ff */
[-C--:B-1----:R-:W-:Y:S05]  /*6e00*/  HMMA.16816.F32.BF16 R4, R20, R28.reuse, R4 ;  /* 0x0000001c1404723c */ /* 0x082fea0000041804 */
[C---:B------:R-:W-:Y:S02]  /*6e10*/  LEA.HI.X.SX32 R33, R64.reuse, R41, 0x5, P2 ;  /* 0x0000002940217211 */ /* 0x040fe400010f2eff */
[C---:B------:R-:W-:Y:S01]  /*6e20*/  LEA R26, P2, R64.reuse, R32, 0x5 ;  /* 0x00000020401a7211 */ /* 0x040fe200078428ff */
[C---:B---3--:R-:W-:Y:S04]  /*6e30*/  HMMA.16816.F32.BF16 R8, R36.reuse, R28, R8 ;  /* 0x0000001c2408723c */ /* 0x048fe80000041808 */
[C---:B------:R-:W-:Y:S02]  /*6e40*/  LEA.HI.X.SX32 R27, R64.reuse, R33, 0x5, P2 ;  /* 0x00000021401b7211 */ /* 0x040fe400010f2eff */
[C---:B------:R-:W-:Y:S02]  /*6e50*/  LEA R24, P2, R64.reuse, R26, 0x5 ;  /* 0x0000001a40187211 */ /* 0x040fe400078428ff */
[-C--:B------:R-:W-:Y:S01]  /*6e60*/  HMMA.16816.F32.BF16 R12, R36, R30.reuse, R12 ;  /* 0x0000001e240c723c */ /* 0x080fe2000004180c */
[----:B------:R-:W-:Y:S02]  /*6e70*/  LDSM.16.MT88.4 R36, [R0+UR5+0xd000] ;  /* 0x00d000050024783b */ /* 0x000fe40008004200 */
[C---:B------:R-:W-:Y:S02]  /*6e80*/  LEA.HI.X.SX32 R25, R64.reuse, R27, 0x5, P2 ;  /* 0x0000001b40197211 */ /* 0x040fe400010f2eff */
[----:B------:R1:W-:Y:S01]  /*6e90*/  REDG.E.ADD.F32.FTZ.RN.STRONG.GPU desc[UR20][R222.64], R4 ;  /* 0x00000004de0079a6 */ /* 0x0003e2000c12f314 */
[C---:B--2---:R-:W-:Y:S02]  /*6ea0*/  LEA R2, P2, R64.reuse, R24, 0x5 ;  /* 0x0000001840027211 */ /* 0x044fe400078428ff */
[----:B------:R-:W-:Y:S01]  /*6eb0*/  HMMA.16816.F32.BF16 R16, R20, R30, R16 ;  /* 0x0000001e1410723c */ /* 0x000fe20000041810 */
[----:B------:R2:W-:Y:S03]  /*6ec0*/  REDG.E.ADD.F32.FTZ.RN.STRONG.GPU desc[UR20][R62.64], R5 ;  /* 0x000000053e0079a6 */ /* 0x0005e6000c12f314 */
[C---:B------:R-:W-:Y:S01]  /*6ed0*/  LEA.HI.X.SX32 R3, R64.reuse, R25, 0x5, P2 ;  /* 0x0000001940037211 */ /* 0x040fe200010f2eff */
[----:B------:R-:W-:Y:S04]  /*6ee0*/  REDG.E.ADD.F32.FTZ.RN.STRONG.GPU desc[UR20][R60.64], R6 ;  /* 0x000000063c0079a6 */ /* 0x000fe8000c12f314 */
[----:B------:R-:W-:Y:S04]  /*6ef0*/  REDG.E.ADD.F32.FTZ.RN.STRONG.GPU desc[UR20][R58.64], R7 ;  /* 0x000000073a0079a6 */ /* 0x000fe8000c12f314 */
[----:B------:R-:W-:Y:S04]  /*6f00*/  REDG.E.ADD.F32.FTZ.RN.STRONG.GPU desc[UR20][R56.64], R8 ;  /* 0x00000008380079a6 */ /* 0x000fe8000c12f314 */
[----:B------:R-:W-:Y:S04]  /*6f10*/  REDG.E.ADD.F32.FTZ.RN.STRONG.GPU desc[UR20][R54.64], R9 ;  /* 0x00000009360079a6 */ /* 0x000fe8000c12f314 */
[----:B------:R-:W-:Y:S01]  /*6f20*/  REDG.E.ADD.F32.FTZ.RN.STRONG.GPU desc[UR20][R52.64], R10 ;  /* 0x0000000a340079a6 */ /* 0x000fe2000c12f314 */
[C---:B-1----:R-:W-:Y:S03]  /*6f30*/  LEA R4, P2, R64.reuse, R2, 0x5 ;  /* 0x0000000240047211 */ /* 0x042fe600078428ff */
[----:B------:R-:W-:Y:S01]  /*6f40*/  REDG.E.ADD.F32.FTZ.RN.STRONG.GPU desc[UR20][R50.64], R11 ;  /* 0x0000000b320079a6 */ /* 0x000fe2000c12f314 */
[----:B--2---:R-:W-:Y:S03]  /*6f50*/  LEA.HI.X.SX32 R5, R64, R3, 0x5, P2 ;  /* 0x0000000340057211 */ /* 0x004fe600010f2eff */
[----:B------:R-:W-:Y:S01]  /*6f60*/  REDG.E.ADD.F32.FTZ.RN.STRONG.GPU desc[UR20][R48.64], R16 ;  /* 0x00000010300079a6 */ /* 0x000fe2000c12f314 */
[----:B------:R-:W-:Y:S01]  /*6f70*/  PLOP3.LUT P2, PT, PT, PT, UP1, 0x80, 0x8 ;  /* 0x000000000008781c */ /* 0x000fe20003f4f018 */
[----:B------:R-:W-:Y:S02]  /*6f80*/  @UP0 UIADD3 UR8, UP1, UPT, UR8, -0x200, URZ ;  /* 0xfffffe0008080890 */ /* 0x000fe4000ff3e0ff */
[----:B------:R-:W-:Y:S02]  /*6f90*/  REDG.E.ADD.F32.FTZ.RN.STRONG.GPU desc[UR20][R42.64], R17 ;  /* 0x000000112a0079a6 */ /* 0x000fe4000c12f314 */
[----:B------:R-:W-:Y:S02]  /*6fa0*/  @UP0 UIADD3.X UR23, UPT, UPT, UR23, -0x1, URZ, UP1, !UPT ;  /* 0xffffffff17170890 */ /* 0x000fe40008ffe4ff */
[----:B------:R-:W-:Y:S01]  /*6fb0*/  REDG.E.ADD.F32.FTZ.RN.STRONG.GPU desc[UR20][R40.64], R18 ;  /* 0x00000012280079a6 */ /* 0x000fe2000c12f314 */
[----:B------:R-:W-:Y:S03]  /*6fc0*/  UISETP.GT.AND UP1, UPT, UR30, UR6, UPT ;  /* 0x000000061e00728c */ /* 0x000fe6000bf24270 */
[----:B------:R-:W-:Y:S04]  /*6fd0*/  REDG.E.ADD.F32.FTZ.RN.STRONG.GPU desc[UR20][R32.64], R19 ;  /* 0x00000013200079a6 */ /* 0x000fe8000c12f314 */
[----:B------:R-:W-:Y:S04]  /*6fe0*/  REDG.E.ADD.F32.FTZ.RN.STRONG.GPU desc[UR20][R26.64], R12 ;  /* 0x0000000c1a0079a6 */ /* 0x000fe8000c12f314 */
[----:B------:R-:W-:Y:S04]  /*6ff0*/  REDG.E.ADD.F32.FTZ.RN.STRONG.GPU desc[UR20][R24.64], R13 ;  /* 0x0000000d180079a6 */ /* 0x000fe8000c12f314 */
[----:B------:R1:W-:Y:S04]  /*7000*/  REDG.E.ADD.F32.FTZ.RN.STRONG.GPU desc[UR20][R2.64], R14 ;  /* 0x0000000e020079a6 */ /* 0x0003e8000c12f314 */
[----:B------:R-:W-:Y:S04]  /*7010*/  REDG.E.ADD.F32.FTZ.RN.STRONG.GPU desc[UR20][R4.64], R15 ;  /* 0x0000000f040079a6 */ /* 0x000fe8000c12f314 */
[----:B------:R-:W-:Y:S04]  /*7020*/  LDSM.16.MT88.4 R4, [R0+UR5+0x8000] ;  /* 0x008000050004783b */ /* 0x000fe80008004200 */
[----:B------:R-:W2:Y:S04]  /*7030*/  LDSM.16.MT88.4 R8, [R149] ;  /* 0x000000009508783b */ /* 0x000ea80000004200 */
[----:B------:R-:W3:Y:S04]  /*7040*/  LDSM.16.MT88.4 R12, [R0+UR5+0xc000] ;  /* 0x00c00005000c783b */ /* 0x000ee80008004200 */
[----:B------:R-:W-:Y:S04]  /*7050*/  LDSM.16.MT88.4 R16, [R0+UR5+0x8800] ;  /* 0x008800050010783b */ /* 0x000fe80008004200 */
[----:B------:R-:W4:Y:S01]  /*7060*/  LDSM.16.MT88.4 R20, [R149+0x400] ;  /* 0x000400009514783b */ /* 0x000f220000004200 */
[C---:B-1----:R-:W-:Y:S03]  /*7070*/  VIADD R2, R149.reuse, 0xffffe000 ;  /* 0xffffe00095027836 */ /* 0x042fe60000000000 */
[----:B------:R-:W1:Y:S01]  /*7080*/  LDSM.16.MT88.4 R24, [R0+UR5+0xc800] ;  /* 0x00c800050018783b */ /* 0x000e620008004200 */
[----:B------:R-:W-:Y:S03]  /*7090*/  @P2 VIADD R2, R149, 0x2000 ;  /* 0x0000200095022836 */ /* 0x000fe60000000000 */
        /* <DEDUP_REMOVED lines=40> */
[----:B-1----:R-:W-:Y:S05]  /*7320*/  IMAD.MOV.U32 R149, RZ, RZ, R2 ;  /* 0x000000ffff957224 */ /* 0x002fea00078e0002 */
[----:B------:R-:W-:Y:S08]  /*7330*/  HMMA.16816.F32.BF16 R96, R28, R34, R96 ;  /* 0x000000221c60723c */ /* 0x000ff00000041860 */
[-C--:B--2---:R-:W-:Y:S08]  /*7340*/  HMMA.16816.F32.BF16 R84, R4, R8.reuse, R84 ;  /* 0x000000080454723c */ /* 0x084ff00000041854 */
[C---:B------:R-:W-:Y:S08]  /*7350*/  HMMA.16816.F32.BF16 R88, R12.reuse, R8, R88 ;  /* 0x000000080c58723c */ /* 0x040ff00000041858 */
[-C--:B------:R-:W-:Y:S08]  /*7360*/  HMMA.16816.F32.BF16 R92, R12, R10.reuse, R92 ;  /* 0x0000000a0c5c723c */ /* 0x080ff0000004185c */
[----:B------:R-:W-:Y:S08]  /*7370*/  HMMA.16816.F32.BF16 R96, R4, R10, R96 ;  /* 0x0000000a0460723c */ /* 0x000ff00000041860 */
[-C--:B----4-:R-:W-:Y:S08]  /*7380*/  HMMA.16816.F32.BF16 R84, R16, R20.reuse, R84 ;  /* 0x000000141054723c */ /* 0x090ff00000041854 */
[C---:B------:R-:W-:Y:S08]  /*7390*/  HMMA.16816.F32.BF16 R88, R24.reuse, R20, R88 ;  /* 0x000000141858723c */ /* 0x040ff00000041858 */
[-C--:B------:R-:W-:Y:S08]  /*73a0*/  HMMA.16816.F32.BF16 R92, R24, R22.reuse, R92 ;  /* 0x00000016185c723c */ /* 0x080ff0000004185c */
[----:B------:R-:W-:Y:S01]  /*73b0*/  HMMA.16816.F32.BF16 R96, R16, R22, R96 ;  /* 0x000000161060723c */ /* 0x000fe20000041860 */
[----:B------:R-:W-:Y:S08]  /*73c0*/  @!UPT UIADD3 URZ, UPT, UPT, URZ, URZ, URZ ;  /* 0x000000fffffff290 */ /* 0x000ff0000fffe0ff */
[----:B------:R-:W-:Y:S11]  /*73d0*/  BRA.U UP1, `(.L_x_284) ;  /* 0xffffffa901487547 */ /* 0x000ff6000b83ffff */
.L_x_281:
[----:B------:R-:W2:Y:S01]  /*73e0*/  S2R R8, SR_TID.X ;  /* 0x0000000000087919 */ /* 0x000ea20000002100 */
[----:B------:R-:W4:Y:S01]  /*73f0*/  LDCU UR6, c[0x0][0x500] ;  /* 0x0000a000ff0677ac */ /* 0x000f220008000800 */
[----:B------:R-:W3:Y:S01]  /*7400*/  LDC.64 R20, c[0x0][0x5a8] ;  /* 0x00016a00ff147b82 */ /* 0x000ee20000000a00 */
[----:B------:R-:W1:Y:S01]  /*7410*/  S2R R33, SR_TID.X ;  /* 0x0000000000217919 */ /* 0x000e620000002100 */
[----:B------:R-:W2:Y:S01]  /*7420*/  LDCU UR7, c[0x0][0x4fc] ;  /* 0x00009f80ff0777ac */ /* 0x000ea20008000800 */
[----:B------:R-:W3:Y:S05]  /*7430*/  LDCU.128 UR8, c[0x0][0x560] ;  /* 0x0000ac00ff0877ac */ /* 0x000eea0008000c00 */
[----:B------:R-:W3:Y:S08]  /*7440*/  LDC.64 R22, c[0x0][0x5b0] ;  /* 0x00016c00ff167b82 */ /* 0x000ef00000000a00 */
[----:B------:R-:W3:Y:S01]  /*7450*/  LDC.64 R24, c[0x0][0x5d8] ;  /* 0x00017600ff187b82 */ /* 0x000ee20000000a00 */
        /* <DEDUP_REMOVED lines=13> */
[C---:B--2---:R-:W-:Y:S01]  /*7530*/  SHF.L.U32 R2, R8.reuse, 0x4, RZ ;  /* 0x0000000408027819 */ /* 0x044fe200000006ff */
[----:B------:R-:W-:Y:S01]  /*7540*/  FMUL.FTZ R93, R93, UR6 ;  /* 0x000000065d5d7c20 */ /* 0x000fe20008410000 */
[----:B------:R-:W-:Y:S01]  /*7550*/  SHF.L.U32 R14, R8, 0x1, RZ ;  /* 0x00000001080e7819 */ /* 0x000fe200000006ff */
[----:B------:R-:W-:Y:S01]  /*7560*/  FMUL.FTZ R94, R94, UR6 ;  /* 0x000000065e5e7c20 */ /* 0x000fe20008410000 */
[----:B------:R-:W-:Y:S01]  /*7570*/  SHF.L.U32 R3, R8, 0x3, RZ ;  /* 0x0000000308037819 */ /* 0x000fe200000006ff */
[----:B------:R-:W-:Y:S01]  /*7580*/  FMUL.FTZ R95, R95, UR6 ;  /* 0x000000065f5f7c20 */ /* 0x000fe20008410000 */
[----:B------:R-:W-:Y:S01]  /*7590*/  LOP3.LUT R2, R2, 0x600, RZ, 0xc0, !PT ;  /* 0x0000060002027812 */ /* 0x000fe200078ec0ff */
[----:B------:R-:W-:Y:S01]  /*75a0*/  FMUL.FTZ R68, R68, UR7 ;  /* 0x0000000744447c20 */ /* 0x000fe20008410000 */
[----:B------:R-:W-:Y:S01]  /*75b0*/  LOP3.LUT R4, R3, 0xc0, RZ, 0xc0, !PT ;  /* 0x000000c003047812 */ /* 0x000fe200078ec0ff */
[----:B------:R-:W-:Y:S01]  /*75c0*/  FMUL.FTZ R6, R69, UR7 ;  /* 0x0000000745067c20 */ /* 0x000fe20008410000 */
[----:B------:R-:W-:Y:S01]  /*75d0*/  LOP3.LUT R2, R2, 0x6, R14, 0xf8, !PT ;  /* 0x0000000602027812 */ /* 0x000fe200078ef80e */
[----:B------:R-:W-:Y:S01]  /*75e0*/  FMUL.FTZ R70, R70, UR7 ;  /* 0x0000000746467c20 */ /* 0x000fe20008410000 */
[--C-:B------:R-:W-:Y:S01]  /*75f0*/  SHF.R.U32.HI R14, RZ, 0x4, R8.reuse ;  /* 0x00000004ff0e7819 */ /* 0x100fe20000011608 */
[----:B------:R-:W-:Y:S01]  /*7600*/  FMUL.FTZ R5, R71, UR7 ;  /* 0x0000000747057c20 */ /* 0x000fe20008410000 */
[----:B------:R-:W-:Y:S01]  /*7610*/  LOP3.LUT R4, R4, 0x18, R8, 0xf8, !PT ;  /* 0x0000001804047812 */ /* 0x000fe200078ef808 */
[----:B------:R-:W-:Y:S01]  /*7620*/  FMUL.FTZ R80, R80, UR7 ;  /* 0x0000000750507c20 */ /* 0x000fe20008410000 */
[----:B------:R-:W-:Y:S01]  /*7630*/  LOP3.LUT R2, R2, 0x20, R3, 0xf8, !PT ;  /* 0x0000002002027812 */ /* 0x000fe200078ef803 */
[----:B------:R-:W-:Y:S01]  /*7640*/  FMUL.FTZ R10, R81, UR7 ;  /* 0x00000007510a7c20 */ /* 0x000fe20008410000 */
[----:B------:R-:W-:Y:S01]  /*7650*/  LOP3.LUT R8, R14, 0x8, RZ, 0xc0, !PT ;  /* 0x000000080e087812 */ /* 0x000fe200078ec0ff */
[----:B------:R-:W-:Y:S01]  /*7660*/  FMUL.FTZ R82, R82, UR7 ;  /* 0x0000000752527c20 */ /* 0x000fe20008410000 */
[----:B------:R-:W-:Y:S01]  /*7670*/  MOV R3, UR18 ;  /* 0x0000001200037c02 */ /* 0x000fe20008000f00 */
[----:B------:R-:W-:Y:S01]  /*7680*/  FMUL.FTZ R9, R83, UR7 ;  /* 0x0000000753097c20 */ /* 0x000fe20008410000 */
[----:B------:R-:W-:Y:S01]  /*7690*/  LOP3.LUT R2, R2, R4, R8, 0xf6, !PT ;  /* 0x0000000402027212 */ /* 0x000fe200078ef608 */
[----:B------:R-:W-:Y:S01]  /*76a0*/  FMUL.FTZ R72, R72, UR7 ;  /* 0x0000000748487c20 */ /* 0x000fe20008410000 */
[----:B-1----:R-:W-:Y:S01]  /*76b0*/  SHF.L.U32 R15, R33, 0x2, RZ ;  /* 0x00000002210f7819 */ /* 0x002fe200000006ff */
[----:B------:R-:W-:Y:S01]  /*76c0*/  FMUL.FTZ R19, R73, UR7 ;  /* 0x0000000749137c20 */ /* 0x000fe20008410000 */
[----:B------:R-:W-:Y:S01]  /*76d0*/  LEA R2, R2, UR14, 0x1 ;  /* 0x0000000e02027c11 */ /* 0x000fe2000f8e08ff */
[----:B------:R-:W-:Y:S01]  /*76e0*/  FMUL.FTZ R74, R74, UR7 ;  /* 0x000000074a4a7c20 */ /* 0x000fe20008410000 */
[----:B------:R-:W-:Y:S01]  /*76f0*/  SHF.L.U32 R3, R3, 0x7, RZ ;  /* 0x0000000703037819 */ /* 0x000fe200000006ff */
[----:B------:R-:W-:Y:S01]  /*7700*/  FMUL.FTZ R18, R75, UR7 ;  /* 0x000000074b127c20 */ /* 0x000fe20008410000 */
[----:B------:R-:W-:Y:S01]  /*7710*/  LOP3.LUT R15, R15, 0x40, RZ, 0xc0, !PT ;  /* 0x000000400f0f7812 */ /* 0x000fe200078ec0ff */
[----:B------:R-:W-:Y:S01]  /*7720*/  FMUL.FTZ R76, R76, UR7 ;  /* 0x000000074c4c7c20 */ /* 0x000fe20008410000 */
[----:B------:R-:W-:Y:S01]  /*7730*/  IADD3 R4, PT, PT, R2, 0x6000, RZ ;  /* 0x0000600002047810 */ /* 0x000fe20007ffe0ff */
[----:B------:R-:W-:Y:S01]  /*7740*/  FMUL.FTZ R17, R77, UR7 ;  /* 0x000000074d117c20 */ /* 0x000fe20008410000 */
[----:B------:R-:W-:Y:S01]  /*7750*/  F2FP.BF16.F32.PACK_AB R13, R13, R84 ;  /* 0x000000540d0d723e */ /* 0x000fe200000010ff */
[----:B------:R-:W-:Y:S01]  /*7760*/  BAR.SYNC.DEFER_BLOCKING 0x0 ;  /* 0x0000000000007b1d */ /* 0x000fe20000010000 */
[----:B------:R-:W-:Y:S01]  /*7770*/  F2FP.BF16.F32.PACK_AB R12, R12, R86 ;  /* 0x000000560c0c723e */ /* 0x000fe200000010ff */
[----:B------:R-:W-:Y:S01]  /*7780*/  FMUL.FTZ R78, R78, UR7 ;  /* 0x000000074e4e7c20 */ /* 0x000fe20008410000 */
[----:B------:R-:W-:Y:S01]  /*7790*/  SHF.R.S32.HI R14, RZ, 0x1f, R3 ;  /* 0x0000001fff0e7819 */ /* 0x000fe20000011403 */
[----:B------:R-:W-:Y:S01]  /*77a0*/  FMUL.FTZ R16, R79, UR7 ;  /* 0x000000074f107c20 */ /* 0x000fe20008410000 */
[----:B------:R-:W-:-:S03]  /*77b0*/  IADD3 R8, P0, PT, R252, R3, RZ ;  /* 0x00000003fc087210 */ /* 0x000fc60007f1e0ff */
[----:B------:R-:W1:Y:S01]  /*77c0*/  LDC.64 R26, c[0x0][0x5e0] ;  /* 0x00017800ff1a7b82 */ /* 0x000e620000000a00 */
[----:B------:R-:W-:Y:S02]  /*77d0*/  F2FP.BF16.F32.PACK_AB R97, R97, R96 ;  /* 0x000000606161723e */ /* 0x000fe400000010ff */
[----:B------:R-:W-:Y:S02]  /*77e0*/  F2FP.BF16.F32.PACK_AB R98, R99, R98 ;  /* 0x000000626362723e */ /* 0x000fe400000010ff */
[----:B------:R-:W-:Y:S02]  /*77f0*/  IADD3 R3, PT, PT, R4, -R15, RZ ;  /* 0x8000000f04037210 */ /* 0x000fe40007ffe0ff */
[----:B------:R-:W-:Y:S02]  /*7800*/  F2FP.BF16.F32.PACK_AB R11, R11, R88 ;  /* 0x000000580b0b723e */ /* 0x000fe400000010ff */
[----:B------:R-:W-:Y:S02]  /*7810*/  F2FP.BF16.F32.PACK_AB R7, R7, R90 ;  /* 0x0000005a0707723e */ /* 0x000fe400000010ff */
[----:B------:R-:W-:-:S02]  /*7820*/  F2FP.BF16.F32.PACK_AB R92, R93, R92 ;  /* 0x0000005c5d5c723e */ /* 0x000fc400000010ff */
[----:B------:R-:W-:Y:S02]  /*7830*/  F2FP.BF16.F32.PACK_AB R94, R95, R94 ;  /* 0x0000005e5f5e723e */ /* 0x000fe400000010ff */
[----:B------:R-:W-:Y:S02]  /*7840*/  F2FP.BF16.F32.PACK_AB R6, R6, R68 ;  /* 0x000000440606723e */ /* 0x000fe400000010ff */
[----:B------:R-:W-:Y:S01]  /*7850*/  F2FP.BF16.F32.PACK_AB R5, R5, R70 ;  /* 0x000000460505723e */ /* 0x000fe200000010ff */
[----:B------:R-:W-:Y:S01]  /*7860*/  STS [R2+0x6000], R13 ;  /* 0x0060000d02007388 */ /* 0x000fe20000000800 */
[----:B------:R-:W-:Y:S02]  /*7870*/  F2FP.BF16.F32.PACK_AB R10, R10, R80 ;  /* 0x000000500a0a723e */ /* 0x000fe400000010ff */
[----:B------:R-:W-:Y:S01]  /*7880*/  F2FP.BF16.F32.PACK_AB R9, R9, R82 ;  /* 0x000000520909723e */ /* 0x000fe200000010ff */
[----:B------:R2:W-:Y:S01]  /*7890*/  STS [R2+0x6200], R12 ;  /* 0x0062000c02007388 */ /* 0x0005e20000000800 */
[----:B------:R-:W-:-:S02]  /*78a0*/  F2FP.BF16.F32.PACK_AB R19, R19, R72 ;  /* 0x000000481313723e */ /* 0x000fc400000010ff */
[----:B------:R-:W-:Y:S01]  /*78b0*/  F2FP.BF16.F32.PACK_AB R18, R18, R74 ;  /* 0x0000004a1212723e */ /* 0x000fe200000010ff */
[----:B------:R-:W-:Y:S01]  /*78c0*/  STS [R3+0x20], R97 ;  /* 0x0000206103007388 */ /* 0x000fe20000000800 */
[----:B------:R-:W-:Y:S02]  /*78d0*/  F2FP.BF16.F32.PACK_AB R17, R17, R76 ;  /* 0x0000004c1111723e */ /* 0x000fe400000010ff */
[----:B------:R-:W-:Y:S01]  /*78e0*/  F2FP.BF16.F32.PACK_AB R16, R16, R78 ;  /* 0x0000004e1010723e */ /* 0x000fe200000010ff */
[----:B------:R-:W-:Y:S01]  /*78f0*/  STS [R3+0x220], R98 ;  /* 0x0002206203007388 */ /* 0x000fe20000000800 */
[----:B------:R-:W-:Y:S02]  /*7900*/  SHF.L.U32 R4, R33, 0x3, RZ ;  /* 0x0000000321047819 */ /* 0x000fe400000006ff */
[----:B------:R-:W-:Y:S01]  /*7910*/  LEA.HI.X.SX32 R32, R252, R14, 0x1, P0 ;  /* 0x0000000efc207211 */ /* 0x000fe200000f0eff */
[----:B------:R-:W-:Y:S01]  /*7920*/  STS [R2+0x7000], R11 ;  /* 0x0070000b02007388 */ /* 0x000fe20000000800 */
[----:B------:R-:W-:Y:S01]  /*7930*/  LOP3.LUT R4, R4, 0x18, RZ, 0xc0, !PT ;  /* 0x0000001804047812 */ /* 0x000fe200078ec0ff */
[----:B------:R-:W4:Y:S02]  /*7940*/  LDC.64 R14, c[0x0][0x5c0] ;  /* 0x00017000ff0e7b82 */ /* 0x000f240000000a00 */
[----:B------:R-:W-:Y:S04]  /*7950*/  STS [R2+0x7200], R7 ;  /* 0x0072000702007388 */ /* 0x000fe80000000800 */
[----:B------:R-:W-:Y:S04]  /*7960*/  STS [R3+0x1020], R92 ;  /* 0x0010205c03007388 */ /* 0x000fe80000000800 */
[----:B------:R-:W-:Y:S01]  /*7970*/  STS [R3+0x1220], R94 ;  /* 0x0012205e03007388 */ /* 0x000fe20000000800 */
[----:B--2---:R-:W2:Y:S03]  /*7980*/  LDC.64 R12, c[0x0][0x5c8] ;  /* 0x00017200ff0c7b82 */ /* 0x004ea60000000a00 */
[----:B------:R-:W-:Y:S04]  /*7990*/  STS [R2+0x8000], R6 ;  /* 0x0080000602007388 */ /* 0x000fe80000000800 */
[----:B------:R3:W-:Y:S04]  /*79a0*/  STS [R2+0x8200], R5 ;  /* 0x0082000502007388 */ /* 0x0007e80000000800 */
[----:B------:R1:W-:Y:S04]  /*79b0*/  STS [R3+0x2020], R10 ;  /* 0x0020200a03007388 */ /* 0x0003e80000000800 */
[----:B------:R-:W-:Y:S04]  /*79c0*/  STS [R3+0x2220], R9 ;  /* 0x0022200903007388 */ /* 0x000fe80000000800 */
[----:B------:R-:W-:Y:S04]  /*79d0*/  STS [R2+0x9000], R19 ;  /* 0x0090001302007388 */ /* 0x000fe80000000800 */
[----:B------:R-:W-:Y:S04]  /*79e0*/  STS [R2+0x9200], R18 ;  /* 0x0092001202007388 */ /* 0x000fe80000000800 */
[----:B------:R-:W-:Y:S04]  /*79f0*/  STS [R3+0x3020], R17 ;  /* 0x0030201103007388 */ /* 0x000fe80000000800 */
[----:B------:R4:W-:Y:S01]  /*7a00*/  STS [R3+0x3220], R16 ;  /* 0x0032201003007388 */ /* 0x0009e20000000800 */
[----:B---3--:R-:W-:Y:S01]  /*7a10*/  MOV R5, RZ ;  /* 0x000000ff00057202 */ /* 0x008fe20000000f00 */
[----:B------:R-:W-:Y:S01]  /*7a20*/  BAR.SYNC.DEFER_BLOCKING 0x0 ;  /* 0x0000000000007b1d */ /* 0x000fe20000010000 */
[----:B-1----:R-:W-:Y:S01]  /*7a30*/  SHF.R.U32.HI R10, RZ, 0x2, R33 ;  /* 0x00000002ff0a7819 */ /* 0x002fe20000011621 */
[----:B------:R-:W-:-:S04]  /*7a40*/  IMAD.WIDE.U32 R6, R20, UR16, R4 ;  /* 0x0000001014067c25 */ /* 0x000fc8000f8e0004 */
[----:B------:R-:W-:-:S04]  /*7a50*/  IMAD.WIDE.U32 R4, R22, UR16, R4 ;  /* 0x0000001016047c25 */ /* 0x000fc8000f8e0004 */
[----:B------:R-:W-:Y:S02]  /*7a60*/  IMAD R7, R21, UR16, R7 ;  /* 0x0000001015077c24 */ /* 0x000fe4000f8e0207 */
[----:B------:R-:W-:Y:S02]  /*7a70*/  IMAD R5, R23, UR16, R5 ;  /* 0x0000001017057c24 */ /* 0x000fe4000f8e0205 */
[----:B------:R-:W-:-:S04]  /*7a80*/  IMAD.WIDE.U32 R6, R24, UR15, R6 ;  /* 0x0000000f18067c25 */ /* 0x000fc8000f8e0006 */
[----:B----4-:R-:W-:Y:S01]  /*7a90*/  IMAD.WIDE.U32 R2, R26, UR15, R4 ;  /* 0x0000000f1a027c25 */ /* 0x010fe2000f8e0004 */
[----:B------:R-:W-:Y:S01]  /*7aa0*/  MOV R4, R6 ;  /* 0x0000000600047202 */ /* 0x000fe20000000f00 */
[----:B------:R-:W1:Y:S02]  /*7ab0*/  LDS.128 R28, [R243+0x6000] ;  /* 0x00600000f31c7984 */ /* 0x000e640000000c00 */
[----:B------:R-:W-:Y:S02]  /*7ac0*/  IMAD R5, R25, UR15, R7 ;  /* 0x0000000f19057c24 */ /* 0x000fe4000f8e0207 */
[----:B------:R-:W-:Y:S01]  /*7ad0*/  IMAD R3, R27, UR15, R3 ;  /* 0x0000000f1b037c24 */ /* 0x000fe2000f8e0203 */
[----:B------:R-:W-:Y:S01]  /*7ae0*/  LDS.128 R20, [R243+0x8000] ;  /* 0x00800000f3147984 */ /* 0x000fe20000000c00 */
[C---:B------:R-:W-:Y:S02]  /*7af0*/  IMAD R7, R32.reuse, R14, RZ ;  /* 0x0000000e20077224 */ /* 0x040fe400078e02ff */
[----:B--2---:R-:W-:Y:S01]  /*7b00*/  IMAD R6, R32, R12, RZ ;  /* 0x0000000c20067224 */ /* 0x004fe200078e02ff */
[----:B------:R-:W2:Y:S01]  /*7b10*/  LDS.128 R24, [R243+0x7000] ;  /* 0x00700000f3187984 */ /* 0x000ea20000000c00 */
[----:B------:R-:W-:-:S02]  /*7b20*/  IMAD R7, R8, R15, R7 ;  /* 0x0000000f08077224 */ /* 0x000fc400078e0207 */
[C---:B------:R-:W-:Y:S01]  /*7b30*/  IMAD.WIDE.U32 R4, R8.reuse, R14, R4 ;  /* 0x0000000e08047225 */ /* 0x040fe200078e0004 */
[----:B------:R-:W3:Y:S03]  /*7b40*/  LDS.128 R16, [R243+0x9000] ;  /* 0x00900000f3107984 */ /* 0x000ee60000000c00 */
[C---:B------:R-:W-:Y:S01]  /*7b50*/  IMAD R6, R8.reuse, R13, R6 ;  /* 0x0000000d08067224 */ /* 0x040fe200078e0206 */
[----:B------:R-:W-:Y:S01]  /*7b60*/  IADD3 R5, PT, PT, R5, R7, RZ ;  /* 0x0000000705057210 */ /* 0x000fe20007ffe0ff */
[----:B------:R-:W-:-:S04]  /*7b70*/  IMAD.WIDE.U32 R2, R8, R12, R2 ;  /* 0x0000000c08027225 */ /* 0x000fc800078e0002 */
[----:B------:R-:W-:Y:S01]  /*7b80*/  IMAD.WIDE.U32 R8, R10, R14, R4 ;  /* 0x0000000e0a087225 */ /* 0x000fe200078e0004 */
[----:B------:R-:W-:Y:S02]  /*7b90*/  IADD3 R3, PT, PT, R3, R6, RZ ;  /* 0x0000000603037210 */ /* 0x000fe40007ffe0ff */
[----:B------:R-:W-:Y:S01]  /*7ba0*/  LEA R4, P1, R8, UR8, 0x1 ;  /* 0x0000000808047c11 */ /* 0x000fe2000f8208ff */
[----:B------:R-:W-:-:S04]  /*7bb0*/  IMAD.WIDE.U32 R6, R10, R12, R2 ;  /* 0x0000000c0a067225 */ /* 0x000fc800078e0002 */
[----:B------:R-:W-:Y:S01]  /*7bc0*/  IMAD R3, R10, R15, R9 ;  /* 0x0000000f0a037224 */ /* 0x000fe200078e0209 */
[----:B------:R-:W-:Y:S01]  /*7bd0*/  LEA R2, P0, R6, UR10, 0x1 ;  /* 0x0000000a06027c11 */ /* 0x000fe2000f8008ff */
[----:B------:R-:W-:-:S03]  /*7be0*/  IMAD R7, R10, R13, R7 ;  /* 0x0000000d0a077224 */ /* 0x000fc600078e0207 */
[----:B------:R-:W-:Y:S02]  /*7bf0*/  LEA.HI.X R5, R8, UR9, R3, 0x1, P1 ;  /* 0x0000000908057c11 */ /* 0x000fe400088f0c03 */
[----:B------:R-:W-:Y:S02]  /*7c00*/  LEA R8, P1, R14, R4, 0x7 ;  /* 0x000000040e087211 */ /* 0x000fe400078238ff */
[----:B------:R-:W-:Y:S01]  /*7c10*/  LEA.HI.X R3, R6, UR11, R7, 0x1, P0 ;  /* 0x0000000b06037c11 */ /* 0x000fe200080f0c07 */
[----:B-1----:R1:W-:Y:S01]  /*7c20*/  STG.E.128 desc[UR20][R4.64], R28 ;  /* 0x0000001c04007986 */ /* 0x0023e2000c101d14 */
[----:B------:R-:W-:Y:S02]  /*7c30*/  LEA R6, P0, R12, R2, 0x7 ;  /* 0x000000020c067211 */ /* 0x000fe400078038ff */
[----:B------:R-:W-:Y:S02]  /*7c40*/  LEA.HI.X R9, R14, R5, R15, 0x7, P1 ;  /* 0x000000050e097211 */ /* 0x000fe400008f3c0f */
[----:B------:R-:W-:-:S03]  /*7c50*/  LEA.HI.X R7, R12, R3, R13, 0x7, P0 ;  /* 0x000000030c077211 */ /* 0x000fc600000f3c0d */
[----:B--2---:R1:W-:Y:S04]  /*7c60*/  STG.E.128 desc[UR20][R8.64], R24 ;  /* 0x0000001808007986 */ /* 0x0043e8000c101d14 */
[----:B------:R1:W-:Y:S04]  /*7c70*/  STG.E.128 desc[UR20][R2.64], R20 ;  /* 0x0000001402007986 */ /* 0x0003e8000c101d14 */
[----:B---3--:R1:W-:Y:S02]  /*7c80*/  STG.E.128 desc[UR20][R6.64], R16 ;  /* 0x0000001006007986 */ /* 0x0083e4000c101d14 */
.L_x_278:
[----:B------:R-:W2:Y:S01]  /*7c90*/  LDCU UR7, c[0x0][0x438] ;  /* 0x00008700ff0777ac */ /* 0x000ea20008000800 */
[----:B-1----:R-:W1:Y:S01]  /*7ca0*/  LDC R2, c[0x0][0x370] ;  /* 0x0000dc00ff027b82 */ /* 0x002e620000000800 */
[----:B--2---:R-:W-:-:S04]  /*7cb0*/  UIADD3 UR7, UPT, UPT, UR7, 0x7f, URZ ;  /* 0x0000007f07077890 */ /* 0x004fc8000fffe0ff */
[----:B------:R-:W-:Y:S01]  /*7cc0*/  USHF.R.S32.HI UR6, URZ, 0x1f, UR7 ;  /* 0x0000001fff067899 */ /* 0x000fe20008011407 */
[----:B-1----:R-:W-:-:S03]  /*7cd0*/  VIADD R2, R2, UR18 ;  /* 0x0000001202027c36 */ /* 0x002fc60008000000 */
[----:B------:R-:W-:-:S04]  /*7ce0*/  ULEA.HI UR6, UR6, UR7, URZ, 0x7 ;  /* 0x0000000706067291 */ /* 0x000fc8000f8f38ff */
[----:B------:R-:W-:Y:S01]  /*7cf0*/  USHF.R.S32.HI UR6, URZ, 0x7, UR6 ;  /* 0x00000007ff067899 */ /* 0x000fe20008011406 */
[----:B------:R-:W-:-:S05]  /*7d00*/  R2UR UR18, R2 ;  /* 0x00000000021272ca */ /* 0x000fca00000e0000 */
[----:B------:R-:W-:-:S13]  /*7d10*/  ISETP.GE.AND P0, PT, R2, UR6, PT ;  /* 0x0000000602007c0c */ /* 0x000fda000bf06270 */
[----:B------:R-:W-:Y:S05]  /*7d20*/  @!P0 BRA `(.L_x_285) ;  /* 0xffffff88001c8947 */ /* 0x000fea000383ffff */
[----:B------:R-:W-:Y:S05]  /*7d30*/  EXIT ;  /* 0x000000000000794d */ /* 0x000fea0003800000 */
.L_x_286:
        /* <DEDUP_REMOVED lines=12> */
.L_x_819:


//--------------------- .text._ZN5flash44flash_bwd_dq_dk_dv_loop_seqk_parallel_kernelI23Flash_bwd_kernel_traitsILi32ELi128ELi128ELi8ELi4ELi4ELi4ELb1ELb0EN7cutlass10bfloat16_tE19Flash_kernel_traitsILi32ELi128ELi128ELi8ES3_EELb0ELb1ELb0ELb0ELb1ELb1ELb1EEEvNS_16Flash_bwd_paramsE --------------------------
	.section	.text._ZN5flash44flash_bwd_dq_dk_dv_loop_seqk_parallel_kernelI23Flash_bwd_kernel_traitsILi32ELi128ELi128ELi8ELi4ELi4ELi4ELb1ELb0EN7cutlass10bfloat16_tE19Flash_kernel_traitsILi32ELi128ELi128ELi8ES3_EELb0ELb1ELb0ELb0ELb1ELb1ELb1EEEvNS_16Flash_bwd_paramsE,"ax",@progbits
	.align	128
        .global         _ZN5flash44flash_bwd_dq_dk_dv_loop_seqk_parallel_kernelI23Flash_bwd_kernel_traitsILi32ELi128ELi128ELi8ELi4ELi4ELi4ELb1ELb0EN7cutlass10bfloat16_tE19Flash_kernel_traitsILi32ELi128ELi128ELi8ES3_EELb0ELb1ELb0ELb0ELb1ELb1ELb1EEEvNS_16Flash_bwd_paramsE
        .type           _ZN5flash44flash_bwd_dq_dk_dv_loop_seqk_parallel_kernelI23Flash_bwd_kernel_traitsILi32ELi128ELi128ELi8ELi4ELi4ELi4ELb1ELb0EN7cutlass10bfloat16_tE19Flash_kernel_traitsILi32ELi128ELi128ELi8ES3_EELb0ELb1ELb0ELb0ELb1ELb1ELb1EEEvNS_16Flash_bwd_paramsE,@function
        .size           _ZN5flash44flash_bwd_dq_dk_dv_loop_seqk_parallel_kernelI23Flash_bwd_kernel_traitsILi32ELi128ELi128ELi8ELi4ELi4ELi4ELb1ELb0EN7cutlass10bfloat16_tE19Flash_kernel_traitsILi32ELi128ELi128ELi8ES3_EELb0ELb1ELb0ELb0ELb1ELb1ELb1EEEvNS_16Flash_bwd_paramsE,(.L_x_820 - _ZN5flash44flash_bwd_dq_dk_dv_loop_seqk_parallel_kernelI23Flash_bwd_kernel_traitsILi32ELi128ELi128ELi8ELi4ELi4ELi4ELb1ELb0EN7cutlass10bfloat16_tE19Flash_kernel_traitsILi32ELi128ELi128ELi8ES3_EELb0ELb1ELb0ELb0ELb1ELb1ELb1EEEvNS_16Flash_bwd_paramsE)
        .other          _ZN5flash44flash_bwd_dq_dk_dv_loop_seqk_parallel_kernelI23Flash_bwd_kernel_traitsILi32ELi128ELi128ELi8ELi4ELi4ELi4ELb1ELb0EN7cutlass10bfloat16_tE19Flash_kernel_traitsILi32ELi128ELi128ELi8ES3_EELb0ELb1ELb0ELb0ELb1ELb1ELb1EEEvNS_16Flash_bwd_paramsE,@"STO_CUDA_ENTRY STV_DEFAULT"
_ZN5flash44flash_bwd_dq_dk_dv_loop_seqk_parallel_kernelI23Flash_bwd_kernel_traitsILi32ELi128ELi128ELi8ELi4ELi4ELi4ELb1ELb0EN7cutlass10bfloat16_tE19Flash_kernel_traitsILi32ELi128ELi128ELi8ES3_EELb0ELb1ELb0ELb0ELb1ELb1ELb1EEEvNS_16Flash_bwd_paramsE:
.text._ZN5flash44flash_bwd_dq_dk_dv_loop_seqk_parallel_kernelI23Flash_bwd_kernel_traitsILi32ELi128ELi128ELi8ELi4ELi4ELi4ELb1ELb0EN7cutlass10bfloat16_tE19Flash_kernel_traitsILi32ELi128ELi128ELi8ES3_EELb0ELb1ELb0ELb0ELb1ELb1ELb1EEEvNS_16Flash_bwd_paramsE:
        /* <DEDUP_REMOVED lines=10> */
[----:B------:R-:W1:Y:S01]  /*00a0*/  LDCU.64 UR8, c[0x0][0x478] ;  /* 0x00008f00ff0877ac */ /* 0x000e620008000a00 */
[----:B------:R-:W-:Y:S01]  /*00b0*/  S2UR UR20, SR_CgaCtaId ;  /* 0x00000000001479c3 */ /* 0x000fe20000008800 */
[----:B------:R-:W2:Y:S01]  /*00c0*/  LDCU.64 UR10, c[0x0][0x470] ;  /* 0x00008e00ff0a77ac */ /* 0x000ea20008000a00 */
[----:B------:R-:W3:Y:S06]  /*00d0*/  LDCU.64 UR26, c[0x0][0x358] ;  /* 0x00006b00ff1a77ac */ /* 0x000eec0008000a00 */
[----:B------:R-:W4:Y:S01]  /*00e0*/  S2UR UR19, SR_CgaCtaId ;  /* 0x00000000001379c3 */ /* 0x000f220000008800 */
[----:B------:R-:W-:Y:S01]  /*00f0*/  UMOV UR24, URZ ;  /* 0x000000ff00187c82 */ /* 0x000fe20008000000 */
[----:B------:R-:W-:-:S06]  /*0100*/  UMOV UR25, URZ ;  /* 0x000000ff00197c82 */ /* 0x000fcc0008000000 */
[----:B------:R-:W3:Y:S01]  /*0110*/  S2UR UR23, SR_CTAID.Y ;  /* 0x00000000001779c3 */ /* 0x000ee20000002600 */
[----:B-1----:R-:W-:-:S04]  /*0120*/  UISETP.NE.U32.AND UP3, UPT, UR8, URZ, UPT ;  /* 0x000000ff0800728c */ /* 0x002fc8000bf65070 */
[----:B------:R-:W-:Y:S02]  /*0130*/  UISETP.NE.AND.EX UP3, UPT, UR9, URZ, UPT, UP3 ;  /* 0x000000ff0900728c */ /* 0x000fe4000bf65330 */
[----:B--2---:R-:W-:Y:S01]  /*0140*/  UISETP.NE.U32.AND UP4, UPT, UR10, URZ, UPT ;  /* 0x000000ff0a00728c */ /* 0x004fe2000bf85070 */
[----:B------:R-:W1:Y:S03]  /*0150*/  S2UR UR22, SR_CTAID.Z ;  /* 0x00000000001679c3 */ /* 0x000e660000002700 */
[----:B------:R-:W-:-:S05]  /*0160*/  UISETP.NE.AND.EX UP4, UPT, UR11, URZ, UPT, UP4 ;  /* 0x000000ff0b00728c */ /* 0x000fca000bf85340 */
[----:B------:R-:W2:Y:S01]  /*0170*/  @!UP3 LDCU.64 UR4, c[0x0][0x488] ;  /* 0x00009100ff04b7ac */ /* 0x000ea20008000a00 */
[----:B------:R-:W1:Y:S01]  /*0180*/  S2UR UR18, SR_CTAID.Y ;  /* 0x00000000001279c3 */ /* 0x000e620000002600 */
[----:B------:R-:W5:Y:S07]  /*0190*/  @!UP3 LDCU.64 UR12, c[0x0][0x438] ;  /* 0x00008700ff0cb7ac */ /* 0x000f6e0008000a00 */
[----:B------:R-:W1:Y:S01]  /*01a0*/  S2UR UR21, SR_CTAID.Z ;  /* 0x00000000001579c3 */ /* 0x000e620000002700 */
[----:B--2---:R-:W-:-:S03]  /*01b0*/  @!UP3 UISETP.NE.U32.AND UP0, UPT, UR4, URZ, UPT ;  /* 0x000000ff0400b28c */ /* 0x004fc6000bf05070 */
[----:B------:R-:W-:Y:S01]  /*01c0*/  UMOV UR4, 0x400 ;  /* 0x0000040000047882 */ /* 0x000fe20000000000 */
[----:B------:R-:W-:Y:S02]  /*01d0*/  @!UP3 UISETP.NE.AND.EX UP0, UPT, UR5, URZ, UPT, UP0 ;  /* 0x000000ff0500b28c */ /* 0x000fe4000bf05300 */
[----:B----4-:R-:W-:Y:S01]  /*01e0*/  ULEA UR19, UR19, UR4, 0x18 ;  /* 0x0000000413137291 */ /* 0x010fe2000f8ec0ff */
[----:B------:R-:W-:Y:S01]  /*01f0*/  UMOV UR5, 0x400 ;  /* 0x0000040000057882 */ /* 0x000fe20000000000 */
[----:B-----5:R-:W-:Y:S02]  /*0200*/  @!UP3 USEL UR28, UR13, URZ, UP0 ;  /* 0x000000ff0d1cb287 */ /* 0x020fe40008000000 */
[----:B------:R-:W-:Y:S01]  /*0210*/  ULEA UR20, UR20, UR5, 0x18 ;  /* 0x0000000514147291 */ /* 0x000fe2000f8ec0ff */
[----:B---3--:R-:W-:-:S11]  /*0220*/  UMOV UR13, 0xffffe000 ;  /* 0xffffe000000d7882 */ /* 0x008fd60000000000 */
.L_x_294:
[----:B------:R-:W-:Y:S01]  /*0230*/  @UP4 ULEA UR6, UP1, UR23, UR10, 0x2 ;  /* 0x0000000a17064291 */ /* 0x000fe2000f8210ff */
[----:B------:R-:W-:Y:S01]  /*0240*/  PLOP3.LUT P1, PT, PT, PT, UP4, 0x80, 0x8 ;  /* 0x000000000008781c */ /* 0x000fe20003f2f048 */
[----:B------:R-:W-:Y:S01]  /*0250*/  @UP3 ULEA UR4, UP0, UR23, UR8, 0x2 ;  /* 0x0000000817043291 */ /* 0x000fe2000f8010ff */
[----:B------:R-:W-:Y:S01]  /*0260*/  PLOP3.LUT P0, PT, PT, PT, UP3, 0x80, 0x8 ;  /* 0x000000000008781c */ /* 0x000fe20003f0f038 */
[----:B------:R-:W-:Y:S02]  /*0270*/  @UP4 ULEA.HI.X UR7, UR23, UR11, URZ, 0x2, UP1 ;  /* 0x0000000b17074291 */ /* 0x000fe400088f14ff */
[----:B------:R-:W-:Y:S01]  /*0280*/  @UP3 ULEA.HI.X UR5, UR23, UR9, URZ, 0x2, UP0 ;  /* 0x0000000917053291 */ /* 0x000fe200080f14ff */
[----:B----4-:R-:W-:Y:S02]  /*0290*/  IMAD.U32 R4, RZ, RZ, UR6 ;  /* 0x00000006ff047e24 */ /* 0x010fe4000f8e00ff */
[----:B------:R-:W-:Y:S02]  /*02a0*/  IMAD.U32 R2, RZ, RZ, UR4 ;  /* 0x00000004ff027e24 */ /* 0x000fe4000f8e00ff */
[----:B------:R-:W-:-:S02]  /*02b0*/  IMAD.U32 R5, RZ, RZ, UR7 ;  /* 0x00000007ff057e24 */ /* 0x000fc4000f8e00ff */
[----:B------:R-:W-:-:S03]  /*02c0*/  IMAD.U32 R3, RZ, RZ, UR5 ;  /* 0x00000005ff037e24 */ /* 0x000fc6000f8e00ff */
[----:B------:R-:W2:Y:S04]  /*02d0*/  @P1 LDG.E R4, desc[UR26][R4.64] ;  /* 0x0000001a04041981 */ /* 0x000ea8000c1e1900 */
[----:B------:R-:W3:Y:S01]  /*02e0*/  @P0 LDG.E R0, desc[UR26][R2.64] ;  /* 0x0000001a02000981 */ /* 0x000ee2000c1e1900 */
[----:B------:R-:W-:Y:S01]  /*02f0*/  UMOV UR36, URZ ;  /* 0x000000ff00247c82 */ /* 0x000fe20008000000 */
[----:B------:R-:W-:Y:S01]  /*0300*/  USHF.L.U32 UR30, UR29, 0x7, URZ ;  /* 0x000000071d1e7899 */ /* 0x000fe200080006ff */
[----:B--2---:R-:W-:Y:S02]  /*0310*/  @P1 R2UR UR36, R4 ;  /* 0x00000000042412ca */ /* 0x004fe400000e0000 */
[----:B---3--:R-:W-:-:S13]  /*0320*/  @P0 R2UR UR35, R0 ;  /* 0x00000000002302ca */ /* 0x008fda00000e0000 */
[----:B------:R-:W-:Y:S02]  /*0330*/  @UP3 UIADD3 UR35, UPT, UPT, UR35, -UR36, URZ ;  /* 0x8000002423233290 */ /* 0x000fe4000fffe0ff */
[----:B------:R-:W-:-:S04]  /*0340*/  @!UP3 UIADD3 UR35, UPT, UPT, UR28, UR12, -UR36 ;  /* 0x0000000c1c23b290 */ /* 0x000fc8000fffe824 */
[----:B------:R-:W-:-:S09]  /*0350*/  UISETP.GE.AND UP0, UPT, UR30, UR35, UPT ;  /* 0x000000231e00728c */ /* 0x000fd2000bf06270 */
[----:B------:R-:W-:Y:S05]  /*0360*/  BRA.U UP0, `(.L_x_287) ;  /* 0x0000007d002c7547 */ /* 0x000fea000b800000 */
[----:B------:R-:W2:Y:S01]  /*0370*/  LDC R5, c[0x0][0x3e8] ;  /* 0x0000fa00ff057b82 */ /* 0x000ea20000000800 */
[----:B------:R-:W3:Y:S01]  /*0380*/  S2R R6, SR_CTAID.Z ;  /* 0x0000000000067919 */ /* 0x000ee20000002700 */
[----:B------:R-:W4:Y:S01]  /*0390*/  LDCU.U8 UR4, c[0x0][0x548] ;  /* 0x0000a900ff0477ac */ /* 0x000f220008000000 */
[----:B------:R-:W5:Y:S01]  /*03a0*/  LDCU UR31, c[0x0][0x434] ;  /* 0x00008680ff1f77ac */ /* 0x000f620008000800 */
[----:B------:R-:W1:Y:S01]  /*03b0*/  LDCU.U8 UR42, c[0x0][0x5f0] ;  /* 0x0000be00ff2a77ac */ /* 0x000e620008000000 */
[----:B------:R-:W-:Y:S02]  /*03c0*/  USHF.L.U32 UR33, UR23, 0x7, URZ ;  /* 0x0000000717217899 */ /* 0x000fe400080006ff */
[----:B----4-:R-:W-:Y:S01]  /*03d0*/  UISETP.NE.AND UP0, UPT, UR4, URZ, UPT ;  /* 0x000000ff0400728c */ /* 0x010fe2000bf05270 */
[----:B--2---:R-:W-:Y:S01]  /*03e0*/  IABS R0, R5 ;  /* 0x0000000500007213 */ /* 0x004fe20000000000 */
[----:B-----5:R-:W-:-:S04]  /*03f0*/  UIADD3 UR5, UPT, UPT, UR31, 0x7f, URZ ;  /* 0x0000007f1f057890 */ /* 0x020fc8000fffe0ff */
[----:B------:R-:W-:Y:S01]  /*0400*/  IMAD.MOV.U32 R4, RZ, RZ, R0 ;  /* 0x000000ffff047224 */ /* 0x000fe200078e0000 */
[----:B------:R-:W-:-:S04]  /*0410*/  USHF.R.S32.HI UR34, URZ, 0x1f, UR5 ;  /* 0x0000001fff227899 */ /* 0x000fc80008011405 */
[----:B------:R-:W1:Y:S01]  /*0420*/  @UP0 LDCU UR40, c[0x0][0x454] ;  /* 0x00008a80ff2807ac */ /* 0x000e620008000800 */
[----:B------:R-:W2:Y:S01]  /*0430*/  I2F.RP R2, R4 ;  /* 0x0000000400027306 */ /* 0x000ea20000209400 */
[----:B---3--:R-:W-:Y:S01]  /*0440*/  IABS R6, R6 ;  /* 0x0000000600067213 */ /* 0x008fe20000000000 */
[----:B------:R-:W3:Y:S01]  /*0450*/  @!UP0 LDCU UR4, c[0x0][0x3e0] ;  /* 0x00007c00ff0487ac */ /* 0x000ee20008000800 */
[----:B------:R-:W-:-:S04]  /*0460*/  ULEA.HI UR34, UR34, UR5, URZ, 0x7 ;  /* 0x0000000522227291 */ /* 0x000fc8000f8f38ff */
[----:B------:R-:W-:Y:S01]  /*0470*/  USHF.R.S32.HI UR34, URZ, 0x7, UR34 ;  /* 0x00000007ff227899 */ /* 0x000fe20008011422 */
[----:B--2---:R-:W2:Y:S01]  /*0480*/  MUFU.RCP R2, R2 ;  /* 0x0000000200027308 */ /* 0x004ea20000001000 */
[----:B-1----:R-:W-:Y:S02]  /*0490*/  @UP0 UIMAD UR40, UR22, UR40, URZ ;  /* 0x00000028162802a4 */ /* 0x002fe4000f8e02ff */
[----:B---3--:R-:W-:Y:S02]  /*04a0*/  @!UP0 UIMAD UR4, UR23, UR4, UR22 ;  /* 0x00000004170482a4 */ /* 0x008fe4000f8e0216 */
[----:B------:R-:W-:Y:S02]  /*04b0*/  @UP0 UIMAD UR40, UR23, UR31, UR40 ;  /* 0x0000001f172802a4 */ /* 0x000fe4000f8e0228 */
[----:B------:R-:W-:Y:S01]  /*04c0*/  @!UP0 UIMAD UR40, UR4, UR31, URZ ;  /* 0x0000001f042882a4 */ /* 0x000fe2000f8e02ff */
[----:B--2---:R-:W-:-:S04]  /*04d0*/  VIADD R2, R2, 0xffffffe ;  /* 0x0ffffffe02027836 */ /* 0x004fc80000000000 */
        /* <DEDUP_REMOVED lines=10> */
[----:B------:R-:W-:Y:S01]  /*0580*/  @!P1 IMAD.IADD R2, R2, 0x1, -R4 ;  /* 0x0000000102029824 */ /* 0x000fe200078e0a04 */
[----:B------:R-:W-:Y:S02]  /*0590*/  @!P1 IADD3 R0, PT, PT, R0, 0x1, RZ ;  /* 0x0000000100009810 */ /* 0x000fe40007ffe0ff */
[C---:B------:R-:W-:Y:S02]  /*05a0*/  ISETP.NE.AND P1, PT, R5.reuse, RZ, PT ;  /* 0x000000ff0500720c */ /* 0x040fe40003f25270 */
[----:B------:R-:W-:Y:S02]  /*05b0*/  ISETP.GE.U32.AND P2, PT, R2, R4, PT ;  /* 0x000000040200720c */ /* 0x000fe40003f46070 */
[----:B------:R-:W-:-:S04]  /*05c0*/  LOP3.LUT R2, R5, UR22, RZ, 0x3c, !PT ;  /* 0x0000001605027c12 */ /* 0x000fc8000f8e3cff */
[----:B------:R-:W-:-:S07]  /*05d0*/  ISETP.GE.AND P0, PT, R2, RZ, PT ;  /* 0x000000ff0200720c */ /* 0x000fce0003f06270 */
[----:B------:R-:W-:-:S06]  /*05e0*/  @P2 VIADD R0, R0, 0x1 ;  /* 0x0000000100002836 */ /* 0x000fcc0000000000 */
[----:B------:R-:W-:Y:S02]  /*05f0*/  @!P0 IADD3 R0, PT, PT, -R0, RZ, RZ ;  /* 0x000000ff00008210 */ /* 0x000fe40007ffe1ff */
[----:B------:R-:W-:-:S04]  /*0600*/  @!P1 LOP3.LUT R0, RZ, R5, RZ, 0x33, !PT ;  /* 0x00000005ff009212 */ /* 0x000fc800078e33ff */
[----:B------:R-:W-:Y:S01]  /*0610*/  SHF.R.S32.HI R22, RZ, 0x1f, R0 ;  /* 0x0000001fff167819 */ /* 0x000fe20000011400 */
[----:B------:R-:W-:Y:S06]  /*0620*/  BRA.U !UP0, `(.L_x_288) ;  /* 0x00000001081c7547 */ /* 0x000fec000b800000 */
[----:B------:R-:W1:Y:S01]  /*0630*/  LDCU UR5, c[0x0][0x430] ;  /* 0x00008600ff0577ac */ /* 0x000e620008000800 */
[----:B------:R-:W1:Y:S01]  /*0640*/  LDCU UR4, c[0x0][0x454] ;  /* 0x00008a80ff0477ac */ /* 0x000e620008000800 */
[----:B------:R-:W2:Y:S01]  /*0650*/  LDCU UR37, c[0x0][0x444] ;  /* 0x00008880ff2577ac */ /* 0x000ea20008000800 */
[----:B-1----:R-:W-:Y:S02]  /*0660*/  ULEA UR4, UR5, UR4, 0x7 ;  /* 0x0000000405047291 */ /* 0x002fe4000f8e38ff */
[----:B--2---:R-:W-:-:S04]  /*0670*/  UIMAD UR32, UR23, UR37, UR33 ;  /* 0x00000025172072a4 */ /* 0x004fc8000f8e0221 */
[----:B------:R-:W-:Y:S01]  /*0680*/  UIMAD UR32, UR4, UR22, UR32 ;  /* 0x00000016042072a4 */ /* 0x000fe2000f8e0220 */
[----:B------:R-:W-:Y:S11]  /*0690*/  BRA `(.L_x_289) ;  /* 0x0000000000107947 */ /* 0x000ff60003800000 */
.L_x_288:
[----:B------:R-:W1:Y:S01]  /*06a0*/  LDCU UR32, c[0x0][0x3e0] ;  /* 0x00007c00ff2077ac */ /* 0x000e620008000800 */
[----:B------:R-:W2:Y:S01]  /*06b0*/  LDCU UR37, c[0x0][0x444] ;  /* 0x00008880ff2577ac */ /* 0x000ea20008000800 */
[----:B-1----:R-:W-:-:S04]  /*06c0*/  UIMAD UR32, UR23, UR32, UR22 ;  /* 0x00000020172072a4 */ /* 0x002fc8000f8e0216 */
[----:B--2---:R-:W-:-:S12]  /*06d0*/  UIMAD UR32, UR32, UR37, URZ ;  /* 0x00000025202072a4 */ /* 0x004fd8000f8e02ff */
.L_x_289:
[----:B------:R-:W1:Y:S01]  /*06e0*/  S2R R155, SR_TID.X ;  /* 0x00000000009b7919 */ /* 0x000e620000002100 */
[----:B------:R-:W2:Y:S01]  /*06f0*/  LDCU.64 UR6, c[0x0][0x588] ;  /* 0x0000b100ff0677ac */ /* 0x000ea20008000a00 */
[----:B------:R-:W3:Y:S01]  /*0700*/  LDC.64 R18, c[0x0][0x3b0] ;  /* 0x0000ec00ff127b82 */ /* 0x000ee20000000a00 */
[----:B------:R-:W-:Y:S01]  /*0710*/  MOV R3, RZ ;  /* 0x000000ff00037202 */ /* 0x000fe20000000f00 */
[----:B------:R-:W4:Y:S01]  /*0720*/  LDCU.64 UR14, c[0x0][0x3a8] ;  /* 0x00007500ff0e77ac */ /* 0x000f220008000a00 */
[----:B------:R-:W-:Y:S01]  /*0730*/  ISETP.NE.AND P3, PT, RZ, UR42, PT ;  /* 0x0000002aff007c0c */ /* 0x000fe2000bf65270 */
[----:B------:R-:W4:Y:S04]  /*0740*/  LDCU.64 UR4, c[0x0][0x3a0] ;  /* 0x00007400ff0477ac */ /* 0x000f280008000a00 */
[----:B------:R-:W3:Y:S01]  /*0750*/  LDC.64 R20, c[0x0][0x590] ;  /* 0x00016400ff147b82 */ /* 0x000ee20000000a00 */
[----:B------:R-:W-:Y:S01]  /*0760*/  UIADD3 UR41, UPT, UPT, UR34, -0x1, URZ ;  /* 0xffffffff22297890 */ /* 0x000fe2000fffe0ff */
[----:B------:R-:W3:Y:S06]  /*0770*/  LDCU.64 UR16, c[0x0][0x3c8] ;  /* 0x00007900ff1077ac */ /* 0x000eec0008000a00 */
[----:B------:R-:W3:Y:S01]  /*0780*/  LDC.64 R24, c[0x0][0x598] ;  /* 0x00016600ff187b82 */ /* 0x000ee20000000a00 */
[----:B--2---:R-:W-:Y:S01]  /*0790*/  IMAD.U32 R4, RZ, RZ, UR6 ;  /* 0x00000006ff047e24 */ /* 0x004fe2000f8e00ff */
[----:B------:R-:W-:Y:S01]  /*07a0*/  USHF.L.U32 UR38, UR41, 0x7, URZ ;  /* 0x0000000729267899 */ /* 0x000fe200080006ff */
[----:B------:R-:W-:Y:S01]  /*07b0*/  IMAD.U32 R8, RZ, RZ, UR7 ;  /* 0x00000007ff087e24 */ /* 0x000fe2000f8e00ff */
[----:B------:R-:W2:Y:S01]  /*07c0*/  LDCU.64 UR6, c[0x0][0x398] ;  /* 0x00007300ff0677ac */ /* 0x000ea20008000a00 */
[----:B----4-:R-:W-:-:S02]  /*07d0*/  IMAD.U32 R6, RZ, RZ, UR14 ;  /* 0x0000000eff067e24 */ /* 0x010fc4000f8e00ff */
[----:B------:R-:W-:Y:S01]  /*07e0*/  IMAD.U32 R10, RZ, RZ, UR15 ;  /* 0x0000000fff0a7e24 */ /* 0x000fe2000f8e00ff */
[----:B------:R-:W-:Y:S01]  /*07f0*/  USHF.R.S32.HI UR39, URZ, 0x1f, UR38 ;  /* 0x0000001fff277899 */ /* 0x000fe20008011426 */
[----:B------:R-:W-:Y:S01]  /*0800*/  IMAD.U32 R12, RZ, RZ, UR4 ;  /* 0x00000004ff0c7e24 */ /* 0x000fe2000f8e00ff */
[----:B------:R-:W4:Y:S01]  /*0810*/  LDC.64 R16, c[0x0][0x3c0] ;  /* 0x0000f000ff107b82 */ /* 0x000f220000000a00 */
[----:B------:R-:W4:Y:S01]  /*0820*/  LDCU.64 UR14, c[0x0][0x380] ;  /* 0x00007000ff0e77ac */ /* 0x000f220008000a00 */
[----:B-1----:R-:W-:Y:S01]  /*0830*/  IMAD.SHL.U32 R105, R155, 0x8, RZ ;  /* 0x000000089b697824 */ /* 0x002fe200078e00ff */
[----:B------:R-:W-:Y:S02]  /*0840*/  USHF.R.S32.HI UR43, URZ, 0x1f, UR36 ;  /* 0x0000001fff2b7899 */ /* 0x000fe40008011424 */
[----:B------:R-:W-:Y:S02]  /*0850*/  ULOP3.LUT UR41, UR41, 0x80000001, URZ, 0xc0, !UPT ;  /* 0x8000000129297892 */ /* 0x000fe4000f8ec0ff */
[----:B------:R-:W-:Y:S01]  /*0860*/  LOP3.LUT R2, R105, 0x18, RZ, 0xc0, !PT ;  /* 0x0000001869027812 */ /* 0x000fe200078ec0ff */
[----:B------:R-:W-:Y:S01]  /*0870*/  UIADD3 UR40, UPT, UPT, UR38, UR40, URZ ;  /* 0x0000002826287290 */ /* 0x000fe2000fffe0ff */
[----:B--2---:R-:W-:-:S03]  /*0880*/  IMAD.U32 R14, RZ, RZ, UR7 ;  /* 0x00000007ff0e7e24 */ /* 0x004fc6000f8e00ff */
[----:B------:R-:W-:-:S04]  /*0890*/  IMAD.WIDE.U32 R4, R4, UR23, R2 ;  /* 0x0000001704047c25 */ /* 0x000fc8000f8e0002 */
[----:B------:R-:W-:Y:S02]  /*08a0*/  IMAD R9, R8, UR23, R5 ;  /* 0x0000001708097c24 */ /* 0x000fe4000f8e0205 */
[----:B------:R-:W-:Y:S02]  /*08b0*/  IMAD.MOV.U32 R8, RZ, RZ, R4 ;  /* 0x000000ffff087224 */ /* 0x000fe400078e0004 */
[----:B---3--:R-:W-:-:S04]  /*08c0*/  IMAD.WIDE.U32 R4, R18, UR38, RZ ;  /* 0x0000002612047c25 */ /* 0x008fc8000f8e00ff */
[----:B------:R-:W-:-:S04]  /*08d0*/  IMAD.WIDE.U32 R6, R6, UR23, R2 ;  /* 0x0000001706067c25 */ /* 0x000fc8000f8e0002 */
[----:B------:R-:W-:Y:S01]  /*08e0*/  IMAD.WIDE.U32 R12, R12, UR23, R2 ;  /* 0x000000170c0c7c25 */ /* 0x000fe2000f8e0002 */
[----:B------:R-:W-:Y:S02]  /*08f0*/  LOP3.LUT R2, R4, R2, RZ, 0xfc, !PT ;  /* 0x0000000204027212 */ /* 0x000fe400078efcff */
[----:B------:R-:W-:Y:S01]  /*0900*/  MOV R4, UR6 ;  /* 0x0000000600047c02 */ /* 0x000fe20008000f00 */
[----:B------:R-:W-:Y:S01]  /*0910*/  IMAD R3, R18, UR39, RZ ;  /* 0x0000002712037c24 */ /* 0x000fe2000f8e02ff */
[----:B------:R-:W1:Y:S01]  /*0920*/  LDCU.64 UR6, c[0x0][0x3d8] ;  /* 0x00007b00ff0677ac */ /* 0x000e620008000a00 */
[----:B------:R-:W-:Y:S02]  /*0930*/  IMAD R11, R10, UR23, R7 ;  /* 0x000000170a0b7c24 */ /* 0x000fe4000f8e0207 */
[----:B------:R-:W-:Y:S02]  /*0940*/  IMAD.MOV.U32 R10, RZ, RZ, R6 ;  /* 0x000000ffff0a7224 */ /* 0x000fe400078e0006 */
[----:B------:R-:W-:-:S02]  /*0950*/  IMAD R3, R19, UR38, R3 ;  /* 0x0000002613037c24 */ /* 0x000fc4000f8e0203 */
[----:B------:R-:W-:Y:S01]  /*0960*/  IMAD.U32 R6, RZ, RZ, UR5 ;  /* 0x00000005ff067e24 */ /* 0x000fe2000f8e00ff */
[----:B------:R-:W2:Y:S01]  /*0970*/  LDCU.64 UR4, c[0x0][0x3d0] ;  /* 0x00007a00ff0477ac */ /* 0x000ea20008000a00 */
[----:B------:R-:W-:Y:S02]  /*0980*/  IMAD.IADD R3, R5, 0x1, R3 ;  /* 0x0000000105037824 */ /* 0x000fe400078e0203 */
[----:B------:R-:W-:Y:S02]  /*0990*/  IMAD R5, R20, UR39, RZ ;  /* 0x0000002714057c24 */ /* 0x000fe4000f8e02ff */
[----:B------:R-:W-:-:S04]  /*09a0*/  IMAD.WIDE.U32 R2, R4, UR23, R2 ;  /* 0x0000001704027c25 */ /* 0x000fc8000f8e0002 */
[----:B------:R-:W-:Y:S01]  /*09b0*/  IMAD R15, R21, UR38, R5 ;  /* 0x00000026150f7c24 */ /* 0x000fe2000f8e0205 */
[----:B------:R-:W-:Y:S01]  /*09c0*/  MOV R4, R2 ;  /* 0x0000000200047202 */ /* 0x000fe20000000f00 */
[----:B------:R-:W-:-:S04]  /*09d0*/  IMAD.WIDE.U32 R8, R20, UR38, R8 ;  /* 0x0000002614087c25 */ /* 0x000fc8000f8e0008 */
[----:B------:R-:W-:Y:S02]  /*09e0*/  IMAD R7, R6, UR23, R13 ;  /* 0x0000001706077c24 */ /* 0x000fe4000f8e020d */
[----:B------:R-:W-:Y:S02]  /*09f0*/  IMAD R5, R14, UR23, R3 ;  /* 0x000000170e057c24 */ /* 0x000fe4000f8e0203 */
[----:B------:R-:W-:Y:S01]  /*0a00*/  IMAD.U32 R13, RZ, RZ, UR16 ;  /* 0x00000010ff0d7e24 */ /* 0x000fe2000f8e00ff */
[----:B------:R-:W-:Y:S01]  /*0a10*/  UIADD3 UR16, UP0, UPT, UR30, UR36, URZ ;  /* 0x000000241e107290 */ /* 0x000fe2000ff1e0ff */
[----:B------:R-:W-:Y:S02]  /*0a20*/  IMAD.IADD R3, R9, 0x1, R15 ;  /* 0x0000000109037824 */ /* 0x000fe400078e020f */
[----:B------:R-:W-:Y:S02]  /*0a30*/  IMAD.MOV.U32 R2, RZ, RZ, R8 ;  /* 0x000000ffff027224 */ /* 0x000fe400078e0008 */
[----:B-1----:R-:W-:-:S02]  /*0a40*/  IMAD R9, R22, UR6, RZ ;  /* 0x0000000616097c24 */ /* 0x002fc4000f8e02ff */
[----:B------:R-:W-:Y:S02]  /*0a50*/  IMAD.MOV.U32 R6, RZ, RZ, R12 ;  /* 0x000000ffff067224 */ /* 0x000fe400078e000c */
[----:B------:R-:W-:-:S04]  /*0a60*/  IMAD.WIDE.U32 R12, R13, UR22, R4 ;  /* 0x000000160d0c7c25 */ /* 0x000fc8000f8e0004 */
[----:B------:R-:W-:-:S04]  /*0a70*/  IMAD.WIDE.U32 R4, R24, UR22, R2 ;  /* 0x0000001618047c25 */ /* 0x000fc8000f8e0002 */
[----:B--2---:R-:W-:Y:S01]  /*0a80*/  IMAD R8, R22, UR4, RZ ;  /* 0x0000000416087c24 */ /* 0x004fe2000f8e02ff */
[----:B------:R-:W-:Y:S01]  /*0a90*/  SHF.R.U32.HI R22, RZ, 0x2, R155 ;  /* 0x00000002ff167819 */ /* 0x000fe2000001169b */
[C---:B------:R-:W-:Y:S02]  /*0aa0*/  IMAD R14, R0.reuse, UR7, R9 ;  /* 0x00000007000e7c24 */ /* 0x040fe4000f8e0209 */
[C---:B------:R-:W-:Y:S01]  /*0ab0*/  IMAD.WIDE.U32 R2, R0.reuse, UR6, R10 ;  /* 0x0000000600027c25 */ /* 0x040fe2000f8e000a */
[----:B------:R-:W1:Y:S03]  /*0ac0*/  LDCU.64 UR6, c[0x0][0x550] ;  /* 0x0000aa00ff0677ac */ /* 0x000e660008000a00 */
[----:B------:R-:W-:Y:S01]  /*0ad0*/  IMAD.U32 R10, RZ, RZ, UR17 ;  /* 0x00000011ff0a7e24 */ /* 0x000fe2000f8e00ff */
[----:B------:R-:W-:Y:S01]  /*0ae0*/  ULEA.HI.X.SX32 UR17, UR30, UR43, 0x1, UP0 ;  /* 0x0000002b1e117291 */ /* 0x000fe200080f0eff */
[C---:B------:R-:W-:Y:S01]  /*0af0*/  IMAD R11, R0.reuse, UR5, R8 ;  /* 0x00000005000b7c24 */ /* 0x040fe2000f8e0208 */
[----:B------:R-:W-:Y:S01]  /*0b00*/  UISETP.NE.AND UP0, UPT, UR41, 0x1, UPT ;  /* 0x000000012900788c */ /* 0x000fe2000bf05270 */
[----:B------:R-:W-:Y:S01]  /*0b10*/  IMAD.WIDE.U32 R8, R0, UR4, R6 ;  /* 0x0000000400087c25 */ /* 0x000fe2000f8e0006 */
[----:B------:R-:W-:Y:S01]  /*0b20*/  MOV R6, R12 ;  /* 0x0000000c00067202 */ /* 0x000fe20000000f00 */
[----:B------:R-:W2:Y:S02]  /*0b30*/  LDCU.64 UR4, c[0x0][0x390] ;  /* 0x00007200ff0477ac */ /* 0x000ea40008000a00 */
[----:B------:R-:W-:-:S02]  /*0b40*/  IMAD R7, R10, UR22, R13 ;  /* 0x000000160a077c24 */ /* 0x000fc4000f8e020d */
[----:B----4-:R-:W-:Y:S01]  /*0b50*/  IMAD R0, R16, UR17, RZ ;  /* 0x0000001110007c24 */ /* 0x010fe2000f8e02ff */
[----:B------:R-:W3:Y:S01]  /*0b60*/  LDC.64 R12, c[0x0][0x3b8] ;  /* 0x0000ee00ff0c7b82 */ /* 0x000ee20000000a00 */
[----:B------:R-:W-:Y:S02]  /*0b70*/  IMAD R5, R25, UR22, R5 ;  /* 0x0000001619057c24 */ /* 0x000fe4000f8e0205 */
[----:B------:R-:W-:-:S04]  /*0b80*/  IMAD.WIDE.U32 R6, R22, R18, R6 ;  /* 0x0000001216067225 */ /* 0x000fc800078e0006 */
[----:B------:R-:W-:Y:S01]  /*0b90*/  IMAD R10, R17, UR16, R0 ;  /* 0x00000010110a7c24 */ /* 0x000fe2000f8e0200 */
[----:B------:R-:W-:Y:S01]  /*0ba0*/  LEA R23, P1, R6, UR14, 0x1 ;  /* 0x0000000e06177c11 */ /* 0x000fe2000f8208ff */
[----:B------:R-:W-:Y:S02]  /*0bb0*/  IMAD.IADD R3, R3, 0x1, R14 ;  /* 0x0000000103037824 */ /* 0x000fe400078e020e */
[C---:B------:R-:W-:Y:S01]  /*0bc0*/  IMAD.WIDE.U32 R4, R22.reuse, R20, R4 ;  /* 0x0000001416047225 */ /* 0x040fe200078e0004 */
[----:B------:R-:W-:Y:S01]  /*0bd0*/  UIMAD.WIDE.U32 UR48, UR23, UR37, URZ ;  /* 0x00000025173072a5 */ /* 0x000fe2000f8e00ff */
[----:B------:R4:W-:Y:S02]  /*0be0*/  STL [R1+0x2c], R23 ;  /* 0x00002c1701007387 */ /* 0x0009e40000100800 */
[----:B------:R-:W-:Y:S01]  /*0bf0*/  IMAD R0, R22, R19, R7 ;  /* 0x0000001316007224 */ /* 0x000fe200078e0207 */
[----:B-1----:R-:W-:Y:S01]  /*0c00*/  LEA R27, P0, R4, UR6, 0x1 ;  /* 0x00000006041b7c11 */ /* 0x002fe2000f8008ff */
[----:B------:R-:W-:Y:S01]  /*0c10*/  IMAD.WIDE.U32 R2, R16, UR16, R2 ;  /* 0x0000001010027c25 */ /* 0x000fe2000f8e0002 */
[----:B------:R-:W-:-:S02]  /*0c20*/  SHF.L.U64.HI R7, R18, 0x6, R19 ;  /* 0x0000000612077819 */ /* 0x000fc40000010213 */
[----:B------:R-:W-:Y:S01]  /*0c30*/  LEA.HI.X R26, R6, UR15, R0, 0x1, P1 ;  /* 0x0000000f061a7c11 */ /* 0x000fe200088f0c00 */
[----:B------:R-:W-:Y:S01]  /*0c40*/  IMAD R5, R22, R21, R5 ;  /* 0x0000001516057224 */ /* 0x000fe200078e0205 */
[----:B------:R-:W-:Y:S01]  /*0c50*/  LOP3.LUT R6, R105, 0xd8, RZ, 0xc0, !PT ;  /* 0x000000d869067812 */ /* 0x000fe200078ec0ff */
[----:B------:R-:W-:Y:S01]  /*0c60*/  IMAD.SHL.U32 R0, R18, 0x40, RZ ;  /* 0x0000004012007824 */ /* 0x000fe200078e00ff */
[----:B------:R-:W1:Y:S01]  /*0c70*/  LDCU.64 UR14, c[0x0][0x420] ;  /* 0x00008400ff0e77ac */ /* 0x000e620008000a00 */
[----:B------:R-:W-:Y:S01]  /*0c80*/  IMAD.IADD R3, R3, 0x1, R10 ;  /* 0x0000000103037824 */ /* 0x000fe200078e020a */
[----:B------:R-:W-:Y:S01]  /*0c90*/  LEA.HI.X R28, R4, UR7, R5, 0x1, P0 ;  /* 0x00000007041c7c11 */ /* 0x000fe200080f0c05 */
[----:B------:R-:W-:Y:S01]  /*0ca0*/  IMAD.SHL.U32 R4, R20, 0x40, RZ ;  /* 0x0000004014047824 */ /* 0x000fe200078e00ff */
[----:B------:R-:W-:Y:S01]  /*0cb0*/  LEA R14, P0, R0, R23, 0x1 ;  /* 0x00000017000e7211 */ /* 0x000fe200078008ff */
[----:B------:R-:W-:Y:S01]  /*0cc0*/  IMAD.WIDE.U32 R2, R22, R16, R2 ;  /* 0x0000001016027225 */ /* 0x000fe200078e0002 */
[----:B------:R-:W4:Y:S01]  /*0cd0*/  LDCU.64 UR6, c[0x0][0x388] ;  /* 0x00007100ff0677ac */ /* 0x000f220008000a00 */
[----:B------:R1:W-:Y:S01]  /*0ce0*/  STL [R1+0x30], R27 ;  /* 0x0000301b01007387 */ /* 0x0003e20000100800 */
[----:B------:R-:W-:Y:S01]  /*0cf0*/  LEA R10, P1, R4, R27, 0x1 ;  /* 0x0000001b040a7211 */ /* 0x000fe200078208ff */
[----:B------:R-:W-:Y:S01]  /*0d00*/  IMAD.IADD R9, R9, 0x1, R11 ;  /* 0x0000000109097824 */ /* 0x000fe200078e020b */
[----:B------:R-:W-:Y:S01]  /*0d10*/  SHF.L.U64.HI R11, R20, 0x6, R21 ;  /* 0x00000006140b7819 */ /* 0x000fe20000010215 */
[----:B------:R-:W-:Y:S01]  /*0d20*/  IMAD R5, R22, R17, R3 ;  /* 0x0000001116057224 */ /* 0x000fe200078e0203 */
[----:B------:R-:W-:Y:S01]  /*0d30*/  LEA.HI.X R15, R0, R26, R7, 0x1, P0 ;  /* 0x0000001a000f7211 */ /* 0x000fe200000f0c07 */
[C---:B------:R-:W-:Y:S01]  /*0d40*/  IMAD.SHL.U32 R109, R155.reuse, 0x4, RZ ;  /* 0x000000049b6d7824 */ /* 0x040fe200078e00ff */
[----:B------:R-:W-:Y:S01]  /*0d50*/  LOP3.LUT R0, R6, 0x18, R155, 0x78, !PT ;  /* 0x0000001806007812 */ /* 0x000fe200078e789b */
[----:B------:R-:W-:Y:S01]  /*0d60*/  IMAD.SHL.U32 R108, R155, 0x10, RZ ;  /* 0x000000109b6c7824 */ /* 0x000fe200078e00ff */
[----:B------:R-:W-:Y:S01]  /*0d70*/  LEA R3, P2, R16, R2, 0x6 ;  /* 0x0000000210037211 */ /* 0x000fe200078430ff */
[----:B------:R1:W-:Y:S01]  /*0d80*/  STL [R1+0x28], R26 ;  /* 0x0000281a01007387 */ /* 0x0003e20000100800 */
[----:B------:R-:W-:-:S02]  /*0d90*/  LEA.HI.X R11, R4, R28, R11, 0x1, P1 ;  /* 0x0000001c040b7211 */ /* 0x000fc400008f0c0b */
[----:B--2---:R-:W-:Y:S01]  /*0da0*/  LEA R4, P1, R2, UR4, 0x1 ;  /* 0x0000000402047c11 */ /* 0x004fe2000f8208ff */
[----:B------:R2:W-:Y:S01]  /*0db0*/  STL [R1+0x24], R28 ;  /* 0x0000241c01007387 */ /* 0x0005e20000100800 */
[----:B------:R-:W-:Y:S02]  /*0dc0*/  LOP3.LUT R0, R0, 0x1f20, R105, 0xf8, !PT ;  /* 0x00001f2000007812 */ /* 0x000fe400078ef869 */
[C---:B------:R-:W-:Y:S01]  /*0dd0*/  LEA R6, P0, R3.reuse, UR4, 0x1 ;  /* 0x0000000403067c11 */ /* 0x040fe2000f8008ff */
[----:B------:R-:W-:Y:S01]  /*0de0*/  UMOV UR4, UR20 ;  /* 0x0000001400047c82 */ /* 0x000fe20008000000 */
[----:B------:R-:W-:Y:S02]  /*0df0*/  LEA.HI.X R7, R16, R5, R17, 0x6, P2 ;  /* 0x0000000510077211 */ /* 0x000fe400010f3411 */
[----:B------:R-:W-:Y:S01]  /*0e00*/  LEA.HI.X R5, R2, UR5, R5, 0x1, P1 ;  /* 0x0000000502057c11 */ /* 0x000fe200088f0c05 */
[----:B---3--:R-:W-:Y:S01]  /*0e10*/  IMAD R2, R12, UR17, RZ ;  /* 0x000000110c027c24 */ /* 0x008fe2000f8e02ff */
[----:B------:R-:W-:Y:S01]  /*0e20*/  LEA R0, R0, UR4, 0x1 ;  /* 0x0000000400007c11 */ /* 0x000fe2000f8e08ff */
[----:B------:R-:W-:Y:S01]  /*0e30*/  @P3 BAR.SYNC.DEFER_BLOCKING 0x0 ;  /* 0x0000000000003b1d */ /* 0x000fe20000010000 */
[----:B------:R-:W-:Y:S01]  /*0e40*/  LEA.HI.X R7, R3, UR5, R7, 0x1, P0 ;  /* 0x0000000503077c11 */ /* 0x000fe200080f0c07 */
[----:B------:R-:W-:Y:S01]  /*0e50*/  USEL UR5, URZ, 0x2000, UP0 ;  /* 0x00002000ff057887 */ /* 0x000fe20008000000 */
[----:B------:R-:W-:-:S03]  /*0e60*/  SHF.R.U32.HI R17, RZ, 0x1, R155 ;  /* 0x00000001ff117819 */ /* 0x000fc6000001169b */
[----:B------:R-:W-:Y:S01]  /*0e70*/  @!PT LDS RZ, [RZ] ;  /* 0x00000000fffff984 */ /* 0x000fe20000000800 */
[----:B------:R-:W-:Y:S01]  /*0e80*/  @!PT LDS RZ, [RZ] ;  /* 0x00000000fffff984 */ /* 0x000fe20000000800 */
[----:B------:R-:W-:Y:S01]  /*0e90*/  @!PT LDS RZ, [RZ] ;  /* 0x00000000fffff984 */ /* 0x000fe20000000800 */
[----:B------:R3:W-:Y:S04]  /*0ea0*/  LDGSTS.E.BYPASS.LTC128B.128 [R0+0x8000], desc[UR26][R4.64] ;  /* 0x0800000004007fae */ /* 0x0007e8000b981a1a */
[----:B------:R4:W-:Y:S04]  /*0eb0*/  LDGSTS.E.BYPASS.LTC128B.128 [R0+0x9000], desc[UR26][R6.64] ;  /* 0x0900000006007fae */ /* 0x0009e8000b981a1a */
[----:B------:R-:W0:Y:S01]  /*0ec0*/  LDGDEPBAR ;  /* 0x00000000000079af */ /* 0x000e220000000000 */
[----:B---3--:R-:W-:Y:S02]  /*0ed0*/  IMAD R4, R13, UR16, R2 ;  /* 0x000000100d047c24 */ /* 0x008fe4000f8e0202 */
[----:B------:R-:W-:Y:S01]  /*0ee0*/  IMAD.WIDE.U32 R2, R12, UR16, R8 ;  /* 0x000000100c027c25 */ /* 0x000fe2000f8e0008 */
[----:B-1----:R-:W-:Y:S01]  /*0ef0*/  UIMAD.WIDE UR16, UR40, 0x4, UR14 ;  /* 0x00000004281078a5 */ /* 0x002fe2000f8e020e */
[----:B------:R-:W1:Y:S02]  /*0f00*/  LDCU UR14, c[0x0][0x3e0] ;  /* 0x00007c00ff0e77ac */ /* 0x000e640008000800 */
[----:B------:R-:W-:Y:S01]  /*0f10*/  IMAD.MOV.U32 R5, RZ, RZ, R28 ;  /* 0x000000ffff057224 */ /* 0x000fe200078e001c */
[----:B------:R-:W-:Y:S01]  /*0f20*/  IADD3 R3, PT, PT, R3, R4, RZ ;  /* 0x0000000403037210 */ /* 0x000fe20007ffe0ff */
[----:B------:R-:W-:Y:S01]  /*0f30*/  IMAD.MOV.U32 R4, RZ, RZ, R27 ;  /* 0x000000ffff047224 */ /* 0x000fe200078e001b */
[----:B------:R-:W3:Y:S01]  /*0f40*/  LDCU UR15, c[0x0][0x44c] ;  /* 0x00008980ff0f77ac */ /* 0x000ee20008000800 */
[----:B------:R-:W-:-:S02]  /*0f50*/  VIADD R9, R0, UR5 ;  /* 0x0000000500097c36 */ /* 0x000fc40008000000 */
[C---:B------:R-:W-:Y:S01]  /*0f60*/  IMAD.WIDE.U32 R2, R22.reuse, R12, R2 ;  /* 0x0000000c16027225 */ /* 0x040fe200078e0002 */
[----:B------:R2:W-:Y:S03]  /*0f70*/  LDGSTS.E.BYPASS.LTC128B.128 [R0+0x4000], desc[UR26][R4.64] ;  /* 0x0400000004007fae */ /* 0x0005e6000b981a1a */
[----:B----4-:R-:W-:Y:S01]  /*0f80*/  IMAD R7, R22, R13, R3 ;  /* 0x0000000d16077224 */ /* 0x010fe200078e0203 */
[----:B------:R-:W-:Y:S01]  /*0f90*/  LEA R3, P0, R12, R2, 0x6 ;  /* 0x000000020c037211 */ /* 0x000fe200078030ff */
[----:B------:R4:W-:Y:S01]  /*0fa0*/  LDGSTS.E.BYPASS.LTC128B.128 [R0+0x5000], desc[UR26][R10.64] ;  /* 0x050000000a007fae */ /* 0x0009e2000b981a1a */
[----:B------:R-:W-:Y:S01]  /*0fb0*/  LEA R6, P1, R2, UR6, 0x1 ;  /* 0x0000000602067c11 */ /* 0x000fe2000f8208ff */
[----:B------:R-:W-:Y:S01]  /*0fc0*/  USHF.R.S32.HI UR40, URZ, 0x1f, UR37 ;  /* 0x0000001fff287899 */ /* 0x000fe20008011425 */
[----:B------:R-:W-:Y:S01]  /*0fd0*/  IMAD.MOV.U32 R8, RZ, RZ, 0x4 ;  /* 0x00000004ff087424 */ /* 0x000fe200078e00ff */
[----:B--2---:R-:W-:-:S02]  /*0fe0*/  LOP3.LUT R4, R17, 0x30, RZ, 0xc0, !PT ;  /* 0x0000003011047812 */ /* 0x004fc400078ec0ff */
[----:B------:R-:W-:Y:S02]  /*0ff0*/  MOV R5, R26 ;  /* 0x0000001a00057202 */ /* 0x000fe40000000f00 */
[----:B------:R-:W-:Y:S01]  /*1000*/  LOP3.LUT R18, R4, 0x7, R22, 0xf8, !PT ;  /* 0x0000000704127812 */ /* 0x000fe200078ef816 */
[----:B------:R-:W-:Y:S01]  /*1010*/  IMAD.MOV.U32 R4, RZ, RZ, R23 ;  /* 0x000000ffff047224 */ /* 0x000fe200078e0017 */
[----:B------:R-:W-:Y:S02]  /*1020*/  UIMAD UR23, UR40, UR23, URZ ;  /* 0x00000017281772a4 */ /* 0x000fe4000f8e02ff */
[----:B-1----:R-:W-:Y:S02]  /*1030*/  UIMAD.WIDE.U32 UR44, UR48, UR14, URZ ;  /* 0x0000000e302c72a5 */ /* 0x002fe4000f8e00ff */
[----:B---3--:R-:W-:Y:S01]  /*1040*/  UIMAD UR41, UR14, UR15, URZ ;  /* 0x0000000f0e2972a4 */ /* 0x008fe2000f8e02ff */
[----:B------:R1:W-:Y:S04]  /*1050*/  LDGSTS.E.BYPASS.LTC128B.128 [R9], desc[UR26][R4.64] ;  /* 0x0000000004097fae */ /* 0x0003e8000b981a1a */
[----:B------:R-:W-:Y:S01]  /*1060*/  LDGSTS.E.BYPASS.LTC128B.128 [R9+0x1000], desc[UR26][R14.64] ;  /* 0x010000000e097fae */ /* 0x000fe2000b981a1a */
[----:B------:R-:W-:-:S02]  /*1070*/  UIADD3 UR23, UPT, UPT, UR49, UR23, URZ ;  /* 0x0000001731177290 */ /* 0x000fc4000fffe0ff */
[----:B------:R-:W-:Y:S02]  /*1080*/  USHF.R.S32.HI UR40, URZ, 0x1f, UR14 ;  /* 0x0000001fff287899 */ /* 0x000fe4000801140e */
[----:B------:R-:W-:Y:S02]  /*1090*/  UIMAD.WIDE UR46, UR14, UR15, URZ ;  /* 0x0000000f0e2e72a5 */ /* 0x000fe4000f8e02ff */
[----:B------:R-:W-:Y:S01]  /*10a0*/  UIMAD UR42, UR22, UR15, URZ ;  /* 0x0000000f162a72a4 */ /* 0x000fe2000f8e02ff */
[----:B------:R-:W-:Y:S01]  /*10b0*/  IMAD.SHL.U32 R16, R155, 0x20, RZ ;  /* 0x000000209b107824 */ /* 0x000fe200078e00ff */
[----:B------:R-:W-:Y:S01]  /*10c0*/  USHF.R.S32.HI UR37, URZ, 0x1f, UR15 ;  /* 0x0000001fff257899 */ /* 0x000fe2000801140f */
[----:B----4-:R-:W-:Y:S01]  /*10d0*/  LOP3.LUT R11, R109, 0x18, RZ, 0xc0, !PT ;  /* 0x000000186d0b7812 */ /* 0x010fe200078ec0ff */
[----:B------:R2:W-:Y:S01]  /*10e0*/  STL [R1+0x20], R18 ;  /* 0x0000201201007387 */ /* 0x0005e20000100800 */
[----:B-1----:R-:W-:Y:S02]  /*10f0*/  LEA.HI.X R5, R12, R7, R13, 0x6, P0 ;  /* 0x000000070c057211 */ /* 0x002fe400000f340d */
[----:B------:R-:W-:-:S02]  /*1100*/  LEA R4, P0, R3, UR6, 0x1 ;  /* 0x0000000603047c11 */ /* 0x000fc4000f8008ff */
[----:B------:R-:W-:Y:S02]  /*1110*/  LEA.HI.X R7, R2, UR7, R7, 0x1, P1 ;  /* 0x0000000702077c11 */ /* 0x000fe400088f0c07 */
[----:B------:R-:W-:Y:S01]  /*1120*/  LEA.HI.X R5, R3, UR7, R5, 0x1, P0 ;  /* 0x0000000703057c11 */ /* 0x000fe200080f0c05 */
[----:B------:R-:W1:Y:S01]  /*1130*/  LDCU.64 UR6, c[0x0][0x460] ;  /* 0x00008c00ff0677ac */ /* 0x000e620008000a00 */
[----:B------:R-:W-:Y:S01]  /*1140*/  IMAD.WIDE.U32 R2, R18, R8, UR16 ;  /* 0x0000001012027e25 */ /* 0x000fe2000f8e0008 */
[----:B------:R3:W-:Y:S04]  /*1150*/  LDGSTS.E.BYPASS.LTC128B.128 [R0+0x6000], desc[UR26][R6.64] ;  /* 0x0600000006007fae */ /* 0x0007e8000b981a1a */
[----:B------:R4:W-:Y:S04]  /*1160*/  LDGSTS.E.BYPASS.LTC128B.128 [R0+0x7000], desc[UR26][R4.64] ;  /* 0x0700000004007fae */ /* 0x0009e8000b981a1a */
[----:B------:R-:W0:Y:S01]  /*1170*/  LDGDEPBAR ;  /* 0x00000000000079af */ /* 0x000e220000000000 */
[----:B------:R-:W-:-:S02]  /*1180*/  UIMAD UR23, UR23, UR14, URZ ;  /* 0x0000000e171772a4 */ /* 0x000fc4000f8e02ff */
[----:B------:R-:W-:Y:S01]  /*1190*/  USHF.R.S32.HI UR43, URZ, 0x1f, UR42 ;  /* 0x0000001fff2b7899 */ /* 0x000fe2000801142a */
[----:B------:R-:W5:Y:S01]  /*11a0*/  LDG.E R12, desc[UR26][R2.64] ;  /* 0x0000001a020c7981 */ /* 0x000f62000c1e1900 */
[----:B-1----:R-:W-:-:S03]  /*11b0*/  UISETP.NE.U32.AND UP0, UPT, UR6, URZ, UPT ;  /* 0x000000ff0600728c */ /* 0x002fc6000bf05070 */
[----:B------:R-:W5:Y:S04]  /*11c0*/  LDG.E R14, desc[UR26][R2.64+0x20] ;  /* 0x0000201a020e7981 */ /* 0x000f68000c1e1900 */
[----:B------:R-:W5:Y:S04]  /*11d0*/  LDG.E R15, desc[UR26][R2.64+0x100] ;  /* 0x0001001a020f7981 */ /* 0x000f68000c1e1900 */
[----:B------:R1:W5:Y:S01]  /*11e0*/  LDG.E R13, desc[UR26][R2.64+0x120] ;  /* 0x0001201a020d7981 */ /* 0x000362000c1e1900 */
[----:B------:R-:W-:Y:S01]  /*11f0*/  UIMAD UR14, UR40, UR48, UR23 ;  /* 0x00000030280e72a4 */ /* 0x000fe2000f8e0217 */
[----:B---3--:R-:W-:Y:S01]  /*1200*/  SHF.R.U32.HI R6, RZ, 0x5, R155 ;  /* 0x00000005ff067819 */ /* 0x008fe2000001169b */
[----:B------:R-:W-:Y:S01]  /*1210*/  UISETP.NE.AND.EX UP0, UPT, UR7, URZ, UPT, UP0 ;  /* 0x000000ff0700728c */ /* 0x000fe2000bf05300 */
[----:B------:R-:W1:Y:S01]  /*1220*/  S2R R7, SR_CTAID.X ;  /* 0x0000000000077919 */ /* 0x000e620000002500 */
[----:B------:R-:W-:Y:S01]  /*1230*/  UIADD3 UR14, UPT, UPT, UR45, UR14, URZ ;  /* 0x0000000e2d0e7290 */ /* 0x000fe2000fffe0ff */
[----:B----4-:R-:W1:Y:S01]  /*1240*/  LDC.64 R4, c[0x0][0x5f8] ;  /* 0x00017e00ff047b82 */ /* 0x010e620000000a00 */
[----:B------:R-:W-:Y:S01]  /*1250*/  USEL UR33, UR33, URZ, UP0 ;  /* 0x000000ff21217287 */ /* 0x000fe20008000000 */
[----:B------:R-:W-:Y:S01]  /*1260*/  LOP3.LUT R0, R155, 0x1f, RZ, 0xc0, !PT ;  /* 0x0000001f9b007812 */ /* 0x000fe200078ec0ff */
[----:B------:R-:W-:Y:S01]  /*1270*/  UIMAD UR14, UR14, UR15, URZ ;  /* 0x0000000f0e0e72a4 */ /* 0x000fe2000f8e02ff */
[----:B------:R-:W-:Y:S01]  /*1280*/  LOP3.LUT R10, R11, 0xc0, R16, 0xf8, !PT ;  /* 0x000000c00b0a7812 */ /* 0x000fe200078ef810 */
[----:B------:R-:W-:Y:S01]  /*1290*/  UIMAD.WIDE.U32 UR42, UR44, UR15, UR42 ;  /* 0x0000000f2c2a72a5 */ /* 0x000fe2000f8e002a */
[----:B------:R-:W-:-:S04]  /*12a0*/  DEPBAR.LE SB0, 0x1 ;  /* 0x000080400000791a */ /* 0x000fc80000000000 */
[----:B------:R-:W-:Y:S01]  /*12b0*/  UIMAD UR14, UR37, UR44, UR14 ;  /* 0x0000002c250e72a4 */ /* 0x000fe2000f8e020e */
[----:B------:R-:W-:Y:S01]  /*12c0*/  IMAD R0, R6, UR41, R0 ;  /* 0x0000002906007c24 */ /* 0x000fe2000f8e0200 */
[----:B------:R-:W-:Y:S01]  /*12d0*/  UIADD3 UR33, UP0, UPT, UR38, UR33, URZ ;  /* 0x0000002126217290 */ /* 0x000fe2000ff1e0ff */
[----:B------:R-:W-:Y:S01]  /*12e0*/  LOP3.LUT R6, R108, 0x100, RZ, 0xc0, !PT ;  /* 0x000001006c067812 */ /* 0x000fe200078ec0ff */
[----:B------:R-:W-:Y:S01]  /*12f0*/  UIADD3 UR43, UPT, UPT, UR43, UR14, URZ ;  /* 0x0000000e2b2b7290 */ /* 0x000fe2000fffe0ff */
[----:B------:R-:W-:Y:S01]  /*1300*/  LOP3.LUT P0, RZ, R155, 0x4, RZ, 0xc0, !PT ;  /* 0x000000049bff7812 */ /* 0x000fe2000780c0ff */
[----:B------:R-:W-:Y:S01]  /*1310*/  UIADD3.X UR39, UPT, UPT, URZ, UR39, URZ, UP0, !UPT ;  /* 0x00000027ff277290 */ /* 0x000fe200087fe4ff */
[----:B------:R-:W-:Y:S01]  /*1320*/  CS2R R94, SRZ ;  /* 0x00000000005e7805 */ /* 0x000fe2000001ff00 */
[----:B------:R-:W-:Y:S01]  /*1330*/  UIMAD UR15, UR47, UR33, URZ ;  /* 0x000000212f0f72a4 */ /* 0x000fe2000f8e02ff */
[----:B------:R-:W-:Y:S01]  /*1340*/  CS2R R92, SRZ ;  /* 0x00000000005c7805 */ /* 0x000fe2000001ff00 */
[----:B------:R-:W3:Y:S01]  /*1350*/  LDCU.64 UR6, c[0x0][0x570] ;  /* 0x0000ae00ff0677ac */ /* 0x000ee20008000a00 */
[----:B------:R-:W-:-:S02]  /*1360*/  CS2R R98, SRZ ;  /* 0x0000000000627805 */ /* 0x000fc4000001ff00 */
[----:B------:R-:W-:Y:S02]  /*1370*/  CS2R R96, SRZ ;  /* 0x0000000000607805 */ /* 0x000fe4000001ff00 */
[----:B------:R-:W-:Y:S01]  /*1380*/  CS2R R90, SRZ ;  /* 0x00000000005a7805 */ /* 0x000fe2000001ff00 */
[----:B------:R-:W-:Y:S01]  /*1390*/  UIMAD.WIDE.U32 UR42, UR46, UR33, UR42 ;  /* 0x000000212e2a72a5 */ /* 0x000fe2000f8e002a */
[----:B------:R-:W-:Y:S01]  /*13a0*/  CS2R R88, SRZ ;  /* 0x0000000000587805 */ /* 0x000fe2000001ff00 */
[----:B------:R-:W-:Y:S01]  /*13b0*/  UIMAD UR15, UR46, UR39, UR15 ;  /* 0x000000272e0f72a4 */ /* 0x000fe2000f8e020f */
[----:B------:R-:W-:Y:S01]  /*13c0*/  CS2R R86, SRZ ;  /* 0x0000000000567805 */ /* 0x000fe2000001ff00 */
[----:B------:R-:W-:Y:S01]  /*13d0*/  USHF.L.U32 UR14, UR41, 0x7, URZ ;  /* 0x00000007290e7899 */ /* 0x000fe200080006ff */
[----:B------:R-:W-:Y:S01]  /*13e0*/  CS2R R84, SRZ ;  /* 0x0000000000547805 */ /* 0x000fe2000001ff00 */
[C---:B-1----:R-:W-:Y:S01]  /*13f0*/  IMAD.WIDE.U32 R2, R7.reuse, R4, RZ ;  /* 0x0000000407027225 */ /* 0x042fe200078e00ff */
[----:B------:R-:W-:Y:S01]  /*1400*/  UIADD3 UR15, UPT, UPT, UR43, UR15, URZ ;  /* 0x0000000f2b0f7290 */ /* 0x000fe2000fffe0ff */
[----:B------:R-:W-:Y:S01]  /*1410*/  LOP3.LUT R4, R10, 0x8, R155, 0x78, !PT ;  /* 0x000000080a047812 */ /* 0x000fe200078e789b */
[----:B------:R-:W-:Y:S01]  /*1420*/  UIADD3 UR32, UPT, UPT, UR38, UR32, URZ ;  /* 0x0000002026207290 */ /* 0x000fe2000fffe0ff */
[----:B------:R-:W-:Y:S01]  /*1430*/  IMAD R7, R7, R5, R3 ;  /* 0x0000000507077224 */ /* 0x000fe200078e0203 */
[----:B------:R-:W-:-:S02]  /*1440*/  SEL R2, R2, RZ, P3 ;  /* 0x000000ff02027207 */ /* 0x000fc40001800000 */
[----:B------:R-:W-:Y:S02]  /*1450*/  CS2R R78, SRZ ;  /* 0x00000000004e7805 */ /* 0x000fe4000001ff00 */
[----:B------:R-:W-:Y:S02]  /*1460*/  LOP3.LUT R3, R108, 0x3800, RZ, 0xc0, !PT ;  /* 0x000038006c037812 */ /* 0x000fe400078ec0ff */
[----:B------:R-:W-:Y:S02]  /*1470*/  CS2R R76, SRZ ;  /* 0x00000000004c7805 */ /* 0x000fe4000001ff00 */
[----:B------:R-:W-:Y:S02]  /*1480*/  IADD3 R8, P2, P1, R0, UR42, R2 ;  /* 0x0000002a00087c10 */ /* 0x000fe4000f95e002 */
[----:B------:R-:W-:Y:S02]  /*1490*/  CS2R R82, SRZ ;  /* 0x0000000000527805 */ /* 0x000fe4000001ff00 */
[----:B------:R-:W-:-:S02]  /*14a0*/  LOP3.LUT R5, R3, 0x20, R16, 0xf8, !PT ;  /* 0x0000002003057812 */ /* 0x000fc400078ef810 */
[----:B------:R-:W-:Y:S02]  /*14b0*/  CS2R R80, SRZ ;  /* 0x0000000000507805 */ /* 0x000fe4000001ff00 */
[----:B------:R-:W-:Y:S02]  /*14c0*/  SHF.R.S32.HI R3, RZ, 0x1f, R0 ;  /* 0x0000001fff037819 */ /* 0x000fe40000011400 */
[----:B------:R-:W-:Y:S02]  /*14d0*/  CS2R R74, SRZ ;  /* 0x00000000004a7805 */ /* 0x000fe4000001ff00 */
[----:B------:R-:W-:Y:S02]  /*14e0*/  SEL R2, R7, RZ, P3 ;  /* 0x000000ff07027207 */ /* 0x000fe40001800000 */
[----:B------:R-:W-:Y:S02]  /*14f0*/  CS2R R72, SRZ ;  /* 0x0000000000487805 */ /* 0x000fe4000001ff00 */
[----:B------:R-:W-:-:S02]  /*1500*/  LOP3.LUT R0, R4, R5, R6, 0xfe, !PT ;  /* 0x0000000504007212 */ /* 0x000fc400078efe06 */
[----:B------:R-:W-:Y:S02]  /*1510*/  CS2R R70, SRZ ;  /* 0x0000000000467805 */ /* 0x000fe4000001ff00 */
[----:B------:R-:W-:Y:S02]  /*1520*/  IADD3.X R4, PT, PT, R3, UR15, R2, P2, P1 ;  /* 0x0000000f03047c10 */ /* 0x000fe400097e2402 */
[----:B------:R-:W-:Y:S02]  /*1530*/  CS2R R68, SRZ ;  /* 0x0000000000447805 */ /* 0x000fe4000001ff00 */
[----:B------:R-:W-:Y:S01]  /*1540*/  MOV R3, UR14 ;  /* 0x0000000e00037c02 */ /* 0x000fe20008000f00 */
[----:B------:R-:W-:Y:S01]  /*1550*/  BAR.SYNC.DEFER_BLOCKING 0x0 ;  /* 0x0000000000007b1d */ /* 0x000fe20000010000 */
[----:B------:R-:W-:Y:S02]  /*1560*/  IADD3 R2, P1, PT, R8, UR14, RZ ;  /* 0x0000000e08027c10 */ /* 0x000fe4000ff3e0ff */
[----:B------:R-:W-:-:S02]  /*1570*/  LEA R150, R0, UR4, 0x1 ;  /* 0x0000000400967c11 */ /* 0x000fc4000f8e08ff */
[----:B------:R-:W-:Y:S01]  /*1580*/  LEA.HI.X.SX32 R3, R3, R4, 0x1, P1 ;  /* 0x0000000403037211 */ /* 0x000fe200008f0eff */
[----:B------:R-:W1:Y:S01]  /*1590*/  LDCU.64 UR14, c[0x0][0x5e8] ;  /* 0x0000bd00ff0e77ac */ /* 0x000e620008000a00 */
[----:B---3--:R-:W-:Y:S01]  /*15a0*/  LEA R4, P1, R2, UR6, 0x2 ;  /* 0x0000000602047c11 */ /* 0x008fe2000f8210ff */
[C---:B------:R-:W-:Y:S01]  /*15b0*/  VIADD R0, R150.reuse, 0x8000 ;  /* 0x0000800096007836 */ /* 0x040fe20000000000 */
[----:B------:R-:W3:Y:S01]  /*15c0*/  LDCU UR6, c[0x0][0x508] ;  /* 0x0000a100ff0677ac */ /* 0x000ee20008000800 */
[----:B------:R-:W-:Y:S01]  /*15d0*/  VIADD R144, R150, 0x8020 ;  /* 0x0000802096907836 */ /* 0x000fe20000000000 */
[----:B------:R-:W-:Y:S01]  /*15e0*/  LEA.HI.X R5, R2, UR7, R3, 0x2, P1 ;  /* 0x0000000702057c11 */ /* 0x000fe200088f1403 */
[----:B------:R-:W-:-:S05]  /*15f0*/  @P0 VIADD R144, R0, 0xffffffe0 ;  /* 0xffffffe000900836 */ /* 0x000fca0000000000 */
[----:B------:R2:W4:Y:S01]  /*1600*/  LDSM.16.M88.4 R132, [R144] ;  /* 0x000000009084783b */ /* 0x0005220000000200 */
[----:B-1----:R-:W-:Y:S02]  /*1610*/  UIMAD.WIDE UR32, UR32, 0x4, UR14 ;  /* 0x00000004202078a5 */ /* 0x002fe4000f8e020e */
[----:B---3--:R-:W-:Y:S01]  /*1620*/  UIADD3 UR6, UPT, UPT, UR35, UR6, URZ ;  /* 0x0000000623067290 */ /* 0x008fe2000fffe0ff */
[----:B------:R2:W1:Y:S03]  /*1630*/  LDSM.16.M88.4 R136, [R144+0x400] ;  /* 0x000400009088783b */ /* 0x0004660000000200 */
[----:B------:R-:W-:Y:S01]  /*1640*/  UIADD3 UR30, UPT, UPT, -UR6, UR31, UR30 ;  /* 0x0000001f061e7290 */ /* 0x000fe2000fffe11e */
[----:B------:R2:W3:Y:S03]  /*1650*/  LDSM.16.M88.4 R140, [R144+0x800] ;  /* 0x00080000908c783b */ /* 0x0004e60000000200 */
[----:B------:R-:W-:Y:S01]  /*1660*/  USHF.R.S32.HI UR6, URZ, 0x1f, UR30 ;  /* 0x0000001fff067899 */ /* 0x000fe2000801141e */
[----:B------:R-:W1:Y:S03]  /*1670*/  LDSM.16.M88.4 R144, [R144+0xc00] ;  /* 0x000c00009090783b */ /* 0x000e660000000200 */
[----:B------:R-:W-:Y:S01]  /*1680*/  ULEA.HI UR6, UR6, UR30, URZ, 0x7 ;  /* 0x0000001e06067291 */ /* 0x000fe2000f8f38ff */
[----:B------:R2:W1:Y:S03]  /*1690*/  LDSM.16.M88.4 R116, [R150+0x8000] ;  /* 0x008000009674783b */ /* 0x0004660000000200 */
[----:B------:R-:W-:Y:S01]  /*16a0*/  USHF.R.S32.HI UR6, URZ, 0x7, UR6 ;  /* 0x00000007ff067899 */ /* 0x000fe20008011406 */
[----:B------:R2:W1:Y:S03]  /*16b0*/  LDSM.16.M88.4 R120, [R150+0x8400] ;  /* 0x008400009678783b */ /* 0x0004660000000200 */
[----:B------:R-:W-:Y:S01]  /*16c0*/  UISETP.LT.AND UP0, UPT, URZ, UR6, UPT ;  /* 0x00000006ff00728c */ /* 0x000fe2000bf01270 */
[----:B------:R2:W1:Y:S03]  /*16d0*/  LDSM.16.M88.4 R124, [R150+0x8800] ;  /* 0x00880000967c783b */ /* 0x0004660000000200 */
[----:B------:R-:W-:Y:S01]  /*16e0*/  USEL UR6, URZ, UR6, !UP0 ;  /* 0x00000006ff067287 */ /* 0x000fe2000c000000 */
[----:B------:R2:W1:Y:S03]  /*16f0*/  LDSM.16.M88.4 R128, [R150+0x8c00] ;  /* 0x008c00009680783b */ /* 0x0004660000000200 */
[----:B------:R-:W-:-:S09]  /*1700*/  UISETP.GT.AND UP0, UPT, UR34, UR6, UPT ;  /* 0x000000062200728c */ /* 0x000fd2000bf04270 */
[----:B----4-:R-:W-:Y:S05]  /*1710*/  BRA.U !UP0, `(.L_x_290) ;  /* 0x00000061084c7547 */ /* 0x010fea000b800000 */
[--C-:B------:R-:W-:Y:S01]  /*1720*/  SHF.R.U32.HI R0, RZ, 0x4, R155.reuse ;  /* 0x00000004ff007819 */ /* 0x100fe2000001169b */
[----:B------:R4:W-:Y:S01]  /*1730*/  STL.64 [R1+0x8], R4 ;  /* 0x0000080401007387 */ /* 0x0009e20000100a00 */
[----:B------:R-:W-:Y:S01]  /*1740*/  USHF.L.U32 UR7, UR34, 0x7, URZ ;  /* 0x0000000722077899 */ /* 0x000fe200080006ff */
[----:B------:R-:W-:Y:S01]  /*1750*/  LOP3.LUT R2, R16, 0x120, RZ, 0xc0, !PT ;  /* 0x0000012010027812 */ /* 0x000fe200078ec0ff */
[----:B------:R-:W-:Y:S01]  /*1760*/  IMAD.U32 R218, RZ, RZ, UR31 ;  /* 0x0000001fffda7e24 */ /* 0x000fe2000f8e00ff */
[----:B------:R-:W-:Y:S01]  /*1770*/  LOP3.LUT R0, R0, 0x8, RZ, 0xc0, !PT ;  /* 0x0000000800007812 */ /* 0x000fe200078ec0ff */
[----:B------:R4:W-:Y:S01]  /*1780*/  STL [R1+0x34], R9 ;  /* 0x0000340901007387 */ /* 0x0009e20000100800 */
[----:B------:R-:W-:Y:S01]  /*1790*/  LOP3.LUT R108, R2, 0x600, R108, 0xf8, !PT ;  /* 0x00000600026c7812 */ /* 0x000fe200078ef86c */
[----:B------:R-:W-:Y:S01]  /*17a0*/  IMAD.U32 R2, RZ, RZ, UR7 ;  /* 0x00000007ff027e24 */ /* 0x000fe2000f8e00ff */
[----:B------:R-:W-:Y:S01]  /*17b0*/  LOP3.LUT R0, R0, 0x10, R155, 0xf8, !PT ;  /* 0x0000001000007812 */ /* 0x000fe200078ef89b */
[----:B-----5:R4:W-:Y:S01]  /*17c0*/  STL [R1+0x48], R12 ;  /* 0x0000480c01007387 */ /* 0x0209e20000100800 */
[----:B------:R-:W-:Y:S01]  /*17d0*/  LOP3.LUT R10, R10, 0x8, R17, 0x78, !PT ;  /* 0x000000080a0a7812 */ /* 0x000fe200078e7811 */
[----:B------:R-:W-:Y:S01]  /*17e0*/  IMAD.MOV.U32 R153, RZ, RZ, 0x20 ;  /* 0x00000020ff997424 */ /* 0x000fe200078e00ff */
[----:B------:R-:W-:Y:S01]  /*17f0*/  LOP3.LUT R0, R0, 0xc0, R16, 0xf8, !PT ;  /* 0x000000c000007812 */ /* 0x000fe200078ef810 */
[----:B------:R4:W-:Y:S01]  /*1800*/  STL [R1+0x44], R14 ;  /* 0x0000440e01007387 */ /* 0x0009e20000100800 */
[----:B------:R-:W-:Y:S01]  /*1810*/  IADD3 R2, PT, PT, R2, UR35, R18 ;  /* 0x0000002302027c10 */ /* 0x000fe2000fffe012 */
[----:B------:R-:W-:Y:S01]  /*1820*/  ULEA UR30, UR29, UR31, 0x7 ;  /* 0x0000001f1d1e7291 */ /* 0x000fe2000f8e38ff */
[----:B------:R-:W-:Y:S01]  /*1830*/  LOP3.LUT R11, R0, R11, RZ, 0x3c, !PT ;  /* 0x0000000b000b7212 */ /* 0x000fe200078e3cff */
[----:B------:R4:W-:Y:S01]  /*1840*/  STL [R1+0x40], R15 ;  /* 0x0000400f01007387 */ /* 0x0009e20000100800 */
[----:B------:R-:W-:Y:S01]  /*1850*/  LOP3.LUT R10, R108, R10, RZ, 0xfc, !PT ;  /* 0x0000000a6c0a7212 */ /* 0x000fe200078efcff */
[----:B------:R-:W-:Y:S01]  /*1860*/  IMAD.MOV.U32 R152, RZ, RZ, 0x20 ;  /* 0x00000020ff987424 */ /* 0x000fe200078e00ff */
[----:B------:R-:W-:Y:S01]  /*1870*/  IADD3 R218, PT, PT, R2, -0x3f, -R218 ;  /* 0xffffffc102da7810 */ /* 0x000fe20007ffe8da */
[----:B------:R-:W3:Y:S01]  /*1880*/  S2R R155, SR_TID.X ;  /* 0x00000000009b7919 */ /* 0x000ee20000002100 */
[----:B------:R-:W-:Y:S01]  /*1890*/  LOP3.LUT R11, R11, 0x120, R16, 0xf8, !PT ;  /* 0x000001200b0b7812 */ /* 0x000fe200078ef810 */
[----:B------:R-:W-:Y:S01]  /*18a0*/  IMAD.MOV.U32 R2, RZ, RZ, 0x10 ;  /* 0x00000010ff027424 */ /* 0x000fe200078e00ff */
[----:B------:R-:W-:Y:S01]  /*18b0*/  SEL R153, R153, 0xffffffe0, !P0 ;  /* 0xffffffe099997807 */ /* 0x000fe20004000000 */
[----:B------:R4:W-:Y:S01]  /*18c0*/  STL [R1+0x3c], R13 ;  /* 0x00003c0d01007387 */ /* 0x0009e20000100800 */
[----:B------:R-:W-:Y:S01]  /*18d0*/  IMAD.MOV.U32 R95, RZ, RZ, RZ ;  /* 0x000000ffff5f7224 */ /* 0x000fe200078e00ff */
[----:B------:R-:W-:Y:S01]  /*18e0*/  LEA R149, R10, UR4, 0x1 ;  /* 0x000000040a957c11 */ /* 0x000fe2000f8e08ff */
[----:B------:R-:W-:Y:S01]  /*18f0*/  USHF.L.U32 UR41, UR41, 0x3, URZ ;  /* 0x0000000329297899 */ /* 0x000fe200080006ff */
[----:B------:R-:W1:Y:S01]  /*1900*/  LDCU UR14, c[0x0][0x3e0] ;  /* 0x00007c00ff0e77ac */ /* 0x000e620008000800 */
[----:B------:R-:W1:Y:S01]  /*1910*/  LDCU UR23, c[0x0][0x50c] ;  /* 0x0000a180ff1777ac */ /* 0x000e620008000800 */
[----:B------:R-:W1:Y:S01]  /*1920*/  LDCU UR15, c[0x0][0x45c] ;  /* 0x00008b80ff0f77ac */ /* 0x000e620008000800 */
[----:B------:R-:W-:Y:S01]  /*1930*/  UIADD3 UR30, UPT, UPT, UR30, 0x80, -UR35 ;  /* 0x000000801e1e7890 */ /* 0x000fe2000fffe823 */
[C---:B---3--:R-:W-:Y:S01]  /*1940*/  LOP3.LUT P1, RZ, R155.reuse, 0x4, RZ, 0xc0, !PT ;  /* 0x000000049bff7812 */ /* 0x048fe2000782c0ff */
[----:B------:R-:W-:Y:S01]  /*1950*/  IMAD.SHL.U32 R0, R155, 0x2, RZ ;  /* 0x000000029b007824 */ /* 0x000fe200078e00ff */
[----:B------:R-:W-:Y:S01]  /*1960*/  LEA R148, R11, UR4, 0x1 ;  /* 0x000000040b947c11 */ /* 0x000fe2000f8e08ff */
[C---:B------:R-:W-:Y:S01]  /*1970*/  IMAD.SHL.U32 R157, R155.reuse, 0x40, RZ ;  /* 0x000000409b9d7824 */ /* 0x040fe200078e00ff */
[C---:B------:R-:W-:Y:S01]  /*1980*/  R2P PR, R155.reuse, 0x18 ;  /* 0x000000189b007804 */ /* 0x040fe20000000000 */
[C---:B------:R-:W-:Y:S01]  /*1990*/  IMAD.SHL.U32 R156, R155.reuse, 0x20, RZ ;  /* 0x000000209b9c7824 */ /* 0x040fe200078e00ff */
[----:B------:R-:W-:Y:S01]  /*19a0*/  LOP3.LUT P0, RZ, R155, 0x2, RZ, 0xc0, !PT ;  /* 0x000000029bff7812 */ /* 0x000fe2000780c0ff */
[----:B------:R-:W-:Y:S01]  /*19b0*/  IMAD.IADD R151, R150, 0x1, R153 ;  /* 0x0000000196977824 */ /* 0x000fe200078e0299 */
[----:B------:R-:W-:Y:S01]  /*19c0*/  LOP3.LUT R0, R0, 0xe006, R157, 0xc8, !PT ;  /* 0x0000e00600007812 */ /* 0x000fe200078ec89d */
[----:B------:R-:W-:Y:S01]  /*19d0*/  VIADD R149, R149, UR5 ;  /* 0x0000000595957c36 */ /* 0x000fe20008000000 */
[----:B------:R-:W-:Y:S01]  /*19e0*/  SEL R3, R152, 0xffffffe0, !P3 ;  /* 0xffffffe098037807 */ /* 0x000fe20005800000 */
[----:B------:R-:W-:Y:S01]  /*19f0*/  VIADD R148, R148, UR5 ;  /* 0x0000000594947c36 */ /* 0x000fe20008000000 */
[----:B------:R-:W-:Y:S01]  /*1a00*/  LOP3.LUT R154, R157, 0x200, RZ, 0xc0, !PT ;  /* 0x000002009d9a7812 */ /* 0x000fe200078ec0ff */
[----:B------:R-:W-:Y:S01]  /*1a10*/  UMOV UR5, UR33 ;  /* 0x0000002100057c82 */ /* 0x000fe20008000000 */
[----:B------:R-:W-:Y:S01]  /*1a20*/  SHF.R.U32.HI R158, RZ, 0x1, R155 ;  /* 0x00000001ff9e7819 */ /* 0x000fe2000001169b */
[----:B------:R4:W-:Y:S01]  /*1a30*/  STL [R1+0x4c], R3 ;  /* 0x00004c0301007387 */ /* 0x0009e20000100800 */
[----:B------:R-:W-:-:S02]  /*1a40*/  SEL R152, R152, 0xffffffe0, !P0 ;  /* 0xffffffe098987807 */ /* 0x000fc40004000000 */
[----:B------:R-:W-:Y:S02]  /*1a50*/  SEL R2, R2, 0xfffffff0, !P1 ;  /* 0xfffffff002027807 */ /* 0x000fe40004800000 */
[--C-:B------:R-:W-:Y:S02]  /*1a60*/  LOP3.LUT R0, R0, 0xc00, R156.reuse, 0xf8, !PT ;  /* 0x00000c0000007812 */ /* 0x100fe400078ef89c */
[----:B-1----:R-:W-:-:S07]  /*1a70*/  LOP3.LUT R154, R154, 0xc00, R156, 0xf8, !PT ;  /* 0x00000c009a9a7812 */ /* 0x002fce00078ef89c */
.L_x_293:
[----:B------:R-:W0:Y:S01]  /*1a80*/  LDGDEPBAR ;  /* 0x00000000000079af */ /* 0x000e220000000000 */
[----:B------:R-:W-:Y:S01]  /*1a90*/  IADD3 R112, PT, PT, R149, R153, RZ ;  /* 0x0000009995707210 */ /* 0x000fe20007ffe0ff */
[----:B------:R-:W-:Y:S06]  /*1aa0*/  UIADD3 UR7, UPT, UPT, UR7, -0x80, URZ ;  /* 0xffffff8007077890 */ /* 0x000fec000fffe0ff */
[----:B----4-:R-:W3:Y:S01]  /*1ab0*/  LDL R3, [R1+0x48] ;  /* 0x0000480001037983 */ /* 0x010ee20000100800 */
[----:B------:R-:W-:Y:S01]  /*1ac0*/  UMOV UR4, UR19 ;  /* 0x0000001300047c82 */ /* 0x000fe20008000000 */
[----:B------:R-:W-:Y:S02]  /*1ad0*/  UISETP.GE.AND UP0, UPT, UR7, UR30, UPT ;  /* 0x0000001e0700728c */ /* 0x000fe4000bf06270 */
[----:B------:R-:W-:Y:S01]  /*1ae0*/  STL [R1+0xd0], R148 ;  /* 0x0000d09401007387 */ /* 0x000fe20000100800 */
[----:B------:R-:W-:Y:S03]  /*1af0*/  UIADD3 UR34, UPT, UPT, UR34, -0x1, URZ ;  /* 0xffffffff22227890 */ /* 0x000fe6000fffe0ff */
[----:B------:R-:W-:Y:S01]  /*1b00*/  STL [R1+0xcc], R99 ;  /* 0x0000cc6301007387 */ /* 0x000fe20000100800 */
[----:B------:R-:W-:Y:S01]  /*1b10*/  PLOP3.LUT P0, PT, PT, PT, UP0, 0x80, 0x8 ;  /* 0x000000000008781c */ /* 0x000fe20003f0f008 */
[----:B------:R-:W-:Y:S02]  /*1b20*/  UISETP.GT.AND UP0, UPT, UR34, UR6, UPT ;  /* 0x000000062200728c */ /* 0x000fe4000bf04270 */
[----:B------:R-:W-:Y:S04]  /*1b30*/  STL [R1+0xc8], R98 ;  /* 0x0000c86201007387 */ /* 0x000fe80000100800 */
[----:B------:R-:W-:Y:S04]  /*1b40*/  STL [R1+0xc4], R97 ;  /* 0x0000c46101007387 */ /* 0x000fe80000100800 */
[----:B------:R-:W-:Y:S02]  /*1b50*/  STL [R1+0xc0], R96 ;  /* 0x0000c06001007387 */ /* 0x000fe40000100800 */
[----:B------:R-:W-:Y:S02]  /*1b60*/  @!P0 SHF.R.U32.HI R2, RZ, 0x1, R155 ;  /* 0x00000001ff028819 */ /* 0x000fe4000001169b */
        /* <DEDUP_REMOVED lines=28> */
[----:B---3--:R-:W-:Y:S01]  /*1d30*/  FSETP.NEU.FTZ.AND P3, PT, R3, -INF , PT ;  /* 0xff8000000300780b */ /* 0x008fe20003f7d000 */
[----:B------:R-:W-:Y:S04]  /*1d40*/  DEPBAR.LE SB0, 0x0 ;  /* 0x000080000000791a */ /* 0x000fe80000000000 */
[----:B------:R-:W-:Y:S06]  /*1d50*/  BAR.SYNC.DEFER_BLOCKING 0x0 ;  /* 0x0000000000007b1d */ /* 0x000fec0000010000 */
        /* <DEDUP_REMOVED lines=27> */
[C---:B------:R-:W-:Y:S01]  /*1f10*/  IMAD.SHL.U32 R109, R155.reuse, 0x4, RZ ;  /* 0x000000049b6d7824 */ /* 0x040fe200078e00ff */
[----:B------:R-:W-:Y:S03]  /*1f20*/  SHF.L.U32 R108, R155, 0x4, RZ ;  /* 0x000000049b6c7819 */ /* 0x000fe600000006ff */
[-C--:B------:R-:W-:Y:S03]  /*1f30*/  HMMA.16816.F32.BF16 R12, R112, R110.reuse, R12 ;  /* 0x0000006e700c723c */ /* 0x080fe6000004180c */
[----:B------:R-:W-:Y:S01]  /*1f40*/  FMUL.FTZ R4, R4, UR23 ;  /* 0x0000001704047c20 */ /* 0x000fe20008410000 */
[----:B------:R-:W-:Y:S01]  /*1f50*/  FMUL.FTZ R5, R5, UR23 ;  /* 0x0000001705057c20 */ /* 0x000fe20008410000 */
[----:B------:R-:W-:Y:S01]  /*1f60*/  FMUL.FTZ R6, R6, UR23 ;  /* 0x0000001706067c20 */ /* 0x000fe20008410000 */
[----:B------:R-:W-:Y:S01]  /*1f70*/  FMUL.FTZ R7, R7, UR23 ;  /* 0x0000001707077c20 */ /* 0x000fe20008410000 */
[----:B------:R-:W1:Y:S01]  /*1f80*/  MUFU.TANH R0, R4 ;  /* 0x0000000400007308 */ /* 0x000e620000002400 */
        /* <DEDUP_REMOVED lines=11> */
[----:B-1----:R-:W-:Y:S01]  /*2040*/  IMAD.MOV.U32 R110, RZ, RZ, R0 ;  /* 0x000000ffff6e7224 */ /* 0x002fe200078e0000 */
[----:B------:R-:W-:Y:S01]  /*2050*/  @!P0 SHF.L.U32 R0, R155, 0x1, RZ ;  /* 0x000000019b008819 */ /* 0x000fe200000006ff */
[----:B------:R-:W-:Y:S01]  /*2060*/  FMUL.FTZ R18, R18, UR23 ;  /* 0x0000001712127c20 */ /* 0x000fe20008410000 */
[----:B------:R-:W-:Y:S01]  /*2070*/  FMUL.FTZ R17, R17, UR23 ;  /* 0x0000001711117c20 */ /* 0x000fe20008410000 */
[----:B------:R-:W-:Y:S01]  /*2080*/  FMUL.FTZ R16, R16, UR23 ;  /* 0x0000001710107c20 */ /* 0x000fe20008410000 */
[----:B------:R-:W-:Y:S04]  /*2090*/  FMUL.FTZ R19, R19, UR23 ;  /* 0x0000001713137c20 */ /* 0x000fe80008410000 */
[----:B------:R1:W-:Y:S01]  /*20a0*/  MUFU.TANH R243, R10 ;  /* 0x0000000a00f37308 */ /* 0x0003e20000002400 */
[----:B------:R-:W-:Y:S04]  /*20b0*/  @!P0 LOP3.LUT R0, R0, 0x6, RZ, 0xc0, !PT ;  /* 0x0000000600008812 */ /* 0x000fe800078ec0ff */
[----:B------:R-:W-:Y:S02]  /*20c0*/  @!P0 LOP3.LUT R0, R0, 0x1c0, R2, 0xf8, !PT ;  /* 0x000001c000008812 */ /* 0x000fe400078ef802 */
[----:B------:R-:W-:Y:S03]  /*20d0*/  MOV R2, R110 ;  /* 0x0000006e00027202 */ /* 0x000fe60000000f00 */
[----:B------:R-:W3:Y:S01]  /*20e0*/  MUFU.TANH R237, R15 ;  /* 0x0000000f00ed7308 */ /* 0x000ee20000002400 */
[----:B--2---:R-:W-:Y:S05]  /*20f0*/  IMAD.U32 R8, RZ, RZ, UR29 ;  /* 0x0000001dff087e24 */ /* 0x004fea000f8e00ff */
[----:B------:R-:W-:Y:S04]  /*2100*/  @!P0 LEA R8, R8, R0, 0x7 ;  /* 0x0000000008088211 */ /* 0x000fe800078e38ff */
[----:B------:R2:W-:Y:S01]  /*2110*/  MUFU.TANH R199, R18 ;  /* 0x0000001200c77308 */ /* 0x0005e20000002400 */
[----:B-1----:R-:W4:Y:S01]  /*2120*/  LDL R10, [R1+0x44] ;  /* 0x00004400010a7983 */ /* 0x002f220000100800 */
[----:B------:R-:W-:Y:S08]  /*2130*/  @!P0 VIADD R0, R8, 0x1 ;  /* 0x0000000108008836 */ /* 0x000ff00000000000 */
[----:B------:R1:W-:Y:S10]  /*2140*/  MUFU.TANH R238, R14 ;  /* 0x0000000e00ee7308 */ /* 0x0003f40000002400 */
[----:B------:R3:W-:Y:S01]  /*2150*/  MUFU.TANH R94, R17 ;  /* 0x00000011005e7308 */ /* 0x0007e20000002400 */
[----:B--2---:R-:W2:Y:S09]  /*2160*/  LDL R18, [R1+0x40] ;  /* 0x0000400001127983 */ /* 0x004eb20000100800 */
[----:B------:R-:W-:Y:S01]  /*2170*/  MUFU.TANH R242, R11 ;  /* 0x0000000b00f27308 */ /* 0x000fe20000002400 */
[----:B-1----:R-:W-:Y:S04]  /*2180*/  @!P0 VIMNMX R14, PT, PT, R218, UR35, PT ;  /* 0x00000023da0e8c48 */ /* 0x002fe8000bfe0100 */
[----:B------:R-:W-:Y:S05]  /*2190*/  @!P0 ISETP.GE.AND P6, PT, R8, R14, PT ;  /* 0x0000000e0800820c */ /* 0x000fea0003fc6270 */
[----:B------:R-:W1:Y:S01]  /*21a0*/  MUFU.TANH R70, R6 ;  /* 0x0000000600467308 */ /* 0x000e620000002400 */
[----:B---3--:R-:W3:Y:S09]  /*21b0*/  LDL R17, [R1+0x3c] ;  /* 0x00003c0001117983 */ /* 0x008ef20000100800 */
[----:B------:R1:W-:Y:S10]  /*21c0*/  MUFU.TANH R198, R19 ;  /* 0x0000001300c67308 */ /* 0x0003f40000002400 */
[----:B------:R1:W1:Y:S10]  /*21d0*/  MUFU.TANH R69, R7 ;  /* 0x0000000700457308 */ /* 0x0002740000002400 */
[----:B------:R1:W2:Y:S02]  /*21e0*/  MUFU.TANH R225, R9 ;  /* 0x0000000900e17308 */ /* 0x0002a40000002400 */
[----:B-1----:R-:W-:Y:S08]  /*21f0*/  MOV R19, R237 ;  /* 0x000000ed00137202 */ /* 0x002ff00000000f00 */
[----:B------:R-:W-:Y:S01]  /*2200*/  MUFU.TANH R223, R12 ;  /* 0x0000000c00df7308 */ /* 0x000fe20000002400 */
[----:B------:R-:W1:Y:S09]  /*2210*/  LDSM.16.M88.4 R4, [R151+0x6400] ;  /* 0x006400009704783b */ /* 0x000e720000000200 */
[----:B------:R1:W-:Y:S01]  /*2220*/  MUFU.TANH R95, R16 ;  /* 0x00000010005f7308 */ /* 0x0003e20000002400 */
[----:B------:R-:W-:Y:S09]  /*2230*/  IMAD.MOV.U32 R9, RZ, RZ, 0x40 ;  /* 0x00000040ff097424 */ /* 0x000ff200078e00ff */
[----:B------:R1:W3:Y:S02]  /*2240*/  MUFU.TANH R221, R13 ;  /* 0x0000000d00dd7308 */ /* 0x0002e40000002400 */
[----:B-1----:R-:W-:Y:S04]  /*2250*/  @!P0 VIADDMNMX R16, R218, -R9, UR35, PT ;  /* 0x00000023da108e46 */ /* 0x002fe8000b800909 */
[----:B------:R-:W-:Y:S01]  /*2260*/  @!P0 ISETP.GE.AND P5, PT, R0, R16, PT ;  /* 0x000000100000820c */ /* 0x000fe20003fa6270 */
[----:B------:R-:W-:Y:S01]  /*2270*/  FMUL.FTZ R13, R3, 1.4426950216293334961 ;  /* 0x3fb8aa3b030d7820 */ /* 0x000fe20000410000 */
[----:B------:R-:W-:Y:S04]  /*2280*/  MOV R3, 0x38 ;  /* 0x0000003800037802 */ /* 0x000fe80000000f00 */
[----:B------:R-:W-:Y:S01]  /*2290*/  @!P0 VIADDMNMX R15, R218, -R3, UR35, PT ;  /* 0x00000023da0f8e46 */ /* 0x000fe2000b800903 */
[----:B------:R-:W-:Y:S01]  /*22a0*/  IMAD.MOV.U32 R3, RZ, RZ, R148 ;  /* 0x000000ffff037224 */ /* 0x000fe200078e0094 */
[----:B------:R-:W-:Y:S01]  /*22b0*/  FSEL R13, R13, RZ, P3 ;  /* 0x000000ff0d0d7208 */ /* 0x000fe20001800000 */
[-C--:B------:R-:W-:Y:S03]  /*22c0*/  HMMA.16816.F32.BF16 R20, R104, R4.reuse, R20 ;  /* 0x000000046814723c */ /* 0x080fe60000041814 */
[----:B------:R-:W-:Y:S02]  /*22d0*/  @!P0 FSEL R3, R148, -INF , !P5 ;  /* 0xff80000094038808 */ /* 0x000fe40006800000 */
[-C--:B------:R-:W-:Y:S02]  /*22e0*/  @!P0 ISETP.GE.AND P3, PT, R8, R15.reuse, PT ;  /* 0x0000000f0800820c */ /* 0x080fe40003f66270 */
[----:B------:R-:W-:Y:S01]  /*22f0*/  @!P0 ISETP.GE.AND P5, PT, R0, R14, PT ;  /* 0x0000000e0000820c */ /* 0x000fe20003fa6270 */
[C---:B------:R-:W-:Y:S04]  /*2300*/  HMMA.16816.F32.BF16 R24, R112.reuse, R4, R24 ;  /* 0x000000047018723c */ /* 0x040fe80000041818 */
[----:B------:R-:W-:Y:S01]  /*2310*/  MOV R4, R70 ;  /* 0x0000004600047202 */ /* 0x000fe20000000f00 */
[----:B------:R-:W-:Y:S01]  /*2320*/  IMAD.MOV.U32 R5, RZ, RZ, R69 ;  /* 0x000000ffff057224 */ /* 0x000fe200078e0045 */
[----:B------:R-:W-:Y:S02]  /*2330*/  @!P0 FSEL R4, R70, -INF , !P3 ;  /* 0xff80000046048808 */ /* 0x000fe40005800000 */
        /* <DEDUP_REMOVED lines=21> */
[----:B------:R-:W3:Y:S10]  /*2490*/  MUFU.TANH R193, R22 ;  /* 0x0000001600c17308 */ /* 0x000ef40000002400 */
[----:B------:R-:W-:Y:S01]  /*24a0*/  MUFU.TANH R233, R27 ;  /* 0x0000001b00e97308 */ /* 0x000fe20000002400 */
[C---:B-1----:R-:W-:Y:S09]  /*24b0*/  SHF.L.U32 R23, R155.reuse, 0x6, RZ ;  /* 0x000000069b177819 */ /* 0x042ff200000006ff */
[----:B------:R1:W3:Y:S10]  /*24c0*/  MUFU.TANH R213, R24 ;  /* 0x0000001800d57308 */ /* 0x0002f40000002400 */
[----:B------:R-:W-:Y:S10]  /*24d0*/  MUFU.TANH R228, R31 ;  /* 0x0000001f00e47308 */ /* 0x000ff40000002400 */
[----:B------:R-:W-:Y:S01]  /*24e0*/  MUFU.TANH R212, R25 ;  /* 0x0000001900d47308 */ /* 0x000fe20000002400 */
[----:B-1----:R-:W-:Y:S04]  /*24f0*/  SHF.L.U32 R24, R155, 0x1, RZ ;  /* 0x000000019b187819 */ /* 0x002fe800000006ff */
[----:B------:R-:W-:Y:S05]  /*2500*/  LOP3.LUT R23, R24, 0xe006, R23, 0xc8, !PT ;  /* 0x0000e00618177812 */ /* 0x000fea00078ec817 */
[----:B------:R-:W1:Y:S01]  /*2510*/  MUFU.TANH R234, R26 ;  /* 0x0000001a00ea7308 */ /* 0x000e620000002400 */
[----:B------:R-:W-:Y:S09]  /*2520*/  LOP3.LUT R23, R23, 0xc00, R156, 0xf8, !PT ;  /* 0x00000c0017177812 */ /* 0x000ff200078ef89c */
[----:B------:R-:W1:Y:S10]  /*2530*/  MUFU.TANH R208, R28 ;  /* 0x0000001c00d07308 */ /* 0x000e740000002400 */
[----:B------:R-:W-:Y:S10]  /*2540*/  MUFU.TANH R230, R30 ;  /* 0x0000001e00e67308 */ /* 0x000ff40000002400 */
[----:B------:R-:W-:Y:S10]  /*2550*/  MUFU.TANH R206, R29 ;  /* 0x0000001d00ce7308 */ /* 0x000ff40000002400 */
[----:B------:R-:W-:Y:S10]  /*2560*/  MUFU.TANH R89, R32 ;  /* 0x0000002000597308 */ /* 0x000ff40000002400 */
[----:B------:R-:W-:Y:S10]  /*2570*/  MUFU.TANH R88, R33 ;  /* 0x0000002100587308 */ /* 0x000ff40000002400 */
[----:B------:R1:W-:Y:S10]  /*2580*/  MUFU.TANH R185, R34 ;  /* 0x0000002200b97308 */ /* 0x0003f40000002400 */
[----:B------:R-:W-:Y:S01]  /*2590*/  MUFU.TANH R184, R35 ;  /* 0x0000002300b87308 */ /* 0x000fe20000002400 */
[----:B-1----:R-:W-:Y:S04]  /*25a0*/  MOV R34, 0x10 ;  /* 0x0000001000227802 */ /* 0x002fe80000000f00 */
[----:B------:R-:W-:Y:S01]  /*25b0*/  SEL R34, R34, 0xfffffff0, !P1 ;  /* 0xfffffff022227807 */ /* 0x000fe20004800000 */
[C---:B----4-:R-:W-:Y:S01]  /*25c0*/  FMUL.FTZ R12, R10.reuse, 1.4426950216293334961 ;  /* 0x3fb8aa3b0a0c7820 */ /* 0x050fe20000410000 */
[----:B------:R-:W-:Y:S02]  /*25d0*/  FSETP.NEU.FTZ.AND P2, PT, R10, -INF , PT ;  /* 0xff8000000a00780b */ /* 0x000fe40003f5d000 */
[----:B------:R-:W-:Y:S02]  /*25e0*/  MOV R10, 0x8 ;  /* 0x00000008000a7802 */ /* 0x000fe40000000f00 */
[----:B------:R-:W-:Y:S02]  /*25f0*/  FSEL R12, R12, RZ, P2 ;  /* 0x000000ff0c0c7208 */ /* 0x000fe40001000000 */
[----:B------:R-:W-:Y:S02]  /*2600*/  @!P0 ISETP.GE.AND P2, PT, R8, R16, PT ;  /* 0x000000100800820c */ /* 0x000fe40003f46270 */
[----:B------:R-:W-:Y:S02]  /*2610*/  @!P0 VIADDMNMX R11, R218, R10, UR35, PT ;  /* 0x00000023da0b8e46 */ /* 0x000fe4000b80010a */
[----:B------:R-:W-:Y:S02]  /*2620*/  @!P0 FSEL R2, R110, -INF , !P2 ;  /* 0xff8000006e028808 */ /* 0x000fe40005000000 */
[C---:B------:R-:W-:Y:S02]  /*2630*/  @!P0 ISETP.GE.AND P2, PT, R0.reuse, R15, PT ;  /* 0x0000000f0000820c */ /* 0x040fe40003f46270 */
[----:B------:R-:W-:Y:S01]  /*2640*/  @!P0 ISETP.GE.AND P3, PT, R0, R11, PT ;  /* 0x0000000b0000820c */ /* 0x000fe20003f66270 */
[--C-:B------:R-:W-:Y:S01]  /*2650*/  FFMA.FTZ R9, R2, UR15, -R13.reuse ;  /* 0x0000000f02097c23 */ /* 0x100fe2000801080d */
[----:B------:R-:W-:Y:S01]  /*2660*/  FFMA.FTZ R2, R3, UR15, -R13 ;  /* 0x0000000f03027c23 */ /* 0x000fe2000801080d */
[----:B------:R-:W-:Y:S01]  /*2670*/  @!P0 FSEL R5, R69, -INF , !P2 ;  /* 0xff80000045058808 */ /* 0x000fe20005000000 */
[----:B------:R-:W-:Y:S01]  /*2680*/  FFMA.FTZ R3, R4, UR15, -R12 ;  /* 0x0000000f04037c23 */ /* 0x000fe2000801080c */
[----:B------:R1:W-:Y:S01]  /*2690*/  MUFU.EX2 R157, R9 ;  /* 0x00000009009d7308 */ /* 0x0003e20000000800 */
[C---:B--2---:R-:W-:Y:S01]  /*26a0*/  FMUL.FTZ R10, R18.reuse, 1.4426950216293334961 ;  /* 0x3fb8aa3b120a7820 */ /* 0x044fe20000410000 */
[----:B------:R-:W-:Y:S01]  /*26b0*/  FSETP.NEU.FTZ.AND P2, PT, R18, -INF , PT ;  /* 0xff8000001200780b */ /* 0x000fe20003f5d000 */
[----:B------:R-:W-:Y:S07]  /*26c0*/  IMAD.MOV.U32 R18, RZ, RZ, R238 ;  /* 0x000000ffff127224 */ /* 0x000fee00078e00ee */
[----:B------:R-:W2:Y:S01]  /*26d0*/  MUFU.EX2 R100, R2 ;  /* 0x0000000200647308 */ /* 0x000ea20000000800 */
[----:B------:R-:W-:Y:S01]  /*26e0*/  MOV R4, R225 ;  /* 0x000000e100047202 */ /* 0x000fe20000000f00 */
[----:B------:R-:W-:Y:S01]  /*26f0*/  IMAD.MOV.U32 R0, RZ, RZ, R243 ;  /* 0x000000ffff007224 */ /* 0x000fe200078e00f3 */
[----:B------:R-:W-:Y:S07]  /*2700*/  FSEL R10, R10, RZ, P2 ;  /* 0x000000ff0a0a7208 */ /* 0x000fee0001000000 */
[----:B------:R4:W-:Y:S01]  /*2710*/  MUFU.EX2 R71, R3 ;  /* 0x0000000300477308 */ /* 0x0009e20000000800 */
[----:B------:R-:W-:Y:S02]  /*2720*/  @!P0 FSEL R4, R225, -INF , !P5 ;  /* 0xff800000e1048808 */ /* 0x000fe40006800000 */
[C---:B---3--:R-:W-:Y:S01]  /*2730*/  FSETP.NEU.FTZ.AND P2, PT, R17.reuse, -INF , PT ;  /* 0xff8000001100780b */ /* 0x048fe20003f5d000 */
[----:B-1----:R-:W-:Y:S02]  /*2740*/  FMUL.FTZ R9, R17, 1.4426950216293334961 ;  /* 0x3fb8aa3b11097820 */ /* 0x002fe40000410000 */
[----:B------:R-:W-:Y:S01]  /*2750*/  FFMA.FTZ R4, R4, UR15, -R10 ;  /* 0x0000000f04047c23 */ /* 0x000fe2000801080a */
[----:B------:R-:W-:Y:S01]  /*2760*/  MOV R17, R221 ;  /* 0x000000dd00117202 */ /* 0x000fe20000000f00 */
[----:B--2---:R-:W-:Y:S02]  /*2770*/  STL [R1+0x38], R100 ;  /* 0x0000386401007387 */ /* 0x004fe40000100800 */
[----:B------:R1:W-:Y:S01]  /*2780*/  MUFU.EX2 R251, R4 ;  /* 0x0000000400fb7308 */ /* 0x0003e20000000800 */
[----:B------:R-:W-:Y:S01]  /*2790*/  FFMA.FTZ R2, R5, UR15, -R12 ;  /* 0x0000000f05027c23 */ /* 0x000fe2000801080c */
[----:B------:R-:W-:Y:S01]  /*27a0*/  FSEL R9, R9, RZ, P2 ;  /* 0x000000ff09097208 */ /* 0x000fe20001000000 */
[----:B------:R-:W2:Y:S01]  /*27b0*/  LDL R21, [R1+0x20] ;  /* 0x0000200001157983 */ /* 0x000ea20000100800 */
[----:B----4-:R-:W-:Y:S06]  /*27c0*/  IMAD.MOV.U32 R3, RZ, RZ, R226 ;  /* 0x000000ffff037224 */ /* 0x010fec00078e00e2 */
[----:B------:R3:W-:Y:S01]  /*27d0*/  MUFU.EX2 R68, R2 ;  /* 0x0000000200447308 */ /* 0x0007e20000000800 */
[----:B------:R-:W-:Y:S02]  /*27e0*/  @!P0 FSEL R3, R226, -INF , !P6 ;  /* 0xff800000e2038808 */ /* 0x000fe40007000000 */
[-C--:B------:R-:W-:Y:S03]  /*27f0*/  @!P0 ISETP.GE.AND P6, PT, R8, R11.reuse, PT ;  /* 0x0000000b0800820c */ /* 0x080fe60003fc6270 */
[--C-:B------:R-:W-:Y:S01]  /*2800*/  FFMA.FTZ R3, R3, UR15, -R10.reuse ;  /* 0x0000000f03037c23 */ /* 0x100fe2000801080a */
[----:B------:R-:W-:Y:S01]  /*2810*/  @!P0 FSEL R0, R243, -INF , !P6 ;  /* 0xff800000f3008808 */ /* 0x000fe20007000000 */
[----:B-1----:R-:W1:Y:S02]  /*2820*/  LDSM.16.M88.4 R4, [R151+0x6800] ;  /* 0x006800009704783b */ /* 0x002e640000000200 */
[----:B------:R4:W-:Y:S01]  /*2830*/  MUFU.EX2 R252, R3 ;  /* 0x0000000300fc7308 */ /* 0x0009e20000000800 */
[----:B---3--:R-:W-:Y:S02]  /*2840*/  MOV R2, R242 ;  /* 0x000000f200027202 */ /* 0x008fe40000000f00 */
[----:B------:R-:W-:Y:S01]  /*2850*/  @!P0 FSEL R2, R242, -INF , !P3 ;  /* 0xff800000f2028808 */ /* 0x000fe20005800000 */
[--C-:B----4-:R-:W-:Y:S04]  /*2860*/  FFMA.FTZ R3, R0, UR15, -R9.reuse ;  /* 0x0000000f00037c23 */ /* 0x110fe80008010809 */
[----:B------:R-:W-:Y:S01]  /*2870*/  FFMA.FTZ R0, R2, UR15, -R9 ;  /* 0x0000000f02007c23 */ /* 0x000fe20008010809 */
[----:B------:R-:W-:Y:S01]  /*2880*/  @!P0 VIADD R2, R8, 0x8 ;  /* 0x0000000808028836 */ /* 0x000fe20000000000 */
[----:B------:R3:W4:Y:S04]  /*2890*/  MUFU.EX2 R82, R3 ;  /* 0x0000000300527308 */ /* 0x0007280000000800 */
[C---:B------:R-:W-:Y:S06]  /*28a0*/  @!P0 ISETP.GE.AND P2, PT, R2.reuse, R14, PT ;  /* 0x0000000e0200820c */ /* 0x040fec0003f46270 */
[----:B------:R1:W1:Y:S01]  /*28b0*/  MUFU.EX2 R83, R0 ;  /* 0x0000000000537308 */ /* 0x0002620000000800 */
[C---:B------:R-:W-:Y:S02]  /*28c0*/  @!P0 ISETP.GE.AND P3, PT, R2.reuse, R11, PT ;  /* 0x0000000b0200820c */ /* 0x040fe40003f66270 */
[----:B------:R-:W-:Y:S02]  /*28d0*/  @!P0 ISETP.GE.AND P6, PT, R2, R16, PT ;  /* 0x000000100200820c */ /* 0x000fe40003fc6270 */
[----:B------:R-:W-:Y:S02]  /*28e0*/  @!P0 FSEL R18, R238, -INF , !P3 ;  /* 0xff800000ee128808 */ /* 0x000fe40005800000 */
[----:B------:R-:W-:Y:S01]  /*28f0*/  @!P0 ISETP.GE.AND P3, PT, R2, R15, PT ;  /* 0x0000000f0200820c */ /* 0x000fe20003f66270 */
[----:B------:R-:W-:Y:S01]  /*2900*/  IMAD.MOV.U32 R2, RZ, RZ, R95 ;  /* 0x000000ffff027224 */ /* 0x000fe200078e005f */
[----:B------:R-:W-:Y:S01]  /*2910*/  @!P0 FSEL R2, R95, -INF , !P6 ;  /* 0xff8000005f028808 */ /* 0x000fe20007000000 */
[----:B---3--:R-:W-:Y:S01]  /*2920*/  IMAD.MOV.U32 R3, RZ, RZ, R223 ;  /* 0x000000ffff037224 */ /* 0x008fe200078e00df */
[----:B------:R-:W-:Y:S01]  /*2930*/  @!P0 FSEL R3, R223, -INF , !P2 ;  /* 0xff800000df038808 */ /* 0x000fe20005000000 */
[----:B----4-:R-:W-:Y:S01]  /*2940*/  STL [R1+0x1c], R82 ;  /* 0x00001c5201007387 */ /* 0x010fe20000100800 */
[----:B-1----:R-:W-:Y:S01]  /*2950*/  @!P0 IADD3 R0, PT, PT, R8, 0x9, RZ ;  /* 0x0000000908008810 */ /* 0x002fe20007ffe0ff */
[----:B------:R-:W-:Y:S02]  /*2960*/  FFMA.FTZ R2, R2, UR15, -R13 ;  /* 0x0000000f02027c23 */ /* 0x000fe4000801080d */
[--C-:B------:R-:W-:Y:S01]  /*2970*/  FFMA.FTZ R20, R3, UR15, -R10.reuse ;  /* 0x0000000f03147c23 */ /* 0x100fe2000801080a */
[----:B------:R-:W-:Y:S01]  /*2980*/  STL [R1+0x18], R83 ;  /* 0x0000185301007387 */ /* 0x000fe20000100800 */
[C---:B------:R-:W-:Y:S01]  /*2990*/  @!P0 ISETP.GE.AND P5, PT, R0.reuse, R14, PT ;  /* 0x0000000e0000820c */ /* 0x040fe20003fa6270 */
[----:B------:R-:W-:Y:S01]  /*29a0*/  MUFU.EX2 R99, R2 ;  /* 0x0000000200637308 */ /* 0x000fe20000000800 */
[C---:B------:R-:W-:Y:S01]  /*29b0*/  @!P0 ISETP.GE.AND P2, PT, R0.reuse, R11, PT ;  /* 0x0000000b0000820c */ /* 0x040fe20003f46270 */
[-C--:B------:R-:W-:Y:S08]  /*29c0*/  HMMA.16816.F32.BF16 R36, R104, R4.reuse, R36 ;  /* 0x000000046824723c */ /* 0x080ff00000041824 */
[----:B------:R1:W-:Y:S01]  /*29d0*/  MUFU.EX2 R248, R20 ;  /* 0x0000001400f87308 */ /* 0x0003e20000000800 */
[----:B------:R-:W-:Y:S02]  /*29e0*/  @!P0 FSEL R17, R221, -INF , !P5 ;  /* 0xff800000dd118808 */ /* 0x000fe40006800000 */
[----:B------:R-:W-:Y:S02]  /*29f0*/  @!P0 FSEL R19, R237, -INF , !P2 ;  /* 0xff800000ed138808 */ /* 0x000fe40005000000 */
[----:B------:R-:W-:Y:S01]  /*2a00*/  @!P0 ISETP.GE.AND P2, PT, R0, R15, PT ;  /* 0x0000000f0000820c */ /* 0x000fe20003f46270 */
[----:B------:R-:W-:Y:S01]  /*2a10*/  FFMA.FTZ R3, R17, UR15, -R10 ;  /* 0x0000000f11037c23 */ /* 0x000fe2000801080a */
[----:B------:R-:W-:Y:S01]  /*2a20*/  FFMA.FTZ R17, R18, UR15, -R9 ;  /* 0x0000000f12117c23 */ /* 0x000fe20008010809 */
[----:B------:R-:W-:Y:S01]  /*2a30*/  @!P0 ISETP.GE.AND P5, PT, R0, R16, PT ;  /* 0x000000100000820c */ /* 0x000fe20003fa6270 */
[C---:B------:R-:W-:Y:S01]  /*2a40*/  HMMA.16816.F32.BF16 R40, R112.reuse, R4, R40 ;  /* 0x000000047028723c */ /* 0x040fe20000041828 */
[----:B------:R3:W-:Y:S03]  /*2a50*/  MUFU.EX2 R247, R3 ;  /* 0x0000000300f77308 */ /* 0x0007e60000000800 */
[----:B------:R-:W-:Y:S07]  /*2a60*/  MOV R4, R92 ;  /* 0x0000005c00047202 */ /* 0x000fee0000000f00 */
[----:B------:R-:W4:Y:S01]  /*2a70*/  MUFU.EX2 R78, R17 ;  /* 0x00000011004e7308 */ /* 0x000f220000000800 */
[----:B------:R-:W-:Y:S01]  /*2a80*/  MOV R0, R198 ;  /* 0x000000c600007202 */ /* 0x000fe20000000f00 */
[----:B------:R-:W-:Y:S01]  /*2a90*/  IMAD.MOV.U32 R5, RZ, RZ, R193 ;  /* 0x000000ffff057224 */ /* 0x000fe200078e00c1 */
[----:B------:R-:W-:Y:S01]  /*2aa0*/  @!P0 FSEL R0, R198, -INF , !P2 ;  /* 0xff800000c6008808 */ /* 0x000fe20005000000 */
[----:B-1----:R-:W-:Y:S01]  /*2ab0*/  @!P0 VIADD R20, R8, 0x18 ;  /* 0x0000001808148836 */ /* 0x002fe20000000000 */
[-C--:B------:R-:W-:Y:S03]  /*2ac0*/  HMMA.16816.F32.BF16 R44, R112, R6.reuse, R44 ;  /* 0x00000006702c723c */ /* 0x080fe6000004182c */
[--C-:B------:R-:W-:Y:S01]  /*2ad0*/  FFMA.FTZ R0, R0, UR15, -R12.reuse ;  /* 0x0000000f00007c23 */ /* 0x100fe2000801080c */
[----:B------:R-:W-:Y:S01]  /*2ae0*/  FMUL.FTZ R36, R36, UR23 ;  /* 0x0000001724247c20 */ /* 0x000fe20008410000 */
[----:B---3--:R-:W-:Y:S01]  /*2af0*/  FFMA.FTZ R3, R19, UR15, -R9 ;  /* 0x0000000f13037c23 */ /* 0x008fe20008010809 */
[----:B------:R-:W-:Y:S01]  /*2b00*/  MOV R19, UR5 ;  /* 0x0000000500137c02 */ /* 0x000fe20008000f00 */
[----:B------:R1:W-:Y:S01]  /*2b10*/  MUFU.EX2 R232, R0 ;  /* 0x0000000000e87308 */ /* 0x0003e20000000800 */
[C---:B------:R-:W-:Y:S01]  /*2b20*/  HMMA.16816.F32.BF16 R48, R104.reuse, R6, R48 ;  /* 0x000000066830723c */ /* 0x040fe20000041830 */
[----:B----4-:R-:W-:Y:S08]  /*2b30*/  STL [R1+0x14], R78 ;  /* 0x0000144e01007387 */ /* 0x010ff00000100800 */
[----:B------:R3:W4:Y:S01]  /*2b40*/  MUFU.EX2 R79, R3 ;  /* 0x00000003004f7308 */ /* 0x0007220000000800 */
[----:B------:R-:W-:Y:S01]  /*2b50*/  IMAD.MOV.U32 R17, RZ, RZ, R199 ;  /* 0x000000ffff117224 */ /* 0x000fe200078e00c7 */
[----:B------:R-:W-:Y:S01]  /*2b60*/  @!P0 FSEL R17, R199, -INF , !P3 ;  /* 0xff800000c7118808 */ /* 0x000fe20005800000 */
[----:B------:R-:W-:Y:S07]  /*2b70*/  FMUL.FTZ R37, R37, UR23 ;  /* 0x0000001725257c20 */ /* 0x000fee0008410000 */
[----:B------:R-:W-:Y:S01]  /*2b80*/  MUFU.TANH R85, R36 ;  /* 0x0000002400557308 */ /* 0x000fe20000002400 */
[----:B------:R-:W-:Y:S01]  /*2b90*/  FMUL.FTZ R40, R40, UR23 ;  /* 0x0000001728287c20 */ /* 0x000fe20008410000 */
[----:B------:R-:W-:Y:S01]  /*2ba0*/  FMUL.FTZ R43, R43, UR23 ;  /* 0x000000172b2b7c20 */ /* 0x000fe20008410000 */
[----:B------:R-:W-:Y:S01]  /*2bb0*/  FFMA.FTZ R2, R17, UR15, -R12 ;  /* 0x0000000f11027c23 */ /* 0x000fe2000801080c */
[----:B------:R-:W-:Y:S01]  /*2bc0*/  MOV R17, R191 ;  /* 0x000000bf00117202 */ /* 0x000fe20000000f00 */
[----:B------:R-:W-:Y:S01]  /*2bd0*/  FMUL.FTZ R47, R47, UR23 ;  /* 0x000000172f2f7c20 */ /* 0x000fe20008410000 */
[----:B-1----:R-:W-:Y:S01]  /*2be0*/  @!P0 IADD3 R0, PT, PT, R8, 0x11, RZ ;  /* 0x0000001108008810 */ /* 0x002fe20007ffe0ff */
[----:B------:R-:W-:Y:S03]  /*2bf0*/  FMUL.FTZ R38, R38, UR23 ;  /* 0x0000001726267c20 */ /* 0x000fe60008410000 */
[----:B------:R1:W-:Y:S01]  /*2c00*/  MUFU.EX2 R231, R2 ;  /* 0x0000000200e77308 */ /* 0x0003e20000000800 */
[----:B------:R-:W-:Y:S01]  /*2c10*/  FMUL.FTZ R39, R39, UR23 ;  /* 0x0000001727277c20 */ /* 0x000fe20008410000 */
[----:B---3--:R-:W-:Y:S01]  /*2c20*/  MOV R3, R94 ;  /* 0x0000005e00037202 */ /* 0x008fe20000000f00 */
[----:B----4-:R-:W-:Y:S07]  /*2c30*/  STL [R1+0x10], R79 ;  /* 0x0000104f01007387 */ /* 0x010fee0000100800 */
[----:B------:R-:W-:Y:S01]  /*2c40*/  MUFU.TANH R84, R37 ;  /* 0x0000002500547308 */ /* 0x000fe20000002400 */
[----:B------:R-:W-:Y:S01]  /*2c50*/  @!P0 FSEL R3, R94, -INF , !P5 ;  /* 0xff8000005e038808 */ /* 0x000fe20006800000 */
[----:B------:R-:W-:Y:S01]  /*2c60*/  FMUL.FTZ R49, R49, UR23 ;  /* 0x0000001731317c20 */ /* 0x000fe20008410000 */
[----:B------:R-:W-:Y:S01]  /*2c70*/  @!P0 ISETP.GE.AND P5, PT, R0, R16, PT ;  /* 0x000000100000820c */ /* 0x000fe20003fa6270 */
[----:B------:R-:W-:Y:S01]  /*2c80*/  FMUL.FTZ R48, R48, UR23 ;  /* 0x0000001730307c20 */ /* 0x000fe20008410000 */
[----:B------:R-:W-:Y:S01]  /*2c90*/  FMUL.FTZ R50, R50, UR23 ;  /* 0x0000001732327c20 */ /* 0x000fe20008410000 */
[----:B------:R-:W-:Y:S01]  /*2ca0*/  FFMA.FTZ R3, R3, UR15, -R13 ;  /* 0x0000000f03037c23 */ /* 0x000fe2000801080d */
[----:B------:R-:W-:Y:S03]  /*2cb0*/  @!P0 FSEL R4, R92, -INF , !P5 ;  /* 0xff8000005c048808 */ /* 0x000fe60006800000 */
[----:B------:R-:W-:Y:S01]  /*2cc0*/  MUFU.TANH R181, R38 ;  /* 0x0000002600b57308 */ /* 0x000fe20000002400 */
[----:B------:R-:W-:Y:S01]  /*2cd0*/  @!P0 ISETP.GE.AND P5, PT, R0, R14, PT ;  /* 0x0000000e0000820c */ /* 0x000fe20003fa6270 */
[----:B-1----:R-:W-:Y:S02]  /*2ce0*/  @!P0 VIADD R2, R8, 0x10 ;  /* 0x0000001008028836 */ /* 0x002fe40000000000 */
[----:B------:R-:W-:Y:S01]  /*2cf0*/  FMUL.FTZ R41, R41, UR23 ;  /* 0x0000001729297c20 */ /* 0x000fe20008410000 */
[----:B------:R-:W-:Y:S01]  /*2d00*/  FMUL.FTZ R44, R44, UR23 ;  /* 0x000000172c2c7c20 */ /* 0x000fe20008410000 */
[----:B------:R-:W-:Y:S01]  /*2d10*/  FMUL.FTZ R42, R42, UR23 ;  /* 0x000000172a2a7c20 */ /* 0x000fe20008410000 */
[----:B------:R-:W-:Y:S01]  /*2d20*/  FMUL.FTZ R45, R45, UR23 ;  /* 0x000000172d2d7c20 */ /* 0x000fe20008410000 */
[C---:B------:R-:W-:Y:S02]  /*2d30*/  @!P0 ISETP.GE.AND P3, PT, R2.reuse, R15, PT ;  /* 0x0000000f0200820c */ /* 0x040fe40003f66270 */
[----:B------:R1:W-:Y:S01]  /*2d40*/  MUFU.EX2 R98, R3 ;  /* 0x0000000300627308 */ /* 0x0003e20000000800 */
[----:B------:R-:W-:Y:S01]  /*2d50*/  @!P0 ISETP.GE.AND P2, PT, R2, R16, PT ;  /* 0x000000100200820c */ /* 0x000fe20003f46270 */
[----:B------:R-:W-:Y:S01]  /*2d60*/  FMUL.FTZ R46, R46, UR23 ;  /* 0x000000172e2e7c20 */ /* 0x000fe20008410000 */
[----:B------:R-:W-:Y:S07]  /*2d70*/  @!P0 FSEL R5, R193, -INF , !P3 ;  /* 0xff800000c1058808 */ /* 0x000fee0005800000 */
[----:B------:R-:W-:Y:S01]  /*2d80*/  MUFU.TANH R183, R39 ;  /* 0x0000002700b77308 */ /* 0x000fe20000002400 */
[C---:B------:R-:W-:Y:S01]  /*2d90*/  @!P0 ISETP.GE.AND P6, PT, R2.reuse, R14, PT ;  /* 0x0000000e0200820c */ /* 0x040fe20003fc6270 */
[----:B------:R-:W-:Y:S01]  /*2da0*/  FMUL.FTZ R51, R51, UR23 ;  /* 0x0000001733337c20 */ /* 0x000fe20008410000 */
[----:B------:R-:W-:Y:S01]  /*2db0*/  @!P0 ISETP.GE.AND P3, PT, R2, R11, PT ;  /* 0x0000000b0200820c */ /* 0x000fe20003f66270 */
[----:B------:R-:W-:Y:S01]  /*2dc0*/  IMAD.MOV.U32 R2, RZ, RZ, R213 ;  /* 0x000000ffff027224 */ /* 0x000fe200078e00d5 */
[----:B------:R-:W-:Y:S02]  /*2dd0*/  @!P0 FSEL R2, R213, -INF , !P6 ;  /* 0xff800000d5028808 */ /* 0x000fe40007000000 */
[----:B------:R-:W-:Y:S03]  /*2de0*/  @!P0 ISETP.GE.AND P6, PT, R20, R16, PT ;  /* 0x000000101400820c */ /* 0x000fe60003fc6270 */
[----:B------:R-:W-:Y:S01]  /*2df0*/  MUFU.TANH R201, R40 ;  /* 0x0000002800c97308 */ /* 0x000fe20000002400 */
[----:B-1----:R-:W-:Y:S01]  /*2e00*/  IMAD.MOV.U32 R3, RZ, RZ, R93 ;  /* 0x000000ffff037224 */ /* 0x002fe200078e005d */
[----:B------:R-:W-:Y:S01]  /*2e10*/  @!P0 FSEL R3, R93, -INF , !P2 ;  /* 0xff8000005d038808 */ /* 0x000fe20005000000 */
[----:B------:R-:W-:Y:S01]  /*2e20*/  FFMA.FTZ R2, R2, UR15, -R10 ;  /* 0x0000000f02027c23 */ /* 0x000fe2000801080a */
[----:B------:R-:W-:Y:S06]  /*2e30*/  @!P0 ISETP.GE.AND P2, PT, R0, R15, PT ;  /* 0x0000000f0000820c */ /* 0x000fec0003f46270 */
[----:B------:R-:W-:Y:S01]  /*2e40*/  MUFU.EX2 R246, R2 ;  /* 0x0000000200f67308 */ /* 0x000fe20000000800 */
[--C-:B------:R-:W-:Y:S01]  /*2e50*/  FFMA.FTZ R18, R3, UR15, -R13.reuse ;  /* 0x0000000f03127c23 */ /* 0x100fe2000801080d */
[----:B------:R-:W-:Y:S01]  /*2e60*/  FFMA.FTZ R3, R4, UR15, -R13 ;  /* 0x0000000f04037c23 */ /* 0x000fe2000801080d */
[--C-:B------:R-:W-:Y:S07]  /*2e70*/  FFMA.FTZ R4, R5, UR15, -R12.reuse ;  /* 0x0000000f05047c23 */ /* 0x100fee000801080c */
[----:B------:R-:W-:Y:S01]  /*2e80*/  MUFU.TANH R200, R41 ;  /* 0x0000002900c87308 */ /* 0x000fe20000002400 */
[----:B------:R-:W-:Y:S02]  /*2e90*/  @!P0 FSEL R17, R191, -INF , !P2 ;  /* 0xff800000bf118808 */ /* 0x000fe40005000000 */
[----:B------:R-:W-:Y:S02]  /*2ea0*/  @!P0 ISETP.GE.AND P2, PT, R0, R11, PT ;  /* 0x0000000b0000820c */ /* 0x000fe40003f46270 */
[----:B------:R-:W-:Y:S02]  /*2eb0*/  MOV R0, R233 ;  /* 0x000000e900007202 */ /* 0x000fe40000000f00 */
[----:B------:R-:W-:Y:S03]  /*2ec0*/  @!P0 FSEL R0, R233, -INF , !P2 ;  /* 0xff800000e9008808 */ /* 0x000fe60005000000 */
[----:B------:R1:W-:Y:S01]  /*2ed0*/  MUFU.EX2 R97, R18 ;  /* 0x0000001200617308 */ /* 0x0003e20000000800 */
[----:B------:R-:W-:Y:S09]  /*2ee0*/  @!P0 ISETP.GE.AND P2, PT, R20, R14, PT ;  /* 0x0000000e1400820c */ /* 0x000ff20003f46270 */
[----:B------:R3:W-:Y:S01]  /*2ef0*/  MUFU.EX2 R96, R3 ;  /* 0x0000000300607308 */ /* 0x0007e20000000800 */
[--C-:B------:R-:W-:Y:S09]  /*2f00*/  FFMA.FTZ R0, R0, UR15, -R9.reuse ;  /* 0x0000000f00007c23 */ /* 0x100ff20008010809 */
[----:B------:R4:W-:Y:S10]  /*2f10*/  MUFU.EX2 R224, R4 ;  /* 0x0000000400e07308 */ /* 0x0009f40000000800 */
[----:B------:R4:W-:Y:S01]  /*2f20*/  MUFU.EX2 R73, R0 ;  /* 0x0000000000497308 */ /* 0x0009e20000000800 */
[----:B-1----:R-:W-:Y:S09]  /*2f30*/  IMAD.U32 R18, RZ, RZ, UR32 ;  /* 0x00000020ff127e24 */ /* 0x002ff2000f8e00ff */
[----:B------:R-:W1:Y:S01]  /*2f40*/  MUFU.TANH R192, R44 ;  /* 0x0000002c00c07308 */ /* 0x000e620000002400 */
[----:B---3--:R-:W-:Y:S01]  /*2f50*/  FFMA.FTZ R3, R17, UR15, -R12 ;  /* 0x0000000f11037c23 */ /* 0x008fe2000801080c */
[----:B------:R-:W-:Y:S01]  /*2f60*/  @!P0 IADD3 R17, PT, PT, R8, 0x19, RZ ;  /* 0x0000001908118810 */ /* 0x000fe20007ffe0ff */
[----:B----4-:R-:W-:Y:S01]  /*2f70*/  IMAD.MOV.U32 R4, RZ, RZ, R234 ;  /* 0x000000ffff047224 */ /* 0x010fe200078e00ea */
[----:B------:R-:W-:Y:S06]  /*2f80*/  @!P0 FSEL R4, R234, -INF , !P3 ;  /* 0xff800000ea048808 */ /* 0x000fec0005800000 */
[----:B------:R3:W-:Y:S01]  /*2f90*/  MUFU.EX2 R222, R3 ;  /* 0x0000000300de7308 */ /* 0x0007e20000000800 */
[-C--:B------:R-:W-:Y:S01]  /*2fa0*/  @!P0 ISETP.GE.AND P3, PT, R20, R11.reuse, PT ;  /* 0x0000000b1400820c */ /* 0x080fe20003f66270 */
[----:B------:R-:W-:Y:S01]  /*2fb0*/  IMAD.MOV.U32 R0, RZ, RZ, R208 ;  /* 0x000000ffff007224 */ /* 0x000fe200078e00d0 */
[----:B------:R-:W-:Y:S07]  /*2fc0*/  @!P0 FSEL R0, R208, -INF , !P2 ;  /* 0xff800000d0008808 */ /* 0x000fee0005000000 */
[----:B------:R-:W-:Y:S01]  /*2fd0*/  MUFU.TANH R216, R42 ;  /* 0x0000002a00d87308 */ /* 0x000fe20000002400 */
[--C-:B------:R-:W-:Y:S01]  /*2fe0*/  FFMA.FTZ R2, R4, UR15, -R9.reuse ;  /* 0x0000000f04027c23 */ /* 0x100fe20008010809 */
[C---:B------:R-:W-:Y:S01]  /*2ff0*/  @!P0 ISETP.GE.AND P2, PT, R17.reuse, R11, PT ;  /* 0x0000000b1100820c */ /* 0x040fe20003f46270 */
[--C-:B------:R-:W-:Y:S01]  /*3000*/  FFMA.FTZ R4, R0, UR15, -R10.reuse ;  /* 0x0000000f00047c23 */ /* 0x100fe2000801080a */
[----:B------:R-:W-:Y:S02]  /*3010*/  MOV R0, R228 ;  /* 0x000000e400007202 */ /* 0x000fe40000000f00 */
[----:B------:R-:W-:Y:S04]  /*3020*/  @!P0 FSEL R0, R228, -INF , !P2 ;  /* 0xff800000e4008808 */ /* 0x000fe80005000000 */
[----:B------:R-:W4:Y:S01]  /*3030*/  MUFU.EX2 R72, R2 ;  /* 0x0000000200487308 */ /* 0x000f220000000800 */
[----:B-1----:R-:W-:Y:S02]  /*3040*/  MOV R32, R192 ;  /* 0x000000c000207202 */ /* 0x002fe40000000f00 */
[----:B---3--:R-:W-:Y:S07]  /*3050*/  MOV R3, R212 ;  /* 0x000000d400037202 */ /* 0x008fee0000000f00 */
[----:B------:R1:W-:Y:S01]  /*3060*/  MUFU.EX2 R240, R4 ;  /* 0x0000000400f07308 */ /* 0x0003e20000000800 */
[----:B------:R-:W-:Y:S01]  /*3070*/  @!P0 FSEL R3, R212, -INF , !P5 ;  /* 0xff800000d4038808 */ /* 0x000fe20006800000 */
[--C-:B------:R-:W-:Y:S01]  /*3080*/  FFMA.FTZ R0, R0, UR15, -R9.reuse ;  /* 0x0000000f00007c23 */ /* 0x100fe20008010809 */
[----:B------:R-:W-:Y:S07]  /*3090*/  @!P0 ISETP.GE.AND P5, PT, R17, R14, PT ;  /* 0x0000000e1100820c */ /* 0x000fee0003fa6270 */
[----:B------:R-:W3:Y:S01]  /*30a0*/  MUFU.TANH R214, R43 ;  /* 0x0000002b00d67308 */ /* 0x000ee20000002400 */
[--C-:B------:R-:W-:Y:S01]  /*30b0*/  FFMA.FTZ R3, R3, UR15, -R10.reuse ;  /* 0x0000000f03037c23 */ /* 0x100fe2000801080a */
[----:B----4-:R-:W-:Y:S01]  /*30c0*/  STL [R1+0x4], R72 ;  /* 0x0000044801007387 */ /* 0x010fe20000100800 */
[----:B------:R-:W-:Y:S07]  /*30d0*/  MOV R2, R206 ;  /* 0x000000ce00027202 */ /* 0x000fee0000000f00 */
[----:B------:R4:W-:Y:S01]  /*30e0*/  MUFU.EX2 R245, R3 ;  /* 0x0000000300f57308 */ /* 0x0009e20000000800 */
[----:B------:R-:W-:Y:S01]  /*30f0*/  @!P0 FSEL R2, R206, -INF , !P5 ;  /* 0xff800000ce028808 */ /* 0x000fe20006800000 */
[----:B-1----:R-:W1:Y:S01]  /*3100*/  LDSM.16.M88.4 R4, [R151+0x6c00] ;  /* 0x006c00009704783b */ /* 0x002e620000000200 */
[----:B------:R-:W-:Y:S07]  /*3110*/  @!P0 ISETP.GE.AND P5, PT, R17, R16, PT ;  /* 0x000000101100820c */ /* 0x000fee0003fa6270 */
[----:B------:R-:W-:Y:S01]  /*3120*/  MUFU.EX2 R249, R0 ;  /* 0x0000000000f97308 */ /* 0x000fe20000000800 */
[----:B------:R-:W-:Y:S09]  /*3130*/  FFMA.FTZ R2, R2, UR15, -R10 ;  /* 0x0000000f02027c23 */ /* 0x000ff2000801080a */
[----:B------:R-:W2:Y:S01]  /*3140*/  MUFU.TANH R189, R45 ;  /* 0x0000002d00bd7308 */ /* 0x000ea20000002400 */
[----:B------:R-:W-:Y:S01]  /*3150*/  STL [R1], R73 ;  /* 0x0000004901007387 */ /* 0x000fe20000100800 */
[----:B---3--:R-:W-:Y:S02]  /*3160*/  IMAD.MOV.U32 R25, RZ, RZ, R214 ;  /* 0x000000ffff197224 */ /* 0x008fe400078e00d6 */
[----:B----4-:R-:W-:Y:S01]  /*3170*/  IMAD.MOV.U32 R3, RZ, RZ, R230 ;  /* 0x000000ffff037224 */ /* 0x010fe200078e00e6 */
[----:B------:R-:W-:Y:S05]  /*3180*/  @!P0 FSEL R3, R230, -INF , !P3 ;  /* 0xff800000e6038808 */ /* 0x000fea0005800000 */
[----:B------:R3:W-:Y:S01]  /*3190*/  MUFU.EX2 R239, R2 ;  /* 0x0000000200ef7308 */ /* 0x0007e20000000800 */
[----:B------:R-:W-:Y:S02]  /*31a0*/  @!P0 ISETP.GE.AND P3, PT, R20, R15, PT ;  /* 0x0000000f1400820c */ /* 0x000fe40003f66270 */
[----:B------:R-:W-:Y:S01]  /*31b0*/  LOP3.LUT R20, R108, 0x1c0, RZ, 0xc0, !PT ;  /* 0x000001c06c147812 */ /* 0x000fe200078ec0ff */
[----:B------:R-:W-:Y:S06]  /*31c0*/  FFMA.FTZ R3, R3, UR15, -R9 ;  /* 0x0000000f03037c23 */ /* 0x000fec0008010809 */
[----:B------:R-:W-:Y:S01]  /*31d0*/  MUFU.TANH R80, R49 ;  /* 0x0000003100507308 */ /* 0x000fe20000002400 */
[----:B------:R-:W-:Y:S02]  /*31e0*/  LOP3.LUT R162, R20, 0x38, R24, 0xf8, !PT ;  /* 0x0000003814a27812 */ /* 0x000fe400078ef818 */
[----:B------:R-:W-:Y:S01]  /*31f0*/  MOV R20, R185 ;  /* 0x000000b900147202 */ /* 0x000fe20000000f00 */
[----:B--2---:R-:W-:Y:S01]  /*3200*/  IMAD.MOV.U32 R33, RZ, RZ, R189 ;  /* 0x000000ffff217224 */ /* 0x004fe200078e00bd */
[----:B------:R-:W-:Y:S02]  /*3210*/  @!P0 FSEL R20, R185, -INF , !P3 ;  /* 0xff800000b9148808 */ /* 0x000fe40005800000 */
[----:B------:R-:W-:Y:S03]  /*3220*/  LOP3.LUT R162, R23, R162, RZ, 0xfc, !PT ;  /* 0x000000a217a27212 */ /* 0x000fe600078efcff */
[----:B------:R2:W-:Y:S01]  /*3230*/  MUFU.EX2 R250, R3 ;  /* 0x0000000300fa7308 */ /* 0x0005e20000000800 */
[----:B---3--:R-:W-:Y:S02]  /*3240*/  LOP3.LUT R2, R108, 0x600, RZ, 0xc0, !PT ;  /* 0x000006006c027812 */ /* 0x008fe400078ec0ff */
[----:B------:R-:W-:Y:S07]  /*3250*/  LEA R162, R162, UR4, 0x1 ;  /* 0x00000004a2a27c11 */ /* 0x000fee000f8e08ff */
[----:B------:R-:W3:Y:S01]  /*3260*/  MUFU.TANH R211, R46 ;  /* 0x0000002e00d37308 */ /* 0x000ee20000002400 */
[--C-:B------:R-:W-:Y:S02]  /*3270*/  LOP3.LUT R2, R2, 0x120, R156.reuse, 0xf8, !PT ;  /* 0x0000012002027812 */ /* 0x100fe400078ef89c */
[----:B------:R-:W-:Y:S02]  /*3280*/  IADD3 R163, PT, PT, R162, 0x10040, RZ ;  /* 0x00010040a2a37810 */ /* 0x000fe40007ffe0ff */
[----:B------:R-:W-:Y:S01]  /*3290*/  IADD3 R165, PT, PT, R34, R162, RZ ;  /* 0x000000a222a57210 */ /* 0x000fe20007ffe0ff */
[-C--:B-1----:R-:W-:Y:S04]  /*32a0*/  HMMA.16816.F32.BF16 R52, R104, R4.reuse, R52 ;  /* 0x000000046834723c */ /* 0x082fe80000041834 */
[----:B------:R-:W1:Y:S01]  /*32b0*/  MUFU.TANH R210, R47 ;  /* 0x0000002f00d27308 */ /* 0x000e620000002400 */
[----:B--2---:R-:W-:Y:S04]  /*32c0*/  LOP3.LUT R3, R109, 0x18, RZ, 0xc0, !PT ;  /* 0x000000186d037812 */ /* 0x004fe800078ec0ff */
[----:B------:R-:W-:Y:S01]  /*32d0*/  LOP3.LUT R0, R3, 0xc0, R156, 0xf8, !PT ;  /* 0x000000c003007812 */ /* 0x000fe200078ef89c */
[C---:B------:R-:W-:Y:S04]  /*32e0*/  HMMA.16816.F32.BF16 R56, R112.reuse, R4, R56 ;  /* 0x000000047038723c */ /* 0x040fe80000041838 */
[----:B------:R-:W-:Y:S01]  /*32f0*/  MUFU.TANH R173, R50 ;  /* 0x0000003200ad7308 */ /* 0x000fe20000002400 */
[----:B------:R-:W-:Y:S02]  /*3300*/  LOP3.LUT R0, R0, 0x8, R158, 0x78, !PT ;  /* 0x0000000800007812 */ /* 0x000fe400078e789e */
[----:B---3--:R-:W-:Y:S02]  /*3310*/  MOV R30, R211 ;  /* 0x000000d3001e7202 */ /* 0x008fe40000000f00 */
[----:B------:R-:W-:Y:S01]  /*3320*/  LOP3.LUT R0, R2, R0, RZ, 0xfc, !PT ;  /* 0x0000000002007212 */ /* 0x000fe200078efcff */
[----:B------:R-:W-:Y:S01]  /*3330*/  IMAD.MOV.U32 R2, RZ, RZ, R89 ;  /* 0x000000ffff027224 */ /* 0x000fe200078e0059 */
[----:B------:R-:W-:Y:S01]  /*3340*/  @!P0 FSEL R2, R89, -INF , !P6 ;  /* 0xff80000059028808 */ /* 0x000fe20007000000 */
[-C--:B------:R-:W-:Y:S02]  /*3350*/  HMMA.16816.F32.BF16 R60, R112, R6.reuse, R60 ;  /* 0x00000006703c723c */ /* 0x080fe4000004183c */
[----:B------:R-:W-:Y:S01]  /*3360*/  MUFU.TANH R81, R48 ;  /* 0x0000003000517308 */ /* 0x000fe20000002400 */
[----:B------:R-:W-:Y:S01]  /*3370*/  FMUL.FTZ R53, R53, UR23 ;  /* 0x0000001735357c20 */ /* 0x000fe20008410000 */
[--C-:B------:R-:W-:Y:S01]  /*3380*/  FFMA.FTZ R22, R2, UR15, -R13.reuse ;  /* 0x0000000f02167c23 */ /* 0x100fe2000801080d */
[----:B------:R-:W-:Y:S01]  /*3390*/  FMUL.FTZ R54, R54, UR23 ;  /* 0x0000001736367c20 */ /* 0x000fe20008410000 */
[----:B------:R-:W-:Y:S01]  /*33a0*/  FMUL.FTZ R55, R55, UR23 ;  /* 0x0000001737377c20 */ /* 0x000fe20008410000 */
[----:B------:R-:W-:Y:S01]  /*33b0*/  FMUL.FTZ R52, R52, UR23 ;  /* 0x0000001734347c20 */ /* 0x000fe20008410000 */
[----:B------:R-:W-:Y:S04]  /*33c0*/  FMUL.FTZ R56, R56, UR23 ;  /* 0x0000001738387c20 */ /* 0x000fe80008410000 */
[----:B------:R-:W2:Y:S01]  /*33d0*/  MUFU.TANH R76, R53 ;  /* 0x00000035004c7308 */ /* 0x000ea20000002400 */
[----:B------:R-:W-:Y:S01]  /*33e0*/  FMUL.FTZ R57, R57, UR23 ;  /* 0x0000001739397c20 */ /* 0x000fe20008410000 */
[----:B------:R-:W-:Y:S04]  /*33f0*/  HMMA.16816.F32.BF16 R64, R104, R6, R64 ;  /* 0x000000066840723c */ /* 0x000fe80000041840 */
[----:B-1----:R-:W-:Y:S02]  /*3400*/  IMAD.MOV.U32 R31, RZ, RZ, R210 ;  /* 0x000000ffff1f7224 */ /* 0x002fe400078e00d2 */
[----:B------:R-:W-:Y:S02]  /*3410*/  FMUL.FTZ R58, R58, UR23 ;  /* 0x000000173a3a7c20 */ /* 0x000fe40008410000 */
[----:B------:R-:W1:Y:S01]  /*3420*/  MUFU.TANH R170, R54 ;  /* 0x0000003600aa7308 */ /* 0x000e620000002400 */
[----:B------:R-:W-:Y:S01]  /*3430*/  FMUL.FTZ R59, R59, UR23 ;  /* 0x000000173b3b7c20 */ /* 0x000fe20008410000 */
[----:B------:R-:W-:Y:S01]  /*3440*/  FMUL.FTZ R60, R60, UR23 ;  /* 0x000000173c3c7c20 */ /* 0x000fe20008410000 */
[----:B------:R-:W-:Y:S01]  /*3450*/  FMUL.FTZ R61, R61, UR23 ;  /* 0x000000173d3d7c20 */ /* 0x000fe20008410000 */
[----:B------:R-:W-:Y:S01]  /*3460*/  FMUL.FTZ R62, R62, UR23 ;  /* 0x000000173e3e7c20 */ /* 0x000fe20008410000 */
[----:B------:R-:W-:Y:S01]  /*3470*/  FMUL.FTZ R63, R63, UR23 ;  /* 0x000000173f3f7c20 */ /* 0x000fe20008410000 */
[----:B------:R-:W-:Y:S04]  /*3480*/  LEA R0, R0, UR4, 0x1 ;  /* 0x0000000400007c11 */ /* 0x000fe8000f8e08ff */
[----:B------:R-:W3:Y:S01]  /*3490*/  MUFU.TANH R168, R55 ;  /* 0x0000003700a87308 */ /* 0x000ee20000002400 */
[----:B--2---:R-:W-:Y:S02]  /*34a0*/  IMAD.MOV.U32 R28, RZ, RZ, R76 ;  /* 0x000000ffff1c7224 */ /* 0x004fe400078e004c */
[----:B------:R-:W-:Y:S01]  /*34b0*/  FMUL.FTZ R64, R64, UR23 ;  /* 0x0000001740407c20 */ /* 0x000fe20008410000 */
[----:B------:R-:W-:Y:S01]  /*34c0*/  FMUL.FTZ R65, R65, UR23 ;  /* 0x0000001741417c20 */ /* 0x000fe20008410000 */
[----:B------:R-:W-:Y:S05]  /*34d0*/  FMUL.FTZ R66, R66, UR23 ;  /* 0x0000001742427c20 */ /* 0x000fea0008410000 */
[----:B------:R-:W-:Y:S01]  /*34e0*/  MUFU.TANH R172, R51 ;  /* 0x0000003300ac7308 */ /* 0x000fe20000002400 */
[----:B------:R-:W-:Y:S01]  /*34f0*/  FMUL.FTZ R67, R67, UR23 ;  /* 0x0000001743437c20 */ /* 0x000fe20008410000 */
[----:B-1----:R-:W-:Y:S02]  /*3500*/  MOV R29, R170 ;  /* 0x000000aa001d7202 */ /* 0x002fe40000000f00 */
[C---:B------:R-:W-:Y:S04]  /*3510*/  LEA R18, P2, R21.reuse, R18, 0x2 ;  /* 0x0000001215127211 */ /* 0x040fe800078410ff */
[----:B------:R-:W-:Y:S02]  /*3520*/  LEA.HI.X R19, R21, R19, RZ, 0x2, P2 ;  /* 0x0000001315137211 */ /* 0x000fe400010f14ff */
[----:B------:R-:W1:Y:S01]  /*3530*/  MUFU.TANH R77, R52 ;  /* 0x00000034004d7308 */ /* 0x000e620000002400 */
[----:B------:R-:W-:Y:S01]  /*3540*/  @!P0 ISETP.GE.AND P2, PT, R17, R15, PT ;  /* 0x0000000f1100820c */ /* 0x000fe20003f46270 */
[----:B------:R-:W-:Y:S01]  /*3550*/  IMAD.MOV.U32 R17, RZ, RZ, R88 ;  /* 0x000000ffff117224 */ /* 0x000fe200078e0058 */
[----:B------:R-:W-:Y:S01]  /*3560*/  @!P0 FSEL R17, R88, -INF , !P5 ;  /* 0xff80000058118808 */ /* 0x000fe20006800000 */
[----:B------:R-:W2:Y:S01]  /*3570*/  LDG.E R161, desc[UR26][R18.64] ;  /* 0x0000001a12a17981 */ /* 0x000ea2000c1e1900 */
[----:B------:R-:W-:Y:S01]  /*3580*/  IMAD.MOV.U32 R21, RZ, RZ, R184 ;  /* 0x000000ffff157224 */ /* 0x000fe200078e00b8 */
[----:B------:R-:W-:Y:S01]  /*3590*/  @!P0 FSEL R21, R184, -INF , !P2 ;  /* 0xff800000b8158808 */ /* 0x000fe20005000000 */
[----:B---3--:R-:W-:Y:S01]  /*35a0*/  IMAD.MOV.U32 R24, RZ, RZ, R168 ;  /* 0x000000ffff187224 */ /* 0x008fe200078e00a8 */
[----:B------:R-:W3:Y:S01]  /*35b0*/  LDG.E R160, desc[UR26][R18.64+0x20] ;  /* 0x0000201a12a07981 */ /* 0x000ee2000c1e1900 */
[----:B------:R-:W-:Y:S01]  /*35c0*/  FFMA.FTZ R2, R17, UR15, -R13 ;  /* 0x0000000f11027c23 */ /* 0x000fe2000801080d */
[----:B------:R4:W-:Y:S01]  /*35d0*/  MUFU.EX2 R91, R22 ;  /* 0x00000016005b7308 */ /* 0x0009e20000000800 */
[----:B------:R-:W-:Y:S01]  /*35e0*/  FFMA.FTZ R17, R20, UR15, -R12 ;  /* 0x0000000f14117c23 */ /* 0x000fe2000801080c */
[----:B------:R-:W5:Y:S01]  /*35f0*/  LDG.E R159, desc[UR26][R18.64+0x100] ;  /* 0x0001001a129f7981 */ /* 0x000f62000c1e1900 */
[----:B------:R-:W-:Y:S07]  /*3600*/  IMAD.MOV.U32 R20, RZ, RZ, R84 ;  /* 0x000000ffff147224 */ /* 0x000fee00078e0054 */
[----:B------:R4:W2:Y:S01]  /*3610*/  MUFU.EX2 R90, R2 ;  /* 0x00000002005a7308 */ /* 0x0008a20000000800 */
[----:B------:R4:W5:Y:S09]  /*3620*/  LDG.E R111, desc[UR26][R18.64+0x120] ;  /* 0x0001201a126f7981 */ /* 0x000972000c1e1900 */
[----:B------:R4:W-:Y:S01]  /*3630*/  MUFU.EX2 R205, R17 ;  /* 0x0000001100cd7308 */ /* 0x0009e20000000800 */
[----:B-1----:R-:W-:Y:S09]  /*3640*/  MOV R23, R77 ;  /* 0x0000004d00177202 */ /* 0x002ff20000000f00 */
[----:B------:R-:W-:Y:S01]  /*3650*/  MUFU.TANH R182, R56 ;  /* 0x0000003800b67308 */ /* 0x000fe20000002400 */
[----:B----4-:R-:W-:Y:S02]  /*3660*/  IMAD.MOV.U32 R22, RZ, RZ, R172 ;  /* 0x000000ffff167224 */ /* 0x010fe400078e00ac */
[----:B------:R-:W-:Y:S07]  /*3670*/  FFMA.FTZ R2, R21, UR15, -R12 ;  /* 0x0000000f15027c23 */ /* 0x000fee000801080c */
[----:B------:R-:W-:Y:S01]  /*3680*/  MUFU.TANH R180, R57 ;  /* 0x0000003900b47308 */ /* 0x000fe20000002400 */
[----:B------:R-:W-:Y:S05]  /*3690*/  @!P0 VIADD R17, R8, 0x20 ;  /* 0x0000002008118836 */ /* 0x000fea0000000000 */
[C---:B------:R-:W-:Y:S04]  /*36a0*/  @!P0 ISETP.GE.AND P3, PT, R17.reuse, R16, PT ;  /* 0x000000101100820c */ /* 0x040fe80003f66270 */
[----:B------:R1:W4:Y:S01]  /*36b0*/  MUFU.EX2 R204, R2 ;  /* 0x0000000200cc7308 */ /* 0x0003220000000800 */
[C---:B------:R-:W-:Y:S01]  /*36c0*/  @!P0 ISETP.GE.AND P2, PT, R17.reuse, R15, PT ;  /* 0x0000000f1100820c */ /* 0x040fe20003f46270 */
[----:B------:R-:W-:Y:S01]  /*36d0*/  VIADD R18, R162, 0x10000 ;  /* 0x00010000a2127836 */ /* 0x000fe20000000000 */
[----:B------:R-:W-:Y:S01]  /*36e0*/  @!P0 ISETP.GE.AND P6, PT, R17, R14, PT ;  /* 0x0000000e1100820c */ /* 0x000fe20003fc6270 */
[----:B------:R-:W-:Y:S06]  /*36f0*/  IMAD.MOV.U32 R19, RZ, RZ, R183 ;  /* 0x000000ffff137224 */ /* 0x000fec00078e00b7 */
[----:B------:R-:W4:Y:S01]  /*3700*/  MUFU.TANH R178, R60 ;  /* 0x0000003c00b27308 */ /* 0x000f220000002400 */
[----:B------:R-:W-:Y:S01]  /*3710*/  @P4 VIADD R163, R18, 0xffffffc0 ;  /* 0xffffffc012a34836 */ /* 0x000fe20000000000 */
[----:B------:R-:W-:Y:S02]  /*3720*/  MOV R18, R85 ;  /* 0x0000005500127202 */ /* 0x000fe40000000f00 */
[----:B------:R-:W-:Y:S01]  /*3730*/  @!P0 FSEL R18, R85, -INF , !P3 ;  /* 0xff80000055128808 */ /* 0x000fe20005800000 */
[----:B------:R-:W-:Y:S01]  /*3740*/  IMAD.IADD R114, R34, 0x1, R163 ;  /* 0x0000000122727824 */ /* 0x000fe200078e02a3 */
[----:B------:R-:W-:Y:S02]  /*3750*/  @!P0 ISETP.GE.AND P3, PT, R17, R11, PT ;  /* 0x0000000b1100820c */ /* 0x000fe40003f66270 */
[----:B-1----:R-:W-:Y:S01]  /*3760*/  @!P0 IADD3 R2, PT, PT, R8, 0x21, RZ ;  /* 0x0000002108028810 */ /* 0x002fe20007ffe0ff */
[----:B------:R-:W-:Y:S01]  /*3770*/  FFMA.FTZ R4, R18, UR15, -R13 ;  /* 0x0000000f12047c23 */ /* 0x000fe2000801080d */
[----:B------:R-:W-:Y:S01]  /*3780*/  MOV R17, R181 ;  /* 0x000000b500117202 */ /* 0x000fe20000000f00 */
[----:B------:R-:W-:Y:S01]  /*3790*/  IMAD.MOV.U32 R18, RZ, RZ, R201 ;  /* 0x000000ffff127224 */ /* 0x000fe200078e00c9 */
[----:B------:R-:W-:Y:S01]  /*37a0*/  @!P0 ISETP.GE.AND P5, PT, R2, R16, PT ;  /* 0x000000100200820c */ /* 0x000fe20003fa6270 */
[----:B------:R1:W-:Y:S01]  /*37b0*/  MUFU.EX2 R87, R4 ;  /* 0x0000000400577308 */ /* 0x0003e20000000800 */
[----:B------:R-:W-:Y:S02]  /*37c0*/  @!P0 FSEL R17, R181, -INF , !P2 ;  /* 0xff800000b5118808 */ /* 0x000fe40005000000 */
[----:B------:R-:W-:Y:S07]  /*37d0*/  @!P0 FSEL R20, R84, -INF , !P5 ;  /* 0xff80000054148808 */ /* 0x000fee0006800000 */
[----:B------:R-:W-:Y:S01]  /*37e0*/  MUFU.TANH R177, R61 ;  /* 0x0000003d00b17308 */ /* 0x000fe20000002400 */
[C---:B------:R-:W-:Y:S01]  /*37f0*/  @!P0 ISETP.GE.AND P5, PT, R2.reuse, R15, PT ;  /* 0x0000000f0200820c */ /* 0x040fe20003fa6270 */
[----:B----4-:R-:W-:Y:S01]  /*3800*/  IMAD.MOV.U32 R27, RZ, RZ, R178 ;  /* 0x000000ffff1b7224 */ /* 0x010fe200078e00b2 */
[-C--:B------:R-:W-:Y:S01]  /*3810*/  @!P0 ISETP.GE.AND P2, PT, R2, R14.reuse, PT ;  /* 0x0000000e0200820c */ /* 0x080fe20003f46270 */
[----:B------:R-:W-:Y:S01]  /*3820*/  FFMA.FTZ R5, R20, UR15, -R13 ;  /* 0x0000000f14057c23 */ /* 0x000fe2000801080d */
[----:B------:R-:W-:Y:S01]  /*3830*/  @!P0 FSEL R19, R183, -INF , !P5 ;  /* 0xff800000b7138808 */ /* 0x000fe20006800000 */
[--C-:B------:R-:W-:Y:S01]  /*3840*/  FFMA.FTZ R20, R17, UR15, -R12.reuse ;  /* 0x0000000f11147c23 */ /* 0x100fe2000801080c */
[-C--:B------:R-:W-:Y:S03]  /*3850*/  @!P0 ISETP.GE.AND P5, PT, R2, R11.reuse, PT ;  /* 0x0000000b0200820c */ /* 0x080fe60003fa6270 */
[----:B------:R4:W-:Y:S01]  /*3860*/  MUFU.EX2 R86, R5 ;  /* 0x0000000500567308 */ /* 0x0009e20000000800 */
[----:B------:R-:W-:Y:S01]  /*3870*/  @!P0 IADD3 R2, PT, PT, R8, 0x28, RZ ;  /* 0x0000002808028810 */ /* 0x000fe20007ffe0ff */
[----:B------:R-:W-:Y:S01]  /*3880*/  FFMA.FTZ R17, R19, UR15, -R12 ;  /* 0x0000000f13117c23 */ /* 0x000fe2000801080c */
[----:B------:R-:W-:Y:S07]  /*3890*/  @!P0 FSEL R18, R201, -INF , !P6 ;  /* 0xff800000c9128808 */ /* 0x000fee0007000000 */
[----:B------:R4:W-:Y:S01]  /*38a0*/  MUFU.EX2 R194, R20 ;  /* 0x0000001400c27308 */ /* 0x0009e20000000800 */
[-C--:B------:R-:W-:Y:S02]  /*38b0*/  @!P0 ISETP.GE.AND P6, PT, R2, R14.reuse, PT ;  /* 0x0000000e0200820c */ /* 0x080fe40003fc6270 */
[----:B-1----:R-:W-:Y:S07]  /*38c0*/  @!P0 IADD3 R4, PT, PT, R8, 0x29, RZ ;  /* 0x0000002908048810 */ /* 0x002fee0007ffe0ff */
[----:B------:R-:W-:Y:S01]  /*38d0*/  MUFU.EX2 R196, R17 ;  /* 0x0000001100c47308 */ /* 0x000fe20000000800 */
[----:B------:R-:W-:Y:S01]  /*38e0*/  @!P0 FSEL R32, R192, -INF , !P6 ;  /* 0xff800000c0208808 */ /* 0x000fe20007000000 */
[----:B------:R-:W-:Y:S01]  /*38f0*/  FFMA.FTZ R6, R18, UR15, -R10 ;  /* 0x0000000f12067c23 */ /* 0x000fe2000801080a */
[----:B------:R-:W-:Y:S01]  /*3900*/  @!P0 ISETP.GE.AND P6, PT, R4, R14, PT ;  /* 0x0000000e0400820c */ /* 0x000fe20003fc6270 */
[----:B------:R-:W-:Y:S01]  /*3910*/  IMAD.MOV.U32 R18, RZ, RZ, R80 ;  /* 0x000000ffff127224 */ /* 0x000fe200078e0050 */
[----:B------:R-:W-:Y:S01]  /*3920*/  MOV R19, R216 ;  /* 0x000000d800137202 */ /* 0x000fe20000000f00 */
[----:B----4-:R-:W-:Y:S01]  /*3930*/  IMAD.MOV.U32 R5, RZ, RZ, R200 ;  /* 0x000000ffff057224 */ /* 0x010fe200078e00c8 */
[----:B------:R-:W-:Y:S03]  /*3940*/  @!P0 FSEL R5, R200, -INF , !P2 ;  /* 0xff800000c8058808 */ /* 0x000fe60005000000 */
[----:B------:R-:W-:Y:S01]  /*3950*/  MUFU.TANH R197, R58 ;  /* 0x0000003a00c57308 */ /* 0x000fe20000002400 */
[----:B------:R-:W-:Y:S02]  /*3960*/  @!P0 ISETP.GE.AND P2, PT, R2, R11, PT ;  /* 0x0000000b0200820c */ /* 0x000fe40003f46270 */
[----:B------:R-:W-:Y:S01]  /*3970*/  @!P0 FSEL R25, R214, -INF , !P5 ;  /* 0xff800000d6198808 */ /* 0x000fe20006800000 */
[--C-:B------:R-:W-:Y:S01]  /*3980*/  FFMA.FTZ R7, R5, UR15, -R10.reuse ;  /* 0x0000000f05077c23 */ /* 0x100fe2000801080a */
[----:B------:R-:W-:Y:S02]  /*3990*/  @!P0 FSEL R19, R216, -INF , !P3 ;  /* 0xff800000d8138808 */ /* 0x000fe40005800000 */
[C---:B------:R-:W-:Y:S03]  /*39a0*/  @!P0 ISETP.GE.AND P5, PT, R2.reuse, R15, PT ;  /* 0x0000000f0200820c */ /* 0x040fe60003fa6270 */
[----:B------:R-:W-:Y:S01]  /*39b0*/  MUFU.TANH R190, R59 ;  /* 0x0000003b00be7308 */ /* 0x000fe20000002400 */
[-C--:B------:R-:W-:Y:S01]  /*39c0*/  @!P0 ISETP.GE.AND P3, PT, R2, R16.reuse, PT ;  /* 0x000000100200820c */ /* 0x080fe20003f66270 */
[----:B------:R-:W-:Y:S01]  /*39d0*/  @!P0 VIADD R2, R8, 0x31 ;  /* 0x0000003108028836 */ /* 0x000fe20000000000 */
[----:B------:R-:W-:Y:S01]  /*39e0*/  @!P0 FSEL R33, R189, -INF , !P6 ;  /* 0xff800000bd218808 */ /* 0x000fe20007000000 */
[--C-:B------:R-:W-:Y:S01]  /*39f0*/  FFMA.FTZ R5, R19, UR15, -R9.reuse ;  /* 0x0000000f13057c23 */ /* 0x100fe20008010809 */
[----:B------:R-:W-:Y:S02]  /*3a00*/  @!P0 FSEL R30, R211, -INF , !P2 ;  /* 0xff800000d31e8808 */ /* 0x000fe40005000000 */
[C---:B------:R-:W-:Y:S03]  /*3a10*/  @!P0 ISETP.GE.AND P6, PT, R4.reuse, R11, PT ;  /* 0x0000000b0400820c */ /* 0x040fe60003fc6270 */
[----:B------:R-:W-:Y:S01]  /*3a20*/  MUFU.TANH R75, R64 ;  /* 0x00000040004b7308 */ /* 0x000fe20000002400 */
[-C--:B------:R-:W-:Y:S02]  /*3a30*/  @!P0 ISETP.GE.AND P2, PT, R4, R16.reuse, PT ;  /* 0x000000100400820c */ /* 0x080fe40003f46270 */
[----:B------:R-:W-:Y:S02]  /*3a40*/  @!P0 FSEL R31, R210, -INF , !P6 ;  /* 0xff800000d21f8808 */ /* 0x000fe40007000000 */
[----:B------:R-:W-:Y:S02]  /*3a50*/  @!P0 FSEL R18, R80, -INF , !P2 ;  /* 0xff80000050128808 */ /* 0x000fe40005000000 */
[----:B------:R-:W-:Y:S03]  /*3a60*/  @!P0 ISETP.GE.AND P6, PT, R4, R15, PT ;  /* 0x0000000f0400820c */ /* 0x000fe60003fc6270 */
[----:B------:R1:W-:Y:S01]  /*3a70*/  MUFU.EX2 R244, R5 ;  /* 0x0000000500f47308 */ /* 0x0003e20000000800 */
[-C--:B------:R-:W-:Y:S02]  /*3a80*/  @!P0 ISETP.GE.AND P2, PT, R2, R16.reuse, PT ;  /* 0x000000100200820c */ /* 0x080fe40003f46270 */
[----:B------:R-:W-:Y:S07]  /*3a90*/  @!P0 IADD3 R4, PT, PT, R8, 0x30, RZ ;  /* 0x0000003008048810 */ /* 0x000fee0007ffe0ff */
[----:B------:R4:W-:Y:S01]  /*3aa0*/  MUFU.EX2 R217, R6 ;  /* 0x0000000600d97308 */ /* 0x0009e20000000800 */
[----:B------:R-:W-:Y:S02]  /*3ab0*/  MOV R20, R173 ;  /* 0x000000ad00147202 */ /* 0x000fe40000000f00 */
[----:B------:R-:W-:Y:S07]  /*3ac0*/  @!P0 FSEL R28, R76, -INF , !P2 ;  /* 0xff8000004c1c8808 */ /* 0x000fee0005000000 */
[----:B------:R-:W4:Y:S01]  /*3ad0*/  MUFU.TANH R74, R65 ;  /* 0x00000041004a7308 */ /* 0x000f220000002400 */
[----:B------:R-:W-:Y:S02]  /*3ae0*/  @!P0 FSEL R20, R173, -INF , !P5 ;  /* 0xff800000ad148808 */ /* 0x000fe40006800000 */
[-C--:B------:R-:W-:Y:S02]  /*3af0*/  @!P0 ISETP.GE.AND P5, PT, R4, R15.reuse, PT ;  /* 0x0000000f0400820c */ /* 0x080fe40003fa6270 */
[----:B------:R-:W-:Y:S01]  /*3b00*/  @!P0 ISETP.GE.AND P2, PT, R2, R15, PT ;  /* 0x0000000f0200820c */ /* 0x000fe20003f46270 */
[--C-:B-1----:R-:W-:Y:S01]  /*3b10*/  FFMA.FTZ R5, R33, UR15, -R10.reuse ;  /* 0x0000000f21057c23 */ /* 0x102fe2000801080a */
[----:B------:R-:W-:Y:S03]  /*3b20*/  MOV R17, R81 ;  /* 0x0000005100117202 */ /* 0x000fe60000000f00 */
[----:B------:R-:W-:Y:S01]  /*3b30*/  MUFU.TANH R167, R66 ;  /* 0x0000004200a77308 */ /* 0x000fe20000002400 */
[----:B------:R-:W-:Y:S01]  /*3b40*/  @!P0 FSEL R17, R81, -INF , !P3 ;  /* 0xff80000051118808 */ /* 0x000fe20005800000 */
[----:B----4-:R-:W-:Y:S01]  /*3b50*/  FFMA.FTZ R6, R32, UR15, -R10 ;  /* 0x0000000f20067c23 */ /* 0x010fe2000801080a */
[----:B------:R-:W-:Y:S02]  /*3b60*/  @!P0 ISETP.GE.AND P3, PT, R4, R16, PT ;  /* 0x000000100400820c */ /* 0x000fe40003f66270 */
[----:B------:R-:W-:Y:S02]  /*3b70*/  @!P0 FSEL R29, R170, -INF , !P5 ;  /* 0xff800000aa1d8808 */ /* 0x000fe40006800000 */
[----:B------:R-:W-:Y:S03]  /*3b80*/  @!P0 FSEL R24, R168, -INF , !P2 ;  /* 0xff800000a8188808 */ /* 0x000fe60005000000 */
[----:B------:R1:W-:Y:S01]  /*3b90*/  MUFU.EX2 R207, R5 ;  /* 0x0000000500cf7308 */ /* 0x0003e20000000800 */
[CC--:B------:R-:W-:Y:S02]  /*3ba0*/  @!P0 ISETP.GE.AND P5, PT, R2.reuse, R14.reuse, PT ;  /* 0x0000000e0200820c */ /* 0x0c0fe40003fa6270 */
[-C--:B------:R-:W-:Y:S07]  /*3bb0*/  @!P0 ISETP.GE.AND P2, PT, R2, R11.reuse, PT ;  /* 0x0000000b0200820c */ /* 0x080fee0003f46270 */
[----:B------:R-:W-:Y:S01]  /*3bc0*/  MUFU.EX2 R209, R6 ;  /* 0x0000000600d17308 */ /* 0x000fe20000000800 */
[C---:B------:R-:W-:Y:S01]  /*3bd0*/  @!P0 IADD3 R2, PT, PT, R8.reuse, 0x38, RZ ;  /* 0x0000003808028810 */ /* 0x040fe20007ffe0ff */
[----:B------:R-:W-:Y:S01]  /*3be0*/  @!P0 VIADD R8, R8, 0x39 ;  /* 0x0000003908088836 */ /* 0x000fe20000000000 */
[----:B------:R-:W-:Y:S07]  /*3bf0*/  @!P0 FSEL R22, R172, -INF , !P6 ;  /* 0xff800000ac168808 */ /* 0x000fee0007000000 */
[----:B------:R4:W-:Y:S01]  /*3c00*/  MUFU.EX2 R215, R7 ;  /* 0x0000000700d77308 */ /* 0x0009e20000000800 */
[----:B------:R-:W-:Y:S02]  /*3c10*/  @!P0 FSEL R23, R77, -INF , !P3 ;  /* 0xff8000004d178808 */ /* 0x000fe40005800000 */
[C---:B------:R-:W-:Y:S07]  /*3c20*/  @!P0 ISETP.GE.AND P6, PT, R4.reuse, R14, PT ;  /* 0x0000000e0400820c */ /* 0x040fee0003fc6270 */
[----:B------:R-:W3:Y:S01]  /*3c30*/  MUFU.TANH R166, R67 ;  /* 0x0000004300a67308 */ /* 0x000ee20000002400 */
[----:B------:R-:W-:Y:S01]  /*3c40*/  @!P0 ISETP.GE.AND P3, PT, R4, R11, PT ;  /* 0x0000000b0400820c */ /* 0x000fe20003f66270 */
[--C-:B------:R-:W-:Y:S01]  /*3c50*/  FFMA.FTZ R4, R25, UR15, -R9.reuse ;  /* 0x0000000f19047c23 */ /* 0x100fe20008010809 */
[----:B------:R-:W-:Y:S01]  /*3c60*/  MOV R21, R182 ;  /* 0x000000b600157202 */ /* 0x000fe20000000f00 */
[----:B------:R-:W-:Y:S01]  /*3c70*/  IMAD.MOV.U32 R25, RZ, RZ, R180 ;  /* 0x000000ffff197224 */ /* 0x000fe200078e00b4 */
[----:B------:R-:W-:Y:S01]  /*3c80*/  @!P0 FSEL R21, R182, -INF , !P6 ;  /* 0xff800000b6158808 */ /* 0x000fe20007000000 */
[--C-:B-1----:R-:W-:Y:S01]  /*3c90*/  FFMA.FTZ R5, R31, UR15, -R9.reuse ;  /* 0x0000000f1f057c23 */ /* 0x102fe20008010809 */
[----:B------:R-:W-:Y:S03]  /*3ca0*/  @!P0 FSEL R25, R180, -INF , !P5 ;  /* 0xff800000b4198808 */ /* 0x000fe60006800000 */
[----:B------:R1:W-:Y:S01]  /*3cb0*/  MUFU.EX2 R241, R4 ;  /* 0x0000000400f17308 */ /* 0x0003e20000000800 */
[-C--:B------:R-:W-:Y:S01]  /*3cc0*/  @!P0 ISETP.GE.AND P6, PT, R2, R14.reuse, PT ;  /* 0x0000000e0200820c */ /* 0x080fe20003fc6270 */
[----:B----4-:R-:W-:Y:S01]  /*3cd0*/  IMAD.MOV.U32 R7, RZ, RZ, R74 ;  /* 0x000000ffff077224 */ /* 0x010fe200078e004a */
[----:B------:R-:W-:Y:S07]  /*3ce0*/  @!P0 ISETP.GE.AND P5, PT, R8, R14, PT ;  /* 0x0000000e0800820c */ /* 0x000fee0003fa6270 */
[----:B------:R4:W-:Y:S01]  /*3cf0*/  MUFU.EX2 R235, R5 ;  /* 0x0000000500eb7308 */ /* 0x0009e20000000800 */
[----:B------:R-:W-:Y:S02]  /*3d00*/  MOV R19, R177 ;  /* 0x000000b100137202 */ /* 0x000fe40000000f00 */
[----:B------:R-:W-:Y:S07]  /*3d10*/  @!P0 FSEL R27, R178, -INF , !P6 ;  /* 0xff800000b21b8808 */ /* 0x000fee0007000000 */
[----:B------:R-:W3:Y:S01]  /*3d20*/  MUFU.TANH R187, R62 ;  /* 0x0000003e00bb7308 */ /* 0x000ee20000002400 */
[----:B------:R-:W-:Y:S02]  /*3d30*/  @!P0 FSEL R19, R177, -INF , !P5 ;  /* 0xff800000b1138808 */ /* 0x000fe40006800000 */
[-C--:B------:R-:W-:Y:S02]  /*3d40*/  @!P0 ISETP.GE.AND P6, PT, R2, R15.reuse, PT ;  /* 0x0000000f0200820c */ /* 0x080fe40003fc6270 */
[----:B------:R-:W-:Y:S02]  /*3d50*/  @!P0 ISETP.GE.AND P5, PT, R8, R15, PT ;  /* 0x0000000f0800820c */ /* 0x000fe40003fa6270 */
[----:B------:R-:W3:Y:S01]  /*3d60*/  LDL R15, [R1+0x4c] ;  /* 0x00004c00010f7983 */ /* 0x000ee20000100800 */
[----:B-1----:R-:W-:Y:S02]  /*3d70*/  F2FP.BF16.F32.PACK_AB R4, R100, R157 ;  /* 0x0000009d6404723e */ /* 0x002fe400000010ff */
[----:B------:R-:W1:Y:S01]  /*3d80*/  MUFU.TANH R186, R63 ;  /* 0x0000003f00ba7308 */ /* 0x000e620000002400 */
[----:B----4-:R-:W-:Y:S02]  /*3d90*/  F2FP.BF16.F32.PACK_AB R5, R83, R82 ;  /* 0x000000525305723e */ /* 0x010fe400000010ff */
[----:B------:R-:W-:Y:S01]  /*3da0*/  F2FP.BF16.F32.PACK_AB R6, R251, R252 ;  /* 0x000000fcfb06723e */ /* 0x000fe200000010ff */
[----:B------:R4:W-:Y:S01]  /*3db0*/  STS [R162+0x10000], R4 ;  /* 0x01000004a2007388 */ /* 0x0009e20000000800 */
[----:B------:R-:W-:Y:S02]  /*3dc0*/  MOV R26, R197 ;  /* 0x000000c5001a7202 */ /* 0x000fe40000000f00 */
[----:B------:R-:W-:Y:S02]  /*3dd0*/  @!P0 FSEL R26, R197, -INF , !P3 ;  /* 0xff800000c51a8808 */ /* 0x000fe40005800000 */
[----:B------:R-:W-:Y:S02]  /*3de0*/  @!P0 ISETP.GE.AND P3, PT, R2, R16, PT ;  /* 0x000000100200820c */ /* 0x000fe40003f66270 */
[----:B------:R-:W-:Y:S02]  /*3df0*/  MOV R14, R190 ;  /* 0x000000be000e7202 */ /* 0x000fe40000000f00 */
[----:B------:R-:W-:Y:S02]  /*3e00*/  @!P0 FSEL R14, R190, -INF , !P2 ;  /* 0xff800000be0e8808 */ /* 0x000fe40005000000 */
[----:B------:R-:W-:Y:S02]  /*3e10*/  @!P0 ISETP.GE.AND P2, PT, R8, R16, PT ;  /* 0x000000100800820c */ /* 0x000fe40003f46270 */
[----:B------:R-:W-:Y:S02]  /*3e20*/  MOV R16, R75 ;  /* 0x0000004b00107202 */ /* 0x000fe40000000f00 */
[----:B------:R-:W-:Y:S02]  /*3e30*/  @!P0 FSEL R16, R75, -INF , !P3 ;  /* 0xff8000004b108808 */ /* 0x000fe40005800000 */
[----:B------:R-:W-:Y:S02]  /*3e40*/  @!P0 ISETP.GE.AND P3, PT, R2, R11, PT ;  /* 0x0000000b0200820c */ /* 0x000fe40003f66270 */
[----:B------:R-:W-:Y:S02]  /*3e50*/  F2FP.BF16.F32.PACK_AB R2, R68, R71 ;  /* 0x000000474402723e */ /* 0x000fe400000010ff */
[----:B------:R-:W-:Y:S02]  /*3e60*/  @!P0 FSEL R7, R74, -INF , !P2 ;  /* 0xff8000004a078808 */ /* 0x000fe40005000000 */
[----:B------:R-:W-:Y:S01]  /*3e70*/  @!P0 ISETP.GE.AND P2, PT, R8, R11, PT ;  /* 0x0000000b0800820c */ /* 0x000fe20003f46270 */
[----:B------:R1:W-:Y:S01]  /*3e80*/  STS [R162+0x10400], R2 ;  /* 0x01040002a2007388 */ /* 0x0003e20000000800 */
[----:B----4-:R-:W-:Y:S04]  /*3e90*/  FFMA.FTZ R4, R30, UR15, -R9 ;  /* 0x0000000f1e047c23 */ /* 0x010fe80008010809 */
[----:B------:R4:W-:Y:S02]  /*3ea0*/  MUFU.EX2 R236, R4 ;  /* 0x0000000400ec7308 */ /* 0x0009e40000000800 */
[----:B----4-:R-:W-:Y:S05]  /*3eb0*/  F2FP.BF16.F32.PACK_AB R4, R98, R99 ;  /* 0x000000636204723e */ /* 0x010fea00000010ff */
[----:B------:R4:W-:Y:S01]  /*3ec0*/  STS [R165+0x10000], R4 ;  /* 0x01000004a5007388 */ /* 0x0009e20000000800 */
[----:B-1----:R-:W-:Y:S05]  /*3ed0*/  F2FP.BF16.F32.PACK_AB R2, R232, R231 ;  /* 0x000000e7e802723e */ /* 0x002fea00000010ff */
[----:B------:R1:W-:Y:S04]  /*3ee0*/  STS [R165+0x10400], R2 ;  /* 0x01040002a5007388 */ /* 0x0003e80000000800 */
[----:B------:R2:W-:Y:S04]  /*3ef0*/  STS [R162+0x12400], R5 ;  /* 0x01240005a2007388 */ /* 0x0005e80000000800 */
[----:B------:R2:W-:Y:S01]  /*3f00*/  STS [R162+0x12000], R6 ;  /* 0x01200006a2007388 */ /* 0x0005e20000000800 */
[----:B----4-:R-:W-:Y:S05]  /*3f10*/  F2FP.BF16.F32.PACK_AB R4, R79, R78 ;  /* 0x0000004e4f04723e */ /* 0x010fea00000010ff */
[----:B------:R4:W-:Y:S01]  /*3f20*/  STS [R165+0x12400], R4 ;  /* 0x01240004a5007388 */ /* 0x0009e20000000800 */
[----:B-1----:R-:W-:Y:S02]  /*3f30*/  F2FP.BF16.F32.PACK_AB R2, R96, R97 ;  /* 0x000000616002723e */ /* 0x002fe400000010ff */
[----:B--2---:R-:W-:Y:S01]  /*3f40*/  F2FP.BF16.F32.PACK_AB R5, R247, R248 ;  /* 0x000000f8f705723e */ /* 0x004fe200000010ff */
[----:B------:R-:W-:Y:S04]  /*3f50*/  FFMA.FTZ R6, R20, UR15, -R12 ;  /* 0x0000000f14067c23 */ /* 0x000fe8000801080c */
[----:B------:R1:W-:Y:S01]  /*3f60*/  STS [R165+0x12000], R5 ;  /* 0x01200005a5007388 */ /* 0x0003e20000000800 */
[----:B------:R2:W-:Y:S01]  /*3f70*/  MUFU.EX2 R179, R6 ;  /* 0x0000000600b37308 */ /* 0x0005e20000000800 */
[--C-:B----4-:R-:W-:Y:S01]  /*3f80*/  FFMA.FTZ R4, R17, UR15, -R13.reuse ;  /* 0x0000000f11047c23 */ /* 0x110fe2000801080d */
[----:B--2---:R-:W-:Y:S08]  /*3f90*/  FFMA.FTZ R6, R28, UR15, -R13 ;  /* 0x0000000f1c067c23 */ /* 0x004ff0000801080d */
[----:B------:R2:W-:Y:S10]  /*3fa0*/  MUFU.EX2 R83, R4 ;  /* 0x0000000400537308 */ /* 0x0005f40000000800 */
[----:B------:R4:W-:Y:S01]  /*3fb0*/  MUFU.EX2 R78, R6 ;  /* 0x00000006004e7308 */ /* 0x0009e20000000800 */
[----:B-1----:R-:W-:Y:S02]  /*3fc0*/  F2FP.BF16.F32.PACK_AB R5, R222, R224 ;  /* 0x000000e0de05723e */ /* 0x002fe400000010ff */
[----:B--2---:R-:W-:Y:S01]  /*3fd0*/  F2FP.BF16.F32.PACK_AB R4, R90, R91 ;  /* 0x0000005b5a04723e */ /* 0x004fe200000010ff */
[--C-:B----4-:R-:W-:Y:S06]  /*3fe0*/  FFMA.FTZ R6, R21, UR15, -R10.reuse ;  /* 0x0000000f15067c23 */ /* 0x110fec000801080a */
[----:B------:R1:W-:Y:S02]  /*3ff0*/  MUFU.EX2 R203, R6 ;  /* 0x0000000600cb7308 */ /* 0x0003e40000000800 */
[----:B-1----:R-:W-:Y:S08]  /*4000*/  FFMA.FTZ R6, R26, UR15, -R9 ;  /* 0x0000000f1a067c23 */ /* 0x002ff00008010809 */
[----:B------:R1:W-:Y:S02]  /*4010*/  MUFU.EX2 R229, R6 ;  /* 0x0000000600e57308 */ /* 0x0003e40000000800 */
[----:B-1----:R-:W-:Y:S08]  /*4020*/  FFMA.FTZ R6, R27, UR15, -R10 ;  /* 0x0000000f1b067c23 */ /* 0x002ff0000801080a */
[----:B------:R-:W-:Y:S01]  /*4030*/  MUFU.EX2 R195, R6 ;  /* 0x0000000600c37308 */ /* 0x000fe20000000800 */
[----:B---3--:R-:W-:Y:S01]  /*4040*/  IMAD.IADD R113, R162, 0x1, R15 ;  /* 0x00000001a2717824 */ /* 0x008fe200078e020f */
[----:B------:R-:W-:Y:S04]  /*4050*/  IADD3 R112, PT, PT, R15, R163, RZ ;  /* 0x000000a30f707210 */ /* 0x000fe80007ffe0ff */
[----:B------:R1:W-:Y:S01]  /*4060*/  STS [R113+0x10000], R2 ;  /* 0x0100000271007388 */ /* 0x0003e20000000800 */
[C---:B------:R-:W-:Y:S02]  /*4070*/  IADD3 R164, PT, PT, R34.reuse, R113, RZ ;  /* 0x0000007122a47210 */ /* 0x040fe40007ffe0ff */
[----:B------:R-:W-:Y:S01]  /*4080*/  IADD3 R115, PT, PT, R34, R112, RZ ;  /* 0x0000007022737210 */ /* 0x000fe20007ffe0ff */
[----:B------:R2:W-:Y:S04]  /*4090*/  STS [R113+0x10400], R5 ;  /* 0x0104000571007388 */ /* 0x0005e80000000800 */
[----:B------:R3:W-:Y:S01]  /*40a0*/  STS [R164+0x10000], R4 ;  /* 0x01000004a4007388 */ /* 0x0007e20000000800 */
[--C-:B-1----:R-:W-:Y:S04]  /*40b0*/  FFMA.FTZ R2, R18, UR15, -R13.reuse ;  /* 0x0000000f12027c23 */ /* 0x102fe8000801080d */
[----:B------:R1:W-:Y:S01]  /*40c0*/  MUFU.EX2 R82, R2 ;  /* 0x0000000200527308 */ /* 0x0003e20000000800 */
[--C-:B--2---:R-:W-:Y:S01]  /*40d0*/  FFMA.FTZ R5, R22, UR15, -R12.reuse ;  /* 0x0000000f16057c23 */ /* 0x104fe2000801080c */
[----:B---3--:R-:W-:Y:S08]  /*40e0*/  F2FP.BF16.F32.PACK_AB R4, R73, R72 ;  /* 0x000000484904723e */ /* 0x008ff000000010ff */
[----:B------:R2:W3:Y:S01]  /*40f0*/  MUFU.EX2 R176, R5 ;  /* 0x0000000500b07308 */ /* 0x0004e20000000800 */
[----:B-1----:R-:W-:Y:S05]  /*4100*/  F2FP.BF16.F32.PACK_AB R2, R204, R205 ;  /* 0x000000cdcc02723e */ /* 0x002fea00000010ff */
[----:B------:R1:W-:Y:S01]  /*4110*/  STS [R164+0x10400], R2 ;  /* 0x01040002a4007388 */ /* 0x0003e20000000800 */
[----:B--2---:R-:W-:Y:S02]  /*4120*/  F2FP.BF16.F32.PACK_AB R5, R245, R246 ;  /* 0x000000f6f505723e */ /* 0x004fe400000010ff */
[----:B---3--:R-:W-:Y:S01]  /*4130*/  F2FP.BF16.F32.PACK_AB R6, R176, R179 ;  /* 0x000000b3b006723e */ /* 0x008fe200000010ff */
[----:B------:R2:W-:Y:S04]  /*4140*/  STS [R113+0x12400], R4 ;  /* 0x0124000471007388 */ /* 0x0005e80000000800 */
[----:B------:R3:W-:Y:S01]  /*4150*/  STS [R113+0x12000], R5 ;  /* 0x0120000571007388 */ /* 0x0007e20000000800 */
[----:B-1----:R-:W-:Y:S04]  /*4160*/  FFMA.FTZ R2, R23, UR15, -R13 ;  /* 0x0000000f17027c23 */ /* 0x002fe8000801080d */
[----:B------:R1:W4:Y:S01]  /*4170*/  MUFU.EX2 R79, R2 ;  /* 0x00000002004f7308 */ /* 0x0003220000000800 */
[----:B--2---:R-:W-:Y:S01]  /*4180*/  F2FP.BF16.F32.PACK_AB R4, R86, R87 ;  /* 0x000000575604723e */ /* 0x004fe200000010ff */
[--C-:B---3--:R-:W-:Y:S08]  /*4190*/  FFMA.FTZ R5, R29, UR15, -R12.reuse ;  /* 0x0000000f1d057c23 */ /* 0x108ff0000801080c */
[----:B------:R2:W-:Y:S01]  /*41a0*/  MUFU.EX2 R175, R5 ;  /* 0x0000000500af7308 */ /* 0x0005e20000000800 */
[----:B-1----:R-:W-:Y:S05]  /*41b0*/  F2FP.BF16.F32.PACK_AB R2, R239, R240 ;  /* 0x000000f0ef02723e */ /* 0x002fea00000010ff */
[----:B------:R1:W-:Y:S01]  /*41c0*/  STS [R164+0x12000], R2 ;  /* 0x01200002a4007388 */ /* 0x0003e20000000800 */
[----:B--2---:R-:W-:Y:S05]  /*41d0*/  F2FP.BF16.F32.PACK_AB R5, R249, R250 ;  /* 0x000000faf905723e */ /* 0x004fea00000010ff */
[----:B------:R2:W-:Y:S04]  /*41e0*/  STS [R164+0x12400], R5 ;  /* 0x01240005a4007388 */ /* 0x0005e80000000800 */
[----:B------:R3:W-:Y:S01]  /*41f0*/  STS [R163], R4 ;  /* 0x00000004a3007388 */ /* 0x0007e20000000800 */
[----:B-1----:R-:W-:Y:S04]  /*4200*/  FFMA.FTZ R2, R24, UR15, -R12 ;  /* 0x0000000f18027c23 */ /* 0x002fe8000801080c */
[----:B------:R1:W4:Y:S01]  /*4210*/  MUFU.EX2 R174, R2 ;  /* 0x0000000200ae7308 */ /* 0x0003220000000800 */
[--C-:B--2---:R-:W-:Y:S01]  /*4220*/  FFMA.FTZ R5, R25, UR15, -R10.reuse ;  /* 0x0000000f19057c23 */ /* 0x104fe2000801080a */
[----:B------:R-:W-:Y:S08]  /*4230*/  FFMA.FTZ R10, R19, UR15, -R10 ;  /* 0x0000000f130a7c23 */ /* 0x000ff0000801080a */
[----:B------:R2:W-:Y:S01]  /*4240*/  MUFU.EX2 R202, R5 ;  /* 0x0000000500ca7308 */ /* 0x0005e20000000800 */
[----:B---3--:R-:W-:Y:S01]  /*4250*/  IMAD.MOV.U32 R4, RZ, RZ, R166 ;  /* 0x000000ffff047224 */ /* 0x008fe200078e00a6 */
[----:B------:R-:W-:Y:S08]  /*4260*/  @!P0 FSEL R4, R166, -INF , !P5 ;  /* 0xff800000a6048808 */ /* 0x000ff00006800000 */
[----:B------:R-:W-:Y:S01]  /*4270*/  MUFU.EX2 R188, R10 ;  /* 0x0000000a00bc7308 */ /* 0x000fe20000000800 */
[----:B-1----:R-:W-:Y:S05]  /*4280*/  F2FP.BF16.F32.PACK_AB R2, R196, R194 ;  /* 0x000000c2c402723e */ /* 0x002fea00000010ff */
[----:B------:R1:W-:Y:S01]  /*4290*/  STS [R163+0x400], R2 ;  /* 0x00040002a3007388 */ /* 0x0003e20000000800 */
[----:B--2---:R-:W-:Y:S03]  /*42a0*/  FFMA.FTZ R5, R14, UR15, -R9 ;  /* 0x0000000f0e057c23 */ /* 0x004fe60008010809 */
[----:B------:R4:W-:Y:S01]  /*42b0*/  STS [R114+0x400], R6 ;  /* 0x0004000672007388 */ /* 0x0009e20000000800 */
[----:B------:R2:W-:Y:S02]  /*42c0*/  MUFU.EX2 R227, R5 ;  /* 0x0000000500e37308 */ /* 0x0005e40000000800 */
[--C-:B--2---:R-:W-:Y:S01]  /*42d0*/  FFMA.FTZ R5, R16, UR15, -R13.reuse ;  /* 0x0000000f10057c23 */ /* 0x104fe2000801080d */
[----:B------:R-:W-:Y:S01]  /*42e0*/  FFMA.FTZ R13, R7, UR15, -R13 ;  /* 0x0000000f070d7c23 */ /* 0x000fe2000801080d */
[----:B-1----:R-:W-:Y:S06]  /*42f0*/  MOV R2, R167 ;  /* 0x000000a700027202 */ /* 0x002fec0000000f00 */
[----:B------:R1:W-:Y:S01]  /*4300*/  MUFU.EX2 R73, R5 ;  /* 0x0000000500497308 */ /* 0x0003e20000000800 */
[----:B------:R-:W-:Y:S02]  /*4310*/  @!P0 FSEL R2, R167, -INF , !P6 ;  /* 0xff800000a7028808 */ /* 0x000fe40007000000 */
[----:B----4-:R-:W-:Y:S07]  /*4320*/  F2FP.BF16.F32.PACK_AB R6, R78, R79 ;  /* 0x0000004f4e06723e */ /* 0x010fee00000010ff */
[----:B------:R-:W-:Y:S01]  /*4330*/  MUFU.EX2 R72, R13 ;  /* 0x0000000d00487308 */ /* 0x000fe20000000800 */
[--C-:B------:R-:W-:Y:S01]  /*4340*/  FFMA.FTZ R7, R2, UR15, -R12.reuse ;  /* 0x0000000f02077c23 */ /* 0x100fe2000801080c */
[----:B------:R-:W-:Y:S01]  /*4350*/  F2FP.BF16.F32.PACK_AB R2, R82, R83 ;  /* 0x000000535202723e */ /* 0x000fe200000010ff */
[----:B------:R-:W-:Y:S01]  /*4360*/  FFMA.FTZ R12, R4, UR15, -R12 ;  /* 0x0000000f040c7c23 */ /* 0x000fe2000801080c */
[----:B------:R-:W-:Y:S06]  /*4370*/  MOV R4, R187 ;  /* 0x000000bb00047202 */ /* 0x000fec0000000f00 */
[----:B------:R2:W-:Y:S01]  /*4380*/  MUFU.EX2 R171, R7 ;  /* 0x0000000700ab7308 */ /* 0x0005e20000000800 */
[----:B------:R-:W-:Y:S01]  /*4390*/  @!P0 FSEL R4, R187, -INF , !P3 ;  /* 0xff800000bb048808 */ /* 0x000fe20005800000 */
[----:B------:R3:W-:Y:S01]  /*43a0*/  STS [R114], R2 ;  /* 0x0000000272007388 */ /* 0x0007e20000000800 */
[----:B-1----:R-:W-:Y:S07]  /*43b0*/  MOV R5, R186 ;  /* 0x000000ba00057202 */ /* 0x002fee0000000f00 */
[----:B------:R-:W1:Y:S01]  /*43c0*/  MUFU.EX2 R169, R12 ;  /* 0x0000000c00a97308 */ /* 0x000e620000000800 */
[----:B------:R-:W-:Y:S01]  /*43d0*/  @!P0 FSEL R5, R186, -INF , !P2 ;  /* 0xff800000ba058808 */ /* 0x000fe20005000000 */
[--C-:B--2---:R-:W-:Y:S04]  /*43e0*/  FFMA.FTZ R7, R4, UR15, -R9.reuse ;  /* 0x0000000f04077c23 */ /* 0x104fe80008010809 */
[----:B------:R-:W-:Y:S01]  /*43f0*/  FFMA.FTZ R9, R5, UR15, -R9 ;  /* 0x0000000f05097c23 */ /* 0x000fe20008010809 */
[----:B------:R-:W-:Y:S02]  /*4400*/  F2FP.BF16.F32.PACK_AB R5, R241, R244 ;  /* 0x000000f4f105723e */ /* 0x000fe400000010ff */
[----:B------:R-:W-:Y:S01]  /*4410*/  F2FP.BF16.F32.PACK_AB R4, R207, R209 ;  /* 0x000000d1cf04723e */ /* 0x000fe200000010ff */
[----:B------:R2:W-:Y:S02]  /*4420*/  MUFU.EX2 R220, R7 ;  /* 0x0000000700dc7308 */ /* 0x0005e40000000800 */
[----:B------:R4:W-:Y:S08]  /*4430*/  STS [R163+0x2400], R5 ;  /* 0x00240005a3007388 */ /* 0x0009f00000000800 */
[----:B------:R-:W1:Y:S01]  /*4440*/  MUFU.EX2 R219, R9 ;  /* 0x0000000900db7308 */ /* 0x000e620000000800 */
[----:B---3--:R-:W-:Y:S05]  /*4450*/  F2FP.BF16.F32.PACK_AB R2, R215, R217 ;  /* 0x000000d9d702723e */ /* 0x008fea00000010ff */
[----:B------:R1:W-:Y:S01]  /*4460*/  STS [R163+0x2000], R2 ;  /* 0x00200002a3007388 */ /* 0x0003e20000000800 */
[----:B--2---:R-:W-:Y:S03]  /*4470*/  F2FP.BF16.F32.PACK_AB R7, R235, R236 ;  /* 0x000000eceb07723e */ /* 0x004fe600000010ff */
[----:B------:R2:W-:Y:S04]  /*4480*/  STS [R114+0x2000], R4 ;  /* 0x0020000472007388 */ /* 0x0005e80000000800 */
[----:B------:R-:W-:Y:S04]  /*4490*/  STS [R114+0x2400], R7 ;  /* 0x0024000772007388 */ /* 0x000fe80000000800 */
[----:B------:R3:W-:Y:S01]  /*44a0*/  STS [R112], R6 ;  /* 0x0000000670007388 */ /* 0x0007e20000000800 */
[----:B----4-:R-:W-:Y:S05]  /*44b0*/  F2FP.BF16.F32.PACK_AB R5, R174, R175 ;  /* 0x000000afae05723e */ /* 0x010fea00000010ff */
[----:B------:R4:W-:Y:S01]  /*44c0*/  STS [R112+0x400], R5 ;  /* 0x0004000570007388 */ /* 0x0009e20000000800 */
[----:B-1----:R-:W-:Y:S02]  /*44d0*/  F2FP.BF16.F32.PACK_AB R2, R169, R171 ;  /* 0x000000aba902723e */ /* 0x002fe400000010ff */
[----:B--2---:R-:W-:Y:S03]  /*44e0*/  F2FP.BF16.F32.PACK_AB R4, R72, R73 ;  /* 0x000000494804723e */ /* 0x004fe600000010ff */
[----:B------:R1:W-:Y:S04]  /*44f0*/  STS [R115+0x400], R2 ;  /* 0x0004000273007388 */ /* 0x0003e80000000800 */
[----:B------:R2:W-:Y:S01]  /*4500*/  STS [R115], R4 ;  /* 0x0000000473007388 */ /* 0x0005e20000000800 */
[----:B---3--:R-:W-:Y:S05]  /*4510*/  F2FP.BF16.F32.PACK_AB R6, R202, R203 ;  /* 0x000000cbca06723e */ /* 0x008fea00000010ff */
[----:B------:R-:W-:Y:S01]  /*4520*/  STS [R112+0x2000], R6 ;  /* 0x0020000670007388 */ /* 0x000fe20000000800 */
[----:B----4-:R-:W-:Y:S05]  /*4530*/  F2FP.BF16.F32.PACK_AB R5, R227, R229 ;  /* 0x000000e5e305723e */ /* 0x010fea00000010ff */
[----:B------:R-:W-:Y:S01]  /*4540*/  STS [R112+0x2400], R5 ;  /* 0x0024000570007388 */ /* 0x000fe20000000800 */
[----:B-1----:R-:W-:Y:S02]  /*4550*/  F2FP.BF16.F32.PACK_AB R2, R219, R220 ;  /* 0x000000dcdb02723e */ /* 0x002fe400000010ff */
[----:B--2---:R-:W-:Y:S03]  /*4560*/  F2FP.BF16.F32.PACK_AB R4, R188, R195 ;  /* 0x000000c3bc04723e */ /* 0x004fe600000010ff */
[----:B------:R1:W-:Y:S04]  /*4570*/  STS [R115+0x2400], R2 ;  /* 0x0024000273007388 */ /* 0x0003e80000000800 */
[----:B------:R-:W-:Y:S04]  /*4580*/  STS [R115+0x2000], R4 ;  /* 0x0020000473007388 */ /* 0x000fe80000000800 */
[----:B------:R-:W2:Y:S08]  /*4590*/  LDSM.16.M88.4 R64, [R0+0x4000] ;  /* 0x004000000040783b */ /* 0x000eb00000000200 */
[----:B------:R3:W4:Y:S01]  /*45a0*/  LDSM.16.M88.4 R60, [R0+0x5000] ;  /* 0x00500000003c783b */ /* 0x0007220000000200 */
[C---:B-1----:R-:W-:Y:S01]  /*45b0*/  VIADD R2, R0.reuse, 0x4000 ;  /* 0x0000400000027836 */ /* 0x042fe20000000000 */
[----:B---3--:R-:W-:Y:S04]  /*45c0*/  IADD3 R0, PT, PT, R0, 0x4020, RZ ;  /* 0x0000402000007810 */ /* 0x008fe80007ffe0ff */
[----:B------:R-:W-:Y:S05]  /*45d0*/  @P1 IADD3 R0, PT, PT, R2, -0x20, RZ ;  /* 0xffffffe002001810 */ /* 0x000fea0007ffe0ff */
[----:B------:R-:W1:Y:S01]  /*45e0*/  LDSM.16.M88.4 R100, [R0] ;  /* 0x000000000064783b */ /* 0x000e620000000200 */
[-C--:B--2---:R-:W-:Y:S07]  /*45f0*/  HMMA.16816.F32.BF16 R4, R64, R116.reuse, RZ ;  /* 0x000000744004723c */ /* 0x084fee00000418ff */
[----:B------:R2:W3:Y:S01]  /*4600*/  LDSM.16.M88.4 R104, [R0+0x1000] ;  /* 0x001000000068783b */ /* 0x0004e20000000200 */
[C---:B----4-:R-:W-:Y:S08]  /*4610*/  HMMA.16816.F32.BF16 R8, R60.reuse, R116, RZ ;  /* 0x000000743c08723c */ /* 0x050ff000000418ff */
[-C--:B------:R-:W-:Y:S08]  /*4620*/  HMMA.16816.F32.BF16 R12, R60, R118.reuse, RZ ;  /* 0x000000763c0c723c */ /* 0x080ff000000418ff */
[C---:B------:R-:W-:Y:S02]  /*4630*/  HMMA.16816.F32.BF16 R16, R64.reuse, R118, RZ ;  /* 0x000000764010723c */ /* 0x040fe400000418ff */
[--C-:B--2---:R-:W-:Y:S06]  /*4640*/  SHF.R.U32.HI R0, RZ, 0x4, R155.reuse ;  /* 0x00000004ff007819 */ /* 0x104fec000001169b */
[-C--:B------:R-:W-:Y:S01]  /*4650*/  HMMA.16816.F32.BF16 R20, R64, R120.reuse, RZ ;  /* 0x000000784014723c */ /* 0x080fe200000418ff */
[----:B------:R-:W-:Y:S04]  /*4660*/  LOP3.LUT R0, R0, 0x8, RZ, 0xc0, !PT ;  /* 0x0000000800007812 */ /* 0x000fe800078ec0ff */
[--C-:B------:R-:W-:Y:S03]  /*4670*/  LOP3.LUT R0, R0, 0x10, R155.reuse, 0xf8, !PT ;  /* 0x0000001000007812 */ /* 0x100fe600078ef89b */
[C---:B------:R-:W-:Y:S02]  /*4680*/  HMMA.16816.F32.BF16 R24, R60.reuse, R120, RZ ;  /* 0x000000783c18723c */ /* 0x040fe400000418ff */
[----:B------:R-:W-:Y:S02]  /*4690*/  LOP3.LUT R0, R0, 0xc0, R156, 0xf8, !PT ;  /* 0x000000c000007812 */ /* 0x000fe400078ef89c */
[----:B------:R-:W2:Y:S02]  /*46a0*/  LDL.LU R156, [R1+0x38] ;  /* 0x00003800019c7983 */ /* 0x000ea40000300800 */
[----:B------:R-:W-:Y:S01]  /*46b0*/  LOP3.LUT R2, R0, R3, RZ, 0x3c, !PT ;  /* 0x0000000300027212 */ /* 0x000fe200078e3cff */
[----:B------:R-:W-:Y:S01]  /*46c0*/  IMAD.MOV.U32 R3, RZ, RZ, R110 ;  /* 0x000000ffff037224 */ /* 0x000fe200078e006e */
[-C--:B------:R-:W-:Y:S01]  /*46d0*/  HMMA.16816.F32.BF16 R28, R60, R122.reuse, RZ ;  /* 0x0000007a3c1c723c */ /* 0x080fe200000418ff */
[----:B------:R-:W-:Y:S04]  /*46e0*/  LOP3.LUT R110, R158, 0x30, RZ, 0xc0, !PT ;  /* 0x000000309e6e7812 */ /* 0x000fe800078ec0ff */
[----:B------:R-:W-:Y:S03]  /*46f0*/  LOP3.LUT R0, R110, 0x8, R155, 0xf8, !PT ;  /* 0x000000086e007812 */ /* 0x000fe600078ef89b */
        /* <DEDUP_REMOVED lines=10> */
[C---:B---3--:R-:W-:Y:S08]  /*47a0*/  HMMA.16816.F32.BF16 R8, R104.reuse, R132, R8 ;  /* 0x000000846808723c */ /* 0x048ff00000041808 */
[-C--:B------:R-:W-:Y:S03]  /*47b0*/  HMMA.16816.F32.BF16 R12, R104, R134.reuse, R12 ;  /* 0x00000086680c723c */ /* 0x080fe6000004180c */
[C---:B------:R-:W-:Y:S01]  /*47c0*/  FADD.FTZ R4, -R161.reuse, R4 ;  /* 0x00000004a1047221 */ /* 0x040fe20000010100 */
[C---:B------:R-:W-:Y:S01]  /*47d0*/  FADD.FTZ R6, -R160.reuse, R6 ;  /* 0x00000006a0067221 */ /* 0x040fe20000010100 */
[----:B------:R-:W-:Y:S03]  /*47e0*/  FADD.FTZ R7, -R160, R7 ;  /* 0x00000007a0077221 */ /* 0x000fe60000010100 */
[C---:B------:R-:W-:Y:S04]  /*47f0*/  HMMA.16816.F32.BF16 R16, R100.reuse, R134, R16 ;  /* 0x000000866410723c */ /* 0x040fe80000041810 */
[----:B------:R-:W-:Y:S04]  /*4800*/  FMUL.FTZ R7, R68, R7 ;  /* 0x0000000744077220 */ /* 0x000fe80000410000 */
        /* <DEDUP_REMOVED lines=13> */
[----:B------:R-:W-:Y:S01]  /*48e0*/  FMUL.FTZ R107, R157, R4 ;  /* 0x000000049d6b7220 */ /* 0x000fe20000410000 */
[----:B------:R-:W-:Y:S01]  /*48f0*/  IMAD.MOV.U32 R4, RZ, RZ, R3 ;  /* 0x000000ffff047224 */ /* 0x000fe200078e0003 */
[----:B------:R-:W-:Y:S01]  /*4900*/  SHF.L.U32 R157, R155, 0x6, RZ ;  /* 0x000000069b9d7819 */ /* 0x000fe200000006ff */
[----:B------:R-:W-:Y:S01]  /*4910*/  FADD.FTZ R106, -R161, R5 ;  /* 0x00000005a16a7221 */ /* 0x000fe20000010100 */
[----:B------:R-:W-:Y:S01]  /*4920*/  SHF.L.U32 R105, R155, 0x3, RZ ;  /* 0x000000039b697819 */ /* 0x000fe200000006ff */
[----:B------:R-:W-:Y:S01]  /*4930*/  FFMA.FTZ R4, -R4, R4, 1 ;  /* 0x3f80000004047423 */ /* 0x000fe20000010104 */
[----:B------:R-:W-:Y:S01]  /*4940*/  LOP3.LUT R0, R0, 0x1c0, R157, 0xf8, !PT ;  /* 0x000001c000007812 */ /* 0x000fe200078ef89d */
[----:B------:R-:W-:Y:S01]  /*4950*/  FFMA.FTZ R5, -R148, R148, 1 ;  /* 0x3f80000094057423 */ /* 0x000fe20000010194 */
[----:B------:R-:W-:Y:S01]  /*4960*/  LOP3.LUT R104, R105, 0x38, RZ, 0xc0, !PT ;  /* 0x0000003869687812 */ /* 0x000fe200078ec0ff */
[----:B------:R1:W5:Y:S01]  /*4970*/  LDL.LU R148, [R1+0xd0] ;  /* 0x0000d00001947983 */ /* 0x0003620000300800 */
[----:B------:R-:W-:Y:S01]  /*4980*/  FMUL.FTZ R4, R4, UR23 ;  /* 0x0000001704047c20 */ /* 0x000fe20008410000 */
[----:B------:R-:W-:Y:S04]  /*4990*/  HMMA.16816.F32.BF16 R64, R100, R146, R64 ;  /* 0x000000926440723c */ /* 0x000fe80000041840 */
[----:B------:R-:W-:Y:S01]  /*49a0*/  LOP3.LUT R3, R157, 0x400, RZ, 0xc0, !PT ;  /* 0x000004009d037812 */ /* 0x000fe200078ec0ff */
[----:B------:R-:W-:Y:S01]  /*49b0*/  FMUL.FTZ R101, R107, R4 ;  /* 0x000000046b657220 */ /* 0x000fe20000410000 */
[----:B------:R-:W-:Y:S01]  /*49c0*/  LOP3.LUT R0, R0, R104, RZ, 0x3c, !PT ;  /* 0x0000006800007212 */ /* 0x000fe200078e3cff */
        /* <DEDUP_REMOVED lines=14> */
[----:B------:R-:W-:Y:S01]  /*4ab0*/  FMUL.FTZ R5, R5, UR23 ;  /* 0x0000001705057c20 */ /* 0x000fe20008410000 */
[----:B------:R-:W-:Y:S01]  /*4ac0*/  FMUL.FTZ R4, R4, UR23 ;  /* 0x0000001704047c20 */ /* 0x000fe20008410000 */
[----:B------:R1:W5:Y:S01]  /*4ad0*/  LDL.LU R96, [R1+0xc0] ;  /* 0x0000c00001607983 */ /* 0x0003620000300800 */
[----:B------:R-:W-:Y:S01]  /*4ae0*/  FMUL.FTZ R3, R3, UR23 ;  /* 0x0000001703037c20 */ /* 0x000fe20008410000 */
[----:B------:R-:W-:Y:S01]  /*4af0*/  FMUL.FTZ R16, R16, UR23 ;  /* 0x0000001710107c20 */ /* 0x000fe20008410000 */
[----:B------:R-:W-:Y:S01]  /*4b00*/  FMUL.FTZ R4, R102, R4 ;  /* 0x0000000466047220 */ /* 0x000fe20000410000 */
[----:B------:R1:W5:Y:S01]  /*4b10*/  LDL.LU R95, [R1+0xbc] ;  /* 0x0000bc00015f7983 */ /* 0x0003620000300800 */
[----:B------:R-:W-:Y:S01]  /*4b20*/  FMUL.FTZ R3, R17, R3 ;  /* 0x0000000311037220 */ /* 0x000fe20000410000 */
[----:B------:R-:W-:Y:S01]  /*4b30*/  FMUL.FTZ R16, R20, R16 ;  /* 0x0000001014107220 */ /* 0x000fe20000410000 */
[C---:B------:R-:W-:Y:S01]  /*4b40*/  FADD.FTZ R20, -R161.reuse, R33 ;  /* 0x00000021a1147221 */ /* 0x040fe20000010100 */
[----:B------:R1:W5:Y:S01]  /*4b50*/  LDL.LU R94, [R1+0xb8] ;  /* 0x0000b800015e7983 */ /* 0x0003620000300800 */
[C---:B------:R-:W-:Y:S01]  /*4b60*/  FADD.FTZ R33, -R161.reuse, R36 ;  /* 0x00000024a1217221 */ /* 0x040fe20000010100 */
[----:B------:R-:W-:Y:S01]  /*4b70*/  FADD.FTZ R36, -R161, R37 ;  /* 0x00000025a1247221 */ /* 0x000fe20000010100 */
[----:B------:R-:W-:Y:S01]  /*4b80*/  FMUL.FTZ R20, R90, R20 ;  /* 0x000000145a147220 */ /* 0x000fe20000410000 */
[----:B------:R-:W-:Y:S01]  /*4b90*/  F2FP.BF16.F32.PACK_AB R16, R16, R3 ;  /* 0x000000031010723e */ /* 0x000fe200000010ff */
[----:B------:R-:W-:Y:S01]  /*4ba0*/  FMUL.FTZ R33, R87, R33 ;  /* 0x0000002157217220 */ /* 0x000fe20000410000 */
[----:B------:R-:W-:Y:S01]  /*4bb0*/  FMUL.FTZ R36, R86, R36 ;  /* 0x0000002456247220 */ /* 0x000fe20000410000 */
[----:B------:R-:W-:Y:S01]  /*4bc0*/  FFMA.FTZ R3, -R84, R84, 1 ;  /* 0x3f80000054037423 */ /* 0x000fe20000010154 */
        /* <DEDUP_REMOVED lines=8> */
[----:B------:R-:W-:Y:S04]  /*4c50*/  FMUL.FTZ R3, R3, UR23 ;  /* 0x0000001703037c20 */ /* 0x000fe80008410000 */
[----:B------:R-:W-:Y:S01]  /*4c60*/  FMUL.FTZ R3, R36, R3 ;  /* 0x0000000324037220 */ /* 0x000fe20000410000 */
[----:B------:R-:W-:Y:S04]  /*4c70*/  FFMA.FTZ R36, -R76, R76, 1 ;  /* 0x3f8000004c247423 */ /* 0x000fe8000001014c */
[----:B------:R-:W-:Y:S01]  /*4c80*/  FMUL.FTZ R36, R36, UR23 ;  /* 0x0000001724247c20 */ /* 0x000fe20008410000 */
[----:B--2---:R-:W-:Y:S01]  /*4c90*/  FMUL.FTZ R106, R156, R106 ;  /* 0x0000006a9c6a7220 */ /* 0x004fe20000410000 */
[----:B------:R-:W-:Y:S03]  /*4ca0*/  SHF.L.U32 R156, R155, 0x5, RZ ;  /* 0x000000059b9c7819 */ /* 0x000fe600000006ff */
[----:B------:R-:W-:Y:S01]  /*4cb0*/  FMUL.FTZ R100, R106, R5 ;  /* 0x000000056a647220 */ /* 0x000fe20000410000 */
[----:B------:R-:W-:Y:S02]  /*4cc0*/  FFMA.FTZ R5, -R93, R93, 1 ;  /* 0x3f8000005d057423 */ /* 0x000fe4000001015d */
[----:B------:R1:W5:Y:S02]  /*4cd0*/  LDL.LU R93, [R1+0xb4] ;  /* 0x0000b400015d7983 */ /* 0x0003640000300800 */
[----:B------:R-:W-:Y:S01]  /*4ce0*/  FMUL.FTZ R5, R5, UR23 ;  /* 0x0000001705057c20 */ /* 0x000fe20008410000 */
[----:B------:R-:W-:Y:S01]  /*4cf0*/  F2FP.BF16.F32.PACK_AB R17, R100, R101 ;  /* 0x000000656411723e */ /* 0x000fe200000010ff */
[----:B------:R1:W5:Y:S02]  /*4d00*/  LDL.LU R92, [R1+0xb0] ;  /* 0x0000b000015c7983 */ /* 0x0003640000300800 */
[----:B------:R-:W-:Y:S01]  /*4d10*/  FMUL.FTZ R5, R21, R5 ;  /* 0x0000000515057220 */ /* 0x000fe20000410000 */
[----:B------:R-:W-:Y:S04]  /*4d20*/  FFMA.FTZ R21, -R88, R88, 1 ;  /* 0x3f80000058157423 */ /* 0x000fe80000010158 */
[----:B------:R-:W-:Y:S01]  /*4d30*/  F2FP.BF16.F32.PACK_AB R101, R4, R5 ;  /* 0x000000050465723e */ /* 0x000fe200000010ff */
[----:B------:R-:W-:Y:S01]  /*4d40*/  FMUL.FTZ R5, R91, R32 ;  /* 0x000000205b057220 */ /* 0x000fe20000410000 */
[----:B------:R-:W-:Y:S01]  /*4d50*/  FFMA.FTZ R32, -R89, R89, 1 ;  /* 0x3f80000059207423 */ /* 0x000fe20000010159 */
[----:B------:R1:W5:Y:S01]  /*4d60*/  LDL.LU R91, [R1+0xac] ;  /* 0x0000ac00015b7983 */ /* 0x0003620000300800 */
[----:B------:R-:W-:Y:S01]  /*4d70*/  FFMA.FTZ R4, -R85, R85, 1 ;  /* 0x3f80000055047423 */ /* 0x000fe20000010155 */
[----:B------:R-:W-:Y:S01]  /*4d80*/  FMUL.FTZ R21, R21, UR23 ;  /* 0x0000001715157c20 */ /* 0x000fe20008410000 */
[----:B------:R-:W-:Y:S01]  /*4d90*/  FMUL.FTZ R32, R32, UR23 ;  /* 0x0000001720207c20 */ /* 0x000fe20008410000 */
[----:B------:R1:W5:Y:S01]  /*4da0*/  LDL.LU R90, [R1+0xa8] ;  /* 0x0000a800015a7983 */ /* 0x0003620000300800 */
[----:B------:R-:W-:Y:S01]  /*4db0*/  FMUL.FTZ R4, R4, UR23 ;  /* 0x0000001704047c20 */ /* 0x000fe20008410000 */
[----:B------:R-:W-:Y:S01]  /*4dc0*/  FMUL.FTZ R21, R20, R21 ;  /* 0x0000001514157220 */ /* 0x000fe20000410000 */
[----:B------:R-:W-:Y:S01]  /*4dd0*/  FFMA.FTZ R20, -R81, R81, 1 ;  /* 0x3f80000051147423 */ /* 0x000fe20000010151 */
[----:B------:R1:W5:Y:S01]  /*4de0*/  LDL.LU R89, [R1+0xa4] ;  /* 0x0000a40001597983 */ /* 0x0003620000300800 */
[----:B------:R-:W-:Y:S01]  /*4df0*/  FMUL.FTZ R32, R5, R32 ;  /* 0x0000002005207220 */ /* 0x000fe20000410000 */
[----:B------:R-:W-:Y:S01]  /*4e00*/  FFMA.FTZ R5, -R80, R80, 1 ;  /* 0x3f80000050057423 */ /* 0x000fe20000010150 */
[----:B------:R-:W-:Y:S01]  /*4e10*/  FMUL.FTZ R4, R33, R4 ;  /* 0x0000000421047220 */ /* 0x000fe20000410000 */
[----:B------:R1:W5:Y:S01]  /*4e20*/  LDL.LU R88, [R1+0xa0] ;  /* 0x0000a00001587983 */ /* 0x0003620000300800 */
[----:B------:R-:W-:Y:S01]  /*4e30*/  FFMA.FTZ R33, -R77, R77, 1 ;  /* 0x3f8000004d217423 */ /* 0x000fe2000001014d */
[----:B------:R-:W-:Y:S01]  /*4e40*/  F2FP.BF16.F32.PACK_AB R100, R21, R32 ;  /* 0x000000201564723e */ /* 0x000fe200000010ff */
        /* <DEDUP_REMOVED lines=10> */
[----:B------:R-:W-:Y:S01]  /*4ef0*/  FMUL.FTZ R20, R20, UR23 ;  /* 0x0000001714147c20 */ /* 0x000fe20008410000 */
[----:B------:R-:W-:Y:S01]  /*4f00*/  F2FP.BF16.F32.PACK_AB R53, R3, R4 ;  /* 0x000000040335723e */ /* 0x000fe200000010ff */
[----:B------:R-:W-:Y:S01]  /*4f10*/  FMUL.FTZ R4, R49, R33 ;  /* 0x0000002131047220 */ /* 0x000fe20000410000 */
[----:B------:R1:W5:Y:S01]  /*4f20*/  LDL.LU R84, [R1+0x90] ;  /* 0x0000900001547983 */ /* 0x0003620000300800 */
[----:B------:R-:W-:Y:S01]  /*4f30*/  FADD.FTZ R33, -R161, R64 ;  /* 0x00000040a1217221 */ /* 0x000fe20000010100 */
[----:B------:R-:W-:Y:S01]  /*4f40*/  FMUL.FTZ R20, R37, R20 ;  /* 0x0000001425147220 */ /* 0x000fe20000410000 */
[----:B------:R-:W-:Y:S01]  /*4f50*/  FMUL.FTZ R3, R52, R36 ;  /* 0x0000002434037220 */ /* 0x000fe20000410000 */
[----:B------:R1:W5:Y:S01]  /*4f60*/  LDL.LU R83, [R1+0x8c] ;  /* 0x00008c0001537983 */ /* 0x0003620000300800 */
[----:B------:R-:W-:Y:S01]  /*4f70*/  FMUL.FTZ R33, R73, R33 ;  /* 0x0000002149217220 */ /* 0x000fe20000410000 */
[----:B------:R-:W-:Y:S01]  /*4f80*/  FMUL.FTZ R6, R6, UR23 ;  /* 0x0000001706067c20 */ /* 0x000fe20008410000 */
[----:B------:R-:W-:Y:S01]  /*4f90*/  F2FP.BF16.F32.PACK_AB R48, R5, R20 ;  /* 0x000000140530723e */ /* 0x000fe200000010ff */
[----:B------:R1:W5:Y:S01]  /*4fa0*/  LDL.LU R82, [R1+0x88] ;  /* 0x0000880001527983 */ /* 0x0003620000300800 */
[----:B------:R-:W-:Y:S01]  /*4fb0*/  FFMA.FTZ R5, -R75, R75, 1 ;  /* 0x3f8000004b057423 */ /* 0x000fe2000001014b */
[----:B------:R-:W-:Y:S01]  /*4fc0*/  FADD.FTZ R20, -R161, R65 ;  /* 0x00000041a1147221 */ /* 0x000fe20000010100 */
[----:B------:R-:W-:Y:S01]  /*4fd0*/  F2FP.BF16.F32.PACK_AB R37, R3, R4 ;  /* 0x000000040325723e */ /* 0x000fe200000010ff */
[----:B------:R1:W5:Y:S01]  /*4fe0*/  LDL.LU R81, [R1+0x84] ;  /* 0x0000840001517983 */ /* 0x0003620000300800 */
[----:B------:R-:W-:Y:S01]  /*4ff0*/  FMUL.FTZ R5, R5, UR23 ;  /* 0x0000001705057c20 */ /* 0x000fe20008410000 */
[----:B------:R-:W-:Y:S02]  /*5000*/  FMUL.FTZ R20, R72, R20 ;  /* 0x0000001448147220 */ /* 0x000fe40000410000 */
        /* <DEDUP_REMOVED lines=20> */
[----:B------:R-:W-:Y:S01]  /*5150*/  IADD3 R4, P0, PT, RZ, -UR24, RZ ;  /* 0x80000018ff047c10 */ /* 0x000fe2000ff1e0ff */
[----:B------:R-:W-:Y:S01]  /*5160*/  ULOP3.LUT UR31, UR34, 0x1, URZ, 0xc0, !UPT ;  /* 0x00000001221f7892 */ /* 0x000fe2000f8ec0ff */
[----:B------:R-:W4:Y:S03]  /*5170*/  LDL.LU R52, [R1+0x28] ;  /* 0x0000280001347983 */ /* 0x000f260000300800 */
[----:B------:R-:W-:Y:S01]  /*5180*/  UISETP.NE.U32.AND UP1, UPT, UR31, 0x1, UPT ;  /* 0x000000011f00788c */ /* 0x000fe2000bf25070 */
[----:B------:R-:W3:Y:S03]  /*5190*/  LDL.LU R49, [R1+0x34] ;  /* 0x0000340001317983 */ /* 0x000ee60000300800 */
[----:B------:R-:W-:Y:S06]  /*51a0*/  USEL UR31, UR13, 0x2000, !UP1 ;  /* 0x000020000d1f7887 */ /* 0x000fec000c800000 */
[----:B------:R-:W-:Y:S02]  /*51b0*/  VIADD R149, R149, UR31 ;  /* 0x0000001f95957c36 */ /* 0x000fe40008000000 */
[----:B---3--:R-:W-:Y:S02]  /*51c0*/  VIADD R49, R49, UR31 ;  /* 0x0000001f31317c36 */ /* 0x008fe40008000000 */
[----:B------:R-:W-:Y:S04]  /*51d0*/  IMAD.SHL.U32 R3, R36, 0x80, RZ ;  /* 0x0000008024037824 */ /* 0x000fe800078e00ff */
[----:B------:R-:W-:Y:S05]  /*51e0*/  IMAD.X R3, RZ, RZ, ~R3, P0 ;  /* 0x000000ffff037224 */ /* 0x000fea00000e0e03 */
[----:B------:R-:W-:Y:S04]  /*51f0*/  SHF.R.S64 R4, R4, 0x1f, R3 ;  /* 0x0000001f04047819 */ /* 0x000fe80000001003 */
[----:B--2---:R-:W-:Y:S04]  /*5200*/  IADD3 R64, P0, PT, R4, R64, RZ ;  /* 0x0000004004407210 */ /* 0x004fe80007f1e0ff */
[----:B----4-:R-:W-:Y:S01]  /*5210*/  LEA.HI.X.SX32 R52, R3, R52, 0x1, P0 ;  /* 0x0000003403347211 */ /* 0x010fe200000f0eff */
[----:B------:R-:W-:Y:S01]  /*5220*/  IMAD.MOV.U32 R4, RZ, RZ, R64 ;  /* 0x000000ffff047224 */ /* 0x000fe200078e0040 */
[----:B------:R-:W2:Y:S03]  /*5230*/  LDC R3, c[0x0][0x3b4] ;  /* 0x0000ed00ff037b82 */ /* 0x000ea60000000800 */
[----:B------:R3:W-:Y:S01]  /*5240*/  STL [R1+0x28], R52 ;  /* 0x0000283401007387 */ /* 0x0007e20000100800 */
[----:B------:R-:W-:Y:S03]  /*5250*/  IMAD.MOV.U32 R5, RZ, RZ, R52 ;  /* 0x000000ffff057224 */ /* 0x000fe600078e0034 */
[----:B------:R3:W-:Y:S04]  /*5260*/  STL [R1+0x2c], R64 ;  /* 0x00002c4001007387 */ /* 0x0007e80000100800 */
[----:B------:R-:W-:Y:S01]  /*5270*/  @!PT LDS RZ, [RZ] ;  /* 0x00000000fffff984 */ /* 0x000fe20000000800 */
[----:B------:R-:W-:Y:S01]  /*5280*/  @!PT LDS RZ, [RZ] ;  /* 0x00000000fffff984 */ /* 0x000fe20000000800 */
[----:B------:R-:W-:Y:S01]  /*5290*/  @!PT LDS RZ, [RZ] ;  /* 0x00000000fffff984 */ /* 0x000fe20000000800 */
[----:B------:R4:W-:Y:S04]  /*52a0*/  LDGSTS.E.BYPASS.LTC128B.128 [R49], desc[UR26][R4.64] ;  /* 0x0000000004317fae */ /* 0x0009e8000b981a1a */
[----:B------:R3:W-:Y:S01]  /*52b0*/  STL [R1+0x34], R49 ;  /* 0x0000343101007387 */ /* 0x0007e20000100800 */
[C---:B----4-:R-:W-:Y:S04]  /*52c0*/  LEA R4, P0, R36.reuse, R64, 0x7 ;  /* 0x0000004024047211 */ /* 0x050fe800078038ff */
[----:B--2---:R-:W-:Y:S05]  /*52d0*/  LEA.HI.X R5, R36, R52, R3, 0x7, P0 ;  /* 0x0000003424057211 */ /* 0x004fea00000f3c03 */
[----:B------:R3:W-:Y:S04]  /*52e0*/  LDGSTS.E.BYPASS.LTC128B.128 [R49+0x1000], desc[UR26][R4.64] ;  /* 0x0100000004317fae */ /* 0x0007e8000b981a1a */
[----:B------:R-:W0:Y:S02]  /*52f0*/  LDGDEPBAR ;  /* 0x00000000000079af */ /* 0x000e240000000000 */
.L_x_291:
[----:B------:R-:W2:Y:S01]  /*5300*/  LDL.LU R103, [R1+0x1c] ;  /* 0x00001c0001677983 */ /* 0x000ea20000300800 */
[----:B------:R-:W-:Y:S01]  /*5310*/  F2FP.BF16.F32.PACK_AB R36, R32, R33 ;  /* 0x000000212024723e */ /* 0x000fe200000010ff */
[----:B------:R-:W-:Y:S01]  /*5320*/  FMUL.FTZ R6, R7, R6 ;  /* 0x0000000607067220 */ /* 0x000fe20000410000 */
[----:B------:R-:W-:Y:S01]  /*5330*/  FMUL.FTZ R20, R21, R20 ;  /* 0x0000001415147220 */ /* 0x000fe20000410000 */
[----:B------:R-:W4:Y:S01]  /*5340*/  LDL.LU R102, [R1+0x18] ;  /* 0x0000180001667983 */ /* 0x000f220000300800 */
[----:B------:R-:W-:Y:S01]  /*5350*/  FADD.FTZ R39, -R160, R39 ;  /* 0x00000027a0277221 */ /* 0x000fe20000010100 */
[C---:B-----5:R-:W-:Y:S01]  /*5360*/  FADD.FTZ R29, -R159.reuse, R29 ;  /* 0x0000001d9f1d7221 */ /* 0x060fe20000010100 */
[----:B------:R-:W-:Y:S01]  /*5370*/  FADD.FTZ R25, -R159, R25 ;  /* 0x000000199f197221 */ /* 0x000fe20000010100 */
[----:B------:R-:W4:Y:S01]  /*5380*/  LDL.LU R65, [R1+0x14] ;  /* 0x0000140001417983 */ /* 0x000f220000300800 */
[----:B------:R-:W-:Y:S01]  /*5390*/  FMUL.FTZ R39, R196, R39 ;  /* 0x00000027c4277220 */ /* 0x000fe20000410000 */
[----:B------:R-:W-:Y:S01]  /*53a0*/  FMUL.FTZ R29, R239, R29 ;  /* 0x0000001def1d7220 */ /* 0x000fe20000410000 */
[----:B------:R-:W-:Y:S01]  /*53b0*/  FMUL.FTZ R25, R245, R25 ;  /* 0x00000019f5197220 */ /* 0x000fe20000410000 */
[----:B---3--:R-:W3:Y:S01]  /*53c0*/  LDL.LU R64, [R1+0x10] ;  /* 0x0000100001407983 */ /* 0x008ee20000300800 */
[----:B------:R-:W-:Y:S01]  /*53d0*/  FFMA.FTZ R3, -R199, R199, 1 ;  /* 0x3f800000c7037423 */ /* 0x000fe200000101c7 */
[----:B------:R-:W-:Y:S01]  /*53e0*/  FFMA.FTZ R5, -R198, R198, 1 ;  /* 0x3f800000c6057423 */ /* 0x000fe200000101c6 */
[----:B------:R-:W-:Y:S01]  /*53f0*/  FFMA.FTZ R4, -R193, R193, 1 ;  /* 0x3f800000c1047423 */ /* 0x000fe200000101c1 */
[----:B------:R-:W3:Y:S01]  /*5400*/  LDL.LU R52, [R1+0x4] ;  /* 0x0000040001347983 */ /* 0x000ee20000300800 */
[----:B------:R-:W-:Y:S01]  /*5410*/  FMUL.FTZ R7, R3, UR23 ;  /* 0x0000001703077c20 */ /* 0x000fe20008410000 */
[----:B------:R-:W-:Y:S01]  /*5420*/  FFMA.FTZ R3, -R191, R191, 1 ;  /* 0x3f800000bf037423 */ /* 0x000fe200000101bf */
[C---:B------:R-:W-:Y:S01]  /*5430*/  FADD.FTZ R23, -R160.reuse, R23 ;  /* 0x00000017a0177221 */ /* 0x040fe20000010100 */
[----:B------:R-:W3:Y:S01]  /*5440*/  LDL.LU R49, [R1] ;  /* 0x0000000001317983 */ /* 0x000ee20000300800 */
[C---:B------:R-:W-:Y:S01]  /*5450*/  FADD.FTZ R22, -R160.reuse, R22 ;  /* 0x00000016a0167221 */ /* 0x040fe20000010100 */
[----:B------:R-:W-:Y:S01]  /*5460*/  FADD.FTZ R18, -R160, R18 ;  /* 0x00000012a0127221 */ /* 0x000fe20000010100 */
[----:B------:R-:W-:Y:S01]  /*5470*/  FMUL.FTZ R23, R222, R23 ;  /* 0x00000017de177220 */ /* 0x000fe20000410000 */
[----:B------:R1:W-:Y:S01]  /*5480*/  STS [R162+0x8000], R17 ;  /* 0x00800011a2007388 */ /* 0x0003e20000000800 */
[----:B------:R-:W-:Y:S01]  /*5490*/  FMUL.FTZ R22, R224, R22 ;  /* 0x00000016e0167220 */ /* 0x000fe20000410000 */
[C---:B------:R-:W-:Y:S01]  /*54a0*/  FADD.FTZ R19, -R160.reuse, R19 ;  /* 0x00000013a0137221 */ /* 0x040fe20000010100 */
        /* <DEDUP_REMOVED lines=8> */
[C---:B------:R-:W-:Y:S01]  /*5530*/  FADD.FTZ R51, -R160.reuse, R51 ;  /* 0x00000033a0337221 */ /* 0x040fe20000010100 */
[----:B------:R-:W-:Y:S01]  /*5540*/  FMUL.FTZ R7, R7, UR23 ;  /* 0x0000001707077c20 */ /* 0x000fe20008410000 */
        /* <DEDUP_REMOVED lines=9> */
[----:B------:R-:W-:Y:S01]  /*55e0*/  FADD.FTZ R13, -R159, R13 ;  /* 0x0000000d9f0d7221 */ /* 0x000fe20000010100 */
[----:B------:R-:W-:Y:S01]  /*55f0*/  FADD.FTZ R66, -R160, R66 ;  /* 0x00000042a0427221 */ /* 0x000fe20000010100 */
[----:B------:R-:W-:Y:S01]  /*5600*/  FMUL.FTZ R67, R169, R67 ;  /* 0x00000043a9437220 */ /* 0x000fe20000410000 */
[----:B-1----:R-:W-:Y:S01]  /*5610*/  FMUL.FTZ R17, R5, UR23 ;  /* 0x0000001705117c20 */ /* 0x002fe20008410000 */
        /* <DEDUP_REMOVED lines=10> */
[----:B------:R-:W-:Y:S01]  /*56c0*/  FMUL.FTZ R13, R247, R13 ;  /* 0x0000000df70d7220 */ /* 0x000fe20000410000 */
[----:B------:R1:W-:Y:S01]  /*56d0*/  STS [R162+0x8400], R4 ;  /* 0x00840004a2007388 */ /* 0x0003e20000000800 */
[----:B------:R-:W-:Y:S01]  /*56e0*/  FMUL.FTZ R32, R5, UR23 ;  /* 0x0000001705207c20 */ /* 0x000fe20008410000 */
[----:B------:R-:W-:Y:S01]  /*56f0*/  FFMA.FTZ R5, -R183, R183, 1 ;  /* 0x3f800000b7057423 */ /* 0x000fe200000101b7 */
[----:B------:R-:W-:Y:S01]  /*5700*/  FMUL.FTZ R6, R6, UR23 ;  /* 0x0000001706067c20 */ /* 0x000fe20008410000 */
[----:B------:R-:W-:Y:S01]  /*5710*/  F2FP.BF16.F32.PACK_AB R33, R23, R22 ;  /* 0x000000161721723e */ /* 0x000fe200000010ff */
[----:B------:R1:W-:Y:S01]  /*5720*/  STS [R165+0x8400], R3 ;  /* 0x00840003a5007388 */ /* 0x0003e20000000800 */
[----:B------:R-:W-:Y:S01]  /*5730*/  FMUL.FTZ R5, R5, UR23 ;  /* 0x0000001705057c20 */ /* 0x000fe20008410000 */
[----:B------:R-:W-:Y:S01]  /*5740*/  FMUL.FTZ R38, R38, R6 ;  /* 0x0000000626267220 */ /* 0x000fe20000410000 */
[----:B------:R-:W-:Y:S01]  /*5750*/  FFMA.FTZ R6, -R173, R173, 1 ;  /* 0x3f800000ad067423 */ /* 0x000fe200000101ad */
[----:B------:R-:W-:Y:S01]  /*5760*/  FADD.FTZ R8, -R159, R8 ;  /* 0x000000089f087221 */ /* 0x000fe20000010100 */
[----:B------:R-:W-:Y:S01]  /*5770*/  FMUL.FTZ R23, R39, R5 ;  /* 0x0000000527177220 */ /* 0x000fe20000410000 */
[----:B------:R-:W-:Y:S01]  /*5780*/  FFMA.FTZ R5, -R172, R172, 1 ;  /* 0x3f800000ac057423 */ /* 0x000fe200000101ac */
[----:B------:R-:W-:Y:S01]  /*5790*/  FMUL.FTZ R6, R6, UR23 ;  /* 0x0000001706067c20 */ /* 0x000fe20008410000 */
[----:B------:R-:W-:Y:S01]  /*57a0*/  FFMA.FTZ R7, -R226, R226, 1 ;  /* 0x3f800000e2077423 */ /* 0x000fe200000101e2 */
[----:B------:R-:W-:Y:S01]  /*57b0*/  FMUL.FTZ R66, R171, R66 ;  /* 0x00000042ab427220 */ /* 0x000fe20000410000 */
[----:B------:R-:W-:Y:S01]  /*57c0*/  FMUL.FTZ R5, R5, UR23 ;  /* 0x0000001705057c20 */ /* 0x000fe20008410000 */
[----:B------:R-:W-:Y:S01]  /*57d0*/  FMUL.FTZ R50, R50, R6 ;  /* 0x0000000632327220 */ /* 0x000fe20000410000 */
[----:B------:R-:W-:Y:S01]  /*57e0*/  FFMA.FTZ R6, -R167, R167, 1 ;  /* 0x3f800000a7067423 */ /* 0x000fe200000101a7 */
[----:B------:R-:W-:Y:S01]  /*57f0*/  FFMA.FTZ R17, -R170, R170, 1 ;  /* 0x3f800000aa117423 */ /* 0x000fe200000101aa */
[----:B------:R-:W-:Y:S01]  /*5800*/  FMUL.FTZ R22, R51, R5 ;  /* 0x0000000533167220 */ /* 0x000fe20000410000 */
[----:B------:R-:W-:Y:S01]  /*5810*/  FFMA.FTZ R5, -R166, R166, 1 ;  /* 0x3f800000a6057423 */ /* 0x000fe200000101a6 */
[----:B------:R-:W-:Y:S01]  /*5820*/  FMUL.FTZ R6, R6, UR23 ;  /* 0x0000001706067c20 */ /* 0x000fe20008410000 */
[----:B------:R-:W-:Y:S01]  /*5830*/  FMUL.FTZ R8, R252, R8 ;  /* 0x00000008fc087220 */ /* 0x000fe20000410000 */
[----:B------:R-:W-:Y:S01]  /*5840*/  FMUL.FTZ R7, R7, UR23 ;  /* 0x0000001707077c20 */ /* 0x000fe20008410000 */
[----:B------:R-:W-:Y:S01]  /*5850*/  FMUL.FTZ R5, R5, UR23 ;  /* 0x0000001705057c20 */ /* 0x000fe20008410000 */
[----:B-1----:R-:W-:Y:S01]  /*5860*/  FFMA.FTZ R4, -R221, R221, 1 ;  /* 0x3f800000dd047423 */ /* 0x002fe200000101dd */
[----:B------:R-:W-:Y:S01]  /*5870*/  FADD.FTZ R54, -R160, R54 ;  /* 0x00000036a0367221 */ /* 0x000fe20000010100 */
[----:B------:R-:W-:Y:S01]  /*5880*/  FMUL.FTZ R66, R66, R6 ;  /* 0x0000000642427220 */ /* 0x000fe20000410000 */
[----:B------:R-:W-:Y:S01]  /*5890*/  FMUL.FTZ R20, R67, R5 ;  /* 0x0000000543147220 */ /* 0x000fe20000410000 */
[----:B------:R-:W-:Y:S01]  /*58a0*/  FMUL.FTZ R4, R4, UR23 ;  /* 0x0000001704047c20 */ /* 0x000fe20008410000 */
[----:B------:R-:W-:Y:S01]  /*58b0*/  FADD.FTZ R12, -R159, R12 ;  /* 0x0000000c9f0c7221 */ /* 0x000fe20000010100 */
[----:B------:R-:W-:Y:S01]  /*58c0*/  FFMA.FTZ R5, -R223, R223, 1 ;  /* 0x3f800000df057423 */ /* 0x000fe200000101df */
[----:B------:R-:W-:Y:S01]  /*58d0*/  FADD.FTZ R9, -R159, R9 ;  /* 0x000000099f097221 */ /* 0x000fe20000010100 */
[----:B------:R-:W-:Y:S01]  /*58e0*/  FMUL.FTZ R13, R13, R4 ;  /* 0x000000040d0d7220 */ /* 0x000fe20000410000 */
[----:B------:R-:W-:Y:S01]  /*58f0*/  FFMA.FTZ R4, -R206, R206, 1 ;  /* 0x3f800000ce047423 */ /* 0x000fe200000101ce */
[----:B------:R-:W-:Y:S01]  /*5900*/  FFMA.FTZ R6, -R225, R225, 1 ;  /* 0x3f800000e1067423 */ /* 0x000fe200000101e1 */
[----:B------:R-:W-:Y:S01]  /*5910*/  FMUL.FTZ R17, R17, UR23 ;  /* 0x0000001711117c20 */ /* 0x000fe20008410000 */
[----:B------:R-:W-:Y:S01]  /*5920*/  FMUL.FTZ R8, R8, R7 ;  /* 0x0000000708087220 */ /* 0x000fe20000410000 */
[----:B------:R-:W-:Y:S01]  /*5930*/  FMUL.FTZ R54, R175, R54 ;  /* 0x00000036af367220 */ /* 0x000fe20000410000 */
[----:B------:R-:W-:Y:S01]  /*5940*/  FMUL.FTZ R4, R4, UR23 ;  /* 0x0000001704047c20 */ /* 0x000fe20008410000 */
[----:B------:R-:W-:Y:S01]  /*5950*/  FMUL.FTZ R12, R248, R12 ;  /* 0x0000000cf80c7220 */ /* 0x000fe20000410000 */
[----:B------:R-:W-:Y:S01]  /*5960*/  FMUL.FTZ R5, R5, UR23 ;  /* 0x0000001705057c20 */ /* 0x000fe20008410000 */
[----:B------:R-:W-:Y:S01]  /*5970*/  FADD.FTZ R24, -R159, R24 ;  /* 0x000000189f187221 */ /* 0x000fe20000010100 */
[----:B------:R-:W-:Y:S01]  /*5980*/  FFMA.FTZ R7, -R213, R213, 1 ;  /* 0x3f800000d5077423 */ /* 0x000fe200000101d5 */
[----:B------:R-:W-:Y:S01]  /*5990*/  FMUL.FTZ R9, R251, R9 ;  /* 0x00000009fb097220 */ /* 0x000fe20000410000 */
[----:B------:R-:W-:Y:S01]  /*59a0*/  FMUL.FTZ R6, R6, UR23 ;  /* 0x0000001706067c20 */ /* 0x000fe20008410000 */
[----:B------:R-:W-:Y:S01]  /*59b0*/  FMUL.FTZ R54, R54, R17 ;  /* 0x0000001136367220 */ /* 0x000fe20000410000 */
[----:B------:R-:W-:Y:S01]  /*59c0*/  FMUL.FTZ R17, R29, R4 ;  /* 0x000000041d117220 */ /* 0x000fe20000410000 */
[----:B------:R-:W-:Y:S01]  /*59d0*/  FMUL.FTZ R12, R12, R5 ;  /* 0x000000050c0c7220 */ /* 0x000fe20000410000 */
[----:B------:R-:W-:Y:S01]  /*59e0*/  FMUL.FTZ R24, R246, R24 ;  /* 0x00000018f6187220 */ /* 0x000fe20000410000 */
[----:B------:R-:W-:Y:S01]  /*59f0*/  FMUL.FTZ R7, R7, UR23 ;  /* 0x0000001707077c20 */ /* 0x000fe20008410000 */
[----:B------:R-:W-:Y:S01]  /*5a00*/  FMUL.FTZ R9, R9, R6 ;  /* 0x0000000609097220 */ /* 0x000fe20000410000 */
        /* <DEDUP_REMOVED lines=11> */
[----:B------:R-:W-:Y:S01]  /*5ac0*/  F2FP.BF16.F32.PACK_AB R3, R9, R8 ;  /* 0x000000080903723e */ /* 0x000fe200000010ff */
[----:B------:R-:W-:Y:S01]  /*5ad0*/  STS [R165+0x8000], R16 ;  /* 0x00800010a5007388 */ /* 0x000fe20000000800 */
[----:B------:R-:W-:Y:S01]  /*5ae0*/  F2FP.BF16.F32.PACK_AB R19, R13, R12 ;  /* 0x0000000c0d13723e */ /* 0x000fe200000010ff */
[----:B------:R-:W-:Y:S01]  /*5af0*/  FMUL.FTZ R28, R28, R5 ;  /* 0x000000051c1c7220 */ /* 0x000fe20000410000 */
[----:B------:R-:W-:Y:S01]  /*5b00*/  FMUL.FTZ R40, R217, R40 ;  /* 0x00000028d9287220 */ /* 0x000fe20000410000 */
[----:B------:R-:W-:Y:S01]  /*5b10*/  FMUL.FTZ R7, R7, UR23 ;  /* 0x0000001707077c20 */ /* 0x000fe20008410000 */
[----:B------:R-:W-:Y:S01]  /*5b20*/  FMUL.FTZ R12, R45, R4 ;  /* 0x000000042d0c7220 */ /* 0x000fe20000410000 */
[----:B------:R-:W-:Y:S01]  /*5b30*/  FADD.FTZ R44, -R159, R44 ;  /* 0x0000002c9f2c7221 */ /* 0x000fe20000010100 */
[----:B------:R-:W-:Y:S01]  /*5b40*/  FFMA.FTZ R5, -R192, R192, 1 ;  /* 0x3f800000c0057423 */ /* 0x000fe200000101c0 */
[----:B------:R-:W-:Y:S01]  /*5b50*/  FFMA.FTZ R4, -R182, R182, 1 ;  /* 0x3f800000b6047423 */ /* 0x000fe200000101b6 */
[----:B------:R1:W-:Y:S01]  /*5b60*/  STS [R162+0xa000], R3 ;  /* 0x00a00003a2007388 */ /* 0x0003e20000000800 */
[----:B------:R-:W-:Y:S01]  /*5b70*/  FMUL.FTZ R40, R40, R7 ;  /* 0x0000000728287220 */ /* 0x000fe20000410000 */
[----:B------:R-:W-:Y:S01]  /*5b80*/  FFMA.FTZ R6, -R212, R212, 1 ;  /* 0x3f800000d4067423 */ /* 0x000fe200000101d4 */
[----:B------:R-:W-:Y:S01]  /*5b90*/  FMUL.FTZ R44, R209, R44 ;  /* 0x0000002cd12c7220 */ /* 0x000fe20000410000 */
[----:B------:R-:W-:Y:S01]  /*5ba0*/  FMUL.FTZ R5, R5, UR23 ;  /* 0x0000001705057c20 */ /* 0x000fe20008410000 */
[----:B------:R-:W-:Y:S01]  /*5bb0*/  FMUL.FTZ R7, R4, UR23 ;  /* 0x0000001704077c20 */ /* 0x000fe20008410000 */
[----:B------:R-:W-:Y:S01]  /*5bc0*/  FADD.FTZ R61, -R159, R61 ;  /* 0x0000003d9f3d7221 */ /* 0x000fe20000010100 */
[----:B------:R-:W-:Y:S01]  /*5bd0*/  FFMA.FTZ R4, -R177, R177, 1 ;  /* 0x3f800000b1047423 */ /* 0x000fe200000101b1 */
[----:B------:R-:W-:Y:S01]  /*5be0*/  FMUL.FTZ R6, R6, UR23 ;  /* 0x0000001706067c20 */ /* 0x000fe20008410000 */
[----:B------:R-:W-:Y:S01]  /*5bf0*/  FMUL.FTZ R44, R44, R5 ;  /* 0x000000052c2c7220 */ /* 0x000fe20000410000 */
[----:B------:R-:W-:Y:S01]  /*5c00*/  FMUL.FTZ R61, R188, R61 ;  /* 0x0000003dbc3d7220 */ /* 0x000fe20000410000 */
[----:B------:R-:W-:Y:S01]  /*5c10*/  FMUL.FTZ R4, R4, UR23 ;  /* 0x0000001704047c20 */ /* 0x000fe20008410000 */
[----:B------:R-:W-:Y:S01]  /*5c20*/  FADD.FTZ R60, -R159, R60 ;  /* 0x0000003c9f3c7221 */ /* 0x000fe20000010100 */
[----:B------:R-:W-:Y:S01]  /*5c30*/  FFMA.FTZ R5, -R178, R178, 1 ;  /* 0x3f800000b2057423 */ /* 0x000fe200000101b2 */
[----:B------:R-:W-:Y:S01]  /*5c40*/  FMUL.FTZ R18, R25, R6 ;  /* 0x0000000619127220 */ /* 0x000fe20000410000 */
[----:B------:R-:W-:Y:S01]  /*5c50*/  FADD.FTZ R41, -R159, R41 ;  /* 0x000000299f297221 */ /* 0x000fe20000010100 */
[----:B------:R-:W-:Y:S01]  /*5c60*/  FFMA.FTZ R6, -R200, R200, 1 ;  /* 0x3f800000c8067423 */ /* 0x000fe200000101c8 */
[----:B------:R-:W-:Y:S01]  /*5c70*/  FMUL.FTZ R61, R61, R4 ;  /* 0x000000043d3d7220 */ /* 0x000fe20000410000 */
[----:B------:R-:W-:Y:S01]  /*5c80*/  FMUL.FTZ R60, R195, R60 ;  /* 0x0000003cc33c7220 */ /* 0x000fe20000410000 */
[----:B------:R-:W-:Y:S01]  /*5c90*/  FMUL.FTZ R5, R5, UR23 ;  /* 0x0000001705057c20 */ /* 0x000fe20008410000 */
[----:B------:R-:W-:Y:S01]  /*5ca0*/  FADD.FTZ R4, -R111, R11 ;  /* 0x0000000b6f047221 */ /* 0x000fe20000010100 */
[----:B------:R-:W-:Y:S01]  /*5cb0*/  FADD.FTZ R56, -R159, R56 ;  /* 0x000000389f387221 */ /* 0x000fe20000010100 */
[----:B------:R-:W-:Y:S01]  /*5cc0*/  FMUL.FTZ R41, R215, R41 ;  /* 0x00000029d7297220 */ /* 0x000fe20000410000 */
[----:B------:R-:W-:Y:S01]  /*5cd0*/  FMUL.FTZ R6, R6, UR23 ;  /* 0x0000001706067c20 */ /* 0x000fe20008410000 */
[----:B------:R-:W-:Y:S01]  /*5ce0*/  FMUL.FTZ R60, R60, R5 ;  /* 0x000000053c3c7220 */ /* 0x000fe20000410000 */
[----:B------:R-:W-:Y:S01]  /*5cf0*/  FMUL.FTZ R56, R203, R56 ;  /* 0x00000038cb387220 */ /* 0x000fe20000410000 */
[----:B------:R-:W-:Y:S01]  /*5d00*/  FADD.FTZ R57, -R159, R57 ;  /* 0x000000399f397221 */ /* 0x000fe20000010100 */
[----:B------:R-:W-:Y:S01]  /*5d10*/  FMUL.FTZ R13, R41, R6 ;  /* 0x00000006290d7220 */ /* 0x000fe20000410000 */
[----:B------:R-:W-:Y:S01]  /*5d20*/  FFMA.FTZ R6, -R180, R180, 1 ;  /* 0x3f800000b4067423 */ /* 0x000fe200000101b4 */
[----:B------:R-:W-:Y:S01]  /*5d30*/  FMUL.FTZ R56, R56, R7 ;  /* 0x0000000738387220 */ /* 0x000fe20000410000 */
[C---:B------:R-:W-:Y:S01]  /*5d40*/  FADD.FTZ R14, -R111.reuse, R14 ;  /* 0x0000000e6f0e7221 */ /* 0x040fe20000010100 */
[----:B------:R-:W-:Y:S01]  /*5d50*/  FMUL.FTZ R57, R202, R57 ;  /* 0x00000039ca397220 */ /* 0x000fe20000410000 */
[----:B------:R-:W-:Y:S01]  /*5d60*/  FMUL.FTZ R6, R6, UR23 ;  /* 0x0000001706067c20 */ /* 0x000fe20008410000 */
[----:B-1----:R-:W-:Y:S01]  /*5d70*/  FFMA.FTZ R3, -R242, R242, 1 ;  /* 0x3f800000f2037423 */ /* 0x002fe200000101f2 */
[C---:B------:R-:W-:Y:S01]  /*5d80*/  FADD.FTZ R10, -R111.reuse, R10 ;  /* 0x0000000a6f0a7221 */ /* 0x040fe20000010100 */
[----:B------:R-:W-:Y:S01]  /*5d90*/  FADD.FTZ R15, -R111, R15 ;  /* 0x0000000f6f0f7221 */ /* 0x000fe20000010100 */
[----:B------:R-:W-:Y:S01]  /*5da0*/  FMUL.FTZ R16, R57, R6 ;  /* 0x0000000639107220 */ /* 0x000fe20000410000 */
[----:B------:R-:W-:Y:S01]  /*5db0*/  FMUL.FTZ R6, R3, UR23 ;  /* 0x0000001703067c20 */ /* 0x000fe20008410000 */
[----:B------:R-:W-:Y:S01]  /*5dc0*/  FFMA.FTZ R3, -R237, R237, 1 ;  /* 0x3f800000ed037423 */ /* 0x000fe200000101ed */
[C---:B------:R-:W-:Y:S01]  /*5dd0*/  FADD.FTZ R26, -R111.reuse, R26 ;  /* 0x0000001a6f1a7221 */ /* 0x040fe20000010100 */
[----:B------:R-:W-:Y:S01]  /*5de0*/  FADD.FTZ R35, -R160, R35 ;  /* 0x00000023a0237221 */ /* 0x000fe20000010100 */
[----:B------:R-:W-:Y:S01]  /*5df0*/  FADD.FTZ R42, -R111, R42 ;  /* 0x0000002a6f2a7221 */ /* 0x000fe20000010100 */
[----:B------:R-:W-:Y:S01]  /*5e00*/  FMUL.FTZ R3, R3, UR23 ;  /* 0x0000001703037c20 */ /* 0x000fe20008410000 */
[C---:B------:R-:W-:Y:S01]  /*5e10*/  FADD.FTZ R43, -R111.reuse, R43 ;  /* 0x0000002b6f2b7221 */ /* 0x040fe20000010100 */
[----:B------:R-:W-:Y:S01]  /*5e20*/  FMUL.FTZ R35, R204, R35 ;  /* 0x00000023cc237220 */ /* 0x000fe20000410000 */
[C---:B------:R-:W-:Y:S01]  /*5e30*/  FADD.FTZ R27, -R111.reuse, R27 ;  /* 0x0000001b6f1b7221 */ /* 0x040fe20000010100 */
[----:B------:R-:W-:Y:S01]  /*5e40*/  FADD.FTZ R30, -R111, R30 ;  /* 0x0000001e6f1e7221 */ /* 0x000fe20000010100 */
[----:B------:R-:W-:Y:S01]  /*5e50*/  FMUL.FTZ R42, R244, R42 ;  /* 0x0000002af42a7220 */ /* 0x000fe20000410000 */
[----:B------:R-:W-:Y:S01]  /*5e60*/  FMUL.FTZ R43, R241, R43 ;  /* 0x0000002bf12b7220 */ /* 0x000fe20000410000 */
[----:B------:R-:W-:Y:S01]  /*5e70*/  FMUL.FTZ R32, R35, R32 ;  /* 0x0000002023207220 */ /* 0x000fe20000410000 */
[C---:B------:R-:W-:Y:S01]  /*5e80*/  FADD.FTZ R31, -R111.reuse, R31 ;  /* 0x0000001f6f1f7221 */ /* 0x040fe20000010100 */
[----:B------:R-:W-:Y:S01]  /*5e90*/  FMUL.FTZ R30, R250, R30 ;  /* 0x0000001efa1e7220 */ /* 0x000fe20000410000 */
[C---:B------:R-:W-:Y:S01]  /*5ea0*/  FADD.FTZ R58, -R111.reuse, R58 ;  /* 0x0000003a6f3a7221 */ /* 0x040fe20000010100 */
        /* <DEDUP_REMOVED lines=15> */
[----:B------:R-:W-:Y:S02]  /*5fa0*/  F2FP.BF16.F32.PACK_AB R22, R22, R50 ;  /* 0x000000321616723e */ /* 0x000fe400000010ff */
[----:B------:R-:W-:Y:S01]  /*5fb0*/  FMUL.FTZ R63, R219, R63 ;  /* 0x0000003fdb3f7220 */ /* 0x000fe20000410000 */
[----:B------:R-:W-:Y:S02]  /*5fc0*/  F2FP.BF16.F32.PACK_AB R13, R13, R40 ;  /* 0x000000280d0d723e */ /* 0x000fe400000010ff */
[----:B------:R-:W-:Y:S01]  /*5fd0*/  F2FP.BF16.F32.PACK_AB R12, R12, R44 ;  /* 0x0000002c0c0c723e */ /* 0x000fe200000010ff */
[----:B------:R-:W3:Y:S01]  /*5fe0*/  LDL.LU.64 R40, [R1+0x8] ;  /* 0x0000080001287983 */ /* 0x000ee20000300a00 */
[----:B------:R-:W-:Y:S01]  /*5ff0*/  F2FP.BF16.F32.PACK_AB R21, R21, R54 ;  /* 0x000000361515723e */ /* 0x000fe200000010ff */
[----:B------:R-:W1:Y:S01]  /*6000*/  LDC R44, c[0x0][0x44c] ;  /* 0x00011300ff2c7b82 */ /* 0x000e620000000800 */
[----:B------:R-:W-:Y:S02]  /*6010*/  F2FP.BF16.F32.PACK_AB R20, R20, R66 ;  /* 0x000000421414723e */ /* 0x000fe400000010ff */
[----:B------:R-:W-:Y:S02]  /*6020*/  F2FP.BF16.F32.PACK_AB R16, R16, R56 ;  /* 0x000000381010723e */ /* 0x000fe400000010ff */
[----:B------:R-:W-:Y:S02]  /*6030*/  F2FP.BF16.F32.PACK_AB R11, R61, R60 ;  /* 0x0000003c3d0b723e */ /* 0x000fe400000010ff */
[----:B------:R-:W-:Y:S04]  /*6040*/  LOP3.LUT R2, R2, 0x120, R156, 0xf8, !PT ;  /* 0x0000012002027812 */ /* 0x000fe800078ef89c */
[----:B------:R-:W-:Y:S01]  /*6050*/  LEA R2, R2, UR4, 0x1 ;  /* 0x0000000402027c11 */ /* 0x000fe2000f8e08ff */
[----:B--2---:R-:W-:Y:S01]  /*6060*/  FMUL.FTZ R10, R103, R10 ;  /* 0x0000000a670a7220 */ /* 0x004fe20000410000 */
[----:B----4-:R-:W-:Y:S01]  /*6070*/  FMUL.FTZ R5, R102, R4 ;  /* 0x0000000466057220 */ /* 0x010fe20000410000 */
[----:B------:R-:W-:Y:S01]  /*6080*/  FFMA.FTZ R4, -R243, R243, 1 ;  /* 0x3f800000f3047423 */ /* 0x000fe200000101f3 */
[----:B------:R-:W-:Y:S03]  /*6090*/  FMUL.FTZ R14, R65, R14 ;  /* 0x0000000e410e7220 */ /* 0x000fe60000410000 */
[----:B------:R-:W-:Y:S01]  /*60a0*/  FMUL.FTZ R7, R4, UR23 ;  /* 0x0000001704077c20 */ /* 0x000fe20008410000 */
[----:B------:R-:W-:Y:S01]  /*60b0*/  FFMA.FTZ R4, -R238, R238, 1 ;  /* 0x3f800000ee047423 */ /* 0x000fe200000101ee */
[----:B------:R-:W-:Y:S01]  /*60c0*/  FMUL.FTZ R6, R5, R6 ;  /* 0x0000000605067220 */ /* 0x000fe20000410000 */
[----:B---3--:R-:W-:Y:S01]  /*60d0*/  FMUL.FTZ R15, R64, R15 ;  /* 0x0000000f400f7220 */ /* 0x008fe20000410000 */
[----:B------:R-:W-:Y:S01]  /*60e0*/  FMUL.FTZ R10, R10, R7 ;  /* 0x000000070a0a7220 */ /* 0x000fe20000410000 */
[----:B------:R-:W-:Y:S01]  /*60f0*/  FMUL.FTZ R4, R4, UR23 ;  /* 0x0000001704047c20 */ /* 0x000fe20008410000 */
[----:B------:R-:W-:Y:S01]  /*6100*/  FMUL.FTZ R26, R52, R26 ;  /* 0x0000001a341a7220 */ /* 0x000fe20000410000 */
[----:B------:R-:W-:Y:S02]  /*6110*/  FMUL.FTZ R9, R15, R3 ;  /* 0x000000030f097220 */ /* 0x000fe40000410000 */
[----:B------:R-:W-:Y:S01]  /*6120*/  FMUL.FTZ R14, R14, R4 ;  /* 0x000000040e0e7220 */ /* 0x000fe20000410000 */
[----:B------:R-:W-:Y:S01]  /*6130*/  FFMA.FTZ R4, -R234, R234, 1 ;  /* 0x3f800000ea047423 */ /* 0x000fe200000101ea */
[----:B------:R-:W-:Y:S01]  /*6140*/  F2FP.BF16.F32.PACK_AB R10, R6, R10 ;  /* 0x0000000a060a723e */ /* 0x000fe200000010ff */
[----:B------:R-:W-:Y:S01]  /*6150*/  FFMA.FTZ R6, -R216, R216, 1 ;  /* 0x3f800000d8067423 */ /* 0x000fe200000101d8 */
[----:B------:R-:W-:Y:S01]  /*6160*/  FFMA.FTZ R3, -R233, R233, 1 ;  /* 0x3f800000e9037423 */ /* 0x000fe200000101e9 */
[----:B------:R-:W-:Y:S01]  /*6170*/  FMUL.FTZ R5, R4, UR23 ;  /* 0x0000001704057c20 */ /* 0x000fe20008410000 */
[----:B------:R-:W-:Y:S01]  /*6180*/  F2FP.BF16.F32.PACK_AB R9, R9, R14 ;  /* 0x0000000e0909723e */ /* 0x000fe200000010ff */
[----:B------:R-:W-:Y:S01]  /*6190*/  STS [R162+0xa400], R10 ;  /* 0x00a4000aa2007388 */ /* 0x000fe20000000800 */
[----:B------:R-:W-:Y:S01]  /*61a0*/  FFMA.FTZ R4, -R230, R230, 1 ;  /* 0x3f800000e6047423 */ /* 0x000fe200000101e6 */
[----:B------:R-:W-:Y:S01]  /*61b0*/  FMUL.FTZ R26, R26, R5 ;  /* 0x000000051a1a7220 */ /* 0x000fe20000410000 */
[----:B------:R-:W-:Y:S01]  /*61c0*/  FFMA.FTZ R5, -R214, R214, 1 ;  /* 0x3f800000d6057423 */ /* 0x000fe200000101d6 */
[----:B------:R-:W-:Y:S01]  /*61d0*/  FMUL.FTZ R6, R6, UR23 ;  /* 0x0000001706067c20 */ /* 0x000fe20008410000 */
[----:B------:R-:W-:Y:S01]  /*61e0*/  FMUL.FTZ R8, R3, UR23 ;  /* 0x0000001703087c20 */ /* 0x000fe20008410000 */
[----:B------:R-:W-:Y:S01]  /*61f0*/  FMUL.FTZ R27, R49, R27 ;  /* 0x0000001b311b7220 */ /* 0x000fe20000410000 */
[----:B------:R-:W-:Y:S01]  /*6200*/  FMUL.FTZ R5, R5, UR23 ;  /* 0x0000001705057c20 */ /* 0x000fe20008410000 */
[----:B------:R-:W-:Y:S01]  /*6210*/  FFMA.FTZ R3, -R228, R228, 1 ;  /* 0x3f800000e4037423 */ /* 0x000fe200000101e4 */
[----:B------:R-:W-:Y:S01]  /*6220*/  STS [R165+0xa000], R19 ;  /* 0x00a00013a5007388 */ /* 0x000fe20000000800 */
[----:B------:R-:W-:Y:S01]  /*6230*/  FMUL.FTZ R4, R4, UR23 ;  /* 0x0000001704047c20 */ /* 0x000fe20008410000 */
[----:B------:R-:W-:Y:S01]  /*6240*/  FMUL.FTZ R42, R42, R6 ;  /* 0x000000062a2a7220 */ /* 0x000fe20000410000 */
[----:B------:R-:W-:Y:S01]  /*6250*/  FMUL.FTZ R43, R43, R5 ;  /* 0x000000052b2b7220 */ /* 0x000fe20000410000 */
[----:B------:R-:W-:Y:S01]  /*6260*/  STS [R165+0xa400], R9 ;  /* 0x00a40009a5007388 */ /* 0x000fe20000000800 */
[----:B------:R-:W-:Y:S01]  /*6270*/  FFMA.FTZ R6, -R197, R197, 1 ;  /* 0x3f800000c5067423 */ /* 0x000fe200000101c5 */
[----:B------:R-:W-:Y:S01]  /*6280*/  FMUL.FTZ R8, R27, R8 ;  /* 0x000000081b087220 */ /* 0x000fe20000410000 */
[----:B------:R-:W-:Y:S01]  /*6290*/  FMUL.FTZ R3, R3, UR23 ;  /* 0x0000001703037c20 */ /* 0x000fe20008410000 */
[----:B------:R-:W-:Y:S01]  /*62a0*/  FFMA.FTZ R5, -R190, R190, 1 ;  /* 0x3f800000be057423 */ /* 0x000fe200000101be */
[----:B------:R-:W-:Y:S01]  /*62b0*/  STS [R113+0x8000], R101 ;  /* 0x0080006571007388 */ /* 0x000fe20000000800 */
[----:B------:R-:W-:Y:S01]  /*62c0*/  FMUL.FTZ R30, R30, R4 ;  /* 0x000000041e1e7220 */ /* 0x000fe20000410000 */
[----:B------:R-:W-:Y:S01]  /*62d0*/  FMUL.FTZ R6, R6, UR23 ;  /* 0x0000001706067c20 */ /* 0x000fe20008410000 */
[----:B------:R-:W-:Y:S01]  /*62e0*/  FFMA.FTZ R4, -R211, R211, 1 ;  /* 0x3f800000d3047423 */ /* 0x000fe200000101d3 */
[----:B------:R-:W-:Y:S01]  /*62f0*/  STS [R113+0x8400], R33 ;  /* 0x0084002171007388 */ /* 0x000fe20000000800 */
[----:B------:R-:W-:Y:S01]  /*6300*/  FMUL.FTZ R31, R31, R3 ;  /* 0x000000031f1f7220 */ /* 0x000fe20000410000 */
[----:B------:R-:W-:Y:S01]  /*6310*/  FMUL.FTZ R5, R5, UR23 ;  /* 0x0000001705057c20 */ /* 0x000fe20008410000 */
[----:B------:R-:W-:Y:S01]  /*6320*/  F2FP.BF16.F32.PACK_AB R8, R8, R26 ;  /* 0x0000001a0808723e */ /* 0x000fe200000010ff */
[----:B------:R-:W-:Y:S01]  /*6330*/  STS [R164+0x8000], R100 ;  /* 0x00800064a4007388 */ /* 0x000fe20000000800 */
[----:B------:R-:W-:Y:S01]  /*6340*/  FMUL.FTZ R58, R58, R6 ;  /* 0x000000063a3a7220 */ /* 0x000fe20000410000 */
[----:B------:R-:W-:Y:S01]  /*6350*/  FMUL.FTZ R4, R4, UR23 ;  /* 0x0000001704047c20 */ /* 0x000fe20008410000 */
[----:B------:R-:W-:Y:S01]  /*6360*/  FFMA.FTZ R3, -R210, R210, 1 ;  /* 0x3f800000d2037423 */ /* 0x000fe200000101d2 */
[----:B------:R-:W-:Y:S01]  /*6370*/  STS [R164+0x8400], R32 ;  /* 0x00840020a4007388 */ /* 0x000fe20000000800 */
[----:B------:R-:W-:Y:S01]  /*6380*/  FMUL.FTZ R6, R59, R5 ;  /* 0x000000053b067220 */ /* 0x000fe20000410000 */
[----:B------:R-:W-:Y:S01]  /*6390*/  F2FP.BF16.F32.PACK_AB R5, R31, R30 ;  /* 0x0000001e1f05723e */ /* 0x000fe200000010ff */
[----:B------:R-:W-:Y:S01]  /*63a0*/  FMUL.FTZ R46, R46, R4 ;  /* 0x000000042e2e7220 */ /* 0x000fe20000410000 */
[----:B------:R-:W-:Y:S01]  /*63b0*/  STS [R113+0xa000], R18 ;  /* 0x00a0001271007388 */ /* 0x000fe20000000800 */
[----:B------:R-:W-:Y:S01]  /*63c0*/  FMUL.FTZ R3, R3, UR23 ;  /* 0x0000001703037c20 */ /* 0x000fe20008410000 */
[----:B------:R-:W-:Y:S01]  /*63d0*/  FFMA.FTZ R4, -R187, R187, 1 ;  /* 0x3f800000bb047423 */ /* 0x000fe200000101bb */
[----:B------:R-:W-:Y:S01]  /*63e0*/  F2FP.BF16.F32.PACK_AB R6, R6, R58 ;  /* 0x0000003a0606723e */ /* 0x000fe200000010ff */
[----:B------:R-:W-:Y:S01]  /*63f0*/  STS [R113+0xa400], R8 ;  /* 0x00a4000871007388 */ /* 0x000fe20000000800 */
[----:B------:R-:W-:Y:S01]  /*6400*/  FMUL.FTZ R47, R47, R3 ;  /* 0x000000032f2f7220 */ /* 0x000fe20000410000 */
[----:B------:R-:W-:Y:S01]  /*6410*/  FMUL.FTZ R4, R4, UR23 ;  /* 0x0000001704047c20 */ /* 0x000fe20008410000 */
[----:B------:R-:W-:Y:S01]  /*6420*/  FFMA.FTZ R3, -R186, R186, 1 ;  /* 0x3f800000ba037423 */ /* 0x000fe200000101ba */
[----:B------:R-:W-:Y:S01]  /*6430*/  STS [R164+0xa000], R17 ;  /* 0x00a00011a4007388 */ /* 0x000fe20000000800 */
[----:B-1----:R-:W-:Y:S02]  /*6440*/  IMAD R59, R44, UR14, RZ ;  /* 0x0000000e2c3b7c24 */ /* 0x002fe4000f8e02ff */
[----:B------:R-:W-:Y:S01]  /*6450*/  FMUL.FTZ R62, R62, R4 ;  /* 0x000000043e3e7220 */ /* 0x000fe20000410000 */
[----:B------:R-:W-:Y:S01]  /*6460*/  FMUL.FTZ R3, R3, UR23 ;  /* 0x0000001703037c20 */ /* 0x000fe20008410000 */
[----:B------:R-:W-:Y:S01]  /*6470*/  STS [R164+0xa400], R5 ;  /* 0x00a40005a4007388 */ /* 0x000fe20000000800 */
[----:B------:R-:W-:Y:S02]  /*6480*/  F2FP.BF16.F32.PACK_AB R4, R43, R42 ;  /* 0x0000002a2b04723e */ /* 0x000fe400000010ff */
[----:B------:R-:W-:Y:S01]  /*6490*/  FMUL.FTZ R7, R63, R3 ;  /* 0x000000033f077220 */ /* 0x000fe20000410000 */
[----:B------:R-:W-:Y:S01]  /*64a0*/  STS [R163+-0x8000], R53 ;  /* 0xff800035a3007388 */ /* 0x000fe20000000800 */
[----:B------:R-:W-:Y:S03]  /*64b0*/  F2FP.BF16.F32.PACK_AB R3, R47, R46 ;  /* 0x0000002e2f03723e */ /* 0x000fe600000010ff */
[----:B------:R-:W-:Y:S01]  /*64c0*/  STS [R163+-0x7c00], R23 ;  /* 0xff840017a3007388 */ /* 0x000fe20000000800 */
[----:B------:R-:W-:Y:S03]  /*64d0*/  F2FP.BF16.F32.PACK_AB R7, R7, R62 ;  /* 0x0000003e0707723e */ /* 0x000fe600000010ff */
[----:B------:R-:W-:Y:S04]  /*64e0*/  STS [R114+-0x8000], R48 ;  /* 0xff80003072007388 */ /* 0x000fe80000000800 */
        /* <DEDUP_REMOVED lines=11> */
[----:B-1----:R-:W-:Y:S03]  /*65a0*/  LEA R3, -R59, RZ, 0x7 ;  /* 0x000000ff3b037211 */ /* 0x002fe600078e39ff */
        /* <DEDUP_REMOVED lines=58> */
[----:B------:R-:W-:Y:S02]  /*6950*/  MOV R100, R5 ;  /* 0x0000000500647202 */ /* 0x000fe40000000f00 */
[----:B------:R-:W-:Y:S01]  /*6960*/  LEA.HI.X.SX32 R4, R3, R41, 0x2, P0 ;  /* 0x0000002903047211 */ /* 0x000fe200000f16ff */
[C---:B------:R-:W-:Y:S04]  /*6970*/  HMMA.16816.F32.BF16 R72, R24.reuse, R20, R72 ;  /* 0x000000141848723c */ /* 0x040fe80000041848 */
[----:B------:R-:W-:Y:S02]  /*6980*/  MOV R101, R4 ;  /* 0x0000000400657202 */ /* 0x000fe40000000f00 */
[----:B------:R-:W-:Y:S02]  /*6990*/  IADD3 R3, PT, PT, R0, UR4, RZ ;  /* 0x0000000400037c10 */ /* 0x000fe4000fffe0ff */
[-C--:B------:R-:W-:Y:S01]  /*69a0*/  HMMA.16816.F32.BF16 R76, R24, R22.reuse, R76 ;  /* 0x00000016184c723c */ /* 0x080fe2000004184c */
[----:B------:R1:W-:Y:S07]  /*69b0*/  STL.64 [R1+0x8], R100 ;  /* 0x0000086401007387 */ /* 0x0003ee0000100a00 */
[----:B------:R-:W-:Y:S01]  /*69c0*/  HMMA.16816.F32.BF16 R80, R16, R22, R80 ;  /* 0x000000161050723c */ /* 0x000fe20000041850 */
[----:B------:R-:W-:Y:S08]  /*69d0*/  @!UPT UIADD3 URZ, UPT, UPT, URZ, URZ, URZ ;  /* 0x000000fffffff290 */ /* 0x000ff0000fffe0ff */
[----:B------:R-:W-:Y:S11]  /*69e0*/  BRA.U !UP0, `(.L_x_292) ;  /* 0x0000000108687547 */ /* 0x000ff6000b800000 */
[----:B------:R-:W2:Y:S01]  /*69f0*/  LDL.LU R41, [R1+0x24] ;  /* 0x0000240001297983 */ /* 0x000ea20000300800 */
[----:B------:R-:W3:Y:S01]  /*6a00*/  LDC R6, c[0x0][0x590] ;  /* 0x00016400ff067b82 */ /* 0x000ee20000000800 */
[----:B------:R-:W-:Y:S02]  /*6a10*/  IADD3 R5, P0, PT, RZ, -UR25, RZ ;  /* 0x80000019ff057c10 */ /* 0x000fe4000ff1e0ff */
[----:B------:R-:W4:Y:S01]  /*6a20*/  LDL.LU R40, [R1+0x30] ;  /* 0x0000300001287983 */ /* 0x000f220000300800 */
[----:B------:R-:W-:Y:S04]  /*6a30*/  LOP3.LUT R4, R105, 0xd8, RZ, 0xc0, !PT ;  /* 0x000000d869047812 */ /* 0x000fe800078ec0ff */
[----:B------:R-:W5:Y:S01]  /*6a40*/  LDC R7, c[0x0][0x594] ;  /* 0x00016500ff077b82 */ /* 0x000f620000000800 */
[----:B------:R-:W-:Y:S01]  /*6a50*/  LOP3.LUT R4, R4, 0x18, R155, 0x78, !PT ;  /* 0x0000001804047812 */ /* 0x000fe200078e789b */
[----:B---3--:R-:W-:Y:S04]  /*6a60*/  IMAD.SHL.U32 R0, R6, 0x80, RZ ;  /* 0x0000008006007824 */ /* 0x008fe800078e00ff */
[----:B------:R-:W-:Y:S05]  /*6a70*/  IMAD.X R0, RZ, RZ, ~R0, P0 ;  /* 0x000000ffff007224 */ /* 0x000fea00000e0e00 */
[----:B------:R-:W-:Y:S04]  /*6a80*/  SHF.R.S64 R5, R5, 0x1f, R0 ;  /* 0x0000001f05057819 */ /* 0x000fe80000001000 */
[----:B----4-:R-:W-:Y:S02]  /*6a90*/  IADD3 R40, P0, PT, R5, R40, RZ ;  /* 0x0000002805287210 */ /* 0x010fe40007f1e0ff */
[----:B------:R-:W-:Y:S02]  /*6aa0*/  LOP3.LUT R5, R4, 0x1f20, R105, 0xf8, !PT ;  /* 0x00001f2004057812 */ /* 0x000fe400078ef869 */
[----:B--2---:R-:W-:Y:S01]  /*6ab0*/  LEA.HI.X.SX32 R41, R0, R41, 0x1, P0 ;  /* 0x0000002900297211 */ /* 0x004fe200000f0eff */
[----:B------:R2:W-:Y:S01]  /*6ac0*/  STL [R1+0x30], R40 ;  /* 0x0000302801007387 */ /* 0x0005e20000100800 */
[C---:B------:R-:W-:Y:S02]  /*6ad0*/  LEA R4, P0, R6.reuse, R40, 0x7 ;  /* 0x0000002806047211 */ /* 0x040fe400078038ff */
[----:B------:R-:W-:Y:S01]  /*6ae0*/  LEA R0, R5, UR4, 0x1 ;  /* 0x0000000405007c11 */ /* 0x000fe2000f8e08ff */
[----:B------:R2:W-:Y:S01]  /*6af0*/  STL [R1+0x24], R41 ;  /* 0x0000242901007387 */ /* 0x0005e20000100800 */
[----:B-----5:R-:W-:Y:S01]  /*6b00*/  LEA.HI.X R5, R6, R41, R7, 0x7, P0 ;  /* 0x0000002906057211 */ /* 0x020fe200000f3c07 */
        /* <DEDUP_REMOVED lines=8> */
.L_x_292:
[----:B------:R-:W3:Y:S01]  /*6b90*/  LDL R111, [R1+0x20] ;  /* 0x00002000016f7983 */ /* 0x000ee20000100800 */
[----:B--2---:R-:W-:Y:S01]  /*6ba0*/  LOP3.LUT R0, R104, 0x1c0, R157, 0xf8, !PT ;  /* 0x000001c068007812 */ /* 0x004fe200078ef89d */
[----:B------:R-:W-:Y:S01]  /*6bb0*/  IMAD.U32 R66, RZ, RZ, UR41 ;  /* 0x00000029ff427e24 */ /* 0x000fe2000f8e00ff */
[----:B------:R-:W-:Y:S01]  /*6bc0*/  PLOP3.LUT P2, PT, PT, PT, UP0, 0x80, 0x8 ;  /* 0x000000000008781c */ /* 0x000fe20003f4f008 */
[----:B------:R-:W2:Y:S01]  /*6bd0*/  LDL R107, [R1+0x48] ;  /* 0x00004800016b7983 */ /* 0x000ea20000100800 */
[----:B------:R-:W-:Y:S01]  /*6be0*/  LOP3.LUT R0, R0, 0x8, R158, 0x78, !PT ;  /* 0x0000000800007812 */ /* 0x000fe200078e789e */
[----:B------:R-:W-:Y:S01]  /*6bf0*/  IMAD.MOV.U32 R112, RZ, RZ, 0x4 ;  /* 0x00000004ff707424 */ /* 0x000fe200078e00ff */
[----:B------:R-:W-:Y:S01]  /*6c00*/  LEA R66, P0, R66, R100, 0x2 ;  /* 0x0000006442427211 */ /* 0x000fe200078010ff */
[----:B------:R-:W4:Y:S01]  /*6c10*/  LDL R106, [R1+0x44] ;  /* 0x00004400016a7983 */ /* 0x000f220000100800 */
[----:B------:R-:W-:Y:S01]  /*6c20*/  LOP3.LUT R0, R154, R0, RZ, 0xfc, !PT ;  /* 0x000000009a007212 */ /* 0x000fe200078efcff */
[----:B------:R-:W-:Y:S01]  /*6c30*/  ULOP3.LUT UR31, UR34, 0x1, URZ, 0xc0, !UPT ;  /* 0x00000001221f7892 */ /* 0x000fe2000f8ec0ff */
[----:B------:R-:W-:Y:S01]  /*6c40*/  VIADD R218, R218, 0xffffff80 ;  /* 0xffffff80dada7836 */ /* 0x000fe20000000000 */
[----:B------:R-:W5:Y:S01]  /*6c50*/  LDL R103, [R1+0x40] ;  /* 0x0000400001677983 */ /* 0x000f620000100800 */
[----:B------:R-:W-:Y:S01]  /*6c60*/  LEA R0, R0, UR4, 0x1 ;  /* 0x0000000400007c11 */ /* 0x000fe2000f8e08ff */
[----:B------:R-:W-:Y:S02]  /*6c70*/  UISETP.NE.U32.AND UP1, UPT, UR31, 0x1, UPT ;  /* 0x000000011f00788c */ /* 0x000fe4000bf25070 */
[----:B------:R-:W5:Y:S01]  /*6c80*/  LDL R102, [R1+0x3c] ;  /* 0x00003c0001667983 */ /* 0x000f620000100800 */
[----:B------:R-:W-:Y:S01]  /*6c90*/  @UP0 UIADD3 UR33, UP2, UPT, UR16, -0x200, URZ ;  /* 0xfffffe0010210890 */ /* 0x000fe2000ff5e0ff */
[C---:B------:R-:W-:Y:S02]  /*6ca0*/  IMAD.IADD R57, R0.reuse, 0x1, R152 ;  /* 0x0000000100397824 */ /* 0x040fe400078e0298 */
[----:B------:R-:W-:Y:S01]  /*6cb0*/  LDSM.16.MT88.4 R20, [R2+0x6000] ;  /* 0x006000000214783b */ /* 0x000fe20000004200 */
[C---:B------:R-:W-:Y:S01]  /*6cc0*/  VIADD R8, R0.reuse, 0x8000 ;  /* 0x0000800000087836 */ /* 0x040fe20000000000 */
[----:B------:R-:W-:Y:S01]  /*6cd0*/  @UP0 UIADD3.X UR31, UPT, UPT, UR17, -0x1, URZ, UP2, !UPT ;  /* 0xffffffff111f0890 */ /* 0x000fe200097fe4ff */
[----:B------:R-:W-:Y:S01]  /*6ce0*/  VIADD R56, R0, 0x8040 ;  /* 0x0000804000387836 */ /* 0x000fe20000000000 */
[----:B------:R-:W1:Y:S01]  /*6cf0*/  LDSM.16.M88.4 R16, [R0+0x8000] ;  /* 0x008000000010783b */ /* 0x000e620000000200 */
[----:B------:R-:W-:Y:S03]  /*6d00*/  @P1 VIADD R56, R8, 0xffffffc0 ;  /* 0xffffffc008381836 */ /* 0x000fe60000000000 */
[----:B------:R-:W1:Y:S01]  /*6d10*/  LDSM.16.M88.4 R12, [R0+0xa000] ;  /* 0x00a00000000c783b */ /* 0x000e620000000200 */
[----:B------:R-:W-:Y:S03]  /*6d20*/  IMAD.IADD R58, R152, 0x1, R56 ;  /* 0x00000001983a7824 */ /* 0x000fe600078e0238 */
[----:B------:R-:W-:Y:S04]  /*6d30*/  LDSM.16.MT88.4 R28, [R2+0x6400] ;  /* 0x00640000021c783b */ /* 0x000fe80000004200 */
[----:B------:R-:W1:Y:S04]  /*6d40*/  LDSM.16.M88.4 R24, [R57+0x8000] ;  /* 0x008000003918783b */ /* 0x000e680000000200 */
        /* <DEDUP_REMOVED lines=72> */
[----:B---3--:R-:W-:Y:S01]  /*71d0*/  @P2 LOP3.LUT R111, R110, 0x7, R0, 0xf8, !PT ;  /* 0x000000076e6f2812 */ /* 0x008fe200078ef800 */
[C---:B------:R-:W-:Y:S01]  /*71e0*/  VIADD R0, R148.reuse, 0xffffe000 ;  /* 0xffffe00094007836 */ /* 0x040fe20000000000 */
[----:B------:R-:W-:Y:S02]  /*71f0*/  LEA R28, P0, R59, R32, 0x5 ;  /* 0x000000203b1c7211 */ /* 0x000fe400078028ff */
[-C--:B------:R-:W-:Y:S01]  /*7200*/  HMMA.16816.F32.BF16 R12, R36, R30.reuse, R12 ;  /* 0x0000001e240c723c */ /* 0x080fe2000004180c */
[----:B------:R-:W-:Y:S02]  /*7210*/  LDSM.16.MT88.4 R36, [R3+0xd000] ;  /* 0x00d000000324783b */ /* 0x000fe40000004200 */
[----:B------:R-:W-:Y:S01]  /*7220*/  @P2 IMAD.WIDE.U32 R24, R111, R112, UR16 ;  /* 0x000000106f182e25 */ /* 0x000fe2000f8e0070 */
[C---:B------:R-:W-:Y:S01]  /*7230*/  LEA.HI.X.SX32 R29, R59.reuse, R33, 0x5, P0 ;  /* 0x000000213b1d7211 */ /* 0x040fe200000f2eff */
[----:B------:R-:W-:Y:S01]  /*7240*/  @P2 STL [R1+0x20], R111 ;  /* 0x0000206f01002387 */ /* 0x000fe20000100800 */
[C---:B------:R-:W-:Y:S01]  /*7250*/  LEA R26, P0, R59.reuse, R28, 0x5 ;  /* 0x0000001c3b1a7211 */ /* 0x040fe200078028ff */
[----:B------:R-:W-:Y:S01]  /*7260*/  @UP0 UMOV UR16, UR33 ;  /* 0x0000002100100c82 */ /* 0x000fe20008000000 */
[----:B------:R-:W-:Y:S01]  /*7270*/  HMMA.16816.F32.BF16 R16, R20, R30, R16 ;  /* 0x0000001e1410723c */ /* 0x000fe20000041810 */
[----:B--2---:R-:W2:Y:S01]  /*7280*/  @P2 LDG.E R107, desc[UR26][R24.64+-0x200] ;  /* 0xfffe001a186b2981 */ /* 0x004ea2000c1e1900 */
[----:B------:R-:W-:Y:S02]  /*7290*/  @UP0 UMOV UR17, UR31 ;  /* 0x0000001f00110c82 */ /* 0x000fe40008000000 */
[C---:B------:R-:W-:Y:S01]  /*72a0*/  LEA.HI.X.SX32 R27, R59.reuse, R29, 0x5, P0 ;  /* 0x0000001d3b1b7211 */ /* 0x040fe200000f2eff */
[----:B----4-:R-:W3:Y:S01]  /*72b0*/  @P2 LDG.E R106, desc[UR26][R24.64+-0x1e0] ;  /* 0xfffe201a186a2981 */ /* 0x010ee2000c1e1900 */
[C---:B------:R-:W-:Y:S03]  /*72c0*/  LEA R20, P0, R59.reuse, R26, 0x5 ;  /* 0x0000001a3b147211 */ /* 0x040fe600078028ff */
[----:B-----5:R-:W4:Y:S01]  /*72d0*/  @P2 LDG.E R103, desc[UR26][R24.64+-0x100] ;  /* 0xffff001a18672981 */ /* 0x020f22000c1e1900 */
[C---:B------:R-:W-:Y:S03]  /*72e0*/  LEA.HI.X.SX32 R21, R59.reuse, R27, 0x5, P0 ;  /* 0x0000001b3b157211 */ /* 0x040fe600000f2eff */
        /* <DEDUP_REMOVED lines=8> */
[C---:B-1----:R-:W-:Y:S03]  /*7370*/  LEA R4, P0, R59.reuse, R20, 0x5 ;  /* 0x000000143b047211 */ /* 0x042fe600078028ff */
[----:B------:R-:W-:Y:S01]  /*7380*/  REDG.E.ADD.F32.FTZ.RN.STRONG.GPU desc[UR26][R50.64], R11 ;  /* 0x0000000b320079a6 */ /* 0x000fe2000c12f31a */
[----:B------:R-:W-:Y:S03]  /*7390*/  LEA.HI.X.SX32 R5, R59, R21, 0x5, P0 ;  /* 0x000000153b057211 */ /* 0x000fe600000f2eff */
        /* <DEDUP_REMOVED lines=13> */
[----:B------:R-:W-:Y:S04]  /*7470*/  LDSM.16.MT88.4 R4, [R3+0x8000] ;  /* 0x008000000304783b */ /* 0x000fe80000004200 */
[----:B------:R-:W1:Y:S04]  /*7480*/  LDSM.16.MT88.4 R8, [R148] ;  /* 0x000000009408783b */ /* 0x000e680000004200 */
[----:B------:R-:W1:Y:S04]  /*7490*/  LDSM.16.MT88.4 R12, [R3+0xc000] ;  /* 0x00c00000030c783b */ /* 0x000e680000004200 */
[----:B------:R-:W-:Y:S04]  /*74a0*/  LDSM.16.MT88.4 R16, [R3+0x8800] ;  /* 0x008800000310783b */ /* 0x000fe80000004200 */
[----:B------:R-:W1:Y:S04]  /*74b0*/  LDSM.16.MT88.4 R20, [R148+0x400] ;  /* 0x000400009414783b */ /* 0x000e680000004200 */
[----:B------:R-:W1:Y:S04]  /*74c0*/  LDSM.16.MT88.4 R24, [R3+0xc800] ;  /* 0x00c800000318783b */ /* 0x000e680000004200 */
[----:B------:R-:W-:Y:S04]  /*74d0*/  LDSM.16.MT88.4 R28, [R3+0x9000] ;  /* 0x00900000031c783b */ /* 0x000fe80000004200 */
[----:B------:R-:W1:Y:S02]  /*74e0*/  LDSM.16.MT88.4 R32, [R148+0x800] ;  /* 0x000800009420783b */ /* 0x000e640000004200 */
[-C--:B-1----:R-:W-:Y:S08]  /*74f0*/  HMMA.16816.F32.BF16 R84, R4, R8.reuse, R84 ;  /* 0x000000080454723c */ /* 0x082ff00000041854 */
[C---:B------:R-:W-:Y:S08]  /*7500*/  HMMA.16816.F32.BF16 R88, R12.reuse, R8, R88 ;  /* 0x000000080c58723c */ /* 0x040ff00000041858 */
[-C--:B------:R-:W-:Y:S01]  /*7510*/  HMMA.16816.F32.BF16 R92, R12, R10.reuse, R92 ;  /* 0x0000000a0c5c723c */ /* 0x080fe2000004185c */
[----:B------:R-:W-:Y:S07]  /*7520*/  LDSM.16.MT88.4 R12, [R3+0xd800] ;  /* 0x00d80000030c783b */ /* 0x000fee0000004200 */
[----:B------:R-:W-:Y:S01]  /*7530*/  HMMA.16816.F32.BF16 R96, R4, R10, R96 ;  /* 0x0000000a0460723c */ /* 0x000fe20000041860 */
[----:B------:R-:W-:Y:S04]  /*7540*/  LDSM.16.MT88.4 R4, [R3+0x9800] ;  /* 0x009800000304783b */ /* 0x000fe80000004200 */
[----:B------:R-:W1:Y:S03]  /*7550*/  LDSM.16.MT88.4 R8, [R148+0xc00] ;  /* 0x000c00009408783b */ /* 0x000e660000004200 */
[-C--:B------:R-:W-:Y:S08]  /*7560*/  HMMA.16816.F32.BF16 R84, R16, R20.reuse, R84 ;  /* 0x000000141054723c */ /* 0x080ff00000041854 */
        /* <DEDUP_REMOVED lines=12> */
[----:B------:R-:W2:Y:S03]  /*7630*/  LDSM.16.MT88.4 R32, [R148+0x1400] ;  /* 0x001400009420783b */ /* 0x000ea60000004200 */
        /* <DEDUP_REMOVED lines=13> */
[----:B------:R1:W5:Y:S03]  /*7710*/  LDSM.16.MT88.4 R20, [R148+0x1c00] ;  /* 0x001c00009414783b */ /* 0x0003660000004200 */
[-C--:B--2---:R-:W-:Y:S08]  /*7720*/  HMMA.16816.F32.BF16 R84, R28, R32.reuse, R84 ;  /* 0x000000201c54723c */ /* 0x084ff00000041854 */
[C---:B------:R-:W-:Y:S08]  /*7730*/  HMMA.16816.F32.BF16 R88, R36.reuse, R32, R88 ;  /* 0x000000202458723c */ /* 0x040ff00000041858 */
[-C--:B------:R-:W-:Y:S01]  /*7740*/  HMMA.16816.F32.BF16 R92, R36, R34.reuse, R92 ;  /* 0x00000022245c723c */ /* 0x080fe2000004185c */
[----:B------:R2:W-:Y:S02]  /*7750*/  @P2 STL [R1+0x48], R107 ;  /* 0x0000486b01002387 */ /* 0x0005e40000100800 */
[----:B-1----:R-:W-:Y:S02]  /*7760*/  IMAD.MOV.U32 R148, RZ, RZ, R0 ;  /* 0x000000ffff947224 */ /* 0x002fe400078e0000 */
[----:B---3--:R2:W-:Y:S03]  /*7770*/  @P2 STL [R1+0x44], R106 ;  /* 0x0000446a01002387 */ /* 0x0085e60000100800 */
[----:B------:R-:W-:Y:S01]  /*7780*/  HMMA.16816.F32.BF16 R96, R28, R34, R96 ;  /* 0x000000221c60723c */ /* 0x000fe20000041860 */
[----:B----4-:R2:W-:Y:S04]  /*7790*/  @P2 STL [R1+0x40], R103 ;  /* 0x0000406701002387 */ /* 0x0105e80000100800 */
[----:B-----5:R2:W-:Y:S03]  /*77a0*/  @P2 STL [R1+0x3c], R102 ;  /* 0x00003c6601002387 */ /* 0x0205e60000100800 */
[-C--:B------:R-:W-:Y:S08]  /*77b0*/  HMMA.16816.F32.BF16 R84, R4, R8.reuse, R84 ;  /* 0x000000080454723c */ /* 0x080ff00000041854 */
        /* <DEDUP_REMOVED lines=8> */
[----:B--2---:R-:W-:Y:S11]  /*7840*/  BRA.U UP1, `(.L_x_293) ;  /* 0xffffffa1018c7547 */ /* 0x004ff6000b83ffff */
.L_x_290:
[----:B------:R-:W4:Y:S01]  /*7850*/  LDCU.64 UR14, c[0x0][0x5a8] ;  /* 0x0000b500ff0e77ac */ /* 0x000f220008000a00 */
[----:B------:R-:W-:Y:S01]  /*7860*/  LOP3.LUT R0, R105, 0xc0, RZ, 0xc0, !PT ;  /* 0x000000c069007812 */ /* 0x000fe200078ec0ff */
[----:B------:R-:W-:Y:S01]  /*7870*/  IMAD.SHL.U32 R9, R155, 0x2, RZ ;  /* 0x000000029b097824 */ /* 0x000fe200078e00ff */
[----:B------:R-:W-:Y:S01]  /*7880*/  LOP3.LUT R108, R108, 0x600, RZ, 0xc0, !PT ;  /* 0x000006006c6c7812 */ /* 0x000fe200078ec0ff */
[----:B------:R-:W3:Y:S01]  /*7890*/  LDCU.64 UR6, c[0x0][0x5b0] ;  /* 0x0000b600ff0677ac */ /* 0x000ee20008000a00 */
[--C-:B------:R-:W-:Y:S01]  /*78a0*/  SHF.R.U32.HI R7, RZ, 0x4, R155.reuse ;  /* 0x00000004ff077819 */ /* 0x100fe2000001169b */
[----:B------:R-:W-:Y:S01]  /*78b0*/  IMAD.MOV.U32 R3, RZ, RZ, RZ ;  /* 0x000000ffff037224 */ /* 0x000fe200078e00ff */
[----:B------:R-:W-:Y:S01]  /*78c0*/  LOP3.LUT R0, R0, 0x18, R155, 0xf8, !PT ;  /* 0x0000001800007812 */ /* 0x000fe200078ef89b */
[----:B------:R-:W2:Y:S01]  /*78d0*/  LDCU UR5, c[0x0][0x500] ;  /* 0x0000a000ff0577ac */ /* 0x000ea20008000800 */
[----:B------:R-:W-:Y:S01]  /*78e0*/  LOP3.LUT R9, R108, 0x6, R9, 0xf8, !PT ;  /* 0x000000066c097812 */ /* 0x000fe200078ef809 */
[----:B------:R-:W1:Y:S01]  /*78f0*/  LDC.64 R10, c[0x0][0x5d8] ;  /* 0x00017600ff0a7b82 */ /* 0x000e620000000a00 */
[----:B------:R-:W-:Y:S01]  /*7900*/  LOP3.LUT R2, R105, 0x18, RZ, 0xc0, !PT ;  /* 0x0000001869027812 */ /* 0x000fe200078ec0ff */
[----:B------:R-:W-:Y:S01]  /*7910*/  UMOV UR23, UR18 ;  /* 0x0000001200177c82 */ /* 0x000fe20008000000 */
[----:B------:R-:W-:-:S02]  /*7920*/  LOP3.LUT R7, R0, 0x8, R7, 0x78, !PT ;  /* 0x0000000800077812 */ /* 0x000fc400078e7807 */
[----:B------:R-:W-:Y:S02]  /*7930*/  LOP3.LUT R6, R105, 0xd8, RZ, 0xc0, !PT ;  /* 0x000000d869067812 */ /* 0x000fe400078ec0ff */
[----:B------:R-:W-:Y:S01]  /*7940*/  LOP3.LUT R9, R9, 0x20, R105, 0xf8, !PT ;  /* 0x0000002009097812 */ /* 0x000fe200078ef869 */
[----:B----4-:R-:W-:Y:S01]  /*7950*/  IMAD.U32 R4, RZ, RZ, UR14 ;  /* 0x0000000eff047e24 */ /* 0x010fe2000f8e00ff */
[----:B------:R-:W-:Y:S01]  /*7960*/  LOP3.LUT R109, R109, 0x40, RZ, 0xc0, !PT ;  /* 0x000000406d6d7812 */ /* 0x000fe200078ec0ff */
[----:B------:R-:W4:Y:S01]  /*7970*/  LDC.64 R16, c[0x0][0x5e0] ;  /* 0x00017800ff107b82 */ /* 0x000f220000000a00 */
[----:B------:R-:W-:Y:S01]  /*7980*/  F2FP.BF16.F32.PACK_AB R68, R69, R68 ;  /* 0x000000444544723e */ /* 0x000fe200000010ff */
[----:B---3--:R-:W-:Y:S01]  /*7990*/  IMAD.U32 R0, RZ, RZ, UR6 ;  /* 0x00000006ff007e24 */ /* 0x008fe2000f8e00ff */
[----:B------:R-:W-:Y:S01]  /*79a0*/  F2FP.BF16.F32.PACK_AB R70, R71, R70 ;  /* 0x000000464746723e */ /* 0x000fe200000010ff */
[----:B------:R-:W-:Y:S01]  /*79b0*/  IMAD.WIDE.U32 R4, R4, UR23, R2 ;  /* 0x0000001704047c25 */ /* 0x000fe2000f8e0002 */
[----:B------:R-:W-:-:S03]  /*79c0*/  F2FP.BF16.F32.PACK_AB R80, R81, R80 ;  /* 0x000000505150723e */ /* 0x000fc600000010ff */
[----:B--2---:R-:W-:Y:S01]  /*79d0*/  FMUL.FTZ R84, R84, UR5 ;  /* 0x0000000554547c20 */ /* 0x004fe20008410000 */
[----:B------:R-:W-:Y:S01]  /*79e0*/  FMUL.FTZ R85, R85, UR5 ;  /* 0x0000000555557c20 */ /* 0x000fe20008410000 */
[----:B------:R-:W-:Y:S01]  /*79f0*/  IMAD.WIDE.U32 R2, R0, UR23, R2 ;  /* 0x0000001700027c25 */ /* 0x000fe2000f8e0002 */
[----:B------:R-:W-:-:S03]  /*7a00*/  LOP3.LUT R0, R6, 0x18, R155, 0x78, !PT ;  /* 0x0000001806007812 */ /* 0x000fc600078e789b */
[----:B------:R-:W-:Y:S01]  /*7a10*/  FMUL.FTZ R86, R86, UR5 ;  /* 0x0000000556567c20 */ /* 0x000fe20008410000 */
[----:B------:R-:W-:Y:S01]  /*7a20*/  LOP3.LUT R6, R9, R7, RZ, 0xfc, !PT ;  /* 0x0000000709067212 */ /* 0x000fe200078efcff */
[----:B------:R-:W-:Y:S01]  /*7a30*/  FMUL.FTZ R87, R87, UR5 ;  /* 0x0000000557577c20 */ /* 0x000fe20008410000 */
[----:B------:R-:W-:Y:S01]  /*7a40*/  FMUL.FTZ R96, R96, UR5 ;  /* 0x0000000560607c20 */ /* 0x000fe20008410000 */
[----:B------:R-:W-:Y:S01]  /*7a50*/  FMUL.FTZ R97, R97, UR5 ;  /* 0x0000000561617c20 */ /* 0x000fe20008410000 */
[----:B------:R-:W-:Y:S01]  /*7a60*/  FMUL.FTZ R98, R98, UR5 ;  /* 0x0000000562627c20 */ /* 0x000fe20008410000 */
[----:B------:R-:W-:Y:S01]  /*7a70*/  FMUL.FTZ R99, R99, UR5 ;  /* 0x0000000563637c20 */ /* 0x000fe20008410000 */
[----:B------:R-:W-:Y:S01]  /*7a80*/  LOP3.LUT R105, R0, 0x1f20, R105, 0xf8, !PT ;  /* 0x00001f2000697812 */ /* 0x000fe200078ef869 */
        /* <DEDUP_REMOVED lines=9> */
[----:B------:R-:W-:Y:S01]  /*7b20*/  F2FP.BF16.F32.PACK_AB R84, R85, R84 ;  /* 0x000000545554723e */ /* 0x000fe200000010ff */
[----:B------:R-:W-:Y:S01]  /*7b30*/  BAR.SYNC.DEFER_BLOCKING 0x0 ;  /* 0x0000000000007b1d */ /* 0x000fe20000010000 */
[----:B------:R-:W-:Y:S01]  /*7b40*/  F2FP.BF16.F32.PACK_AB R86, R87, R86 ;  /* 0x000000565756723e */ /* 0x000fe200000010ff */
[----:B------:R-:W-:Y:S01]  /*7b50*/  IMAD.MOV.U32 R6, RZ, RZ, R2 ;  /* 0x000000ffff067224 */ /* 0x000fe200078e0002 */
[----:B------:R-:W-:Y:S01]  /*7b60*/  F2FP.BF16.F32.PACK_AB R96, R97, R96 ;  /* 0x000000606160723e */ /* 0x000fe200000010ff */
[----:B------:R-:W-:Y:S01]  /*7b70*/  UIMAD UR15, UR23, UR15, URZ ;  /* 0x0000000f170f72a4 */ /* 0x000fe2000f8e02ff */
[----:B------:R-:W-:-:S03]  /*7b80*/  F2FP.BF16.F32.PACK_AB R98, R99, R98 ;  /* 0x000000626362723e */ /* 0x000fc600000010ff */
[----:B-----5:R-:W2:Y:S01]  /*7b90*/  LDC.64 R14, c[0x0][0x5c0] ;  /* 0x00017000ff0e7b82 */ /* 0x020ea20000000a00 */
[----:B------:R-:W-:Y:S01]  /*7ba0*/  IADD3 R2, PT, PT, -R109, 0x6000, R0 ;  /* 0x000060006d027810 */ /* 0x000fe20007ffe100 */
[----:B------:R-:W-:Y:S01]  /*7bb0*/  UIMAD UR7, UR23, UR7, URZ ;  /* 0x00000007170772a4 */ /* 0x000fe2000f8e02ff */
[----:B------:R-:W-:Y:S01]  /*7bc0*/  F2FP.BF16.F32.PACK_AB R88, R89, R88 ;  /* 0x000000585958723e */ /* 0x000fe200000010ff */
[----:B------:R-:W-:Y:S01]  /*7bd0*/  USHF.L.U32 UR14, UR29, 0x7, URZ ;  /* 0x000000071d0e7899 */ /* 0x000fe200080006ff */
[----:B------:R-:W-:Y:S01]  /*7be0*/  F2FP.BF16.F32.PACK_AB R90, R91, R90 ;  /* 0x0000005a5b5a723e */ /* 0x000fe200000010ff */
[----:B------:R-:W-:Y:S01]  /*7bf0*/  VIADD R5, R5, UR15 ;  /* 0x0000000f05057c36 */ /* 0x000fe20008000000 */
[----:B------:R-:W-:Y:S01]  /*7c00*/  F2FP.BF16.F32.PACK_AB R92, R93, R92 ;  /* 0x0000005c5d5c723e */ /* 0x000fe200000010ff */
[----:B------:R-:W3:Y:S01]  /*7c10*/  LDC.64 R12, c[0x0][0x5c8] ;  /* 0x00017200ff0c7b82 */ /* 0x000ee20000000a00 */
[----:B------:R-:W-:Y:S01]  /*7c20*/  F2FP.BF16.F32.PACK_AB R8, R8, R94 ;  /* 0x0000005e0808723e */ /* 0x000fe200000010ff */
[----:B------:R-:W-:Y:S01]  /*7c30*/  USHF.R.S32.HI UR5, URZ, 0x1f, UR14 ;  /* 0x0000001fff057899 */ /* 0x000fe2000801140e */
[----:B------:R-:W-:Y:S01]  /*7c40*/  F2FP.BF16.F32.PACK_AB R82, R83, R82 ;  /* 0x000000525352723e */ /* 0x000fe200000010ff */
[----:B------:R-:W-:Y:S01]  /*7c50*/  UIADD3 UR14, UP0, UPT, UR36, UR14, URZ ;  /* 0x0000000e240e7290 */ /* 0x000fe2000ff1e0ff */
[----:B------:R-:W-:-:S02]  /*7c60*/  F2FP.BF16.F32.PACK_AB R72, R73, R72 ;  /* 0x000000484948723e */ /* 0x000fc400000010ff */
[----:B------:R-:W-:Y:S01]  /*7c70*/  F2FP.BF16.F32.PACK_AB R74, R75, R74 ;  /* 0x0000004a4b4a723e */ /* 0x000fe200000010ff */
[----:B------:R-:W-:Y:S01]  /*7c80*/  ULEA.HI.X.SX32 UR5, UR36, UR5, 0x1, UP0 ;  /* 0x0000000524057291 */ /* 0x000fe200080f0eff */
[----:B------:R-:W-:Y:S01]  /*7c90*/  F2FP.BF16.F32.PACK_AB R76, R77, R76 ;  /* 0x0000004c4d4c723e */ /* 0x000fe200000010ff */
[----:B------:R-:W-:Y:S01]  /*7ca0*/  STS [R0+0x6000], R84 ;  /* 0x0060005400007388 */ /* 0x000fe20000000800 */
[----:B------:R-:W-:Y:S02]  /*7cb0*/  F2FP.BF16.F32.PACK_AB R78, R79, R78 ;  /* 0x0000004e4f4e723e */ /* 0x000fe400000010ff */
[----:B------:R-:W-:Y:S01]  /*7cc0*/  IADD3 R7, PT, PT, R3, UR7, RZ ;  /* 0x0000000703077c10 */ /* 0x000fe2000fffe0ff */
[----:B------:R-:W-:Y:S01]  /*7cd0*/  STS [R0+0x6200], R86 ;  /* 0x0062005600007388 */ /* 0x000fe20000000800 */
[----:B------:R-:W-:-:S03]  /*7ce0*/  SHF.R.U32.HI R155, RZ, 0x2, R155 ;  /* 0x00000002ff9b7819 */ /* 0x000fc6000001169b */
[----:B------:R-:W-:Y:S01]  /*7cf0*/  STS [R2+0x20], R96 ;  /* 0x0000206002007388 */ /* 0x000fe20000000800 */
[----:B----4-:R-:W-:-:S03]  /*7d00*/  IMAD.WIDE.U32 R6, R16, UR21, R6 ;  /* 0x0000001510067c25 */ /* 0x010fc6000f8e0006 */
[----:B------:R-:W-:Y:S04]  /*7d10*/  STS [R2+0x220], R98 ;  /* 0x0002206202007388 */ /* 0x000fe80000000800 */
        /* <DEDUP_REMOVED lines=9> */
[----:B------:R4:W-:Y:S04]  /*7db0*/  STS [R0+0x9200], R74 ;  /* 0x0092004a00007388 */ /* 0x0009e80000000800 */
[----:B------:R-:W-:Y:S04]  /*7dc0*/  STS [R2+0x3020], R76 ;  /* 0x0030204c02007388 */ /* 0x000fe80000000800 */
[----:B------:R1:W-:Y:S01]  /*7dd0*/  STS [R2+0x3220], R78 ;  /* 0x0032204e02007388 */ /* 0x0003e20000000800 */
[----:B----4-:R-:W-:Y:S01]  /*7de0*/  LEA R0, R105, UR4, 0x1 ;  /* 0x0000000469007c11 */ /* 0x010fe2000f8e08ff */
[----:B------:R-:W-:Y:S01]  /*7df0*/  BAR.SYNC.DEFER_BLOCKING 0x0 ;  /* 0x0000000000007b1d */ /* 0x000fe20000010000 */
[----:B-1----:R-:W-:-:S04]  /*7e00*/  IMAD.WIDE.U32 R2, R10, UR21, R4 ;  /* 0x000000150a027c25 */ /* 0x002fc8000f8e0004 */
[----:B------:R-:W-:Y:S02]  /*7e10*/  IMAD R5, R11, UR21, R3 ;  /* 0x000000150b057c24 */ /* 0x000fe4000f8e0203 */
[----:B------:R-:W-:Y:S02]  /*7e20*/  IMAD R3, R17, UR21, R7 ;  /* 0x0000001511037c24 */ /* 0x000fe4000f8e0207 */
[----:B------:R-:W-:Y:S02]  /*7e30*/  IMAD.MOV.U32 R4, RZ, RZ, R2 ;  /* 0x000000ffff047224 */ /* 0x000fe400078e0002 */
[----:B--2---:R-:W-:Y:S02]  /*7e40*/  IMAD R7, R14, UR5, RZ ;  /* 0x000000050e077c24 */ /* 0x004fe4000f8e02ff */
[----:B------:R-:W-:Y:S02]  /*7e50*/  IMAD.MOV.U32 R2, RZ, RZ, R6 ;  /* 0x000000ffff027224 */ /* 0x000fe400078e0006 */
[----:B------:R-:W-:-:S02]  /*7e60*/  IMAD R7, R15, UR14, R7 ;  /* 0x0000000e0f077c24 */ /* 0x000fc4000f8e0207 */
[----:B------:R-:W-:Y:S01]  /*7e70*/  IMAD.WIDE.U32 R4, R14, UR14, R4 ;  /* 0x0000000e0e047c25 */ /* 0x000fe2000f8e0004 */
[----:B------:R-:W1:Y:S03]  /*7e80*/  LDS.128 R28, [R0+0x6000] ;  /* 0x00600000001c7984 */ /* 0x000e660000000c00 */
[----:B---3--:R-:W-:Y:S01]  /*7e90*/  IMAD.WIDE.U32 R2, R12, UR14, R2 ;  /* 0x0000000e0c027c25 */ /* 0x008fe2000f8e0002 */
[----:B------:R-:W2:Y:S01]  /*7ea0*/  LDS.128 R24, [R0+0x7000] ;  /* 0x0070000000187984 */ /* 0x000ea20000000c00 */
[----:B------:R-:W-:-:S03]  /*7eb0*/  IADD3 R5, PT, PT, R5, R7, RZ ;  /* 0x0000000705057210 */ /* 0x000fc60007ffe0ff */
[----:B------:R-:W3:Y:S01]  /*7ec0*/  LDS.128 R20, [R0+0x8000] ;  /* 0x0080000000147984 */ /* 0x000ee20000000c00 */
[----:B------:R-:W-:-:S03]  /*7ed0*/  IMAD.WIDE.U32 R8, R155, R14, R4 ;  /* 0x0000000e9b087225 */ /* 0x000fc600078e0004 */
[----:B------:R4:W3:Y:S02]  /*7ee0*/  LDS.128 R16, [R0+0x9000] ;  /* 0x0090000000107984 */ /* 0x0008e40000000c00 */
[----:B----4-:R-:W-:Y:S01]  /*7ef0*/  IMAD R0, R12, UR5, RZ ;  /* 0x000000050c007c24 */ /* 0x010fe2000f8e02ff */
[----:B------:R-:W4:Y:S03]  /*7f00*/  LDCU.128 UR4, c[0x0][0x560] ;  /* 0x0000ac00ff0477ac */ /* 0x000f260008000c00 */
[----:B------:R-:W-:-:S04]  /*7f10*/  IMAD R0, R13, UR14, R0 ;  /* 0x0000000e0d007c24 */ /* 0x000fc8000f8e0200 */
[----:B------:R-:W-:Y:S02]  /*7f20*/  IMAD.IADD R3, R3, 0x1, R0 ;  /* 0x0000000103037824 */ /* 0x000fe400078e0200 */
[C---:B------:R-:W-:Y:S02]  /*7f30*/  IMAD R0, R155.reuse, R15, R9 ;  /* 0x0000000f9b007224 */ /* 0x040fe400078e0209 */
[----:B------:R-:W-:-:S04]  /*7f40*/  IMAD.WIDE.U32 R6, R155, R12, R2 ;  /* 0x0000000c9b067225 */ /* 0x000fc800078e0002 */
[----:B------:R-:W-:Y:S01]  /*7f50*/  IMAD R3, R155, R13, R7 ;  /* 0x0000000d9b037224 */ /* 0x000fe200078e0207 */
[----:B----4-:R-:W-:Y:S02]  /*7f60*/  LEA R4, P1, R8, UR4, 0x1 ;  /* 0x0000000408047c11 */ /* 0x010fe4000f8208ff */
[----:B------:R-:W-:Y:S02]  /*7f70*/  LEA R2, P0, R6, UR6, 0x1 ;  /* 0x0000000606027c11 */ /* 0x000fe4000f8008ff */
[----:B------:R-:W-:Y:S02]  /*7f80*/  LEA.HI.X R5, R8, UR5, R0, 0x1, P1 ;  /* 0x0000000508057c11 */ /* 0x000fe400088f0c00 */
[----:B------:R-:W-:Y:S02]  /*7f90*/  LEA R8, P1, R14, R4, 0x7 ;  /* 0x000000040e087211 */ /* 0x000fe400078238ff */
[----:B------:R-:W-:Y:S01]  /*7fa0*/  LEA.HI.X R3, R6, UR7, R3, 0x1, P0 ;  /* 0x0000000706037c11 */ /* 0x000fe200080f0c03 */
[----:B-1----:R4:W-:Y:S01]  /*7fb0*/  STG.E.128 desc[UR26][R4.64], R28 ;  /* 0x0000001c04007986 */ /* 0x0029e2000c101d1a */
[----:B------:R-:W-:-:S02]  /*7fc0*/  LEA R6, P0, R12, R2, 0x7 ;  /* 0x000000020c067211 */ /* 0x000fc400078038ff */
[----:B------:R-:W-:Y:S02]  /*7fd0*/  LEA.HI.X R9, R14, R5, R15, 0x7, P1 ;  /* 0x000000050e097211 */ /* 0x000fe400008f3c0f */
[----:B------:R-:W-:-:S03]  /*7fe0*/  LEA.HI.X R7, R12, R3, R13, 0x7, P0 ;  /* 0x000000030c077211 */ /* 0x000fc600000f3c0d */
[----:B--2---:R4:W-:Y:S04]  /*7ff0*/  STG.E.128 desc[UR26][R8.64], R24 ;  /* 0x0000001808007986 */ /* 0x0049e8000c101d1a */
[----:B---3--:R4:W-:Y:S04]  /*8000*/  STG.E.128 desc[UR26][R2.64], R20 ;  /* 0x0000001402007986 */ /* 0x0089e8000c101d1a */
[----:B------:R4:W-:Y:S02]  /*8010*/  STG.E.128 desc[UR26][R6.64], R16 ;  /* 0x0000001006007986 */ /* 0x0009e4000c101d1a */
.L_x_287:
        /* <DEDUP_REMOVED lines=9> */
[----:B-1----:R-:W-:Y:S05]  /*80b0*/  EXIT ;  /* 0x000000000000794d */ /* 0x002fea0003800000 */
.L_x_295:
        /* <DEDUP_REMOVED lines=12> */
.L_x_820:


//--------------------- .text._ZN5flash44flash_bwd_dq_dk_dv_loop_seqk_parallel_kernelI23Flash_bwd_kernel_traitsILi32ELi128ELi128ELi8ELi4ELi4ELi4ELb1ELb0EN7cutlass10bfloat16_tE19Flash_kernel_traitsILi32ELi128ELi128ELi8ES3_EELb1ELb1ELb0ELb0ELb0ELb1ELb0EEEvNS_16Flash_bwd_paramsE --------------------------
	.section	.text._ZN5flash44flash_bwd_dq_dk_dv_loop_seqk_parallel_kernelI23Flash_bwd_kernel_traitsILi32ELi128ELi128ELi8ELi4ELi4ELi4ELb1ELb0EN7cutlass10bfloat16_tE19Flash_kernel_traitsILi32ELi128ELi128ELi8ES3_EELb1ELb1ELb0ELb0ELb0ELb1ELb0EEEvNS_16Flash_bwd_paramsE,"ax",@progbits
	.align	128
        .global         _ZN5flash44flash_bwd_dq_dk_dv_loop_seqk_parallel_kernelI23Flash_bwd_kernel_traitsILi32ELi128ELi128ELi8ELi4ELi4ELi4ELb1ELb0EN7cutlass10bfloat16_tE19Flash_kernel_traitsILi32ELi128ELi128ELi8ES3_EELb1ELb1ELb0ELb0ELb0ELb1ELb0EEEvNS_16Flash_bwd_paramsE
        .type           _ZN5flash44flash_bwd_dq_dk_dv_loop_seqk_parallel_kernelI23Flash_bwd_kernel_traitsILi32ELi128ELi128ELi8ELi4ELi4ELi4ELb1ELb0EN7cutlass10bfloat16_tE19Flash_kernel_traitsILi32ELi128ELi128ELi8ES3_EELb1ELb1ELb0ELb0ELb0ELb1ELb0EEEvNS_16Flash_bwd_paramsE,@function
        .size           _ZN5flash44flash_bwd_dq_dk_dv_loop_seqk_parallel_kernelI23Flash_bwd_kernel_traitsILi32ELi128ELi128ELi8ELi4ELi4ELi4ELb1ELb0EN7cutlass10bfloat16_tE19Flash_kernel_traitsILi32ELi128ELi128ELi8ES3_EELb1ELb1ELb0ELb0ELb0ELb1ELb0EEEvNS_16Flash_bwd_paramsE,(.L_x_821 - _ZN5flash44flash_bwd_dq_dk_dv_loop_seqk_parallel_kernelI23Flash_bwd_kernel_traitsILi32ELi128ELi128ELi8ELi4ELi4ELi4ELb1ELb0EN7cutlass10bfloat16_tE19Flash_kernel_traitsILi32ELi128ELi128ELi8ES3_EELb1ELb1ELb0ELb0ELb0ELb1ELb0EEEvNS_16Flash_bwd_paramsE)
        .other          _ZN5flash44flash_bwd_dq_dk_dv_loop_seqk_parallel_kernelI23Flash_bwd_kernel_traitsILi32ELi128ELi128ELi8ELi4ELi4ELi4ELb1ELb0EN7cutlass10bfloat16_tE19Flash_kernel_traitsILi32ELi128ELi128ELi8ES3_EELb1ELb1ELb0ELb0ELb0ELb1ELb0EEEvNS_16Flash_bwd_paramsE,@"STO_CUDA_ENTRY STV_DEFAULT"
_ZN5flash44flash_bwd_dq_dk_dv_loop_seqk_parallel_kernelI23Flash_bwd_kernel_traitsILi32ELi128ELi128ELi8ELi4ELi4ELi4ELb1ELb0EN7cutlass10bfloat16_tE19Flash_kernel_traitsILi32ELi128ELi128ELi8ES3_EELb1ELb1ELb0ELb0ELb0ELb1ELb0EEEvNS_16Flash_bwd_paramsE:
.text._ZN5flash44flash_bwd_dq_dk_dv_loop_seqk_parallel_kernelI23Flash_bwd_kernel_traitsILi32ELi128ELi128ELi8ELi4ELi4ELi4ELb1ELb0EN7cutlass10bfloat16_tE19Flash_kernel_traitsILi32ELi128ELi128ELi8ES3_EELb1ELb1ELb0ELb0ELb0ELb1ELb0EEEvNS_16Flash_bwd_paramsE:
        /* <DEDUP_REMOVED lines=14> */
[----:B------:R-:W-:Y:S01]  /*00e0*/  IMAD.MOV.U32 R217, RZ, RZ, 0x20 ;  /* 0x00000020ffd97424 */ /* 0x000fe200078e00ff */
[----:B------:R-:W-:Y:S01]  /*00f0*/  UMOV UR7, 0x400 ;  /* 0x0000040000077882 */ /* 0x000fe20000000000 */
[----:B------:R-:W4:Y:S03]  /*0100*/  LDCU.64 UR26, c[0x0][0x358] ;  /* 0x00006b00ff1a77ac */ /* 0x000f260008000a00 */
[----:B------:R-:W5:Y:S01]  /*0110*/  S2UR UR21, SR_CgaCtaId ;  /* 0x00000000001579c3 */ /* 0x000f620000008800 */
[----:B------:R-:W1:Y:S01]  /*0120*/  LDCU.64 UR10, c[0x0][0x460] ;  /* 0x00008c00ff0a77ac */ /* 0x000e620008000a00 */
[----:B------:R-:W1:Y:S06]  /*0130*/  LDCU.64 UR8, c[0x0][0x470] ;  /* 0x00008e00ff0877ac */ /* 0x000e6c0008000a00 */
[----:B------:R-:W3:Y:S01]  /*0140*/  S2UR UR18, SR_CgaCtaId ;  /* 0x00000000001279c3 */ /* 0x000ee20000008800 */
[----:B------:R-:W-:Y:S01]  /*0150*/  UMOV UR24, URZ ;  /* 0x000000ff00187c82 */ /* 0x000fe20008000000 */
[----:B------:R-:W-:-:S06]  /*0160*/  UMOV UR25, URZ ;  /* 0x000000ff00197c82 */ /* 0x000fcc0008000000 */
[----:B------:R-:W3:Y:S01]  /*0170*/  S2UR UR22, SR_CTAID.X ;  /* 0x00000000001679c3 */ /* 0x000ee20000002500 */
[----:B--2---:R-:W-:Y:S01]  /*0180*/  ULEA UR4, UR4, UR6, 0x18 ;  /* 0x0000000604047291 */ /* 0x004fe2000f8ec0ff */
[----:B-1----:R-:W-:-:S06]  /*0190*/  IMAD.SHL.U32 R5, R6, 0x10, RZ ;  /* 0x0000001006057824 */ /* 0x002fcc00078e00ff */
[----:B------:R-:W1:Y:S01]  /*01a0*/  S2UR UR20, SR_CTAID.Y ;  /* 0x00000000001479c3 */ /* 0x000e620000002600 */
[C---:B------:R-:W-:Y:S01]  /*01b0*/  IMAD.SHL.U32 R3, R6.reuse, 0x2, RZ ;  /* 0x0000000206037824 */ /* 0x040fe200078e00ff */
[C---:B------:R-:W-:Y:S01]  /*01c0*/  R2P PR, R6.reuse, 0x18 ;  /* 0x0000001806007804 */ /* 0x040fe20000000000 */
[C---:B------:R-:W-:Y:S01]  /*01d0*/  IMAD.SHL.U32 R0, R6.reuse, 0x40, RZ ;  /* 0x0000004006007824 */ /* 0x040fe200078e00ff */
[----:B------:R-:W-:Y:S01]  /*01e0*/  LOP3.LUT R7, R5, 0x1c0, RZ, 0xc0, !PT ;  /* 0x000001c005077812 */ /* 0x000fe200078ec0ff */
[C---:B------:R-:W-:Y:S01]  /*01f0*/  IMAD.SHL.U32 R2, R6.reuse, 0x20, RZ ;  /* 0x0000002006027824 */ /* 0x040fe200078e00ff */
[----:B------:R-:W-:Y:S01]  /*0200*/  SHF.R.U32.HI R247, RZ, 0x1, R6 ;  /* 0x00000001fff77819 */ /* 0x000fe20000011606 */
[----:B------:R-:W-:Y:S01]  /*0210*/  IMAD.SHL.U32 R9, R6, 0x4, RZ ;  /* 0x0000000406097824 */ /* 0x000fe200078e00ff */
[----:B------:R-:W-:Y:S01]  /*0220*/  LOP3.LUT R0, R3, 0xe006, R0, 0xc8, !PT ;  /* 0x0000e00603007812 */ /* 0x000fe200078ec800 */
[----:B------:R-:W2:Y:S01]  /*0230*/  S2UR UR19, SR_CTAID.Z ;  /* 0x00000000001379c3 */ /* 0x000ea20000002700 */
[C---:B------:R-:W-:Y:S01]  /*0240*/  LOP3.LUT R8, R2.reuse, 0x20, RZ, 0xc0, !PT ;  /* 0x0000002002087812 */ /* 0x040fe200078ec0ff */
[----:B-----5:R-:W-:Y:S01]  /*0250*/  ULEA UR21, UR21, UR7, 0x18 ;  /* 0x0000000715157291 */ /* 0x020fe2000f8ec0ff */
[----:B------:R-:W-:Y:S01]  /*0260*/  LOP3.LUT R4, R2, 0xc0, RZ, 0xc0, !PT ;  /* 0x000000c002047812 */ /* 0x000fe200078ec0ff */
[----:B---3--:R-:W-:Y:S01]  /*0270*/  ULEA UR18, UR18, UR6, 0x18 ;  /* 0x0000000612127291 */ /* 0x008fe2000f8ec0ff */
[----:B------:R-:W-:-:S02]  /*0280*/  LOP3.LUT R3, R7, 0x38, R3, 0xf8, !PT ;  /* 0x0000003807037812 */ /* 0x000fc400078ef803 */
[----:B------:R-:W-:Y:S02]  /*0290*/  LOP3.LUT R0, R0, 0xc00, R2, 0xf8, !PT ;  /* 0x00000c0000007812 */ /* 0x000fe400078ef802 */
[----:B------:R-:W-:Y:S01]  /*02a0*/  LOP3.LUT R2, R8, 0x3800, R5, 0xf8, !PT ;  /* 0x0000380008027812 */ /* 0x000fe200078ef805 */
[----:B------:R-:W-:Y:S01]  /*02b0*/  IMAD.U32 R8, RZ, RZ, UR5 ;  /* 0x00000005ff087e24 */ /* 0x000fe2000f8e00ff */
[----:B------:R-:W-:Y:S02]  /*02c0*/  LOP3.LUT R4, R4, 0x18, R9, 0xf8, !PT ;  /* 0x0000001804047812 */ /* 0x000fe400078ef809 */
[----:B------:R-:W-:Y:S02]  /*02d0*/  LOP3.LUT R0, R0, R3, RZ, 0xfc, !PT ;  /* 0x0000000300007212 */ /* 0x000fe400078efcff */
[----:B------:R-:W-:Y:S02]  /*02e0*/  LOP3.LUT R5, R2, 0x100, R5, 0xf8, !PT ;  /* 0x0000010002057812 */ /* 0x000fe400078ef805 */
[----:B------:R-:W-:-:S02]  /*02f0*/  LOP3.LUT R2, R4, 0x8, R6, 0x78, !PT ;  /* 0x0000000804027812 */ /* 0x000fc400078e7806 */
[----:B------:R-:W-:Y:S02]  /*0300*/  LEA R216, R0, UR4, 0x1 ;  /* 0x0000000400d87c11 */ /* 0x000fe4000f8e08ff */
[----:B------:R-:W-:Y:S02]  /*0310*/  LOP3.LUT R0, R5, R2, RZ, 0xfc, !PT ;  /* 0x0000000205007212 */ /* 0x000fe400078efcff */
[----:B------:R-:W-:Y:S01]  /*0320*/  SEL R217, R217, 0xffffffe0, !P3 ;  /* 0xffffffe0d9d97807 */ /* 0x000fe20005800000 */
[C---:B------:R-:W-:Y:S01]  /*0330*/  VIADD R2, R216.reuse, 0x10000 ;  /* 0x00010000d8027836 */ /* 0x040fe20000000000 */
[----:B------:R-:W-:Y:S01]  /*0340*/  SHF.R.U32.HI R6, RZ, 0x2, R6 ;  /* 0x00000002ff067819 */ /* 0x000fe20000011606 */
[----:B------:R-:W-:Y:S01]  /*0350*/  VIADD R219, R216, 0x10040 ;  /* 0x00010040d8db7836 */ /* 0x000fe20000000000 */
[----:B------:R-:W-:Y:S01]  /*0360*/  LOP3.LUT R247, R247, 0x30, RZ, 0xc0, !PT ;  /* 0x00000030f7f77812 */ /* 0x000fe200078ec0ff */
[----:B------:R-:W-:Y:S01]  /*0370*/  @P4 VIADD R219, R2, 0xffffffc0 ;  /* 0xffffffc002db4836 */ /* 0x000fe20000000000 */
[----:B------:R-:W-:Y:S01]  /*0380*/  LEA R150, R0, UR4, 0x1 ;  /* 0x0000000400967c11 */ /* 0x000fe2000f8e08ff */
[----:B------:R-:W-:Y:S01]  /*0390*/  IMAD.IADD R218, R216, 0x1, R217 ;  /* 0x00000001d8da7824 */ /* 0x000fe200078e02d9 */
[----:B------:R-:W-:Y:S01]  /*03a0*/  LOP3.LUT R247, R247, 0x7, R6, 0xf8, !PT ;  /* 0x00000007f7f77812 */ /* 0x000fe200078ef806 */
[----:B-12-4-:R-:W-:-:S07]  /*03b0*/  IMAD.IADD R217, R217, 0x1, R219 ;  /* 0x00000001d9d97824 */ /* 0x016fce00078e02db */
.L_x_327:
        /* <DEDUP_REMOVED lines=42> */
[----:B--2---:R1:W-:Y:S01]  /*0660*/  STL [R1], R36 ;  /* 0x0000002401007387 */ /* 0x0043e20000100800 */
[----:B------:R-:W-:-:S03]  /*0670*/  @P2 IMAD.IADD R220, R0, 0x1, -R36 ;  /* 0x0000000100dc2824 */ /* 0x000fc600078e0a24 */
[----:B----4-:R1:W-:Y:S01]  /*0680*/  STL [R1+0x8], R37 ;  /* 0x0000082501007387 */ /* 0x0103e20000100800 */
[----:B------:R-:W-:Y:S05]  /*0690*/  @!P1 BRA `(.L_x_296) ;  /* 0x00000000000c9947 */ /* 0x000fea0003800000 */
[----:B------:R-:W2:Y:S02]  /*06a0*/  @P4 LDG.E R0, desc[UR26][R2.64+0x4] ;  /* 0x0000041a02004981 */ /* 0x000ea4000c1e1900 */
[----:B--2---:R-:W-:-:S06]  /*06b0*/  @P4 IADD3 R8, PT, PT, R0, -R37, RZ ;  /* 0x8000002500084210 */ /* 0x004fcc0007ffe0ff */
[----:B------:R2:W5:Y:S02]  /*06c0*/  @!P4 LDG.E R8, desc[UR26][R2.64] ;  /* 0x0000001a0208c981 */ /* 0x000564000c1e1900 */
.L_x_296:
        /* <DEDUP_REMOVED lines=33> */
.L_x_298:
[----:B------:R-:W2:Y:S01]  /*08e0*/  LDCU.64 UR16, c[0x0][0x3b8] ;  /* 0x00007700ff1077ac */ /* 0x000ea20008000a00 */
[----:B------:R-:W-:-:S05]  /*08f0*/  IADD3 R2, PT, PT, R36, R37, RZ ;  /* 0x0000002524027210 */ /* 0x000fca0007ffe0ff */
[C---:B--2---:R-:W-:Y:S02]  /*0900*/  IMAD R0, R2.reuse, UR17, RZ ;  /* 0x0000001102007c24 */ /* 0x044fe4000f8e02ff */
[----:B------:R-:W-:-:S05]  /*0910*/  IMAD.WIDE.U32 R2, R2, UR16, RZ ;  /* 0x0000001002027c25 */ /* 0x000fca000f8e00ff */
[----:B------:R-:W-:Y:S02]  /*0920*/  IADD3 R29, PT, PT, R3, R0, RZ ;  /* 0x00000000031d7210 */ /* 0x000fe40007ffe0ff */
[----:B------:R-:W-:-:S07]  /*0930*/  MOV R28, R2 ;  /* 0x00000002001c7202 */ /* 0x000fce0000000f00 */
.L_x_299:
        /* <DEDUP_REMOVED lines=41> */
.L_x_300:
[----:B------:R-:W2:Y:S01]  /*0bd0*/  LDCU.64 UR14, c[0x0][0x3c0] ;  /* 0x00007800ff0e77ac */ /* 0x000ea20008000a00 */
[----:B------:R-:W-:-:S05]  /*0be0*/  IADD3 R0, PT, PT, R36, R37, RZ ;  /* 0x0000002524007210 */ /* 0x000fca0007ffe0ff */
[C---:B--2---:R-:W-:Y:S02]  /*0bf0*/  IMAD R4, R0.reuse, UR15, RZ ;  /* 0x0000000f00047c24 */ /* 0x044fe4000f8e02ff */
[----:B------:R-:W-:-:S05]  /*0c00*/  IMAD.WIDE.U32 R2, R0, UR14, RZ ;  /* 0x0000000e00027c25 */ /* 0x000fca000f8e00ff */
[----:B------:R-:W-:Y:S02]  /*0c10*/  IADD3 R26, PT, PT, R3, R4, RZ ;  /* 0x00000004031a7210 */ /* 0x000fe40007ffe0ff */
[----:B------:R-:W-:-:S07]  /*0c20*/  MOV R24, R2 ;  /* 0x0000000200187202 */ /* 0x000fce0000000f00 */
.L_x_301:
        /* <DEDUP_REMOVED lines=29> */
.L_x_302:
[-C--:B------:R-:W-:Y:S02]  /*0e00*/  IMAD R0, R13, R10.reuse, RZ ;  /* 0x0000000a0d007224 */ /* 0x080fe400078e02ff */
[----:B------:R-:W-:-:S05]  /*0e10*/  IMAD.WIDE.U32 R2, R12, R10, RZ ;  /* 0x0000000a0c027225 */ /* 0x000fca00078e00ff */
[----:B------:R-:W-:Y:S02]  /*0e20*/  IADD3 R7, PT, PT, R3, R0, RZ ;  /* 0x0000000003077210 */ /* 0x000fe40007ffe0ff */
[----:B------:R-:W-:-:S07]  /*0e30*/  MOV R6, R2 ;  /* 0x0000000200067202 */ /* 0x000fce0000000f00 */
.L_x_303:
        /* <DEDUP_REMOVED lines=20> */
.L_x_304:
[----:B------:R-:W2:Y:S01]  /*0f80*/  LDC R22, c[0x0][0x434] ;  /* 0x00010d00ff167b82 */ /* 0x000ea20000000800 */
[----:B------:R-:W-:-:S04]  /*0f90*/  IMAD R0, R31, R30, R33 ;  /* 0x0000001e1f007224 */ /* 0x000fc800078e0221 */
[----:B--2---:R-:W-:-:S03]  /*0fa0*/  IMAD R22, R0, R22, RZ ;  /* 0x0000001600167224 */ /* 0x004fc600078e02ff */
.L_x_305:
        /* <DEDUP_REMOVED lines=11> */
.L_x_306:
[----:B------:R-:W2:Y:S01]  /*1060*/  LDC R17, c[0x0][0x444] ;  /* 0x00011100ff117b82 */ /* 0x000ea20000000800 */
[----:B------:R-:W-:-:S04]  /*1070*/  IMAD R0, R31, R30, R33 ;  /* 0x0000001e1f007224 */ /* 0x000fc800078e0221 */
[----:B--2---:R-:W-:-:S07]  /*1080*/  IMAD R17, R0, R17, RZ ;  /* 0x0000001100117224 */ /* 0x004fce00078e02ff */
.L_x_307:
[----:B------:R-:W2:Y:S01]  /*1090*/  S2R R34, SR_TID.X ;  /* 0x0000000000227919 */ /* 0x000ea20000002100 */
[----:B------:R-:W3:Y:S01]  /*10a0*/  LDCU.128 UR4, c[0x0][0x590] ;  /* 0x0000b200ff0477ac */ /* 0x000ee20008000c00 */
[----:B------:R-:W4:Y:S01]  /*10b0*/  LDC.64 R12, c[0x0][0x3b0] ;  /* 0x0000ec00ff0c7b82 */ /* 0x000f220000000a00 */
[----:B------:R-:W-:Y:S01]  /*10c0*/  IMAD R250, R30, UR33, RZ ;  /* 0x000000211efa7c24 */ /* 0x000fe2000f8e02ff */
[----:B------:R-:W5:Y:S01]  /*10d0*/  S2R R32, SR_TID.X ;  /* 0x0000000000207919 */ /* 0x000f620000002100 */
[----:B------:R-:W1:Y:S01]  /*10e0*/  LDCU.64 UR12, c[0x0][0x550] ;  /* 0x0000aa00ff0c77ac */ /* 0x000e620008000a00 */
[----:B------:R-:W-:Y:S01]  /*10f0*/  ISETP.NE.AND P6, PT, RZ, UR32, PT ;  /* 0x00000020ff007c0c */ /* 0x000fe2000bfc5270 */
[----:B------:R-:W-:Y:S03]  /*1100*/  BSSY.RECONVERGENT B1, `(.L_x_297) ;  /* 0x00007ee000017945 */ /* 0x000fe60003800200 */
[----:B------:R-:W1:Y:S08]  /*1110*/  LDC.64 R18, c[0x0][0x5f8] ;  /* 0x00017e00ff127b82 */ /* 0x000e700000000a00 */
[----:B------:R-:W1:Y:S01]  /*1120*/  LDC.64 R226, c[0x0][0x420] ;  /* 0x00010800ffe27b82 */ /* 0x000e620000000a00 */
[----:B---3--:R-:W-:Y:S01]  /*1130*/  IMAD R0, R21, UR4, RZ ;  /* 0x0000000415007c24 */ /* 0x008fe2000f8e02ff */
[----:B------:R-:W-:-:S02]  /*1140*/  USHF.L.U64.HI UR30, UR4, 0x6, UR5 ;  /* 0x00000006041e7899 */ /* 0x000fc40008010205 */
[----:B------:R-:W-:Y:S01]  /*1150*/  USHF.L.U32 UR31, UR4, 0x6, URZ ;  /* 0x00000006041f7899 */ /* 0x000fe200080006ff */
[----:B------:R-:W-:Y:S02]  /*1160*/  IMAD R0, R14, UR5, R0 ;  /* 0x000000050e007c24 */ /* 0x000fe4000f8e0200 */
[C---:B--2---:R-:W-:Y:S01]  /*1170*/  IMAD.SHL.U32 R35, R34.reuse, 0x8, RZ ;  /* 0x0000000822237824 */ /* 0x044fe200078e00ff */
[----:B------:R-:W-:Y:S02]  /*1180*/  LOP3.LUT R248, R34, 0x1f, RZ, 0xc0, !PT ;  /* 0x0000001f22f87812 */ /* 0x000fe400078ec0ff */
[----:B------:R-:W-:Y:S02]  /*1190*/  SHF.R.U32.HI R224, RZ, 0x5, R34 ;  /* 0x00000005ffe07819 */ /* 0x000fe40000011622 */
[----:B------:R-:W-:Y:S02]  /*11a0*/  LOP3.LUT R10, R35, 0x18, RZ, 0xc0, !PT ;  /* 0x00000018230a7812 */ /* 0x000fe400078ec0ff */
[----:B-----5:R-:W-:-:S02]  /*11b0*/  SHF.R.U32.HI R32, RZ, 0x2, R32 ;  /* 0x00000002ff207819 */ /* 0x020fc40000011620 */
[----:B------:R-:W-:-:S05]  /*11c0*/  IADD3 R2, P1, PT, R10, R8, RZ ;  /* 0x000000080a027210 */ /* 0x000fca0007f3e0ff */
[----:B------:R-:W-:Y:S01]  /*11d0*/  IMAD.X R3, RZ, RZ, R9, P1 ;  /* 0x000000ffff037224 */ /* 0x000fe200008e0609 */
[--C-:B------:R-:W-:Y:S02]  /*11e0*/  IADD3 R9, P2, P1, R4, R6, R20.reuse ;  /* 0x0000000604097210 */ /* 0x100fe4000795e014 */
[----:B------:R-:W-:Y:S01]  /*11f0*/  SHF.R.S32.HI R20, RZ, 0x1f, R20 ;  /* 0x0000001fff147819 */ /* 0x000fe20000011414 */
[----:B------:R-:W-:-:S03]  /*1200*/  IMAD.WIDE.U32 R2, R14, UR4, R2 ;  /* 0x000000040e027c25 */ /* 0x000fc6000f8e0002 */
[----:B------:R-:W-:Y:S01]  /*1210*/  IADD3.X R20, PT, PT, R11, R7, R20, P2, P1 ;  /* 0x000000070b147210 */ /* 0x000fe200017e2414 */
[----:B------:R-:W-:Y:S02]  /*1220*/  IMAD.IADD R3, R3, 0x1, R0 ;  /* 0x0000000103037824 */ /* 0x000fe400078e0200 */
[----:B----4-:R-:W-:Y:S02]  /*1230*/  IMAD R0, R21, R12, RZ ;  /* 0x0000000c15007224 */ /* 0x010fe400078e02ff */
[----:B------:R-:W-:-:S04]  /*1240*/  IMAD.WIDE.U32 R2, R33, UR6, R2 ;  /* 0x0000000621027c25 */ /* 0x000fc8000f8e0002 */
[----:B------:R-:W-:Y:S01]  /*1250*/  IMAD R3, R33, UR7, R3 ;  /* 0x0000000721037c24 */ /* 0x000fe2000f8e0203 */
[----:B------:R-:W2:Y:S01]  /*1260*/  LDCU.64 UR6, c[0x0][0x3c8] ;  /* 0x00007900ff0677ac */ /* 0x000ea20008000a00 */
[----:B------:R-:W-:Y:S02]  /*1270*/  IMAD.MOV.U32 R11, RZ, RZ, RZ ;  /* 0x000000ffff0b7224 */ /* 0x000fe400078e00ff */
[----:B------:R-:W-:-:S04]  /*1280*/  IMAD.WIDE.U32 R4, R32, UR4, R2 ;  /* 0x0000000420047c25 */ /* 0x000fc8000f8e0002 */
[----:B------:R-:W-:Y:S01]  /*1290*/  IMAD R8, R14, R13, R0 ;  /* 0x0000000d0e087224 */ /* 0x000fe200078e0200 */
[----:B-1----:R-:W-:Y:S01]  /*12a0*/  LEA R238, P1, R4, UR12, 0x1 ;  /* 0x0000000c04ee7c11 */ /* 0x002fe2000f8208ff */
[----:B------:R-:W-:Y:S02]  /*12b0*/  IMAD.WIDE.U32 R2, R14, R12, R10 ;  /* 0x0000000c0e027225 */ /* 0x000fe400078e000a */
[----:B------:R-:W1:Y:S02]  /*12c0*/  LDC R14, c[0x0][0x508] ;  /* 0x00014200ff0e7b82 */ /* 0x000e640000000800 */
[----:B------:R-:W-:Y:S01]  /*12d0*/  IMAD R0, R32, UR5, R5 ;  /* 0x0000000520007c24 */ /* 0x000fe2000f8e0205 */
[----:B------:R-:W-:Y:S01]  /*12e0*/  IADD3 R2, P2, PT, R23, R2, RZ ;  /* 0x0000000217027210 */ /* 0x000fe20007f5e0ff */
[----:B------:R-:W3:Y:S01]  /*12f0*/  LDCU.64 UR4, c[0x0][0x380] ;  /* 0x00007000ff0477ac */ /* 0x000ee20008000a00 */
[----:B------:R-:W-:Y:S01]  /*1300*/  IMAD.WIDE.U32 R6, R18, UR22, RZ ;  /* 0x0000001612067c25 */ /* 0x000fe2000f8e00ff */
[----:B------:R-:W-:-:S02]  /*1310*/  SHF.L.U64.HI R23, R12, 0x6, R13 ;  /* 0x000000060c177819 */ /* 0x000fc4000001020d */
[----:B------:R-:W-:Y:S01]  /*1320*/  IADD3.X R3, PT, PT, R25, R3, R8, P2, !PT ;  /* 0x0000000319037210 */ /* 0x000fe200017fe408 */
[----:B------:R-:W-:Y:S01]  /*1330*/  VIADD R25, R215, UR28 ;  /* 0x0000001cd7197c36 */ /* 0x000fe20008000000 */
[----:B------:R-:W-:Y:S01]  /*1340*/  LEA.HI.X R237, R4, UR13, R0, 0x1, P1 ;  /* 0x0000000d04ed7c11 */ /* 0x000fe200088f0c00 */
[----:B------:R-:W-:Y:S01]  /*1350*/  IMAD R4, R19, UR22, R7 ;  /* 0x0000001613047c24 */ /* 0x000fe2000f8e0207 */
[----:B------:R-:W-:Y:S01]  /*1360*/  SEL R6, R6, RZ, P6 ;  /* 0x000000ff06067207 */ /* 0x000fe20003000000 */
[C---:B--2---:R-:W-:Y:S01]  /*1370*/  IMAD.WIDE.U32 R2, R33.reuse, UR6, R2 ;  /* 0x0000000621027c25 */ /* 0x044fe2000f8e0002 */
[----:B------:R-:W2:Y:S01]  /*1380*/  LDC.64 R18, c[0x0][0x5e8] ;  /* 0x00017a00ff127b82 */ /* 0x000ea20000000a00 */
[----:B------:R-:W4:Y:S02]  /*1390*/  LDCU.64 UR12, c[0x0][0x570] ;  /* 0x0000ae00ff0c77ac */ /* 0x000f240008000a00 */
[----:B------:R-:W-:Y:S02]  /*13a0*/  IMAD R0, R250, R224, R248 ;  /* 0x000000e0fa007224 */ /* 0x000fe400078e02f8 */
[----:B------:R-:W-:-:S03]  /*13b0*/  IMAD R3, R33, UR7, R3 ;  /* 0x0000000721037c24 */ /* 0x000fc6000f8e0203 */
[----:B------:R-:W-:Y:S01]  /*13c0*/  IADD3 R9, P2, P1, R0, R9, R6 ;  /* 0x0000000900097210 */ /* 0x000fe2000795e006 */
[C---:B------:R-:W-:Y:S01]  /*13d0*/  IMAD.WIDE.U32 R2, R32.reuse, R12, R2 ;  /* 0x0000000c20027225 */ /* 0x040fe200078e0002 */
[----:B-1----:R-:W-:Y:S02]  /*13e0*/  IADD3 R5, PT, PT, R25, -R14, -R220 ;  /* 0x8000000e19057210 */ /* 0x002fe40007ffe8dc */
[----:B------:R-:W-:Y:S01]  /*13f0*/  SHF.R.S32.HI R6, RZ, 0x1f, R0 ;  /* 0x0000001fff067819 */ /* 0x000fe20000011400 */
[----:B------:R-:W-:Y:S01]  /*1400*/  IMAD R3, R32, R13, R3 ;  /* 0x0000000d20037224 */ /* 0x000fe200078e0203 */
[----:B------:R-:W-:Y:S02]  /*1410*/  SHF.R.S32.HI R7, RZ, 0x1f, R5 ;  /* 0x0000001fff077819 */ /* 0x000fe40000011405 */
[----:B------:R-:W-:Y:S01]  /*1420*/  SEL R0, R4, RZ, P6 ;  /* 0x000000ff04007207 */ /* 0x000fe20003000000 */
[----:B------:R-:W-:Y:S01]  /*1430*/  IMAD.SHL.U32 R4, R250, 0x80, RZ ;  /* 0x00000080fa047824 */ /* 0x000fe200078e00ff */
[----:B------:R-:W-:-:S02]  /*1440*/  LEA.HI R5, R7, R5, RZ, 0x7 ;  /* 0x0000000507057211 */ /* 0x000fc400078f38ff */
[----:B------:R-:W-:Y:S01]  /*1450*/  IADD3.X R8, PT, PT, R6, R20, R0, P2, P1 ;  /* 0x0000001406087210 */ /* 0x000fe200017e2400 */
[----:B------:R-:W-:Y:S01]  /*1460*/  IMAD R6, R16, 0x80, R17 ;  /* 0x0000008010067824 */ /* 0x000fe200078e0211 */
[----:B------:R-:W-:Y:S02]  /*1470*/  SHF.R.S32.HI R5, RZ, 0x7, R5 ;  /* 0x00000007ff057819 */ /* 0x000fe40000011405 */
[C---:B---3--:R-:W-:Y:S02]  /*1480*/  LEA R236, P2, R2.reuse, UR4, 0x1 ;  /* 0x0000000402ec7c11 */ /* 0x048fe4000f8408ff */
[----:B------:R-:W-:Y:S02]  /*1490*/  VIMNMX R252, PT, PT, RZ, R5, !PT ;  /* 0x00000005fffc7248 */ /* 0x000fe40007fe0100 */
[----:B------:R-:W-:Y:S01]  /*14a0*/  LEA.HI.X R235, R2, UR5, R3, 0x1, P2 ;  /* 0x0000000502eb7c11 */ /* 0x000fe200090f0c03 */
[----:B--2---:R-:W-:Y:S01]  /*14b0*/  IMAD.WIDE R2, R6, 0x4, R18 ;  /* 0x0000000406027825 */ /* 0x004fe200078e0212 */
[----:B------:R-:W-:-:S02]  /*14c0*/  IADD3 R0, P1, PT, R4, R9, RZ ;  /* 0x0000000904007210 */ /* 0x000fc40007f3e0ff */
[----:B------:R-:W-:Y:S01]  /*14d0*/  ISETP.GT.AND P2, PT, R221, R252, PT ;  /* 0x000000fcdd00720c */ /* 0x000fe20003f44270 */
[----:B------:R-:W-:Y:S01]  /*14e0*/  IMAD.MOV.U32 R244, RZ, RZ, R2 ;  /* 0x000000fffff47224 */ /* 0x000fe200078e0002 */
[----:B------:R-:W-:Y:S01]  /*14f0*/  LEA.HI.X.SX32 R4, R4, R8, 0x1, P1 ;  /* 0x0000000804047211 */ /* 0x000fe200008f0eff */
[----:B------:R-:W-:Y:S01]  /*1500*/  IMAD.MOV.U32 R243, RZ, RZ, R3 ;  /* 0x000000fffff37224 */ /* 0x000fe200078e0003 */
[----:B----4-:R-:W-:Y:S01]  /*1510*/  LEA R222, P1, R0, UR12, 0x2 ;  /* 0x0000000c00de7c11 */ /* 0x010fe2000f8210ff */
[----:B------:R-:W-:Y:S01]  /*1520*/  IMAD.SHL.U32 R18, R12, 0x40, RZ ;  /* 0x000000400c127824 */ /* 0x000fe200078e00ff */
[----:B------:R-:W-:Y:S02]  /*1530*/  LEA.HI R14, R34, 0x40, RZ, 0x1e ;  /* 0x00000040220e7811 */ /* 0x000fe400078ff0ff */
[----:B------:R-:W-:Y:S01]  /*1540*/  LEA.HI.X R223, R0, UR13, R4, 0x2, P1 ;  /* 0x0000000d00df7c11 */ /* 0x000fe200088f1404 */
[----:B------:R-:W-:Y:S01]  /*1550*/  IMAD R0, R16, 0x80, R22 ;  /* 0x0000008010007824 */ /* 0x000fe200078e0216 */
[----:B------:R-:W-:-:S03]  /*1560*/  IADD3 R17, P1, PT, R32, 0x40, RZ ;  /* 0x0000004020117810 */ /* 0x000fc60007f3e0ff */
[----:B------:R-:W-:-:S04]  /*1570*/  IMAD.WIDE R226, R0, 0x4, R226 ;  /* 0x0000000400e27825 */ /* 0x000fc800078e02e2 */
        /* <DEDUP_REMOVED lines=14> */
.L_x_309:
[----:B------:R-:W1:Y:S01]  /*1660*/  LDCU.64 UR12, c[0x0][0x5c0] ;  /* 0x0000b800ff0c77ac */ /* 0x000e620008000a00 */
[----:B------:R-:W-:-:S05]  /*1670*/  IADD3 R0, PT, PT, R36, R37, RZ ;  /* 0x0000002524007210 */ /* 0x000fca0007ffe0ff */
[C---:B-1----:R-:W-:Y:S02]  /*1680*/  IMAD R4, R0.reuse, UR13, RZ ;  /* 0x0000000d00047c24 */ /* 0x042fe4000f8e02ff */
[----:B------:R-:W-:-:S05]  /*1690*/  IMAD.WIDE.U32 R2, R0, UR12, RZ ;  /* 0x0000000c00027c25 */ /* 0x000fca000f8e00ff */
[----:B------:R-:W-:Y:S02]  /*16a0*/  IADD3 R6, PT, PT, R3, R4, RZ ;  /* 0x0000000403067210 */ /* 0x000fe40007ffe0ff */
[----:B------:R-:W-:Y:S02]  /*16b0*/  MOV R5, R2 ;  /* 0x0000000200057202 */ /* 0x000fe40000000f00 */
.L_x_310:
        /* <DEDUP_REMOVED lines=12> */
.L_x_311:
[----:B------:R-:W1:Y:S01]  /*1780*/  LDCU.64 UR6, c[0x0][0x5c8] ;  /* 0x0000b900ff0677ac */ /* 0x000e620008000a00 */
[----:B------:R-:W-:-:S05]  /*1790*/  IADD3 R0, PT, PT, R36, R37, RZ ;  /* 0x0000002524007210 */ /* 0x000fca0007ffe0ff */
[C---:B-1----:R-:W-:Y:S02]  /*17a0*/  IMAD R4, R0.reuse, UR7, RZ ;  /* 0x0000000700047c24 */ /* 0x042fe4000f8e02ff */
[----:B------:R-:W-:-:S05]  /*17b0*/  IMAD.WIDE.U32 R2, R0, UR6, RZ ;  /* 0x0000000600027c25 */ /* 0x000fca000f8e00ff */
[----:B------:R-:W-:Y:S02]  /*17c0*/  IADD3 R13, PT, PT, R3, R4, RZ ;  /* 0x00000004030d7210 */ /* 0x000fe40007ffe0ff */
[----:B------:R-:W-:-:S07]  /*17d0*/  MOV R12, R2 ;  /* 0x00000002000c7202 */ /* 0x000fce0000000f00 */
.L_x_312:
[----:B------:R-:W-:Y:S01]  /*17e0*/  VIADD R0, R220, -UR28 ;  /* 0x8000001cdc007c36 */ /* 0x000fe20008000000 */
[----:B------:R-:W1:Y:S01]  /*17f0*/  LDCU.64 UR4, c[0x0][0x5d8] ;  /* 0x0000bb00ff0477ac */ /* 0x000e620008000a00 */
[----:B------:R-:W-:Y:S01]  /*1800*/  IMAD.U32 R2, RZ, RZ, UR12 ;  /* 0x0000000cff027e24 */ /* 0x000fe2000f8e00ff */
[----:B------:R-:W-:Y:S02]  /*1810*/  BSSY.RECONVERGENT B0, `(.L_x_313) ;  /* 0x000001c000007945 */ /* 0x000fe40003800200 */
[-C--:B------:R-:W-:Y:S01]  /*1820*/  ISETP.GE.AND P2, PT, R32, R0.reuse, PT ;  /* 0x000000002000720c */ /* 0x080fe20003f46270 */
[----:B------:R-:W-:Y:S01]  /*1830*/  UIMAD UR14, UR29, UR12, URZ ;  /* 0x0000000c1d0e72a4 */ /* 0x000fe2000f8e02ff */
[----:B------:R-:W-:Y:S01]  /*1840*/  IMAD.WIDE.U32 R2, R2, UR28, R10 ;  /* 0x0000001c02027c25 */ /* 0x000fe2000f8e000a */
[----:B------:R-:W-:Y:S02]  /*1850*/  ISETP.GE.AND P1, PT, R14, R0, PT ;  /* 0x000000000e00720c */ /* 0x000fe40003f26270 */
[----:B------:R-:W-:Y:S01]  /*1860*/  UIMAD UR14, UR28, UR13, UR14 ;  /* 0x0000000d1c0e72a4 */ /* 0x000fe2000f8e020e */
[----:B------:R-:W-:-:S05]  /*1870*/  IADD3 R2, P0, PT, R5, R2, RZ ;  /* 0x0000000205027210 */ /* 0x000fca0007f1e0ff */
[----:B------:R-:W-:Y:S02]  /*1880*/  IADD3.X R3, PT, PT, R6, UR14, R3, P0, !PT ;  /* 0x0000000e06037c10 */ /* 0x000fe400087fe403 */
[----:B------:R-:W2:Y:S01]  /*1890*/  @!P2 LDC.64 R8, c[0x0][0x560] ;  /* 0x00015800ff08ab82 */ /* 0x000ea20000000a00 */
[----:B-1----:R-:W-:-:S04]  /*18a0*/  IMAD.WIDE.U32 R4, R33, UR4, R2 ;  /* 0x0000000421047c25 */ /* 0x002fc8000f8e0002 */
[----:B------:R-:W-:Y:S01]  /*18b0*/  IMAD R3, R33, UR5, R5 ;  /* 0x0000000521037c24 */ /* 0x000fe2000f8e0205 */
[----:B------:R-:W-:-:S05]  /*18c0*/  @!P2 MOV R2, R4 ;  /* 0x000000040002a202 */ /* 0x000fca0000000f00 */
[----:B------:R-:W-:-:S04]  /*18d0*/  @!P2 IMAD.WIDE.U32 R6, R32, UR12, R2 ;  /* 0x0000000c2006ac25 */ /* 0x000fc8000f8e0002 */
[----:B------:R-:W-:Y:S01]  /*18e0*/  @!P2 IMAD R7, R32, UR13, R7 ;  /* 0x0000000d2007ac24 */ /* 0x000fe2000f8e0207 */
[----:B--2---:R-:W-:-:S04]  /*18f0*/  @!P2 LEA R8, P0, R6, R8, 0x1 ;  /* 0x000000080608a211 */ /* 0x004fc800078008ff */
[----:B------:R-:W-:Y:S02]  /*1900*/  @!P2 LEA.HI.X R9, R6, R9, R7, 0x1, P0 ;  /* 0x000000090609a211 */ /* 0x000fe400000f0c07 */
[----:B------:R-:W-:-:S03]  /*1910*/  MOV R6, UR6 ;  /* 0x0000000600067c02 */ /* 0x000fc60008000f00 */
        /* <DEDUP_REMOVED lines=11> */
.L_x_314:
[----:B------:R-:W-:Y:S05]  /*19d0*/  BSYNC.RECONVERGENT B0 ;  /* 0x0000000000007941 */ /* 0x000fea0003800200 */
.L_x_313:
        /* <DEDUP_REMOVED lines=26> */
.L_x_308:
[----:B------:R-:W-:Y:S01]  /*1b80*/  VIADD R0, R220, -UR28 ;  /* 0x8000001cdc007c36 */ /* 0x000fe20008000000 */
[----:B------:R-:W1:Y:S01]  /*1b90*/  LDCU.64 UR6, c[0x0][0x3d8] ;  /* 0x00007b00ff0677ac */ /* 0x000e620008000a00 */
[----:B------:R-:W-:Y:S01]  /*1ba0*/  IMAD.U32 R2, RZ, RZ, UR14 ;  /* 0x0000000eff027e24 */ /* 0x000fe2000f8e00ff */
[----:B------:R-:W-:Y:S01]  /*1bb0*/  LOP3.LUT R9, R35, 0xd8, RZ, 0xc0, !PT ;  /* 0x000000d823097812 */ /* 0x000fe200078ec0ff */
[----:B------:R-:W-:Y:S01]  /*1bc0*/  IMAD.U32 R4, RZ, RZ, UR16 ;  /* 0x00000010ff047e24 */ /* 0x000fe2000f8e00ff */
[-C--:B------:R-:W-:Y:S01]  /*1bd0*/  ISETP.GE.AND P3, PT, R14, R0.reuse, PT ;  /* 0x000000000e00720c */ /* 0x080fe20003f66270 */
[----:B------:R-:W-:Y:S01]  /*1be0*/  UIMAD UR12, UR29, UR14, URZ ;  /* 0x0000000e1d0c72a4 */ /* 0x000fe2000f8e02ff */
[----:B------:R-:W-:Y:S01]  /*1bf0*/  IMAD.WIDE.U32 R2, R2, UR28, R10 ;  /* 0x0000001c02027c25 */ /* 0x000fe2000f8e000a */
[----:B------:R-:W-:Y:S01]  /*1c00*/  ISETP.GE.AND P4, PT, R32, R0, PT ;  /* 0x000000002000720c */ /* 0x000fe20003f86270 */
[----:B------:R-:W-:Y:S01]  /*1c10*/  UIMAD UR29, UR29, UR16, URZ ;  /* 0x000000101d1d72a4 */ /* 0x000fe2000f8e02ff */
[----:B------:R-:W-:Y:S01]  /*1c20*/  LOP3.LUT R9, R9, 0x18, R34, 0x78, !PT ;  /* 0x0000001809097812 */ /* 0x000fe200078e7822 */
[----:B------:R-:W-:Y:S01]  /*1c30*/  UIMAD UR12, UR28, UR15, UR12 ;  /* 0x0000000f1c0c72a4 */ /* 0x000fe2000f8e020c */
[----:B------:R-:W-:Y:S01]  /*1c40*/  IADD3 R2, P0, PT, R24, R2, RZ ;  /* 0x0000000218027210 */ /* 0x000fe20007f1e0ff */
[----:B------:R-:W-:Y:S01]  /*1c50*/  IMAD.WIDE.U32 R4, R4, UR28, R10 ;  /* 0x0000001c04047c25 */ /* 0x000fe2000f8e000a */
[----:B------:R-:W2:Y:S01]  /*1c60*/  LDCU.64 UR4, c[0x0][0x3d0] ;  /* 0x00007a00ff0477ac */ /* 0x000ea20008000a00 */
[----:B------:R-:W-:-:S02]  /*1c70*/  LOP3.LUT R10, R16, 0x80000001, RZ, 0xc0, !PT ;  /* 0x80000001100a7812 */ /* 0x000fc400078ec0ff */
[----:B------:R-:W-:Y:S01]  /*1c80*/  IMAD R22, R16, -0x80, R215 ;  /* 0xffffff8010167824 */ /* 0x000fe200078e02d7 */
[----:B------:R-:W3:Y:S01]  /*1c90*/  @!P3 LDC.64 R12, c[0x0][0x390] ;  /* 0x0000e400ff0cbb82 */ /* 0x000ee20000000a00 */
[----:B------:R-:W-:Y:S01]  /*1ca0*/  IADD3.X R3, PT, PT, R26, UR12, R3, P0, !PT ;  /* 0x0000000c1a037c10 */ /* 0x000fe200087fe403 */
[----:B-1----:R-:W-:Y:S01]  /*1cb0*/  IMAD R0, R27, UR6, RZ ;  /* 0x000000061b007c24 */ /* 0x002fe2000f8e02ff */
[----:B------:R-:W-:Y:S01]  /*1cc0*/  IADD3 R6, P0, PT, R28, R4, RZ ;  /* 0x000000041c067210 */ /* 0x000fe20007f1e0ff */
[----:B------:R-:W-:Y:S01]  /*1cd0*/  UIMAD UR29, UR28, UR17, UR29 ;  /* 0x000000111c1d72a4 */ /* 0x000fe2000f8e021d */
[----:B------:R-:W-:Y:S01]  /*1ce0*/  ISETP.GE.AND P2, PT, R14, R22, PT ;  /* 0x000000160e00720c */ /* 0x000fe20003f46270 */
[C---:B------:R-:W-:Y:S01]  /*1cf0*/  IMAD R4, R15.reuse, UR7, R0 ;  /* 0x000000070f047c24 */ /* 0x040fe2000f8e0200 */
[----:B------:R-:W-:Y:S01]  /*1d00*/  ISETP.NE.AND P5, PT, R10, 0x1, PT ;  /* 0x000000010a00780c */ /* 0x000fe20003fa5270 */
[----:B------:R-:W-:Y:S01]  /*1d10*/  IMAD.WIDE.U32 R2, R15, UR6, R2 ;  /* 0x000000060f027c25 */ /* 0x000fe2000f8e0002 */
[----:B------:R-:W1:Y:S01]  /*1d20*/  @!P4 LDC.64 R20, c[0x0][0x390] ;  /* 0x0000e400ff14cb82 */ /* 0x000e620000000a00 */
[----:B------:R-:W-:-:S02]  /*1d30*/  IADD3.X R7, PT, PT, R29, UR29, R5, P0, !PT ;  /* 0x0000001d1d077c10 */ /* 0x000fc400087fe405 */
[----:B------:R-:W-:Y:S01]  /*1d40*/  IMAD.MOV.U32 R242, RZ, RZ, 0x7f800000 ;  /* 0x7f800000fff27424 */ /* 0x000fe200078e00ff */
[----:B------:R-:W-:Y:S01]  /*1d50*/  LOP3.LUT R16, R9, 0x1f20, R35, 0xf8, !PT ;  /* 0x00001f2009107812 */ /* 0x000fe200078ef823 */
[----:B------:R-:W-:Y:S02]  /*1d60*/  @!P3 IMAD R0, R19, UR14, RZ ;  /* 0x0000000e1300bc24 */ /* 0x000fe4000f8e02ff */
[----:B------:R-:W-:Y:S02]  /*1d70*/  IMAD.MOV.U32 R241, RZ, RZ, 0x7f800000 ;  /* 0x7f800000fff17424 */ /* 0x000fe400078e00ff */
[----:B------:R-:W-:Y:S02]  /*1d80*/  IMAD.MOV.U32 R240, RZ, RZ, 0x7f800000 ;  /* 0x7f800000fff07424 */ /* 0x000fe400078e00ff */
[----:B------:R-:W-:Y:S01]  /*1d90*/  IMAD.MOV.U32 R239, RZ, RZ, 0x7f800000 ;  /* 0x7f800000ffef7424 */ /* 0x000fe200078e00ff */
[----:B------:R-:W-:Y:S01]  /*1da0*/  @P6 BAR.SYNC.DEFER_BLOCKING 0x0 ;  /* 0x0000000000006b1d */ /* 0x000fe20000010000 */
[----:B------:R-:W-:-:S02]  /*1db0*/  IMAD.IADD R3, R3, 0x1, R4 ;  /* 0x0000000103037824 */ /* 0x000fc400078e0204 */
[C---:B------:R-:W-:Y:S02]  /*1dc0*/  @!P3 IMAD R0, R17.reuse, UR15, R0 ;  /* 0x0000000f1100bc24 */ /* 0x040fe4000f8e0200 */
[----:B------:R-:W-:Y:S01]  /*1dd0*/  @!P3 IMAD.WIDE.U32 R4, R17, UR14, R2 ;  /* 0x0000000e1104bc25 */ /* 0x000fe2000f8e0002 */
[----:B------:R-:W4:Y:S03]  /*1de0*/  S2R R155, SR_TID.X ;  /* 0x00000000009b7919 */ /* 0x000f260000002100 */
[----:B------:R-:W-:Y:S01]  /*1df0*/  @!P3 IMAD.IADD R0, R5, 0x1, R0 ;  /* 0x000000010500b824 */ /* 0x000fe200078e0200 */
[----:B---3--:R-:W-:Y:S01]  /*1e00*/  @!P3 LEA R12, P0, R4, R12, 0x1 ;  /* 0x0000000c040cb211 */ /* 0x008fe200078008ff */
[----:B------:R-:W-:Y:S02]  /*1e10*/  IMAD.U32 R10, RZ, RZ, UR31 ;  /* 0x0000001fff0a7e24 */ /* 0x000fe4000f8e00ff */
[----:B------:R-:W-:Y:S01]  /*1e20*/  VIADD R144, R150, 0x8020 ;  /* 0x0000802096907836 */ /* 0x000fe20000000000 */
[----:B------:R-:W-:Y:S01]  /*1e30*/  @!P3 LEA.HI.X R13, R4, R13, R0, 0x1, P0 ;  /* 0x0000000d040db211 */ /* 0x000fe200000f0c00 */
[----:B--2---:R-:W-:Y:S01]  /*1e40*/  IMAD R8, R27, UR4, RZ ;  /* 0x000000041b087c24 */ /* 0x004fe2000f8e02ff */
[----:B------:R-:W-:Y:S01]  /*1e50*/  @!P2 LEA R10, P1, R10, R238, 0x1 ;  /* 0x000000ee0a0aa211 */ /* 0x000fe200078208ff */
[----:B------:R-:W-:Y:S01]  /*1e60*/  IMAD.U32 R4, RZ, RZ, UR31 ;  /* 0x0000001fff047e24 */ /* 0x000fe2000f8e00ff */
[----:B------:R-:W-:Y:S01]  /*1e70*/  @!P2 LEA R14, P0, R18, R236, 0x1 ;  /* 0x000000ec120ea211 */ /* 0x000fe200078008ff */
[----:B------:R-:W-:Y:S01]  /*1e80*/  IMAD.U32 R0, RZ, RZ, UR30 ;  /* 0x0000001eff007e24 */ /* 0x000fe2000f8e00ff */
[----:B------:R-:W-:Y:S01]  /*1e90*/  SHF.R.U32.HI R149, RZ, 0x1, R34 ;  /* 0x00000001ff957819 */ /* 0x000fe20000011622 */
[C---:B------:R-:W-:Y:S01]  /*1ea0*/  IMAD R8, R15.reuse, UR5, R8 ;  /* 0x000000050f087c24 */ /* 0x040fe2000f8e0208 */
[----:B------:R-:W2:Y:S01]  /*1eb0*/  LDC R245, c[0x0][0x44c] ;  /* 0x00011300fff57b82 */ /* 0x000ea20000000800 */
[----:B------:R-:W-:Y:S01]  /*1ec0*/  IMAD.WIDE.U32 R6, R15, UR4, R6 ;  /* 0x000000040f067c25 */ /* 0x000fe2000f8e0006 */
[----:B------:R-:W-:Y:S01]  /*1ed0*/  @!P2 LEA.HI.X R11, R4, R237, R0, 0x1, P1 ;  /* 0x000000ed040ba211 */ /* 0x000fe200008f0c00 */
[----:B------:R-:W3:Y:S01]  /*1ee0*/  LDCU UR13, c[0x0][0x590] ;  /* 0x0000b200ff0d77ac */ /* 0x000ee20008000800 */
[----:B------:R-:W-:Y:S01]  /*1ef0*/  @!P2 LEA.HI.X R15, R18, R235, R23, 0x1, P0 ;  /* 0x000000eb120fa211 */ /* 0x000fe200000f0c17 */
[C---:B------:R-:W-:Y:S01]  /*1f00*/  @!P4 IMAD.WIDE.U32 R2, R32.reuse, UR14, R2 ;  /* 0x0000000e2002cc25 */ /* 0x040fe2000f8e0002 */
[----:B------:R-:W-:-:S02]  /*1f10*/  ISETP.GE.AND P0, PT, R32, R22, PT ;  /* 0x000000162000720c */ /* 0x000fc40003f06270 */
[----:B------:R-:W-:Y:S01]  /*1f20*/  LOP3.LUT R224, R224, 0x3, RZ, 0xc0, !PT ;  /* 0x00000003e0e07812 */ /* 0x000fe200078ec0ff */
[----:B------:R-:W-:Y:S01]  /*1f30*/  IMAD.IADD R5, R7, 0x1, R8 ;  /* 0x0000000107057824 */ /* 0x000fe200078e0208 */
[----:B-1----:R-:W-:Y:S01]  /*1f40*/  @!P4 LEA R8, P1, R2, R20, 0x1 ;  /* 0x000000140208c211 */ /* 0x002fe200078208ff */
[----:B------:R-:W-:Y:S02]  /*1f50*/  @!P4 IMAD R0, R32, UR15, R3 ;  /* 0x0000000f2000cc24 */ /* 0x000fe4000f8e0203 */
[----:B------:R-:W-:Y:S02]  /*1f60*/  IMAD.MOV.U32 R153, RZ, RZ, 0x20 ;  /* 0x00000020ff997424 */ /* 0x000fe400078e00ff */
[----:B------:R-:W-:Y:S01]  /*1f70*/  IMAD.MOV.U32 R152, RZ, RZ, 0x20 ;  /* 0x00000020ff987424 */ /* 0x000fe200078e00ff */
[----:B------:R-:W-:Y:S01]  /*1f80*/  @!P4 LEA.HI.X R9, R2, R21, R0, 0x1, P1 ;  /* 0x000000150209c211 */ /* 0x000fe200008f0c00 */
[----:B------:R-:W-:Y:S01]  /*1f90*/  @!P3 IMAD R2, R19, UR16, RZ ;  /* 0x000000101302bc24 */ /* 0x000fe2000f8e02ff */
[----:B------:R-:W1:Y:S01]  /*1fa0*/  @!P3 LDC.64 R20, c[0x0][0x388] ;  /* 0x0000e200ff14bb82 */ /* 0x000e620000000a00 */
[----:B------:R-:W-:Y:S01]  /*1fb0*/  LEA R0, R16, UR21, 0x1 ;  /* 0x0000001510007c11 */ /* 0x000fe2000f8e08ff */
[----:B------:R-:W-:Y:S01]  /*1fc0*/  @!P0 IMAD.MOV.U32 R3, RZ, RZ, R237 ;  /* 0x000000ffff038224 */ /* 0x000fe200078e00ed */
[----:B------:R-:W-:Y:S01]  /*1fd0*/  CS2R R94, SRZ ;  /* 0x00000000005e7805 */ /* 0x000fe2000001ff00 */
[C---:B------:R-:W-:Y:S01]  /*1fe0*/  @!P3 IMAD R16, R17.reuse, UR17, R2 ;  /* 0x000000111110bc24 */ /* 0x040fe2000f8e0202 */
[----:B------:R-:W-:Y:S01]  /*1ff0*/  CS2R R92, SRZ ;  /* 0x00000000005c7805 */ /* 0x000fe2000001ff00 */
[----:B------:R-:W-:Y:S01]  /*2000*/  @!P0 IMAD.MOV.U32 R2, RZ, RZ, R238 ;  /* 0x000000ffff028224 */ /* 0x000fe200078e00ee */
[----:B------:R-:W-:Y:S01]  /*2010*/  @!PT LDS RZ, [RZ] ;  /* 0x00000000fffff984 */ /* 0x000fe20000000800 */
[----:B------:R-:W-:Y:S01]  /*2020*/  @!PT LDS RZ, [RZ] ;  /* 0x00000000fffff984 */ /* 0x000fe20000000800 */
[----:B------:R-:W-:Y:S01]  /*2030*/  @!PT LDS RZ, [RZ] ;  /* 0x00000000fffff984 */ /* 0x000fe20000000800 */
[----:B------:R-:W-:Y:S01]  /*2040*/  @!P4 LDGSTS.E.BYPASS.LTC128B.128 [R0+0x8000], desc[UR26][R8.64] ;  /* 0x080000000800cfae */ /* 0x000fe2000b981a1a */
[----:B------:R-:W4:Y:S01]  /*2050*/  @!P4 LDC.64 R18, c[0x0][0x388] ;  /* 0x0000e200ff12cb82 */ /* 0x000f220000000a00 */
[--C-:B------:R-:W-:Y:S01]  /*2060*/  @!P4 IMAD.MOV.U32 R4, RZ, RZ, R6.reuse ;  /* 0x000000ffff04c224 */ /* 0x100fe200078e0006 */
[----:B------:R-:W-:Y:S01]  /*2070*/  CS2R R98, SRZ ;  /* 0x0000000000627805 */ /* 0x000fe2000001ff00 */
[----:B------:R-:W-:Y:S01]  /*2080*/  @P4 STS.128 [R0+0x8000], RZ ;  /* 0x008000ff00004388 */ /* 0x000fe20000000c00 */
[----:B------:R-:W-:Y:S01]  /*2090*/  @!P3 IMAD.MOV.U32 R7, RZ, RZ, R5 ;  /* 0x000000ffff07b224 */ /* 0x000fe200078e0005 */
[----:B------:R-:W-:Y:S01]  /*20a0*/  CS2R R96, SRZ ;  /* 0x0000000000607805 */ /* 0x000fe2000001ff00 */
[----:B------:R-:W-:Y:S01]  /*20b0*/  IMAD.SHL.U32 R250, R250, 0x8, RZ ;  /* 0x00000008fafa7824 */ /* 0x000fe200078e00ff */
[----:B------:R-:W-:Y:S01]  /*20c0*/  @P3 STS.128 [R0+0x9000], RZ ;  /* 0x009000ff00003388 */ /* 0x000fe20000000c00 */
[----:B------:R-:W-:Y:S01]  /*20d0*/  @!P3 IMAD.WIDE.U32 R6, R17, UR16, R6 ;  /* 0x000000101106bc25 */ /* 0x000fe2000f8e0006 */
[----:B------:R-:W-:-:S02]  /*20e0*/  CS2R R90, SRZ ;  /* 0x00000000005a7805 */ /* 0x000fc4000001ff00 */
[----:B------:R-:W-:Y:S01]  /*20f0*/  CS2R R88, SRZ ;  /* 0x0000000000587805 */ /* 0x000fe2000001ff00 */
[----:B------:R-:W-:Y:S01]  /*2100*/  @!PT LDS RZ, [RZ] ;  /* 0x00000000fffff984 */ /* 0x000fe20000000800 */
[----:B------:R-:W-:Y:S01]  /*2110*/  @!PT LDS RZ, [RZ] ;  /* 0x00000000fffff984 */ /* 0x000fe20000000800 */
[----:B------:R-:W-:Y:S01]  /*2120*/  @!PT LDS RZ, [RZ] ;  /* 0x00000000fffff984 */ /* 0x000fe20000000800 */
[----:B------:R3:W-:Y:S01]  /*2130*/  @!P3 LDGSTS.E.BYPASS.LTC128B.128 [R0+0x9000], desc[UR26][R12.64] ;  /* 0x090000000c00bfae */ /* 0x0007e2000b981a1a */
[----:B------:R-:W-:Y:S02]  /*2140*/  CS2R R86, SRZ ;  /* 0x0000000000567805 */ /* 0x000fe4000001ff00 */
[----:B------:R-:W-:Y:S02]  /*2150*/  CS2R R84, SRZ ;  /* 0x0000000000547805 */ /* 0x000fe4000001ff00 */
[----:B------:R-:W-:Y:S01]  /*2160*/  CS2R R78, SRZ ;  /* 0x00000000004e7805 */ /* 0x000fe2000001ff00 */
[----:B------:R-:W0:Y:S01]  /*2170*/  LDGDEPBAR ;  /* 0x00000000000079af */ /* 0x000e220000000000 */
[----:B------:R-:W-:Y:S02]  /*2180*/  CS2R R76, SRZ ;  /* 0x00000000004c7805 */ /* 0x000fe4000001ff00 */
[----:B------:R-:W-:-:S02]  /*2190*/  CS2R R82, SRZ ;  /* 0x0000000000527805 */ /* 0x000fc4000001ff00 */
[----:B------:R-:W-:Y:S01]  /*21a0*/  CS2R R80, SRZ ;  /* 0x0000000000507805 */ /* 0x000fe2000001ff00 */
[----:B------:R2:W-:Y:S01]  /*21b0*/  @!P0 LDGSTS.E.BYPASS.LTC128B.128 [R0+0x4000], desc[UR26][R2.64] ;  /* 0x0400000002008fae */ /* 0x0005e2000b981a1a */
[----:B------:R-:W-:Y:S02]  /*21c0*/  CS2R R74, SRZ ;  /* 0x00000000004a7805 */ /* 0x000fe4000001ff00 */
[----:B------:R-:W-:Y:S02]  /*21d0*/  CS2R R72, SRZ ;  /* 0x0000000000487805 */ /* 0x000fe4000001ff00 */
[----:B------:R-:W-:Y:S01]  /*21e0*/  CS2R R70, SRZ ;  /* 0x0000000000467805 */ /* 0x000fe2000001ff00 */
[----:B------:R-:W-:Y:S01]  /*21f0*/  @P0 STS.128 [R0+0x4000], RZ ;  /* 0x004000ff00000388 */ /* 0x000fe20000000c00 */
[----:B------:R-:W-:Y:S01]  /*2200*/  CS2R R68, SRZ ;  /* 0x0000000000447805 */ /* 0x000fe2000001ff00 */
[----:B------:R-:W1:Y:S02]  /*2210*/  LDCU UR6, c[0x0][0x3e0] ;  /* 0x00007c00ff0677ac */ /* 0x000e640008000800 */
[----:B------:R-:W-:Y:S01]  /*2220*/  @P2 STS.128 [R0+0x5000], RZ ;  /* 0x005000ff00002388 */ /* 0x000fe20000000c00 */
[----:B------:R-:W4:Y:S03]  /*2230*/  LDCU UR12, c[0x0][0x45c] ;  /* 0x00008b80ff0c77ac */ /* 0x000f260008000800 */
[----:B------:R-:W-:Y:S01]  /*2240*/  @!PT LDS RZ, [RZ] ;  /* 0x00000000fffff984 */ /* 0x000fe20000000800 */
[----:B------:R-:W-:Y:S01]  /*2250*/  @!PT LDS RZ, [RZ] ;  /* 0x00000000fffff984 */ /* 0x000fe20000000800 */
[----:B------:R-:W-:Y:S01]  /*2260*/  @!PT LDS RZ, [RZ] ;  /* 0x00000000fffff984 */ /* 0x000fe20000000800 */
[----:B------:R4:W-:Y:S01]  /*2270*/  @!P2 LDGSTS.E.BYPASS.LTC128B.128 [R0+0x5000], desc[UR26][R10.64] ;  /* 0x050000000a00afae */ /* 0x0009e2000b981a1a */
[----:B------:R-:W4:Y:S01]  /*2280*/  LDCU.U8 UR7, c[0x0][0x4f8] ;  /* 0x00009f00ff0777ac */ /* 0x000f220008000000 */
[----:B---3--:R-:W-:-:S05]  /*2290*/  SEL R12, RZ, 0x2000, P5 ;  /* 0x00002000ff0c7807 */ /* 0x008fca0002800000 */
[----:B------:R-:W-:Y:S02]  /*22a0*/  IMAD.IADD R225, R12, 0x1, R0 ;  /* 0x000000010ce17824 */ /* 0x000fe400078e0200 */
[----:B--2---:R-:W-:Y:S01]  /*22b0*/  @!P4 IMAD.WIDE.U32 R2, R32, UR16, R4 ;  /* 0x000000102002cc25 */ /* 0x004fe2000f8e0004 */
[----:B-1----:R-:W-:-:S03]  /*22c0*/  @!P3 LEA R4, P1, R6, R20, 0x1 ;  /* 0x000000140604b211 */ /* 0x002fc600078208ff */
[----:B------:R-:W-:Y:S01]  /*22d0*/  @!P4 IMAD R3, R32, UR17, R3 ;  /* 0x000000112003cc24 */ /* 0x000fe2000f8e0203 */
[----:B----4-:R-:W-:Y:S01]  /*22e0*/  @!P4 LEA R8, P5, R2, R18, 0x1 ;  /* 0x000000120208c211 */ /* 0x010fe200078a08ff */
[----:B------:R-:W-:-:S03]  /*22f0*/  @!P3 IMAD.IADD R5, R7, 0x1, R16 ;  /* 0x000000010705b824 */ /* 0x000fc600078e0210 */
[----:B------:R-:W-:Y:S01]  /*2300*/  @!P4 LEA.HI.X R9, R2, R19, R3, 0x1, P5 ;  /* 0x000000130209c211 */ /* 0x000fe200028f0c03 */
[C---:B------:R-:W-:Y:S01]  /*2310*/  VIADD R3, R247.reuse, 0x8 ;  /* 0x00000008f7037836 */ /* 0x040fe20000000000 */
[----:B------:R-:W-:Y:S01]  /*2320*/  @!P3 LEA.HI.X R5, R6, R21, R5, 0x1, P1 ;  /* 0x000000150605b211 */ /* 0x000fe200008f0c05 */
[----:B------:R-:W-:Y:S01]  /*2330*/  @!P0 IMAD.MOV.U32 R10, RZ, RZ, R236 ;  /* 0x000000ffff0a8224 */ /* 0x000fe200078e00ec */
[----:B------:R-:W-:Y:S01]  /*2340*/  LOP3.LUT R2, R247, 0x40, RZ, 0xfc, !PT ;  /* 0x00000040f7027812 */ /* 0x000fe200078efcff */
[----:B------:R-:W-:-:S03]  /*2350*/  @!P0 IMAD.MOV.U32 R11, RZ, RZ, R235 ;  /* 0x000000ffff0b8224 */ /* 0x000fc600078e00eb */
[-C--:B------:R-:W-:Y:S02]  /*2360*/  ISETP.GE.AND P1, PT, R2, R22.reuse, PT ;  /* 0x000000160200720c */ /* 0x080fe40003f26270 */
[----:B------:R1:W-:Y:S04]  /*2370*/  @!P0 LDGSTS.E.BYPASS.LTC128B.128 [R225], desc[UR26][R10.64] ;  /* 0x000000000ae18fae */ /* 0x0003e8000b981a1a */
[----:B------:R-:W-:Y:S04]  /*2380*/  @P0 STS.128 [R225], RZ ;  /* 0x000000ffe1000388 */ /* 0x000fe80000000c00 */
[----:B------:R-:W-:Y:S04]  /*2390*/  @P2 STS.128 [R225+0x1000], RZ ;  /* 0x001000ffe1002388 */ /* 0x000fe80000000c00 */
[----:B------:R-:W-:Y:S01]  /*23a0*/  @!PT LDS RZ, [RZ] ;  /* 0x00000000fffff984 */ /* 0x000fe20000000800 */
[----:B------:R-:W-:Y:S01]  /*23b0*/  @!PT LDS RZ, [RZ] ;  /* 0x00000000fffff984 */ /* 0x000fe20000000800 */
[----:B------:R-:W-:Y:S01]  /*23c0*/  @!PT LDS RZ, [RZ] ;  /* 0x00000000fffff984 */ /* 0x000fe20000000800 */
[----:B------:R-:W-:Y:S01]  /*23d0*/  @!P2 LDGSTS.E.BYPASS.LTC128B.128 [R225+0x1000], desc[UR26][R14.64] ;  /* 0x010000000ee1afae */ /* 0x000fe2000b981a1a */
[----:B------:R-:W-:Y:S01]  /*23e0*/  ISETP.GE.AND P2, PT, R3, R22, PT ;  /* 0x000000160300720c */ /* 0x000fe20003f46270 */
[----:B------:R-:W-:-:S02]  /*23f0*/  IMAD.WIDE.U32 R2, R247, 0x4, R226 ;  /* 0x00000004f7027825 */ /* 0x000fc400078e00e2 */
[----:B------:R-:W-:Y:S04]  /*2400*/  @!P4 LDGSTS.E.BYPASS.LTC128B.128 [R0+0x6000], desc[UR26][R8.64] ;  /* 0x060000000800cfae */ /* 0x000fe8000b981a1a */
[----:B------:R-:W-:Y:S04]  /*2410*/  @P4 STS.128 [R0+0x6000], RZ ;  /* 0x006000ff00004388 */ /* 0x000fe80000000c00 */
[----:B------:R2:W-:Y:S01]  /*2420*/  @P3 STS.128 [R0+0x7000], RZ ;  /* 0x007000ff00003388 */ /* 0x0005e20000000c00 */
[----:B-1----:R-:W1:Y:S03]  /*2430*/  LDC.64 R10, c[0x0][0x528] ;  /* 0x00014a00ff0a7b82 */ /* 0x002e660000000a00 */
[----:B------:R-:W-:Y:S01]  /*2440*/  @!PT LDS RZ, [RZ] ;  /* 0x00000000fffff984 */ /* 0x000fe20000000800 */
[----:B------:R-:W-:Y:S01]  /*2450*/  @!PT LDS RZ, [RZ] ;  /* 0x00000000fffff984 */ /* 0x000fe20000000800 */
[----:B------:R-:W-:Y:S01]  /*2460*/  @!PT LDS RZ, [RZ] ;  /* 0x00000000fffff984 */ /* 0x000fe20000000800 */
[----:B------:R2:W-:Y:S01]  /*2470*/  @!P3 LDGSTS.E.BYPASS.LTC128B.128 [R0+0x7000], desc[UR26][R4.64] ;  /* 0x070000000400bfae */ /* 0x0005e2000b981a1a */
[----:B------:R-:W-:-:S03]  /*2480*/  ISETP.GE.AND P3, PT, R247, R22, PT ;  /* 0x00000016f700720c */ /* 0x000fc60003f66270 */
[----:B------:R-:W0:Y:S04]  /*2490*/  LDGDEPBAR ;  /* 0x00000000000079af */ /* 0x000e280000000000 */
[----:B------:R-:W5:Y:S04]  /*24a0*/  @!P2 LDG.E R241, desc[UR26][R2.64+0x20] ;  /* 0x0000201a02f1a981 */ /* 0x000f68000c1e1900 */
[----:B------:R-:W5:Y:S04]  /*24b0*/  @!P1 LDG.E R240, desc[UR26][R2.64+0x100] ;  /* 0x0001001a02f09981 */ /* 0x000f68000c1e1900 */
[----:B------:R-:W5:Y:S01]  /*24c0*/  @!P3 LDG.E R242, desc[UR26][R2.64] ;  /* 0x0000001a02f2b981 */ /* 0x000f62000c1e1900 */
[----:B--2---:R-:W-:Y:S01]  /*24d0*/  VIADD R0, R247, 0x48 ;  /* 0x00000048f7007836 */ /* 0x004fe20000000000 */
[----:B------:R-:W-:-:S04]  /*24e0*/  DEPBAR.LE SB0, 0x1 ;  /* 0x000080400000791a */ /* 0x000fc80000000000 */
[----:B------:R-:W-:-:S13]  /*24f0*/  ISETP.GE.AND P0, PT, R0, R22, PT ;  /* 0x000000160000720c */ /* 0x000fda0003f06270 */
[----:B------:R2:W5:Y:S01]  /*2500*/  @!P0 LDG.E R239, desc[UR26][R2.64+0x120] ;  /* 0x0001201a02ef8981 */ /* 0x000562000c1e1900 */
[----:B------:R-:W-:Y:S06]  /*2510*/  BAR.SYNC.DEFER_BLOCKING 0x0 ;  /* 0x0000000000007b1d */ /* 0x000fec0000010000 */
[----:B-1----:R-:W3:Y:S01]  /*2520*/  LDG.E.64 R8, desc[UR26][R10.64+0x8] ;  /* 0x0000081a0a087981 */ /* 0x002ee2000c1e1b00 */
[C---:B------:R-:W-:Y:S01]  /*2530*/  LOP3.LUT P0, RZ, R34.reuse, 0x4, RZ, 0xc0, !PT ;  /* 0x0000000422ff7812 */ /* 0x040fe2000780c0ff */
[----:B--2---:R-:W-:Y:S01]  /*2540*/  IMAD.SHL.U32 R3, R34, 0x4, RZ ;  /* 0x0000000422037824 */ /* 0x004fe200078e00ff */
[----:B------:R-:W-:Y:S01]  /*2550*/  IADD3 R2, PT, PT, R246, R247, R220 ;  /* 0x000000f7f6027210 */ /* 0x000fe20007ffe0dc */
[----:B------:R-:W-:-:S02]  /*2560*/  VIADD R0, R150, 0x8000 ;  /* 0x0000800096007836 */ /* 0x000fc40000000000 */
[C---:B------:R-:W-:Y:S01]  /*2570*/  IMAD.SHL.U32 R13, R34.reuse, 0x20, RZ ;  /* 0x00000020220d7824 */ /* 0x040fe200078e00ff */
[----:B------:R-:W-:Y:S01]  /*2580*/  SHF.R.U32.HI R5, RZ, 0x4, R34 ;  /* 0x00000004ff057819 */ /* 0x000fe20000011622 */
[----:B------:R-:W-:Y:S01]  /*2590*/  IMAD.SHL.U32 R15, R155, 0x4, RZ ;  /* 0x000000049b0f7824 */ /* 0x000fe200078e00ff */
[----:B------:R-:W-:Y:S01]  /*25a0*/  SHF.R.U32.HI R36, RZ, 0x1, R155 ;  /* 0x00000001ff247819 */ /* 0x000fe2000001169b */
[----:B------:R-:W-:Y:S01]  /*25b0*/  IMAD R7, R31, R30, R33 ;  /* 0x0000001e1f077224 */ /* 0x000fe200078e0221 */
[----:B------:R-:W1:Y:S01]  /*25c0*/  LDSM.16.M88.4 R116, [R150+0x8000] ;  /* 0x008000009674783b */ /* 0x000e620000000200 */
[----:B------:R-:W-:-:S03]  /*25d0*/  IMAD.SHL.U32 R14, R34, 0x10, RZ ;  /* 0x00000010220e7824 */ /* 0x000fc600078e00ff */
[----:B------:R-:W2:Y:S04]  /*25e0*/  LDSM.16.M88.4 R120, [R150+0x8400] ;  /* 0x008400009678783b */ /* 0x000ea80000000200 */
[----:B------:R-:W4:Y:S04]  /*25f0*/  LDSM.16.M88.4 R124, [R150+0x8800] ;  /* 0x00880000967c783b */ /* 0x000f280000000200 */
[----:B------:R-:W1:Y:S04]  /*2600*/  LDSM.16.M88.4 R128, [R150+0x8c00] ;  /* 0x008c00009680783b */ /* 0x000e680000000200 */
[----:B------:R-:W2:Y:S01]  /*2610*/  LDG.E.64 R10, desc[UR26][R10.64] ;  /* 0x0000001a0a0a7981 */ /* 0x000ea2000c1e1b00 */
[----:B------:R-:W-:Y:S01]  /*2620*/  LOP3.LUT R3, R3, 0x18, RZ, 0xc0, !PT ;  /* 0x0000001803037812 */ /* 0x000fe200078ec0ff */
[----:B------:R-:W-:Y:S01]  /*2630*/  @P0 VIADD R144, R0, 0xffffffe0 ;  /* 0xffffffe000900836 */ /* 0x000fe20000000000 */
[----:B------:R-:W-:Y:S01]  /*2640*/  IADD3 R215, PT, PT, R2, -0x3f, -R215 ;  /* 0xffffffc102d77810 */ /* 0x000fe20007ffe8d7 */
[----:B------:R-:W-:Y:S01]  /*2650*/  IMAD.SHL.U32 R2, R155, 0x20, RZ ;  /* 0x000000209b027824 */ /* 0x000fe200078e00ff */
[----:B------:R-:W-:-:S02]  /*2660*/  LOP3.LUT R0, R3, 0xc0, R13, 0xf8, !PT ;  /* 0x000000c003007812 */ /* 0x000fc400078ef80d */
[----:B------:R-:W-:Y:S01]  /*2670*/  LOP3.LUT R5, R5, 0x8, RZ, 0xc0, !PT ;  /* 0x0000000805057812 */ /* 0x000fe200078ec0ff */
[----:B------:R-:W1:Y:S01]  /*2680*/  LDSM.16.M88.4 R132, [R144] ;  /* 0x000000009084783b */ /* 0x000e620000000200 */
[----:B------:R-:W-:Y:S02]  /*2690*/  LOP3.LUT R4, R2, 0xc0, RZ, 0xc0, !PT ;  /* 0x000000c002047812 */ /* 0x000fe400078ec0ff */
[----:B------:R-:W-:Y:S01]  /*26a0*/  LOP3.LUT R149, R0, 0x8, R149, 0x78, !PT ;  /* 0x0000000800957812 */ /* 0x000fe200078e7895 */
[----:B------:R-:W1:Y:S01]  /*26b0*/  LDSM.16.M88.4 R136, [R144+0x400] ;  /* 0x000400009088783b */ /* 0x000e620000000200 */
[----:B------:R-:W-:Y:S02]  /*26c0*/  LOP3.LUT R0, R5, 0x10, R34, 0xf8, !PT ;  /* 0x0000001005007812 */ /* 0x000fe400078ef822 */
[----:B------:R-:W-:Y:S01]  /*26d0*/  LOP3.LUT R4, R4, 0x18, R15, 0xf8, !PT ;  /* 0x0000001804047812 */ /* 0x000fe200078ef80f */
[----:B------:R-:W-:Y:S01]  /*26e0*/  IMAD.SHL.U32 R15, R155, 0x10, RZ ;  /* 0x000000109b0f7824 */ /* 0x000fe200078e00ff */
[----:B------:R-:W-:Y:S01]  /*26f0*/  LOP3.LUT R0, R0, 0xc0, R13, 0xf8, !PT ;  /* 0x000000c000007812 */ /* 0x000fe200078ef80d */
[----:B------:R-:W1:Y:S01]  /*2700*/  LDSM.16.M88.4 R140, [R144+0x800] ;  /* 0x00080000908c783b */ /* 0x000e620000000200 */
[----:B------:R-:W-:-:S02]  /*2710*/  LOP3.LUT R2, R2, 0x120, RZ, 0xc0, !PT ;  /* 0x0000012002027812 */ /* 0x000fc400078ec0ff */
[----:B------:R-:W-:Y:S01]  /*2720*/  LOP3.LUT R3, R0, R3, RZ, 0x3c, !PT ;  /* 0x0000000300037212 */ /* 0x000fe200078e3cff */
[----:B------:R-:W1:Y:S01]  /*2730*/  LDSM.16.M88.4 R144, [R144+0xc00] ;  /* 0x000c00009090783b */ /* 0x000e620000000200 */
[----:B------:R-:W-:Y:S02]  /*2740*/  LOP3.LUT R2, R2, 0x600, R15, 0xf8, !PT ;  /* 0x0000060002027812 */ /* 0x000fe400078ef80f */
[----:B------:R-:W-:-:S04]  /*2750*/  LOP3.LUT R0, R4, 0x8, R36, 0x78, !PT ;  /* 0x0000000804007812 */ /* 0x000fc800078e7824 */
[----:B------:R-:W-:Y:S01]  /*2760*/  LOP3.LUT R154, R2, R0, RZ, 0xfc, !PT ;  /* 0x00000000029a7212 */ /* 0x000fe200078efcff */
[----:B------:R-:W-:Y:S01]  /*2770*/  IMAD.SHL.U32 R0, R7, 0x20, RZ ;  /* 0x0000002007007824 */ /* 0x000fe200078e00ff */
[----:B------:R-:W-:-:S04]  /*2780*/  LOP3.LUT R6, R13, 0x120, RZ, 0xc0, !PT ;  /* 0x000001200d067812 */ /* 0x000fc800078ec0ff */
[----:B------:R-:W-:Y:S02]  /*2790*/  LOP3.LUT R6, R6, 0x600, R14, 0xf8, !PT ;  /* 0x0000060006067812 */ /* 0x000fe400078ef80e */
[----:B------:R-:W-:Y:S01]  /*27a0*/  SHF.R.U32.HI R14, RZ, 0x6, R34 ;  /* 0x00000006ff0e7819 */ /* 0x000fe20000011622 */
[----:B------:R-:W-:-:S03]  /*27b0*/  IMAD.U32 R5, RZ, RZ, UR23 ;  /* 0x00000017ff057e24 */ /* 0x000fc6000f8e00ff */
[----:B------:R-:W-:-:S05]  /*27c0*/  LOP3.LUT R14, R14, 0xe, RZ, 0xc0, !PT ;  /* 0x0000000e0e0e7812 */ /* 0x000fca00078ec0ff */
[----:B------:R-:W-:Y:S01]  /*27d0*/  IMAD R5, R5, 0x4, R14 ;  /* 0x0000000405057824 */ /* 0x000fe200078e020e */
[----:B------:R-:W-:Y:S02]  /*27e0*/  LOP3.LUT R149, R6, R149, RZ, 0xfc, !PT ;  /* 0x0000009506957212 */ /* 0x000fe400078efcff */
[----:B------:R-:W-:Y:S01]  /*27f0*/  LOP3.LUT R3, R3, 0x120, R13, 0xf8, !PT ;  /* 0x0000012003037812 */ /* 0x000fe200078ef80d */
[----:B------:R-:W-:Y:S01]  /*2800*/  IMAD R224, R221, 0x8, R224 ;  /* 0x00000008dde07824 */ /* 0x000fe200078e02e0 */
[----:B------:R-:W-:Y:S02]  /*2810*/  LEA R149, R149, UR21, 0x1 ;  /* 0x0000001595957c11 */ /* 0x000fe4000f8e08ff */
[----:B------:R-:W-:Y:S02]  /*2820*/  LEA R148, R3, UR21, 0x1 ;  /* 0x0000001503947c11 */ /* 0x000fe4000f8e08ff */
[----:B------:R-:W-:Y:S02]  /*2830*/  SEL R153, R153, 0xffffffe0, !P0 ;  /* 0xffffffe099997807 */ /* 0x000fe40004000000 */
[----:B------:R-:W-:Y:S01]  /*2840*/  LOP3.LUT P0, RZ, R155, 0x2, RZ, 0xc0, !PT ;  /* 0x000000029bff7812 */ /* 0x000fe2000780c0ff */
[----:B------:R-:W-:-:S02]  /*2850*/  IMAD.IADD R149, R12, 0x1, R149 ;  /* 0x000000010c957824 */ /* 0x000fc400078e0295 */
[----:B------:R-:W-:Y:S01]  /*2860*/  IMAD.IADD R148, R12, 0x1, R148 ;  /* 0x000000010c947824 */ /* 0x000fe200078e0294 */
[----:B------:R-:W-:Y:S01]  /*2870*/  SEL R152, R152, 0xffffffe0, !P0 ;  /* 0xffffffe098987807 */ /* 0x000fe20004000000 */
[----:B------:R-:W-:Y:S02]  /*2880*/  VIADD R224, R224, 0xfffffff8 ;  /* 0xfffffff8e0e07836 */ /* 0x000fe40000000000 */
[----:B------:R-:W-:Y:S01]  /*2890*/  IMAD.IADD R151, R150, 0x1, R153 ;  /* 0x0000000196977824 */ /* 0x000fe200078e0299 */
[----:B------:R-:W-:Y:S01]  /*28a0*/  USHF.L.U32 UR13, UR13, 0x7, URZ ;  /* 0x000000070d0d7899 */ /* 0x000fe200080006ff */
[----:B---3--:R-:W-:Y:S02]  /*28b0*/  IADD3 R248, P2, P1, R0, R8, R248 ;  /* 0x0000000800f87210 */ /* 0x008fe4000795e0f8 */
[----:B------:R-:W-:-:S04]  /*28c0*/  SHF.R.S32.HI R0, RZ, 0x1f, R0 ;  /* 0x0000001fff007819 */ /* 0x000fc80000011400 */
[----:B------:R-:W-:Y:S02]  /*28d0*/  IADD3.X R251, PT, PT, R0, R9, RZ, P2, P1 ;  /* 0x0000000900fb7210 */ /* 0x000fe400017e24ff */
[----:B------:R-:W-:Y:S02]  /*28e0*/  IADD3 R0, PT, PT, R25, 0x80, -R220 ;  /* 0x0000008019007810 */ /* 0x000fe40007ffe8dc */
[----:B------:R-:W-:-:S03]  /*28f0*/  LOP3.LUT P1, RZ, R155, 0x4, RZ, 0xc0, !PT ;  /* 0x000000049bff7812 */ /* 0x000fc6000782c0ff */
[----:B------:R3:W-:Y:S01]  /*2900*/  STL [R1+0x4], R0 ;  /* 0x0000040001007387 */ /* 0x0007e20000100800 */
[----:B------:R-:W-:Y:S01]  /*2910*/  IMAD.WIDE.U32 R248, R248, -0x2daee0ad, RZ ;  /* 0xd2511f53f8f87825 */ /* 0x000fe200078e00ff */
[----:B--2---:R-:W-:-:S03]  /*2920*/  R2UR UR14, R11 ;  /* 0x000000000b0e72ca */ /* 0x004fc600000e0000 */
[----:B---3--:R-:W-:-:S05]  /*2930*/  IMAD.MOV.U32 R0, RZ, RZ, 0x10 ;  /* 0x00000010ff007424 */ /* 0x008fca00078e00ff */
[----:B------:R-:W-:Y:S01]  /*2940*/  SEL R2, R0, 0xfffffff0, !P1 ;  /* 0xfffffff000027807 */ /* 0x000fe20004800000 */
[----:B------:R-:W-:Y:S01]  /*2950*/  VIADD R0, R5, 0x1 ;  /* 0x0000000105007836 */ /* 0x000fe20000000000 */
[----:B------:R-:W-:-:S03]  /*2960*/  R2UR UR32, R10 ;  /* 0x000000000a2072ca */ /* 0x000fc600000e0000 */
[----:B------:R-:W-:Y:S02]  /*2970*/  LOP3.LUT R5, R5, UR14, RZ, 0x3c, !PT ;  /* 0x0000000e05057c12 */ /* 0x000fe4000f8e3cff */
[----:B------:R-:W-:Y:S02]  /*2980*/  LOP3.LUT R0, R0, UR14, RZ, 0x3c, !PT ;  /* 0x0000000e00007c12 */ /* 0x000fe4000f8e3cff */
[C---:B------:R-:W-:Y:S02]  /*2990*/  LOP3.LUT R5, R249.reuse, R5, RZ, 0x3c, !PT ;  /* 0x00000005f9057212 */ /* 0x040fe400078e3cff */
[----:B------:R-:W-:Y:S01]  /*29a0*/  LOP3.LUT R0, R249, R0, RZ, 0x3c, !PT ;  /* 0x00000000f9007212 */ /* 0x000fe200078e3cff */
[----:B------:R-:W-:Y:S02]  /*29b0*/  IMAD.IADD R234, R216, 0x1, R2 ;  /* 0x00000001d8ea7824 */ /* 0x000fe400078e0202 */
[----:B------:R-:W-:Y:S02]  /*29c0*/  IMAD.IADD R233, R2, 0x1, R218 ;  /* 0x0000000102e97824 */ /* 0x000fe400078e02da */
[----:B------:R-:W-:-:S02]  /*29d0*/  IMAD.IADD R232, R217, 0x1, R2 ;  /* 0x00000001d9e87824 */ /* 0x000fc400078e0202 */
[----:B------:R-:W-:Y:S01]  /*29e0*/  IMAD.WIDE.U32 R230, R5, -0x326172a9, RZ ;  /* 0xcd9e8d5705e67825 */ /* 0x000fe200078e00ff */
[----:B------:R-:W-:-:S03]  /*29f0*/  UIADD3 UR29, UPT, UPT, UR14, -0x4498517b, URZ ;  /* 0xbb67ae850e1d7890 */ /* 0x000fc6000fffe0ff */
[----:B------:R-:W-:Y:S01]  /*2a00*/  IMAD.WIDE.U32 R228, R0, -0x326172a9, RZ ;  /* 0xcd9e8d5700e47825 */ /* 0x000fe200078e00ff */
[----:B------:R-:W-:Y:S02]  /*2a10*/  UIADD3 UR28, UPT, UPT, UR14, 0x76cf5d0a, URZ ;  /* 0x76cf5d0a0e1c7890 */ /* 0x000fe4000fffe0ff */
[----:B------:R-:W-:Y:S02]  /*2a20*/  UIADD3 UR17, UPT, UPT, UR14, 0x32370b8f, URZ ;  /* 0x32370b8f0e117890 */ /* 0x000fe4000fffe0ff */
[----:B------:R-:W-:Y:S02]  /*2a30*/  UIADD3 UR16, UPT, UPT, UR14, -0x126145ec, URZ ;  /* 0xed9eba140e107890 */ /* 0x000fe4000fffe0ff */
[----:B------:R-:W-:Y:S02]  /*2a40*/  UIADD3 UR15, UPT, UPT, UR14, -0x56f99767, URZ ;  /* 0xa90668990e0f7890 */ /* 0x000fe4000fffe0ff */
[----:B-1--4-:R-:W-:-:S12]  /*2a50*/  UIADD3 UR14, UPT, UPT, UR14, 0x646e171e, URZ ;  /* 0x646e171e0e0e7890 */ /* 0x012fd8000fffe0ff */
.L_x_318:
[----:B------:R-:W-:Y:S01]  /*2a60*/  SHF.R.U32.HI R163, RZ, 0x1, R155 ;  /* 0x00000001ffa37819 */ /* 0x000fe2000001169b */
[----:B------:R-:W2:Y:S01]  /*2a70*/  LDL R52, [R1+0x4] ;  /* 0x0000040001347983 */ /* 0x000ea20000100800 */
[----:B------:R-:W-:Y:S01]  /*2a80*/  IMAD.IADD R112, R149, 0x1, R153 ;  /* 0x0000000195707824 */ /* 0x000fe200078e0299 */
[----:B------:R-:W-:Y:S01]  /*2a90*/  USHF.L.U32 UR33, UR23, 0x7, URZ ;  /* 0x0000000717217899 */ /* 0x000fe200080006ff */
[----:B------:R-:W-:Y:S01]  /*2aa0*/  VIADD R246, R246, 0xffffff80 ;  /* 0xffffff80f6f67836 */ /* 0x000fe20000000000 */
[----:B------:R-:W0:Y:S01]  /*2ab0*/  LDGDEPBAR ;  /* 0x00000000000079af */ /* 0x000e220000000000 */
[----:B------:R-:W-:Y:S01]  /*2ac0*/  UIADD3 UR34, UPT, UPT, UR32, -0x61c88647, URZ ;  /* 0x9e3779b920227890 */ /* 0x000fe2000fffe0ff */
[C---:B------:R-:W-:Y:S01]  /*2ad0*/  IMAD.WIDE.U32 R2, R224.reuse, -0x326172a9, RZ ;  /* 0xcd9e8d57e0027825 */ /* 0x040fe200078e00ff */
[----:B------:R-:W-:Y:S01]  /*2ae0*/  UIADD3 UR33, UPT, UPT, UR33, 0x80, URZ ;  /* 0x0000008021217890 */ /* 0x000fe2000fffe0ff */
[----:B------:R-:W1:Y:S01]  /*2af0*/  S2UR UR4, SR_CgaCtaId ;  /* 0x00000000000479c3 */ /* 0x000e620000008800 */
[----:B------:R-:W-:Y:S01]  /*2b00*/  UMOV UR5, 0x400 ;  /* 0x0000040000057882 */ /* 0x000fe20000000000 */
[----:B------:R-:W-:Y:S01]  /*2b10*/  VIADD R0, R224, 0x4 ;  /* 0x00000004e0007836 */ /* 0x000fe20000000000 */
[----:B------:R-:W-:Y:S01]  /*2b20*/  LOP3.LUT R156, R251, UR32, R3, 0x96, !PT ;  /* 0x00000020fb9c7c12 */ /* 0x000fe2000f8e9603 */
[----:B------:R-:W-:Y:S01]  /*2b30*/  VIADD R221, R221, 0xffffffff ;  /* 0xffffffffdddd7836 */ /* 0x000fe20000000000 */
[C---:B------:R-:W-:Y:S02]  /*2b40*/  LOP3.LUT R160, R2.reuse, UR34, R231, 0x96, !PT ;  /* 0x0000002202a07c12 */ /* 0x040fe4000f8e96e7 */
[----:B------:R-:W-:Y:S01]  /*2b50*/  LOP3.LUT R158, R2, UR34, R229, 0x96, !PT ;  /* 0x00000022029e7c12 */ /* 0x000fe2000f8e96e5 */
[----:B------:R-:W-:Y:S04]  /*2b60*/  IMAD.WIDE.U32 R156, R156, -0x2daee0ad, RZ ;  /* 0xd2511f539c9c7825 */ /* 0x000fe800078e00ff */
[----:B------:R-:W-:Y:S04]  /*2b70*/  IMAD.WIDE.U32 R158, R158, -0x2daee0ad, RZ ;  /* 0xd2511f539e9e7825 */ /* 0x000fe800078e00ff */
[----:B------:R-:W-:Y:S04]  /*2b80*/  IMAD.WIDE.U32 R160, R160, -0x2daee0ad, RZ ;  /* 0xd2511f53a0a07825 */ /* 0x000fe800078e00ff */
[----:B------:R-:W-:Y:S05]  /*2b90*/  IMAD.WIDE.U32 R2, R0, -0x326172a9, RZ ;  /* 0xcd9e8d5700027825 */ /* 0x000fea00078e00ff */
[----:B------:R-:W-:Y:S02]  /*2ba0*/  LOP3.LUT R3, R251, UR32, R3, 0x96, !PT ;  /* 0x00000020fb037c12 */ /* 0x000fe4000f8e9603 */
[C---:B------:R-:W-:Y:S02]  /*2bb0*/  LOP3.LUT R162, R2.reuse, UR34, R231, 0x96, !PT ;  /* 0x0000002202a27c12 */ /* 0x040fe4000f8e96e7 */
[----:B------:R-:W-:Y:S01]  /*2bc0*/  LOP3.LUT R0, R2, UR34, R229, 0x96, !PT ;  /* 0x0000002202007c12 */ /* 0x000fe2000f8e96e5 */
[----:B------:R-:W-:Y:S01]  /*2bd0*/  UIADD3 UR34, UPT, UPT, UR32, 0x3c6ef372, URZ ;  /* 0x3c6ef37220227890 */ /* 0x000fe2000fffe0ff */
[----:B------:R-:W-:Y:S04]  /*2be0*/  IMAD.WIDE.U32 R2, R3, -0x2daee0ad, RZ ;  /* 0xd2511f5303027825 */ /* 0x000fe800078e00ff */
[----:B------:R-:W-:Y:S01]  /*2bf0*/  IMAD.WIDE.U32 R176, R162, -0x2daee0ad, RZ ;  /* 0xd2511f53a2b07825 */ /* 0x000fe200078e00ff */
[----:B------:R-:W-:Y:S03]  /*2c00*/  LOP3.LUT R162, R248, UR29, R157, 0x96, !PT ;  /* 0x0000001df8a27c12 */ /* 0x000fe6000f8e969d */
[----:B------:R-:W-:Y:S01]  /*2c10*/  IMAD.WIDE.U32 R178, R0, -0x2daee0ad, RZ ;  /* 0xd2511f5300b27825 */ /* 0x000fe200078e00ff */
[C---:B------:R-:W-:Y:S04]  /*2c20*/  LOP3.LUT R157, R2.reuse, UR28, R177, 0x96, !PT ;  /* 0x0000001c029d7c12 */ /* 0x040fe8000f8e96b1 */
[----:B------:R-:W-:Y:S01]  /*2c30*/  LOP3.LUT R174, R2, UR28, R179, 0x96, !PT ;  /* 0x0000001c02ae7c12 */ /* 0x000fe2000f8e96b3 */
[----:B------:R-:W-:Y:S04]  /*2c40*/  IMAD.WIDE.U32 R164, R157, -0x326172a9, RZ ;  /* 0xcd9e8d579da47825 */ /* 0x000fe800078e00ff */
[----:B------:R-:W-:Y:S01]  /*2c50*/  IMAD.WIDE.U32 R174, R174, -0x326172a9, RZ ;  /* 0xcd9e8d57aeae7825 */ /* 0x000fe200078e00ff */
[----:B--2---:R-:W-:Y:S01]  /*2c60*/  ISETP.GE.AND P6, PT, R246, R52, PT ;  /* 0x00000034f600720c */ /* 0x004fe20003fc6270 */
[----:B------:R-:W-:Y:S04]  /*2c70*/  DEPBAR.LE SB0, 0x0 ;  /* 0x000080000000791a */ /* 0x000fe80000000000 */
[----:B------:R-:W-:Y:S01]  /*2c80*/  BAR.SYNC.DEFER_BLOCKING 0x0 ;  /* 0x0000000000007b1d */ /* 0x000fe20000010000 */
[----:B------:R-:W-:Y:S01]  /*2c90*/  ISETP.GT.AND P6, PT, R220, UR33, P6 ;  /* 0x00000021dc007c0c */ /* 0x000fe2000b7c4270 */
[----:B------:R-:W-:Y:S02]  /*2ca0*/  UIADD3 UR33, UPT, UPT, UR32, -0x255992d5, URZ ;  /* 0xdaa66d2b20217890 */ /* 0x000fe4000fffe0ff */
[----:B-1----:R-:W-:Y:S10]  /*2cb0*/  ULEA UR4, UR4, UR5, 0x18 ;  /* 0x0000000504047291 */ /* 0x002ff4000f8ec0ff */
[----:B------:R-:W-:Y:S05]  /*2cc0*/  @!P6 IMAD.SHL.U32 R0, R155, 0x2, RZ ;  /* 0x000000029b00e824 */ /* 0x000fea00078e00ff */
[----:B------:R-:W-:Y:S04]  /*2cd0*/  @!P6 LOP3.LUT R0, R0, 0x6, RZ, 0xc0, !PT ;  /* 0x000000060000e812 */ /* 0x000fe800078ec0ff */
[----:B------:R-:W-:Y:S01]  /*2ce0*/  @!P6 LOP3.LUT R0, R0, 0x1c0, R163, 0xf8, !PT ;  /* 0x000001c00000e812 */ /* 0x000fe200078ef8a3 */
[----:B------:R-:W-:Y:S08]  /*2cf0*/  LDSM.16.M88.4 R64, [R149] ;  /* 0x000000009540783b */ /* 0x000ff00000000200 */
[----:B------:R-:W1:Y:S08]  /*2d00*/  LDSM.16.M88.4 R16, [R150+0x6000] ;  /* 0x006000009610783b */ /* 0x000e700000000200 */
        /* <DEDUP_REMOVED lines=21> */
[C---:B------:R-:W-:Y:S02]  /*2e60*/  LOP3.LUT R101, R156.reuse, UR28, R161, 0x96, !PT ;  /* 0x0000001c9c657c12 */ /* 0x040fe4000f8e96a1 */
[----:B------:R-:W-:Y:S02]  /*2e70*/  LOP3.LUT R156, R156, UR28, R159, 0x96, !PT ;  /* 0x0000001c9c9c7c12 */ /* 0x000fe4000f8e969f */
[----:B------:R-:W-:Y:S01]  /*2e80*/  LOP3.LUT R100, R248, UR29, R3, 0x96, !PT ;  /* 0x0000001df8647c12 */ /* 0x000fe2000f8e9603 */
[----:B------:R-:W-:Y:S01]  /*2e90*/  IMAD.WIDE.U32 R170, R101, -0x326172a9, RZ ;  /* 0xcd9e8d5765aa7825 */ /* 0x000fe200078e00ff */
[-C--:B------:R-:W-:Y:S03]  /*2ea0*/  HMMA.16816.F32.BF16 R60, R60, R102.reuse, RZ ;  /* 0x000000663c3c723c */ /* 0x080fe600000418ff */
[----:B------:R-:W-:Y:S04]  /*2eb0*/  IMAD.WIDE.U32 R2, R162, -0x326172a9, RZ ;  /* 0xcd9e8d57a2027825 */ /* 0x000fe800078e00ff */
[----:B------:R-:W-:Y:S01]  /*2ec0*/  IMAD.WIDE.U32 R172, R156, -0x326172a9, RZ ;  /* 0xcd9e8d579cac7825 */ /* 0x000fe200078e00ff */
[----:B------:R-:W-:Y:S01]  /*2ed0*/  LOP3.LUT R156, R2, UR33, R171, 0x96, !PT ;  /* 0x00000021029c7c12 */ /* 0x000fe2000f8e96ab */
[----:B------:R-:W-:Y:S02]  /*2ee0*/  HMMA.16816.F32.BF16 R64, R64, R102, RZ ;  /* 0x000000664040723c */ /* 0x000fe400000418ff */
[----:B------:R-:W-:Y:S01]  /*2ef0*/  LOP3.LUT R157, R230, UR34, R3, 0x96, !PT ;  /* 0x00000022e69d7c12 */ /* 0x000fe2000f8e9603 */
[----:B------:R-:W-:Y:S01]  /*2f00*/  IMAD.WIDE.U32 R100, R100, -0x326172a9, RZ ;  /* 0xcd9e8d5764647825 */ /* 0x000fe200078e00ff */
[----:B------:R-:W-:Y:S02]  /*2f10*/  LOP3.LUT R2, R2, UR33, R173, 0x96, !PT ;  /* 0x0000002102027c12 */ /* 0x000fe4000f8e96ad */
[----:B------:R-:W-:Y:S01]  /*2f20*/  LOP3.LUT R3, R228, UR34, R3, 0x96, !PT ;  /* 0x00000022e4037c12 */ /* 0x000fe2000f8e9603 */
[----:B------:R-:W-:Y:S01]  /*2f30*/  IMAD.U32 R102, RZ, RZ, UR23 ;  /* 0x00000017ff667e24 */ /* 0x000fe2000f8e00ff */
[----:B------:R-:W-:Y:S01]  /*2f40*/  LOP3.LUT R173, R100, UR33, R165, 0x96, !PT ;  /* 0x0000002164ad7c12 */ /* 0x000fe2000f8e96a5 */
[-C--:B-1----:R-:W-:Y:S05]  /*2f50*/  HMMA.16816.F32.BF16 R4, R104, R108.reuse, R4 ;  /* 0x0000006c6804723c */ /* 0x082fea0000041804 */
[--C-:B------:R-:W-:Y:S01]  /*2f60*/  LOP3.LUT R159, R230, UR34, R101.reuse, 0x96, !PT ;  /* 0x00000022e69f7c12 */ /* 0x100fe2000f8e9665 */
[----:B------:R-:W-:Y:S01]  /*2f70*/  @!P6 IMAD R0, R102, 0x80, R0 ;  /* 0x000000806600e824 */ /* 0x000fe200078e0200 */
[----:B------:R-:W-:Y:S01]  /*2f80*/  LOP3.LUT R171, R228, UR34, R101, 0x96, !PT ;  /* 0x00000022e4ab7c12 */ /* 0x000fe2000f8e9665 */
[C---:B--2---:R-:W-:Y:S01]  /*2f90*/  HMMA.16816.F32.BF16 R8, R112.reuse, R108, R8 ;  /* 0x0000006c7008723c */ /* 0x044fe20000041808 */
[----:B------:R-:W-:Y:S03]  /*2fa0*/  UIADD3 UR34, UPT, UPT, UR32, 0x78dde6e4, URZ ;  /* 0x78dde6e420227890 */ /* 0x000fe6000fffe0ff */
[----:B------:R-:W-:Y:S01]  /*2fb0*/  LOP3.LUT R165, R100, UR33, R175, 0x96, !PT ;  /* 0x0000002164a57c12 */ /* 0x000fe2000f8e96af */
[----:B------:R-:W-:Y:S01]  /*2fc0*/  IMAD.WIDE.U32 R162, R157, -0x2daee0ad, RZ ;  /* 0xd2511f539da27825 */ /* 0x000fe200078e00ff */
[----:B------:R-:W1:Y:S01]  /*2fd0*/  LDSM.16.M88.4 R100, [R151+0x6400] ;  /* 0x006400009764783b */ /* 0x000e620000000200 */
[----:B------:R-:W-:Y:S01]  /*2fe0*/  UIADD3 UR33, UPT, UPT, UR32, 0x1715609d, URZ ;  /* 0x1715609d20217890 */ /* 0x000fe2000fffe0ff */
[-C--:B------:R-:W-:Y:S03]  /*2ff0*/  HMMA.16816.F32.BF16 R12, R112, R110.reuse, R12 ;  /* 0x0000006e700c723c */ /* 0x080fe6000004180c */
[----:B------:R-:W-:Y:S01]  /*3000*/  LOP3.LUT R160, R160, UR17, R163, 0x96, !PT ;  /* 0x00000011a0a07c12 */ /* 0x000fe2000f8e96a3 */
[----:B------:R-:W-:Y:S04]  /*3010*/  IMAD.WIDE.U32 R166, R156, -0x2daee0ad, RZ ;  /* 0xd2511f539ca67825 */ /* 0x000fe800078e00ff */
[----:B------:R-:W-:Y:S01]  /*3020*/  IMAD.WIDE.U32 R156, R3, -0x2daee0ad, RZ ;  /* 0xd2511f53039c7825 */ /* 0x000fe200078e00ff */
[----:B------:R-:W-:Y:S01]  /*3030*/  LOP3.LUT R161, R162, UR16, R167, 0x96, !PT ;  /* 0x00000010a2a17c12 */ /* 0x000fe2000f8e96a7 */
[C---:B------:R-:W-:Y:S04]  /*3040*/  HMMA.16816.F32.BF16 R16, R104.reuse, R110, R16 ;  /* 0x0000006e6810723c */ /* 0x040fe80000041810 */
[----:B------:R-:W-:Y:S01]  /*3050*/  LOP3.LUT R162, R158, UR17, R157, 0x96, !PT ;  /* 0x000000119ea27c12 */ /* 0x000fe2000f8e969d */
[----:B------:R-:W-:Y:S01]  /*3060*/  IMAD.WIDE.U32 R168, R2, -0x2daee0ad, RZ ;  /* 0xd2511f5302a87825 */ /* 0x000fe200078e00ff */
[C-C-:B------:R-:W-:Y:S02]  /*3070*/  @!P6 VIADDMNMX R157, R215.reuse, 0xffffffc0, R220.reuse, PT ;  /* 0xffffffc0d79de846 */ /* 0x140fe400038001dc */
[C---:B------:R-:W-:Y:S01]  /*3080*/  @!P6 VIMNMX R3, PT, PT, R215.reuse, R220, PT ;  /* 0x000000dcd703e248 */ /* 0x040fe20003fe0100 */
[----:B------:R-:W-:Y:S01]  /*3090*/  @!P6 VIADD R108, R0, 0x1 ;  /* 0x00000001006ce836 */ /* 0x000fe20000000000 */
[----:B------:R-:W-:Y:S01]  /*30a0*/  LOP3.LUT R163, R156, UR16, R169, 0x96, !PT ;  /* 0x000000109ca37c12 */ /* 0x000fe2000f8e96a9 */
[C---:B------:R-:W-:Y:S01]  /*30b0*/  @!P6 VIADD R158, R0.reuse, 0x9 ;  /* 0x00000009009ee836 */ /* 0x040fe20000000000 */
[-C--:B------:R-:W-:Y:S02]  /*30c0*/  @!P6 ISETP.GE.AND P2, PT, R0, R157.reuse, PT ;  /* 0x0000009d0000e20c */ /* 0x080fe40003f46270 */
[C-C-:B------:R-:W-:Y:S02]  /*30d0*/  @!P6 VIADDMNMX R156, R215.reuse, 0xffffffc8, R220.reuse, PT ;  /* 0xffffffc8d79ce846 */ /* 0x140fe400038001dc */
        /* <DEDUP_REMOVED lines=8> */
[----:B------:R-:W-:Y:S01]  /*3160*/  @!P6 FSEL R5, R5, -INF , !P5 ;  /* 0xff8000000505e808 */ /* 0x000fe20006800000 */
[-C--:B-1----:R-:W-:Y:S03]  /*3170*/  HMMA.16816.F32.BF16 R20, R104, R100.reuse, R20 ;  /* 0x000000646814723c */ /* 0x082fe60000041814 */
[----:B------:R-:W-:Y:S02]  /*3180*/  @!P6 FSEL R6, R6, -INF , !P2 ;  /* 0xff8000000606e808 */ /* 0x000fe40005000000 */
[CC--:B------:R-:W-:Y:S02]  /*3190*/  @!P6 ISETP.GE.AND P5, PT, R0.reuse, R3.reuse, PT ;  /* 0x000000030000e20c */ /* 0x0c0fe40003fa6270 */
[CC--:B------:R-:W-:Y:S01]  /*31a0*/  @!P6 ISETP.GE.AND P2, PT, R0.reuse, R2.reuse, PT ;  /* 0x000000020000e20c */ /* 0x0c0fe20003f46270 */
[C---:B------:R-:W-:Y:S04]  /*31b0*/  HMMA.16816.F32.BF16 R24, R112.reuse, R100, R24 ;  /* 0x000000647018723c */ /* 0x040fe80000041818 */
[----:B------:R-:W-:Y:S01]  /*31c0*/  @!P6 FSEL R7, R7, -INF , !P4 ;  /* 0xff8000000707e808 */ /* 0x000fe20006000000 */
[----:B------:R-:W-:Y:S01]  /*31d0*/  @!P6 VIADD R100, R0, 0x11 ;  /* 0x000000110064e836 */ /* 0x000fe20000000000 */
[----:B------:R-:W-:Y:S02]  /*31e0*/  @!P6 FSEL R8, R8, -INF , !P5 ;  /* 0xff8000000808e808 */ /* 0x000fe40006800000 */
[----:B------:R-:W-:Y:S01]  /*31f0*/  @!P6 FSEL R9, R9, -INF , !P0 ;  /* 0xff8000000909e808 */ /* 0x000fe20004000000 */
[-C--:B------:R-:W-:Y:S03]  /*3200*/  HMMA.16816.F32.BF16 R28, R112, R102.reuse, R28 ;  /* 0x00000066701c723c */ /* 0x080fe6000004181c */
[----:B------:R-:W-:Y:S02]  /*3210*/  @!P6 FSEL R10, R10, -INF , !P2 ;  /* 0xff8000000a0ae808 */ /* 0x000fe40005000000 */
[C---:B------:R-:W-:Y:S02]  /*3220*/  @!P6 ISETP.GE.AND P4, PT, R108.reuse, R3, PT ;  /* 0x000000036c00e20c */ /* 0x040fe40003f86270 */
[C---:B------:R-:W-:Y:S01]  /*3230*/  @!P6 ISETP.GE.AND P5, PT, R108.reuse, R2, PT ;  /* 0x000000026c00e20c */ /* 0x040fe20003fa6270 */
[C---:B------:R-:W-:Y:S04]  /*3240*/  HMMA.16816.F32.BF16 R32, R104.reuse, R102, R32 ;  /* 0x000000666820723c */ /* 0x040fe80000041820 */
[C---:B------:R-:W-:Y:S02]  /*3250*/  @!P6 ISETP.GE.AND P0, PT, R108.reuse, R157, PT ;  /* 0x0000009d6c00e20c */ /* 0x040fe40003f06270 */
[----:B------:R-:W-:Y:S02]  /*3260*/  @!P6 ISETP.GE.AND P2, PT, R108, R156, PT ;  /* 0x0000009c6c00e20c */ /* 0x000fe40003f46270 */
[----:B------:R-:W-:Y:S01]  /*3270*/  @!P6 FSEL R11, R11, -INF , !P3 ;  /* 0xff8000000b0be808 */ /* 0x000fe20005800000 */
[----:B------:R-:W1:Y:S01]  /*3280*/  LDSM.16.M88.4 R108, [R151+0x6800] ;  /* 0x00680000976c783b */ /* 0x000e620000000200 */
        /* <DEDUP_REMOVED lines=11> */
[CC--:B------:R-:W-:Y:S02]  /*3340*/  @!P6 ISETP.GE.AND P4, PT, R158.reuse, R157.reuse, PT ;  /* 0x0000009d9e00e20c */ /* 0x0c0fe40003f86270 */
[-C--:B------:R-:W-:Y:S02]  /*3350*/  @!P6 ISETP.GE.AND P0, PT, R158, R156.reuse, PT ;  /* 0x0000009c9e00e20c */ /* 0x080fe40003f06270 */
[----:B------:R-:W-:Y:S02]  /*3360*/  @!P6 ISETP.GE.AND P5, PT, R100, R157, PT ;  /* 0x0000009d6400e20c */ /* 0x000fe40003fa6270 */
[----:B------:R-:W-:Y:S02]  /*3370*/  @!P6 FSEL R20, R20, -INF , !P4 ;  /* 0xff8000001414e808 */ /* 0x000fe40006000000 */
[----:B------:R-:W-:Y:S02]  /*3380*/  @!P6 FSEL R21, R21, -INF , !P5 ;  /* 0xff8000001515e808 */ /* 0x000fe40006800000 */
[----:B------:R-:W-:Y:S02]  /*3390*/  @!P6 FSEL R22, R22, -INF , !P0 ;  /* 0xff8000001616e808 */ /* 0x000fe40004000000 */
[----:B------:R-:W-:Y:S02]  /*33a0*/  @!P6 FSEL R17, R17, -INF , !P3 ;  /* 0xff8000001111e808 */ /* 0x000fe40005800000 */
[----:B------:R-:W-:Y:S02]  /*33b0*/  @!P6 FSEL R18, R18, -INF , !P2 ;  /* 0xff8000001212e808 */ /* 0x000fe40005000000 */
[C---:B------:R-:W-:Y:S02]  /*33c0*/  @!P6 ISETP.GE.AND P4, PT, R100.reuse, R156, PT ;  /* 0x0000009c6400e20c */ /* 0x040fe40003f86270 */
[CC--:B------:R-:W-:Y:S01]  /*33d0*/  @!P6 ISETP.GE.AND P5, PT, R100.reuse, R3.reuse, PT ;  /* 0x000000036400e20c */ /* 0x0c0fe20003fa6270 */
[-C--:B-1----:R-:W-:Y:S03]  /*33e0*/  HMMA.16816.F32.BF16 R36, R104, R108.reuse, R36 ;  /* 0x0000006c6824723c */ /* 0x082fe60000041824 */
[-C--:B------:R-:W-:Y:S01]  /*33f0*/  @!P6 ISETP.GE.AND P0, PT, R100, R2.reuse, PT ;  /* 0x000000026400e20c */ /* 0x080fe20003f06270 */
[----:B------:R-:W-:Y:S01]  /*3400*/  @!P6 VIADD R100, R0, 0x18 ;  /* 0x000000180064e836 */ /* 0x000fe20000000000 */
[CC--:B------:R-:W-:Y:S02]  /*3410*/  @!P6 ISETP.GE.AND P3, PT, R158.reuse, R3.reuse, PT ;  /* 0x000000039e00e20c */ /* 0x0c0fe40003f66270 */
[-C--:B------:R-:W-:Y:S01]  /*3420*/  @!P6 ISETP.GE.AND P2, PT, R158, R2.reuse, PT ;  /* 0x000000029e00e20c */ /* 0x080fe20003f46270 */
[C---:B------:R-:W-:Y:S04]  /*3430*/  HMMA.16816.F32.BF16 R40, R112.reuse, R108, R40 ;  /* 0x0000006c7028723c */ /* 0x040fe80000041828 */
[----:B------:R-:W-:Y:S01]  /*3440*/  @!P6 FSEL R23, R23, -INF , !P4 ;  /* 0xff8000001717e808 */ /* 0x000fe20006000000 */
[----:B------:R-:W-:Y:S01]  /*3450*/  @!P6 VIADD R158, R0, 0x19 ;  /* 0x00000019009ee836 */ /* 0x000fe20000000000 */
[----:B------:R-:W-:Y:S01]  /*3460*/  @!P6 FSEL R24, R24, -INF , !P3 ;  /* 0xff8000001818e808 */ /* 0x000fe20005800000 */
[----:B------:R-:W-:Y:S01]  /*3470*/  @!P6 VIADD R108, R0, 0x21 ;  /* 0x00000021006ce836 */ /* 0x000fe20000000000 */
[----:B------:R-:W-:Y:S01]  /*3480*/  @!P6 FSEL R25, R25, -INF , !P5 ;  /* 0xff8000001919e808 */ /* 0x000fe20006800000 */
[-C--:B------:R-:W-:Y:S03]  /*3490*/  HMMA.16816.F32.BF16 R44, R112, R110.reuse, R44 ;  /* 0x0000006e702c723c */ /* 0x080fe6000004182c */
[----:B------:R-:W-:Y:S01]  /*34a0*/  @!P6 FSEL R26, R26, -INF , !P2 ;  /* 0xff8000001a1ae808 */ /* 0x000fe20005000000 */
[----:B------:R-:W-:Y:S01]  /*34b0*/  @!P6 VIADD R109, R0, 0x28 ;  /* 0x00000028006de836 */ /* 0x000fe20000000000 */
        /* <DEDUP_REMOVED lines=25> */
[C---:B------:R-:W-:Y:S02]  /*3650*/  @!P6 ISETP.GE.AND P4, PT, R108.reuse, R156, PT ;  /* 0x0000009c6c00e20c */ /* 0x040fe40003f86270 */
[CC--:B------:R-:W-:Y:S02]  /*3660*/  @!P6 ISETP.GE.AND P3, PT, R108.reuse, R3.reuse, PT ;  /* 0x000000036c00e20c */ /* 0x0c0fe40003f66270 */
[-C--:B------:R-:W-:Y:S01]  /*3670*/  @!P6 ISETP.GE.AND P5, PT, R108, R2.reuse, PT ;  /* 0x000000026c00e20c */ /* 0x080fe20003fa6270 */
[-C--:B-1----:R-:W-:Y:S03]  /*3680*/  HMMA.16816.F32.BF16 R52, R104, R100.reuse, R52 ;  /* 0x000000646834723c */ /* 0x082fe60000041834 */
[-C--:B------:R-:W-:Y:S01]  /*3690*/  @!P6 ISETP.GE.AND P0, PT, R158, R3.reuse, PT ;  /* 0x000000039e00e20c */ /* 0x080fe20003f06270 */
[----:B------:R-:W-:Y:S01]  /*36a0*/  @!P6 VIADD R108, R0, 0x29 ;  /* 0x00000029006ce836 */ /* 0x000fe20000000000 */
[----:B------:R-:W-:Y:S02]  /*36b0*/  @!P6 FSEL R39, R39, -INF , !P4 ;  /* 0xff8000002727e808 */ /* 0x000fe40006000000 */
[----:B------:R-:W-:Y:S01]  /*36c0*/  @!P6 FSEL R40, R40, -INF , !P0 ;  /* 0xff8000002828e808 */ /* 0x000fe20004000000 */
[C---:B------:R-:W-:Y:S04]  /*36d0*/  HMMA.16816.F32.BF16 R56, R112.reuse, R100, R56 ;  /* 0x000000647038723c */ /* 0x040fe80000041838 */
[----:B------:R-:W-:Y:S01]  /*36e0*/  @!P6 FSEL R43, R43, -INF , !P5 ;  /* 0xff8000002b2be808 */ /* 0x000fe20006800000 */
[C---:B------:R-:W-:Y:S01]  /*36f0*/  @!P6 VIADD R101, R0.reuse, 0x31 ;  /* 0x000000310065e836 */ /* 0x040fe20000000000 */
[CC--:B------:R-:W-:Y:S01]  /*3700*/  @!P6 ISETP.GE.AND P4, PT, R109.reuse, R3.reuse, PT ;  /* 0x000000036d00e20c */ /* 0x0c0fe20003f86270 */
[----:B------:R-:W-:Y:S01]  /*3710*/  @!P6 VIADD R100, R0, 0x38 ;  /* 0x000000380064e836 */ /* 0x000fe20000000000 */
[-C--:B------:R-:W-:Y:S01]  /*3720*/  @!P6 ISETP.GE.AND P0, PT, R109, R2.reuse, PT ;  /* 0x000000026d00e20c */ /* 0x080fe20003f06270 */
[-C--:B------:R-:W-:Y:S03]  /*3730*/  HMMA.16816.F32.BF16 R60, R112, R102.reuse, R60 ;  /* 0x00000066703c723c */ /* 0x080fe6000004183c */
[----:B------:R-:W-:Y:S01]  /*3740*/  @!P6 ISETP.GE.AND P5, PT, R108, R3, PT ;  /* 0x000000036c00e20c */ /* 0x000fe20003fa6270 */
[----:B------:R-:W-:Y:S01]  /*3750*/  IMAD.WIDE.U32 R114, R173, -0x2daee0ad, RZ ;  /* 0xd2511f53ad727825 */ /* 0x000fe200078e00ff */
[----:B------:R-:W-:Y:S02]  /*3760*/  @!P6 FSEL R44, R44, -INF , !P4 ;  /* 0xff8000002c2ce808 */ /* 0x000fe40006000000 */
[----:B------:R-:W-:Y:S01]  /*3770*/  @!P6 FSEL R45, R45, -INF , !P5 ;  /* 0xff8000002d2de808 */ /* 0x000fe20006800000 */
[----:B------:R-:W-:Y:S04]  /*3780*/  HMMA.16816.F32.BF16 R64, R104, R102, R64 ;  /* 0x000000666840723c */ /* 0x000fe80000041840 */
[----:B------:R-:W-:Y:S02]  /*3790*/  @!P6 FSEL R46, R46, -INF , !P0 ;  /* 0xff8000002e2ee808 */ /* 0x000fe40004000000 */
[C---:B------:R-:W-:Y:S02]  /*37a0*/  @!P6 ISETP.GE.AND P4, PT, R108.reuse, R2, PT ;  /* 0x000000026c00e20c */ /* 0x040fe40003f86270 */
[CC--:B------:R-:W-:Y:S02]  /*37b0*/  @!P6 ISETP.GE.AND P5, PT, R108.reuse, R157.reuse, PT ;  /* 0x0000009d6c00e20c */ /* 0x0c0fe40003fa6270 */
[----:B------:R-:W-:Y:S01]  /*37c0*/  @!P6 ISETP.GE.AND P0, PT, R108, R156, PT ;  /* 0x0000009c6c00e20c */ /* 0x000fe20003f06270 */
[----:B------:R-:W-:Y:S01]  /*37d0*/  @!P6 VIADD R108, R0, 0x30 ;  /* 0x00000030006ce836 */ /* 0x000fe20000000000 */
[----:B------:R-:W-:Y:S01]  /*37e0*/  @!P6 FSEL R34, R34, -INF , !P2 ;  /* 0xff8000002222e808 */ /* 0x000fe20005000000 */
[----:B------:R-:W-:Y:S01]  /*37f0*/  @!P6 VIADD R0, R0, 0x39 ;  /* 0x000000390000e836 */ /* 0x000fe20000000000 */
[----:B------:R-:W-:Y:S02]  /*3800*/  @!P6 FSEL R41, R41, -INF , !P3 ;  /* 0xff8000002929e808 */ /* 0x000fe40005800000 */
[----:B------:R-:W-:Y:S02]  /*3810*/  @!P6 FSEL R47, R47, -INF , !P4 ;  /* 0xff8000002f2fe808 */ /* 0x000fe40006000000 */
[----:B------:R-:W-:Y:S02]  /*3820*/  @!P6 FSEL R51, R51, -INF , !P0 ;  /* 0xff8000003333e808 */ /* 0x000fe40004000000 */
[----:B------:R-:W-:Y:S01]  /*3830*/  @!P6 ISETP.GE.AND P2, PT, R158, R2, PT ;  /* 0x000000029e00e20c */ /* 0x000fe20003f46270 */
[----:B------:R-:W-:Y:S01]  /*3840*/  IMAD.WIDE.U32 R158, R159, -0x2daee0ad, RZ ;  /* 0xd2511f539f9e7825 */ /* 0x000fe200078e00ff */
[-C--:B------:R-:W-:Y:S02]  /*3850*/  @!P6 ISETP.GE.AND P3, PT, R109, R157.reuse, PT ;  /* 0x0000009d6d00e20c */ /* 0x080fe40003f66270 */
[-C--:B------:R-:W-:Y:S02]  /*3860*/  @!P6 ISETP.GE.AND P4, PT, R108, R157.reuse, PT ;  /* 0x0000009d6c00e20c */ /* 0x080fe40003f86270 */
[----:B------:R-:W-:Y:S02]  /*3870*/  LOP3.LUT R110, R176, UR17, R159, 0x96, !PT ;  /* 0x00000011b06e7c12 */ /* 0x000fe4000f8e969f */
[----:B------:R-:W-:Y:S02]  /*3880*/  @!P6 ISETP.GE.AND P0, PT, R101, R157, PT ;  /* 0x0000009d6500e20c */ /* 0x000fe40003f06270 */
[----:B------:R-:W-:Y:S01]  /*3890*/  @!P6 FSEL R42, R42, -INF , !P2 ;  /* 0xff8000002a2ae808 */ /* 0x000fe20005000000 */
[----:B------:R-:W-:Y:S01]  /*38a0*/  IMAD.WIDE.U32 R110, R110, -0x326172a9, RZ ;  /* 0xcd9e8d576e6e7825 */ /* 0x000fe200078e00ff */
[----:B------:R-:W-:Y:S02]  /*38b0*/  @!P6 FSEL R48, R48, -INF , !P3 ;  /* 0xff8000003030e808 */ /* 0x000fe40005800000 */
[----:B------:R-:W-:Y:S02]  /*38c0*/  @!P6 FSEL R49, R49, -INF , !P5 ;  /* 0xff8000003131e808 */ /* 0x000fe40006800000 */
[----:B------:R-:W-:Y:S02]  /*38d0*/  @!P6 FSEL R52, R52, -INF , !P4 ;  /* 0xff8000003434e808 */ /* 0x000fe40006000000 */
[----:B------:R-:W-:Y:S02]  /*38e0*/  @!P6 FSEL R53, R53, -INF , !P0 ;  /* 0xff8000003535e808 */ /* 0x000fe40004000000 */
[-C--:B------:R-:W-:Y:S02]  /*38f0*/  @!P6 ISETP.GE.AND P2, PT, R109, R156.reuse, PT ;  /* 0x0000009c6d00e20c */ /* 0x080fe40003f46270 */
[CC--:B------:R-:W-:Y:S02]  /*3900*/  @!P6 ISETP.GE.AND P3, PT, R108.reuse, R156.reuse, PT ;  /* 0x0000009c6c00e20c */ /* 0x0c0fe40003f66270 */
[-C--:B------:R-:W-:Y:S02]  /*3910*/  @!P6 ISETP.GE.AND P5, PT, R108, R3.reuse, PT ;  /* 0x000000036c00e20c */ /* 0x080fe40003fa6270 */
[C---:B------:R-:W-:Y:S02]  /*3920*/  @!P6 ISETP.GE.AND P4, PT, R101.reuse, R156, PT ;  /* 0x0000009c6500e20c */ /* 0x040fe40003f86270 */
[-C--:B------:R-:W-:Y:S02]  /*3930*/  @!P6 ISETP.GE.AND P0, PT, R101, R3.reuse, PT ;  /* 0x000000036500e20c */ /* 0x080fe40003f06270 */
[----:B------:R-:W-:Y:S02]  /*3940*/  @!P6 FSEL R50, R50, -INF , !P2 ;  /* 0xff8000003232e808 */ /* 0x000fe40005000000 */
[----:B------:R-:W-:Y:S02]  /*3950*/  @!P6 FSEL R54, R54, -INF , !P3 ;  /* 0xff8000003636e808 */ /* 0x000fe40005800000 */
[----:B------:R-:W-:Y:S02]  /*3960*/  @!P6 FSEL R55, R55, -INF , !P4 ;  /* 0xff8000003737e808 */ /* 0x000fe40006000000 */
[----:B------:R-:W-:Y:S02]  /*3970*/  @!P6 FSEL R56, R56, -INF , !P5 ;  /* 0xff8000003838e808 */ /* 0x000fe40006800000 */
[----:B------:R-:W-:Y:S02]  /*3980*/  @!P6 FSEL R57, R57, -INF , !P0 ;  /* 0xff8000003939e808 */ /* 0x000fe40004000000 */
[-C--:B------:R-:W-:Y:S02]  /*3990*/  @!P6 ISETP.GE.AND P2, PT, R108, R2.reuse, PT ;  /* 0x000000026c00e20c */ /* 0x080fe40003f46270 */
[-C--:B------:R-:W-:Y:S02]  /*39a0*/  @!P6 ISETP.GE.AND P3, PT, R101, R2.reuse, PT ;  /* 0x000000026500e20c */ /* 0x080fe40003f66270 */
[-C--:B------:R-:W-:Y:S02]  /*39b0*/  @!P6 ISETP.GE.AND P4, PT, R100, R3.reuse, PT ;  /* 0x000000036400e20c */ /* 0x080fe40003f86270 */
[----:B------:R-:W-:Y:S02]  /*39c0*/  @!P6 ISETP.GE.AND P5, PT, R0, R3, PT ;  /* 0x000000030000e20c */ /* 0x000fe40003fa6270 */
[-C--:B------:R-:W-:Y:S02]  /*39d0*/  @!P6 ISETP.GE.AND P0, PT, R100, R2.reuse, PT ;  /* 0x000000026400e20c */ /* 0x080fe40003f06270 */
[----:B------:R-:W-:Y:S02]  /*39e0*/  @!P6 FSEL R58, R58, -INF , !P2 ;  /* 0xff8000003a3ae808 */ /* 0x000fe40005000000 */
[----:B------:R-:W-:Y:S02]  /*39f0*/  @!P6 FSEL R59, R59, -INF , !P3 ;  /* 0xff8000003b3be808 */ /* 0x000fe40005800000 */
[----:B------:R-:W-:Y:S02]  /*3a00*/  @!P6 FSEL R60, R60, -INF , !P4 ;  /* 0xff8000003c3ce808 */ /* 0x000fe40006000000 */
[----:B------:R-:W-:Y:S02]  /*3a10*/  @!P6 FSEL R61, R61, -INF , !P5 ;  /* 0xff8000003d3de808 */ /* 0x000fe40006800000 */
[----:B------:R-:W-:Y:S02]  /*3a20*/  @!P6 FSEL R62, R62, -INF , !P0 ;  /* 0xff8000003e3ee808 */ /* 0x000fe40004000000 */
[----:B------:R-:W-:Y:S01]  /*3a30*/  @!P6 ISETP.GE.AND P2, PT, R0, R2, PT ;  /* 0x000000020000e20c */ /* 0x000fe20003f46270 */
[----:B------:R-:W-:Y:S01]  /*3a40*/  IMAD.WIDE.U32 R2, R171, -0x2daee0ad, RZ ;  /* 0xd2511f53ab027825 */ /* 0x000fe200078e00ff */
[-C--:B------:R-:W-:Y:S02]  /*3a50*/  @!P6 ISETP.GE.AND P3, PT, R100, R157.reuse, PT ;  /* 0x0000009d6400e20c */ /* 0x080fe40003f66270 */
[----:B------:R-:W-:Y:S02]  /*3a60*/  @!P6 ISETP.GE.AND P4, PT, R0, R157, PT ;  /* 0x0000009d0000e20c */ /* 0x000fe40003f86270 */
[-C--:B------:R-:W-:Y:S01]  /*3a70*/  @!P6 ISETP.GE.AND P5, PT, R100, R156.reuse, PT ;  /* 0x0000009c6400e20c */ /* 0x080fe20003fa6270 */
[----:B------:R-:W-:Y:S01]  /*3a80*/  IMAD.WIDE.U32 R100, R160, -0x326172a9, RZ ;  /* 0xcd9e8d57a0647825 */ /* 0x000fe200078e00ff */
[----:B------:R-:W-:Y:S02]  /*3a90*/  @!P6 ISETP.GE.AND P0, PT, R0, R156, PT ;  /* 0x0000009c0000e20c */ /* 0x000fe40003f06270 */
        /* <DEDUP_REMOVED lines=12> */
[----:B------:R-:W-:Y:S01]  /*3b60*/  @!P6 FSEL R67, R67, -INF , !P0 ;  /* 0xff8000004343e808 */ /* 0x000fe20004000000 */
[----:B------:R-:W-:Y:S01]  /*3b70*/  IMAD.WIDE.U32 R158, R158, -0x326172a9, RZ ;  /* 0xcd9e8d579e9e7825 */ /* 0x000fe200078e00ff */
[----:B------:R-:W-:Y:S02]  /*3b80*/  LOP3.LUT R112, R2, UR33, R163, 0x96, !PT ;  /* 0x0000002102707c12 */ /* 0x000fe4000f8e96a3 */
[----:B-----5:R-:W-:Y:S01]  /*3b90*/  FSETP.NEU.FTZ.AND P0, PT, R242, -INF , PT ;  /* 0xff800000f200780b */ /* 0x020fe20003f1d000 */
[----:B------:R-:W-:Y:S01]  /*3ba0*/  IMAD.WIDE.U32 R164, R109, -0x326172a9, RZ ;  /* 0xcd9e8d576da47825 */ /* 0x000fe200078e00ff */
[----:B------:R-:W-:Y:S02]  /*3bb0*/  @!P6 FSEL R63, R63, -INF , !P2 ;  /* 0xff8000003f3fe808 */ /* 0x000fe40005000000 */
        /* <DEDUP_REMOVED lines=8> */
[----:B------:R-:W-:Y:S02]  /*3c40*/  LOP3.LUT R174, R174, UR34, R3, 0x96, !PT ;  /* 0x00000022aeae7c12 */ /* 0x000fe4000f8e9603 */
[----:B------:R-:W-:Y:S01]  /*3c50*/  LOP3.LUT R173, R2, UR33, R165, 0x96, !PT ;  /* 0x0000002102ad7c12 */ /* 0x000fe2000f8e96a5 */
[----:B------:R-:W-:Y:S01]  /*3c60*/  IMAD.WIDE.U32 R110, R113, -0x2daee0ad, RZ ;  /* 0xd2511f53716e7825 */ /* 0x000fe200078e00ff */
[----:B------:R-:W-:Y:S01]  /*3c70*/  PRMT R171, R100, 0x7770, RZ ;  /* 0x0000777064ab7816 */ /* 0x000fe200000000ff */
[----:B------:R-:W-:Y:S01]  /*3c80*/  UIADD3 UR33, UPT, UPT, UR32, -0x4ab325aa, URZ ;  /* 0xb54cda5620217890 */ /* 0x000fe2000fffe0ff */
[----:B------:R-:W-:Y:S01]  /*3c90*/  LOP3.LUT R109, R108, UR14, R101, 0x96, !PT ;  /* 0x0000000e6c6d7c12 */ /* 0x000fe2000f8e9665 */
[----:B------:R-:W-:Y:S01]  /*3ca0*/  IMAD.WIDE.U32 R102, R174, -0x2daee0ad, RZ ;  /* 0xd2511f53ae667825 */ /* 0x000fe200078e00ff */
[----:B------:R-:W-:Y:S02]  /*3cb0*/  PRMT R170, R100, 0x7771, RZ ;  /* 0x0000777164aa7816 */ /* 0x000fe400000000ff */
[----:B------:R-:W-:Y:S01]  /*3cc0*/  LOP3.LUT R168, R168, UR15, R111, 0x96, !PT ;  /* 0x0000000fa8a87c12 */ /* 0x000fe2000f8e966f */
[----:B------:R-:W-:Y:S01]  /*3cd0*/  IMAD.WIDE.U32 R2, R112, -0x2daee0ad, RZ ;  /* 0xd2511f5370027825 */ /* 0x000fe200078e00ff */
[----:B------:R-:W-:Y:S02]  /*3ce0*/  PRMT R172, R100, 0x7772, RZ ;  /* 0x0000777264ac7816 */ /* 0x000fe400000000ff */
[----:B------:R-:W-:Y:S01]  /*3cf0*/  LOP3.LUT R156, R156, UR15, R103, 0x96, !PT ;  /* 0x0000000f9c9c7c12 */ /* 0x000fe2000f8e9667 */
[----:B------:R-:W-:Y:S01]  /*3d00*/  FMUL.FTZ R103, R239, 1.4426950216293334961 ;  /* 0x3fb8aa3bef677820 */ /* 0x000fe20000410000 */
[----:B------:R-:W-:Y:S01]  /*3d10*/  PRMT R169, R100, 0x7773, RZ ;  /* 0x0000777364a97816 */ /* 0x000fe200000000ff */
[----:B------:R-:W-:Y:S01]  /*3d20*/  IMAD.WIDE.U32 R100, R0, -0x2daee0ad, RZ ;  /* 0xd2511f5300647825 */ /* 0x000fe200078e00ff */
[----:B------:R-:W-:Y:S02]  /*3d30*/  LOP3.LUT R110, R110, UR14, R3, 0x96, !PT ;  /* 0x0000000e6e6e7c12 */ /* 0x000fe4000f8e9603 */
[C---:B------:R-:W-:Y:S01]  /*3d40*/  PRMT R167, R2.reuse, 0x7770, RZ ;  /* 0x0000777002a77816 */ /* 0x040fe200000000ff */
[----:B------:R-:W-:Y:S01]  /*3d50*/  IMAD.WIDE.U32 R112, R115, -0x2daee0ad, RZ ;  /* 0xd2511f5373707825 */ /* 0x000fe200078e00ff */
        /* <DEDUP_REMOVED lines=8> */
[----:B------:R-:W-:Y:S02]  /*3de0*/  PRMT R159, R100, 0x7773, RZ ;  /* 0x00007773649f7816 */ /* 0x000fe400000000ff */
[----:B------:R-:W-:Y:S02]  /*3df0*/  SHF.R.U32.HI R100, RZ, 0x18, R109 ;  /* 0x00000018ff647819 */ /* 0x000fe4000001166d */
[----:B------:R-:W-:Y:S02]  /*3e00*/  LOP3.LUT R108, R112, UR14, R101, 0x96, !PT ;  /* 0x0000000e706c7c12 */ /* 0x000fe4000f8e9665 */
[----:B------:R-:W-:Y:S01]  /*3e10*/  ISETP.LE.U32.AND P3, PT, R100, UR7, PT ;  /* 0x0000000764007c0c */ /* 0x000fe2000bf63070 */
[----:B------:R-:W-:Y:S01]  /*3e20*/  FMUL.FTZ R100, R242, 1.4426950216293334961 ;  /* 0x3fb8aa3bf2647820 */ /* 0x000fe20000410000 */
[----:B------:R-:W-:Y:S02]  /*3e30*/  LOP3.LUT R0, R160, UR33, R3, 0x96, !PT ;  /* 0x00000021a0007c12 */ /* 0x000fe4000f8e9603 */
[C---:B------:R-:W-:Y:S02]  /*3e40*/  PRMT R111, R2.reuse, 0x7770, RZ ;  /* 0x00007770026f7816 */ /* 0x040fe400000000ff */
[C---:B------:R-:W-:Y:S02]  /*3e50*/  PRMT R112, R2.reuse, 0x7771, RZ ;  /* 0x0000777102707816 */ /* 0x040fe400000000ff */
[C---:B------:R-:W-:Y:S02]  /*3e60*/  PRMT R113, R2.reuse, 0x7772, RZ ;  /* 0x0000777202717816 */ /* 0x040fe400000000ff */
[----:B------:R-:W-:Y:S01]  /*3e70*/  PRMT R115, R2, 0x7773, RZ ;  /* 0x0000777302737816 */ /* 0x000fe200000000ff */
[----:B------:R-:W-:Y:S01]  /*3e80*/  IMAD.WIDE.U32 R2, R114, -0x326172a9, RZ ;  /* 0xcd9e8d5772027825 */ /* 0x000fe200078e00ff */
[----:B------:R-:W-:Y:S02]  /*3e90*/  LOP3.LUT R101, R109, 0xff, RZ, 0xc0, !PT ;  /* 0x000000ff6d657812 */ /* 0x000fe400078ec0ff */
[----:B------:R-:W-:Y:S02]  /*3ea0*/  FSEL R100, R100, RZ, P0 ;  /* 0x000000ff64647208 */ /* 0x000fe40000000000 */
[C---:B------:R-:W-:Y:S02]  /*3eb0*/  PRMT R105, R2.reuse, 0x7770, RZ ;  /* 0x0000777002697816 */ /* 0x040fe400000000ff */
[----:B------:R-:W-:Y:S01]  /*3ec0*/  PRMT R106, R2, 0x7771, RZ ;  /* 0x00007771026a7816 */ /* 0x000fe200000000ff */
[--C-:B------:R-:W-:Y:S01]  /*3ed0*/  FFMA.FTZ R64, R64, UR12, -R100.reuse ;  /* 0x0000000c40407c23 */ /* 0x100fe20008010864 */
[----:B------:R-:W-:Y:S01]  /*3ee0*/  PRMT R107, R2, 0x7772, RZ ;  /* 0x00007772026b7816 */ /* 0x000fe200000000ff */
[----:B------:R-:W-:Y:S01]  /*3ef0*/  FFMA.FTZ R4, R4, UR12, -R100 ;  /* 0x0000000c04047c23 */ /* 0x000fe20008010864 */
[----:B------:R-:W-:Y:S01]  /*3f00*/  PRMT R104, R2, 0x7773, RZ ;  /* 0x0000777302687816 */ /* 0x000fe200000000ff */
[----:B------:R-:W-:Y:S01]  /*3f10*/  MUFU.EX2 R114, R64 ;  /* 0x0000004000727308 */ /* 0x000fe20000000800 */
[----:B------:R-:W-:Y:S01]  /*3f20*/  SHF.R.U32.HI R2, RZ, 0x18, R0 ;  /* 0x00000018ff027819 */ /* 0x000fe20000011600 */
[--C-:B------:R-:W-:Y:S01]  /*3f30*/  FFMA.FTZ R5, R5, UR12, -R100.reuse ;  /* 0x0000000c05057c23 */ /* 0x100fe20008010864 */
[----:B------:R-:W-:Y:S01]  /*3f40*/  ISETP.LE.U32.AND P2, PT, R101, UR7, PT ;  /* 0x0000000765007c0c */ /* 0x000fe2000bf43070 */
[--C-:B------:R-:W-:Y:S01]  /*3f50*/  FFMA.FTZ R16, R16, UR12, -R100.reuse ;  /* 0x0000000c10107c23 */ /* 0x100fe20008010864 */
[----:B------:R-:W-:Y:S01]  /*3f60*/  LOP3.LUT R101, R158, UR33, R3, 0x96, !PT ;  /* 0x000000219e657c12 */ /* 0x000fe2000f8e9603 */
[--C-:B------:R-:W-:Y:S01]  /*3f70*/  FFMA.FTZ R17, R17, UR12, -R100.reuse ;  /* 0x0000000c11117c23 */ /* 0x100fe20008010864 */
[----:B------:R-:W-:Y:S01]  /*3f80*/  LOP3.LUT R3, R0, 0xff, RZ, 0xc0, !PT ;  /* 0x000000ff00037812 */ /* 0x000fe200078ec0ff */
[--C-:B------:R-:W-:Y:S01]  /*3f90*/  FFMA.FTZ R20, R20, UR12, -R100.reuse ;  /* 0x0000000c14147c23 */ /* 0x100fe20008010864 */
[----:B------:R-:W-:Y:S01]  /*3fa0*/  ISETP.LE.U32.AND P5, PT, R2, UR7, PT ;  /* 0x0000000702007c0c */ /* 0x000fe2000bfa3070 */
[----:B------:R-:W-:Y:S01]  /*3fb0*/  FFMA.FTZ R32, R32, UR12, -R100 ;  /* 0x0000000c20207c23 */ /* 0x000fe20008010864 */
[----:B------:R-:W-:Y:S01]  /*3fc0*/  PRMT R2, R0, 0x7632, R2 ;  /* 0x0000763200027816 */ /* 0x000fe20000000002 */
[----:B------:R1:W2:Y:S01]  /*3fd0*/  MUFU.EX2 R190, R4 ;  /* 0x0000000400be7308 */ /* 0x0002a20000000800 */
[----:B------:R-:W-:Y:S01]  /*3fe0*/  ISETP.LE.U32.AND P4, PT, R3, UR7, PT ;  /* 0x0000000703007c0c */ /* 0x000fe2000bf83070 */
[--C-:B------:R-:W-:Y:S01]  /*3ff0*/  FFMA.FTZ R21, R21, UR12, -R100.reuse ;  /* 0x0000000c15157c23 */ /* 0x100fe20008010864 */
[----:B------:R-:W-:Y:S01]  /*4000*/  LOP3.LUT R2, R2, 0xff, RZ, 0xc0, !PT ;  /* 0x000000ff02027812 */ /* 0x000fe200078ec0ff */
[----:B------:R-:W-:Y:S01]  /*4010*/  FMUL.FTZ R3, R241, 1.4426950216293334961 ;  /* 0x3fb8aa3bf1037820 */ /* 0x000fe20000410000 */
[----:B------:R-:W-:Y:S01]  /*4020*/  LOP3.LUT R0, R0, 0xffff, RZ, 0xc0, !PT ;  /* 0x0000ffff00007812 */ /* 0x000fe200078ec0ff */
[--C-:B------:R-:W-:Y:S01]  /*4030*/  FFMA.FTZ R36, R36, UR12, -R100.reuse ;  /* 0x0000000c24247c23 */ /* 0x100fe20008010864 */
[----:B------:R-:W-:Y:S01]  /*4040*/  ISETP.LE.U32.AND P0, PT, R2, UR7, PT ;  /* 0x0000000702007c0c */ /* 0x000fe2000bf03070 */
[--C-:B------:R-:W-:Y:S01]  /*4050*/  FFMA.FTZ R37, R37, UR12, -R100.reuse ;  /* 0x0000000c25257c23 */ /* 0x100fe20008010864 */
[----:B------:R-:W-:Y:S01]  /*4060*/  FSEL R3, R3, RZ, P6 ;  /* 0x000000ff03037208 */ /* 0x000fe20003000000 */
[C---:B------:R-:W-:Y:S01]  /*4070*/  FMUL.FTZ R2, R240.reuse, 1.4426950216293334961 ;  /* 0x3fb8aa3bf0027820 */ /* 0x040fe20000410000 */
[----:B------:R-:W-:Y:S01]  /*4080*/  FSETP.NEU.FTZ.AND P6, PT, R240, -INF , PT ;  /* 0xff800000f000780b */ /* 0x000fe20003fdd000 */
[----:B------:R-:W-:Y:S01]  /*4090*/  FFMA.FTZ R33, R33, UR12, -R100 ;  /* 0x0000000c21217c23 */ /* 0x000fe20008010864 */
[----:B------:R-:W-:Y:S01]  /*40a0*/  SHF.R.U32.HI R0, RZ, 0x8, R0 ;  /* 0x00000008ff007819 */ /* 0x000fe20000011600 */
[----:B------:R3:W4:Y:S01]  /*40b0*/  MUFU.EX2 R189, R5 ;  /* 0x0000000500bd7308 */ /* 0x0007220000000800 */
[----:B------:R-:W-:Y:S01]  /*40c0*/  FSEL R2, R2, RZ, P6 ;  /* 0x000000ff02027208 */ /* 0x000fe20003000000 */
[--C-:B------:R-:W-:Y:S01]  /*40d0*/  FFMA.FTZ R66, R66, UR12, -R3.reuse ;  /* 0x0000000c42427c23 */ /* 0x100fe20008010803 */
[----:B------:R-:W-:Y:S01]  /*40e0*/  FSETP.NEU.FTZ.AND P6, PT, R239, -INF , PT ;  /* 0xff800000ef00780b */ /* 0x000fe20003fdd000 */
[--C-:B------:R-:W-:Y:S01]  /*40f0*/  FFMA.FTZ R6, R6, UR12, -R3.reuse ;  /* 0x0000000c06067c23 */ /* 0x100fe20008010803 */
[----:B-1----:R-:W-:Y:S01]  /*4100*/  LOP3.LUT R4, R0, 0xffff, RZ, 0xc0, !PT ;  /* 0x0000ffff00047812 */ /* 0x002fe200078ec0ff */
[----:B------:R-:W-:Y:S01]  /*4110*/  FFMA.FTZ R60, R60, UR12, -R2 ;  /* 0x0000000c3c3c7c23 */ /* 0x000fe20008010802 */
[----:B------:R-:W-:Y:S01]  /*4120*/  FSEL R0, R103, RZ, P6 ;  /* 0x000000ff67007208 */ /* 0x000fe20003000000 */
[----:B------:R-:W-:Y:S01]  /*4130*/  FFMA.FTZ R7, R7, UR12, -R3 ;  /* 0x0000000c07077c23 */ /* 0x000fe20008010803 */
[----:B------:R-:W-:Y:S01]  /*4140*/  ISETP.LE.U32.AND P6, PT, R4, UR7, PT ;  /* 0x0000000704007c0c */ /* 0x000fe2000bfc3070 */
[----:B--2---:R-:W-:Y:S01]  /*4150*/  @!P4 FADD.FTZ R190, -R190, -RZ ;  /* 0x800000ffbebec221 */ /* 0x004fe20000010100 */
[C---:B------:R-:W-:Y:S01]  /*4160*/  LOP3.LUT R4, R101.reuse, 0xffff, RZ, 0xc0, !PT ;  /* 0x0000ffff65047812 */ /* 0x040fe200078ec0ff */
[----:B------:R-:W1:Y:S01]  /*4170*/  MUFU.EX2 R191, R6 ;  /* 0x0000000600bf7308 */ /* 0x000e620000000800 */
[----:B------:R-:W-:Y:S01]  /*4180*/  FFMA.FTZ R62, R62, UR12, -R0 ;  /* 0x0000000c3e3e7c23 */ /* 0x000fe20008010800 */
[----:B---3--:R-:W-:Y:S01]  /*4190*/  LOP3.LUT R5, R101, 0xff, RZ, 0xc0, !PT ;  /* 0x000000ff65057812 */ /* 0x008fe200078ec0ff */
[----:B------:R-:W-:Y:S01]  /*41a0*/  FFMA.FTZ R8, R8, UR12, -R2 ;  /* 0x0000000c08087c23 */ /* 0x000fe20008010802 */
[----:B------:R-:W-:Y:S06]  /*41b0*/  SHF.R.U32.HI R4, RZ, 0x8, R4 ;  /* 0x00000008ff047819 */ /* 0x000fec0000011604 */
[----:B------:R-:W2:Y:S01]  /*41c0*/  MUFU.EX2 R192, R7 ;  /* 0x0000000700c07308 */ /* 0x000ea20000000800 */
[----:B------:R-:W-:Y:S01]  /*41d0*/  ISETP.LE.U32.AND P4, PT, R5, UR7, PT ;  /* 0x0000000705007c0c */ /* 0x000fe2000bf83070 */
[--C-:B------:R-:W-:Y:S01]  /*41e0*/  FFMA.FTZ R10, R10, UR12, -R0.reuse ;  /* 0x0000000c0a0a7c23 */ /* 0x100fe20008010800 */
[----:B------:R-:W-:Y:S01]  /*41f0*/  LOP3.LUT R4, R4, 0xffff, RZ, 0xc0, !PT ;  /* 0x0000ffff04047812 */ /* 0x000fe200078ec0ff */
[----:B------:R-:W-:Y:S01]  /*4200*/  FFMA.FTZ R11, R11, UR12, -R0 ;  /* 0x0000000c0b0b7c23 */ /* 0x000fe20008010800 */
[----:B------:R-:W-:Y:S01]  /*4210*/  PRMT R5, R101, 0x7632, R5 ;  /* 0x0000763265057816 */ /* 0x000fe20000000005 */
[----:B----4-:R-:W-:Y:S01]  /*4220*/  @!P6 FADD.FTZ R189, -R189, -RZ ;  /* 0x800000ffbdbde221 */ /* 0x010fe20000010100 */
[----:B------:R-:W-:Y:S03]  /*4230*/  ISETP.LE.U32.AND P6, PT, R4, UR7, PT ;  /* 0x0000000704007c0c */ /* 0x000fe6000bfc3070 */
[----:B------:R-:W3:Y:S01]  /*4240*/  MUFU.EX2 R203, R8 ;  /* 0x0000000800cb7308 */ /* 0x000ee20000000800 */
[----:B------:R-:W-:Y:S01]  /*4250*/  LOP3.LUT R4, R5, 0xff, RZ, 0xc0, !PT ;  /* 0x000000ff05047812 */ /* 0x000fe200078ec0ff */
[----:B-1----:R-:W-:Y:S01]  /*4260*/  @!P0 FADD.FTZ R191, -R191, -RZ ;  /* 0x800000ffbfbf8221 */ /* 0x002fe20000010100 */
[----:B------:R-:W-:Y:S07]  /*4270*/  SHF.R.U32.HI R101, RZ, 0x18, R101 ;  /* 0x00000018ff657819 */ /* 0x000fee0000011665 */
[----:B------:R-:W1:Y:S01]  /*4280*/  MUFU.EX2 R212, R10 ;  /* 0x0000000a00d47308 */ /* 0x000e620000000800 */
[----:B------:R-:W-:Y:S01]  /*4290*/  ISETP.LE.U32.AND P0, PT, R4, UR7, PT ;  /* 0x0000000704007c0c */ /* 0x000fe2000bf03070 */
[----:B--2---:R-:W-:Y:S01]  /*42a0*/  @!P5 FADD.FTZ R192, -R192, -RZ ;  /* 0x800000ffc0c0d221 */ /* 0x004fe20000010100 */
[----:B------:R-:W-:Y:S07]  /*42b0*/  ISETP.LE.U32.AND P5, PT, R101, UR7, PT ;  /* 0x0000000765007c0c */ /* 0x000fee000bfa3070 */
[----:B------:R-:W2:Y:S01]  /*42c0*/  MUFU.EX2 R211, R11 ;  /* 0x0000000b00d37308 */ /* 0x000ea20000000800 */
[C---:B------:R-:W-:Y:S01]  /*42d0*/  PRMT R4, R109.reuse, 0x7632, R4 ;  /* 0x000076326d047816 */ /* 0x040fe20000000004 */
[----:B------:R-:W-:Y:S01]  /*42e0*/  FFMA.FTZ R12, R12, UR12, -R2 ;  /* 0x0000000c0c0c7c23 */ /* 0x000fe20008010802 */
[----:B------:R-:W-:Y:S01]  /*42f0*/  LOP3.LUT R5, R109, 0xffff, RZ, 0xc0, !PT ;  /* 0x0000ffff6d057812 */ /* 0x000fe200078ec0ff */
[--C-:B------:R-:W-:Y:S01]  /*4300*/  FFMA.FTZ R14, R14, UR12, -R0.reuse ;  /* 0x0000000c0e0e7c23 */ /* 0x100fe20008010800 */
[----:B------:R-:W-:Y:S01]  /*4310*/  LOP3.LUT R4, R4, 0xff, RZ, 0xc0, !PT ;  /* 0x000000ff04047812 */ /* 0x000fe200078ec0ff */
[----:B---3--:R-:W-:Y:S01]  /*4320*/  @!P4 FADD.FTZ R203, -R203, -RZ ;  /* 0x800000ffcbcbc221 */ /* 0x008fe20000010100 */
[----:B------:R-:W-:Y:S03]  /*4330*/  ISETP.LE.U32.AND P4, PT, R105, UR7, PT ;  /* 0x0000000769007c0c */ /* 0x000fe6000bf83070 */
[----:B------:R-:W3:Y:S01]  /*4340*/  MUFU.EX2 R202, R12 ;  /* 0x0000000c00ca7308 */ /* 0x000ee20000000800 */
[----:B------:R-:W-:Y:S01]  /*4350*/  SHF.R.U32.HI R5, RZ, 0x8, R5 ;  /* 0x00000008ff057819 */ /* 0x000fe20000011605 */
[----:B-1----:R-:W-:Y:S01]  /*4360*/  @!P0 FADD.FTZ R212, -R212, -RZ ;  /* 0x800000ffd4d48221 */ /* 0x002fe20000010100 */
[----:B------:R-:W-:Y:S07]  /*4370*/  ISETP.GT.U32.AND P0, PT, R107, UR7, PT ;  /* 0x000000076b007c0c */ /* 0x000fee000bf04070 */
[----:B------:R-:W1:Y:S01]  /*4380*/  MUFU.EX2 R210, R14 ;  /* 0x0000000e00d27308 */ /* 0x000e620000000800 */
[----:B------:R-:W-:Y:S01]  /*4390*/  FFMA.FTZ R15, R15, UR12, -R0 ;  /* 0x0000000c0f0f7c23 */ /* 0x000fe20008010800 */
[----:B--2---:R-:W-:Y:S01]  /*43a0*/  @!P5 FADD.FTZ R211, -R211, -RZ ;  /* 0x800000ffd3d3d221 */ /* 0x004fe20000010100 */
[----:B------:R-:W-:Y:S07]  /*43b0*/  ISETP.GT.U32.AND P5, PT, R104, UR7, PT ;  /* 0x0000000768007c0c */ /* 0x000fee000bfa4070 */
[----:B------:R-:W-:Y:S01]  /*43c0*/  MUFU.EX2 R180, R16 ;  /* 0x0000001000b47308 */ /* 0x000fe20000000800 */
[--C-:B------:R-:W-:Y:S01]  /*43d0*/  FFMA.FTZ R18, R18, UR12, -R3.reuse ;  /* 0x0000000c12127c23 */ /* 0x100fe20008010803 */
[--C-:B------:R-:W-:Y:S01]  /*43e0*/  FFMA.FTZ R19, R19, UR12, -R3.reuse ;  /* 0x0000000c13137c23 */ /* 0x100fe20008010803 */
[--C-:B------:R-:W-:Y:S07]  /*43f0*/  FFMA.FTZ R9, R9, UR12, -R2.reuse ;  /* 0x0000000c09097c23 */ /* 0x100fee0008010802 */
[----:B------:R-:W2:Y:S01]  /*4400*/  MUFU.EX2 R209, R15 ;  /* 0x0000000f00d17308 */ /* 0x000ea20000000800 */
[----:B------:R-:W-:Y:S01]  /*4410*/  FFMA.FTZ R13, R13, UR12, -R2 ;  /* 0x0000000c0d0d7c23 */ /* 0x000fe20008010802 */
[----:B---3--:R-:W-:Y:S01]  /*4420*/  @!P4 FADD.FTZ R202, -R202, -RZ ;  /* 0x800000ffcacac221 */ /* 0x008fe20000010100 */
[----:B------:R-:W-:Y:S07]  /*4430*/  ISETP.LE.U32.AND P4, PT, R111, UR7, PT ;  /* 0x000000076f007c0c */ /* 0x000fee000bf83070 */
[----:B------:R-:W3:Y:S01]  /*4440*/  MUFU.EX2 R179, R17 ;  /* 0x0000001100b37308 */ /* 0x000ee20000000800 */
[----:B------:R-:W-:Y:S01]  /*4450*/  FFMA.FTZ R26, R26, UR12, -R0 ;  /* 0x0000000c1a1a7c23 */ /* 0x000fe20008010800 */
[----:B-1----:R-:W-:Y:S01]  /*4460*/  @P0 FADD.FTZ R210, -R210, -RZ ;  /* 0x800000ffd2d20221 */ /* 0x002fe20000010100 */
[----:B------:R-:W-:Y:S07]  /*4470*/  ISETP.GT.U32.AND P0, PT, R112, UR7, PT ;  /* 0x0000000770007c0c */ /* 0x000fee000bf04070 */
[----:B------:R-:W1:Y:S01]  /*4480*/  MUFU.EX2 R188, R18 ;  /* 0x0000001200bc7308 */ /* 0x000e620000000800 */
[--C-:B------:R-:W-:Y:S01]  /*4490*/  FFMA.FTZ R23, R23, UR12, -R3.reuse ;  /* 0x0000000c17177c23 */ /* 0x100fe20008010803 */
[--C-:B------:R-:W-:Y:S01]  /*44a0*/  FFMA.FTZ R28, R28, UR12, -R2.reuse ;  /* 0x0000000c1c1c7c23 */ /* 0x100fe20008010802 */
[--C-:B------:R-:W-:Y:S07]  /*44b0*/  FFMA.FTZ R22, R22, UR12, -R3.reuse ;  /* 0x0000000c16167c23 */ /* 0x100fee0008010803 */
[----:B------:R-:W4:Y:S01]  /*44c0*/  MUFU.EX2 R187, R19 ;  /* 0x0000001300bb7308 */ /* 0x000f220000000800 */
[----:B------:R-:W-:Y:S01]  /*44d0*/  FFMA.FTZ R29, R29, UR12, -R2 ;  /* 0x0000000c1d1d7c23 */ /* 0x000fe20008010802 */
[----:B--2---:R-:W-:Y:S01]  /*44e0*/  @P5 FADD.FTZ R209, -R209, -RZ ;  /* 0x800000ffd1d15221 */ /* 0x004fe20000010100 */
[----:B------:R-:W-:Y:S01]  /*44f0*/  ISETP.GT.U32.AND P5, PT, R113, UR7, PT ;  /* 0x0000000771007c0c */ /* 0x000fe2000bfa4070 */
[----:B------:R-:W-:Y:S01]  /*4500*/  @!P4 FADD.FTZ R180, -R180, -RZ ;  /* 0x800000ffb4b4c221 */ /* 0x000fe20000010100 */
[----:B------:R-:W-:Y:S05]  /*4510*/  ISETP.GT.U32.AND P4, PT, R115, UR7, PT ;  /* 0x0000000773007c0c */ /* 0x000fea000bf84070 */
[----:B------:R-:W2:Y:S01]  /*4520*/  MUFU.EX2 R204, R9 ;  /* 0x0000000900cc7308 */ /* 0x000ea20000000800 */
[----:B------:R-:W-:Y:S04]  /*4530*/  IMAD.WIDE.U32 R6, R173, -0x2daee0ad, RZ ;  /* 0xd2511f53ad067825 */ /* 0x000fe800078e00ff */
[----:B---3--:R-:W-:Y:S01]  /*4540*/  @P0 FADD.FTZ R179, -R179, -RZ ;  /* 0x800000ffb3b30221 */ /* 0x008fe20000010100 */
[----:B------:R-:W-:Y:S04]  /*4550*/  ISETP.LE.U32.AND P0, PT, R4, UR7, PT ;  /* 0x0000000704007c0c */ /* 0x000fe8000bf03070 */
[----:B------:R-:W-:Y:S01]  /*4560*/  MUFU.EX2 R113, R66 ;  /* 0x0000004200717308 */ /* 0x000fe20000000800 */
[----:B------:R-:W-:Y:S01]  /*4570*/  LOP3.LUT R4, R108, 0xff, RZ, 0xc0, !PT ;  /* 0x000000ff6c047812 */ /* 0x000fe200078ec0ff */
[----:B------:R-:W-:Y:S01]  /*4580*/  FFMA.FTZ R34, R34, UR12, -R3 ;  /* 0x0000000c22227c23 */ /* 0x000fe20008010803 */
[----:B------:R-:W-:Y:S07]  /*4590*/  LOP3.LUT R10, R102, UR14, R7, 0x96, !PT ;  /* 0x0000000e660a7c12 */ /* 0x000fee000f8e9607 */
[----:B------:R-:W3:Y:S01]  /*45a0*/  MUFU.EX2 R178, R20 ;  /* 0x0000001400b27308 */ /* 0x000ee20000000800 */
[----:B------:R-:W-:Y:S01]  /*45b0*/  FFMA.FTZ R27, R27, UR12, -R0 ;  /* 0x0000000c1b1b7c23 */ /* 0x000fe20008010800 */
[----:B-1----:R-:W-:Y:S01]  /*45c0*/  @P5 FADD.FTZ R188, -R188, -RZ ;  /* 0x800000ffbcbc5221 */ /* 0x002fe20000010100 */
[----:B------:R-:W-:Y:S01]  /*45d0*/  ISETP.LE.U32.AND P5, PT, R4, UR7, PT ;  /* 0x0000000704007c0c */ /* 0x000fe2000bfa3070 */
[----:B----4-:R-:W-:Y:S01]  /*45e0*/  @P4 FADD.FTZ R187, -R187, -RZ ;  /* 0x800000ffbbbb4221 */ /* 0x010fe20000010100 */
[----:B------:R-:W-:Y:S01]  /*45f0*/  LOP3.LUT R4, R5, 0xffff, RZ, 0xc0, !PT ;  /* 0x0000ffff05047812 */ /* 0x000fe200078ec0ff */
[----:B--2---:R-:W-:Y:S01]  /*4600*/  @!P6 FADD.FTZ R204, -R204, -RZ ;  /* 0x800000ffcccce221 */ /* 0x004fe20000010100 */
[----:B------:R-:W-:Y:S01]  /*4610*/  ISETP.GT.U32.AND P6, PT, R106, UR7, PT ;  /* 0x000000076a007c0c */ /* 0x000fe2000bfc4070 */
[--C-:B------:R-:W-:Y:S01]  /*4620*/  FFMA.FTZ R35, R35, UR12, -R3.reuse ;  /* 0x0000000c23237c23 */ /* 0x100fe20008010803 */
[----:B------:R-:W-:Y:S01]  /*4630*/  ISETP.LE.U32.AND P4, PT, R4, UR7, PT ;  /* 0x0000000704007c0c */ /* 0x000fe2000bf83070 */
[----:B------:R-:W1:Y:S01]  /*4640*/  MUFU.EX2 R201, R13 ;  /* 0x0000000d00c97308 */ /* 0x000e620000000800 */
[----:B------:R-:W-:Y:S01]  /*4650*/  PRMT R4, R108, 0x7632, R4 ;  /* 0x000076326c047816 */ /* 0x000fe20000000004 */
[----:B------:R-:W-:Y:S01]  /*4660*/  FFMA.FTZ R38, R38, UR12, -R3 ;  /* 0x0000000c26267c23 */ /* 0x000fe20008010803 */
[----:B------:R-:W-:Y:S01]  /*4670*/  LOP3.LUT R5, R108, 0xffff, RZ, 0xc0, !PT ;  /* 0x0000ffff6c057812 */ /* 0x000fe200078ec0ff */
[----:B---3--:R-:W-:Y:S01]  /*4680*/  @!P2 FADD.FTZ R178, -R178, -RZ ;  /* 0x800000ffb2b2a221 */ /* 0x008fe20000010100 */
[----:B------:R-:W-:Y:S05]  /*4690*/  LOP3.LUT R4, R4, 0xff, RZ, 0xc0, !PT ;  /* 0x000000ff04047812 */ /* 0x000fea00078ec0ff */
[----:B------:R-:W2:Y:S01]  /*46a0*/  MUFU.EX2 R208, R26 ;  /* 0x0000001a00d07308 */ /* 0x000ea20000000800 */
[----:B------:R-:W-:Y:S01]  /*46b0*/  SHF.R.U32.HI R108, RZ, 0x18, R108 ;  /* 0x00000018ff6c7819 */ /* 0x000fe2000001166c */
[--C-:B------:R-:W-:Y:S01]  /*46c0*/  FFMA.FTZ R40, R40, UR12, -R2.reuse ;  /* 0x0000000c28287c23 */ /* 0x100fe20008010802 */
[----:B------:R-:W-:Y:S07]  /*46d0*/  ISETP.LE.U32.AND P2, PT, R4, UR7, PT ;  /* 0x0000000704007c0c */ /* 0x000fee000bf43070 */
[----:B------:R-:W3:Y:S01]  /*46e0*/  MUFU.EX2 R186, R23 ;  /* 0x0000001700ba7308 */ /* 0x000ee20000000800 */
[----:B------:R-:W-:Y:S01]  /*46f0*/  SHF.R.U32.HI R5, RZ, 0x8, R5 ;  /* 0x00000008ff057819 */ /* 0x000fe20000011605 */
[----:B------:R-:W-:Y:S04]  /*4700*/  IMAD.WIDE.U32 R8, R168, -0x326172a9, RZ ;  /* 0xcd9e8d57a8087825 */ /* 0x000fe800078e00ff */
[----:B------:R-:W-:Y:S04]  /*4710*/  FFMA.FTZ R39, R39, UR12, -R3 ;  /* 0x0000000c27277c23 */ /* 0x000fe80008010803 */
[----:B------:R-:W4:Y:S01]  /*4720*/  MUFU.EX2 R194, R28 ;  /* 0x0000001c00c27308 */ /* 0x000f220000000800 */
[----:B------:R-:W-:Y:S01]  /*4730*/  LOP3.LUT R4, R5, 0xffff, RZ, 0xc0, !PT ;  /* 0x0000ffff05047812 */ /* 0x000fe200078ec0ff */
[----:B-1----:R-:W-:Y:S01]  /*4740*/  @P6 FADD.FTZ R201, -R201, -RZ ;  /* 0x800000ffc9c96221 */ /* 0x002fe20000010100 */
[----:B------:R-:W-:Y:S07]  /*4750*/  ISETP.LE.U32.AND P6, PT, R157, UR7, PT ;  /* 0x000000079d007c0c */ /* 0x000fee000bfc3070 */
[----:B------:R-:W1:Y:S01]  /*4760*/  MUFU.EX2 R183, R22 ;  /* 0x0000001600b77308 */ /* 0x000e620000000800 */
[----:B------:R-:W-:Y:S01]  /*4770*/  LOP3.LUT R7, R162, UR33, R9, 0x96, !PT ;  /* 0x00000021a2077c12 */ /* 0x000fe2000f8e9609 */
[----:B------:R-:W-:Y:S01]  /*4780*/  IMAD.MOV.U32 R101, RZ, RZ, 0x10 ;  /* 0x00000010ff657424 */ /* 0x000fe200078e00ff */
[----:B------:R-:W-:Y:S01]  /*4790*/  PRMT R12, R8, 0x7770, RZ ;  /* 0x00007770080c7816 */ /* 0x000fe200000000ff */
[----:B--2---:R-:W-:Y:S01]  /*47a0*/  @!P2 FADD.FTZ R208, -R208, -RZ ;  /* 0x800000ffd0d0a221 */ /* 0x004fe20000010100 */
[----:B------:R-:W-:Y:S05]  /*47b0*/  ISETP.LE.U32.AND P2, PT, R171, UR7, PT ;  /* 0x00000007ab007c0c */ /* 0x000fea000bf43070 */
[----:B------:R-:W2:Y:S01]  /*47c0*/  MUFU.EX2 R176, R32 ;  /* 0x0000002000b07308 */ /* 0x000ea20000000800 */
[----:B------:R-:W-:Y:S01]  /*47d0*/  SEL R101, R101, 0xfffffff0, !P1 ;  /* 0xfffffff065657807 */ /* 0x000fe20004800000 */
[----:B---3--:R-:W-:Y:S01]  /*47e0*/  @!P3 FADD.FTZ R186, -R186, -RZ ;  /* 0x800000ffbabab221 */ /* 0x008fe20000010100 */
[----:B------:R-:W-:Y:S07]  /*47f0*/  ISETP.GT.U32.AND P3, PT, R161, UR7, PT ;  /* 0x00000007a1007c0c */ /* 0x000fee000bf64070 */
[----:B------:R-:W3:Y:S01]  /*4800*/  MUFU.EX2 R193, R29 ;  /* 0x0000001d00c17308 */ /* 0x000ee20000000800 */
[----:B------:R-:W-:Y:S01]  /*4810*/  LOP3.LUT R11, R7, 0xffff, RZ, 0xc0, !PT ;  /* 0x0000ffff070b7812 */ /* 0x000fe200078ec0ff */
[----:B----4-:R-:W-:Y:S01]  /*4820*/  @!P6 FADD.FTZ R194, -R194, -RZ ;  /* 0x800000ffc2c2e221 */ /* 0x010fe20000010100 */
[----:B------:R-:W-:Y:S07]  /*4830*/  ISETP.GT.U32.AND P6, PT, R172, UR7, PT ;  /* 0x00000007ac007c0c */ /* 0x000fee000bfc4070 */
[----:B------:R-:W4:Y:S01]  /*4840*/  MUFU.EX2 R177, R21 ;  /* 0x0000001500b17308 */ /* 0x000f220000000800 */
[----:B------:R-:W-:Y:S01]  /*4850*/  PRMT R13, R8, 0x7771, RZ ;  /* 0x00007771080d7816 */ /* 0x000fe200000000ff */
[----:B-1----:R-:W-:Y:S01]  /*4860*/  @!P0 FADD.FTZ R183, -R183, -RZ ;  /* 0x800000ffb7b78221 */ /* 0x002fe20000010100 */
[----:B------:R-:W-:Y:S07]  /*4870*/  ISETP.LE.U32.AND P0, PT, R108, UR7, PT ;  /* 0x000000076c007c0c */ /* 0x000fee000bf03070 */
[----:B------:R-:W1:Y:S01]  /*4880*/  MUFU.EX2 R175, R34 ;  /* 0x0000002200af7308 */ /* 0x000e620000000800 */
[C---:B------:R-:W-:Y:S01]  /*4890*/  PRMT R14, R8.reuse, 0x7772, RZ ;  /* 0x00007772080e7816 */ /* 0x040fe200000000ff */
[----:B------:R-:W-:Y:S01]  /*48a0*/  IMAD.IADD R108, R219, 0x1, R101 ;  /* 0x00000001db6c7824 */ /* 0x000fe200078e0265 */
[----:B------:R-:W-:Y:S07]  /*48b0*/  PRMT R15, R8, 0x7773, RZ ;  /* 0x00007773080f7816 */ /* 0x000fee00000000ff */
[----:B------:R-:W1:Y:S01]  /*48c0*/  MUFU.EX2 R207, R27 ;  /* 0x0000001b00cf7308 */ /* 0x000e620000000800 */
[----:B------:R-:W-:Y:S01]  /*48d0*/  LOP3.LUT R8, R7, 0xff, RZ, 0xc0, !PT ;  /* 0x000000ff07087812 */ /* 0x000fe200078ec0ff */
[----:B--2---:R-:W-:Y:S01]  /*48e0*/  @!P2 FADD.FTZ R176, -R176, -RZ ;  /* 0x800000ffb0b0a221 */ /* 0x004fe20000010100 */
[----:B------:R-:W-:Y:S07]  /*48f0*/  SHF.R.U32.HI R11, RZ, 0x8, R11 ;  /* 0x00000008ff0b7819 */ /* 0x000fee000001160b */
[----:B------:R-:W2:Y:S01]  /*4900*/  MUFU.EX2 R172, R36 ;  /* 0x0000002400ac7308 */ /* 0x000ea20000000800 */
[----:B------:R-:W-:Y:S01]  /*4910*/  ISETP.LE.U32.AND P2, PT, R8, UR7, PT ;  /* 0x0000000708007c0c */ /* 0x000fe2000bf43070 */
[----:B---3--:R-:W-:Y:S01]  /*4920*/  @P3 FADD.FTZ R193, -R193, -RZ ;  /* 0x800000ffc1c13221 */ /* 0x008fe20000010100 */
[----:B------:R-:W-:Y:S07]  /*4930*/  ISETP.GT.U32.AND P3, PT, R169, UR7, PT ;  /* 0x00000007a9007c0c */ /* 0x000fee000bf64070 */
[----:B------:R-:W3:Y:S01]  /*4940*/  MUFU.EX2 R173, R35 ;  /* 0x0000002300ad7308 */ /* 0x000ee20000000800 */
[----:B------:R-:W-:Y:S01]  /*4950*/  LOP3.LUT R8, R11, 0xffff, RZ, 0xc0, !PT ;  /* 0x0000ffff0b087812 */ /* 0x000fe200078ec0ff */
[----:B----4-:R-:W-:Y:S01]  /*4960*/  @!P4 FADD.FTZ R177, -R177, -RZ ;  /* 0x800000ffb1b1c221 */ /* 0x010fe20000010100 */
[----:B------:R-:W-:Y:S01]  /*4970*/  ISETP.LE.U32.AND P4, PT, R4, UR7, PT ;  /* 0x0000000704007c0c */ /* 0x000fe2000bf83070 */
[----:B-1----:R-:W-:Y:S01]  /*4980*/  @P6 FADD.FTZ R175, -R175, -RZ ;  /* 0x800000ffafaf6221 */ /* 0x002fe20000010100 */
[--C-:B------:R-:W-:Y:S05]  /*4990*/  SHF.R.U32.HI R9, RZ, 0x18, R7.reuse ;  /* 0x00000018ff097819 */ /* 0x100fea0000011607 */
[----:B------:R-:W1:Y:S01]  /*49a0*/  MUFU.EX2 R171, R37 ;  /* 0x0000002500ab7308 */ /* 0x000e620000000800 */
[----:B------:R-:W-:Y:S01]  /*49b0*/  ISETP.LE.U32.AND P6, PT, R8, UR7, PT ;  /* 0x0000000708007c0c */ /* 0x000fe2000bfc3070 */
[----:B------:R-:W-:Y:S01]  /*49c0*/  @!P0 FADD.FTZ R207, -R207, -RZ ;  /* 0x800000ffcfcf8221 */ /* 0x000fe20000010100 */
[----:B------:R-:W-:Y:S01]  /*49d0*/  ISETP.GT.U32.AND P0, PT, R170, UR7, PT ;  /* 0x00000007aa007c0c */ /* 0x000fe2000bf04070 */
[----:B--2---:R-:W-:Y:S01]  /*49e0*/  @!P2 FADD.FTZ R172, -R172, -RZ ;  /* 0x800000ffacaca221 */ /* 0x004fe20000010100 */
[----:B------:R-:W-:Y:S01]  /*49f0*/  PRMT R7, R7, 0x7632, R7 ;  /* 0x0000763207077816 */ /* 0x000fe20000000007 */
[----:B------:R-:W-:Y:S04]  /*4a00*/  IMAD.WIDE.U32 R4, R156, -0x326172a9, RZ ;  /* 0xcd9e8d579c047825 */ /* 0x000fe800078e00ff */
[----:B------:R-:W2:Y:S01]  /*4a10*/  MUFU.EX2 R174, R33 ;  /* 0x0000002100ae7308 */ /* 0x000ea20000000800 */
[----:B------:R-:W-:Y:S01]  /*4a20*/  LOP3.LUT R7, R7, 0xff, RZ, 0xc0, !PT ;  /* 0x000000ff07077812 */ /* 0x000fe200078ec0ff */
[----:B---3--:R-:W-:Y:S01]  /*4a30*/  @P3 FADD.FTZ R173, -R173, -RZ ;  /* 0x800000ffadad3221 */ /* 0x008fe20000010100 */
[----:B------:R-:W-:Y:S01]  /*4a40*/  PRMT R8, R4, 0x7770, RZ ;  /* 0x0000777004087816 */ /* 0x000fe200000000ff */
[----:B------:R-:W-:Y:S01]  /*4a50*/  FFMA.FTZ R41, R41, UR12, -R2 ;  /* 0x0000000c29297c23 */ /* 0x000fe20008010802 */
[----:B------:R-:W-:Y:S05]  /*4a60*/  LOP3.LUT R5, R164, UR33, R5, 0x96, !PT ;  /* 0x00000021a4057c12 */ /* 0x000fea000f8e9605 */
[----:B------:R-:W3:Y:S01]  /*4a70*/  MUFU.EX2 R170, R38 ;  /* 0x0000002600aa7308 */ /* 0x000ee20000000800 */
[----:B------:R-:W-:Y:S01]  /*4a80*/  ISETP.LE.U32.AND P3, PT, R8, UR7, PT ;  /* 0x0000000708007c0c */ /* 0x000fe2000bf63070 */
[----:B-1----:R-:W-:Y:S01]  /*4a90*/  @!P6 FADD.FTZ R171, -R171, -RZ ;  /* 0x800000ffababe221 */ /* 0x002fe20000010100 */
[----:B------:R-:W-:Y:S07]  /*4aa0*/  ISETP.LE.U32.AND P2, PT, R7, UR7, PT ;  /* 0x0000000707007c0c */ /* 0x000fee000bf43070 */
[----:B------:R-:W-:Y:S01]  /*4ab0*/  MUFU.EX2 R164, R62 ;  /* 0x0000003e00a47308 */ /* 0x000fe20000000800 */
[----:B------:R-:W-:Y:S01]  /*4ac0*/  LOP3.LUT R8, R5, 0xff, RZ, 0xc0, !PT ;  /* 0x000000ff05087812 */ /* 0x000fe200078ec0ff */
[--C-:B------:R-:W-:Y:S01]  /*4ad0*/  FFMA.FTZ R43, R43, UR12, -R0.reuse ;  /* 0x0000000c2b2b7c23 */ /* 0x100fe20008010800 */
[----:B------:R-:W-:Y:S07]  /*4ae0*/  LOP3.LUT R7, R5, 0xffff, RZ, 0xc0, !PT ;  /* 0x0000ffff05077812 */ /* 0x000fee00078ec0ff */
[----:B------:R-:W1:Y:S01]  /*4af0*/  MUFU.EX2 R185, R40 ;  /* 0x0000002800b97308 */ /* 0x000e620000000800 */
[----:B------:R-:W-:Y:S01]  /*4b00*/  ISETP.LE.U32.AND P6, PT, R8, UR7, PT ;  /* 0x0000000708007c0c */ /* 0x000fe2000bfc3070 */
[----:B--2---:R-:W-:Y:S01]  /*4b10*/  @P0 FADD.FTZ R174, -R174, -RZ ;  /* 0x800000ffaeae0221 */ /* 0x004fe20000010100 */
[----:B------:R-:W-:Y:S07]  /*4b20*/  SHF.R.U32.HI R7, RZ, 0x8, R7 ;  /* 0x00000008ff077819 */ /* 0x000fee0000011607 */
[----:B------:R-:W2:Y:S01]  /*4b30*/  MUFU.EX2 R169, R39 ;  /* 0x0000002700a97308 */ /* 0x000ea20000000800 */
[----:B------:R-:W-:Y:S01]  /*4b40*/  ISETP.LE.U32.AND P0, PT, R9, UR7, PT ;  /* 0x0000000709007c0c */ /* 0x000fe2000bf03070 */
[----:B------:R-:W-:Y:S01]  /*4b50*/  FFMA.FTZ R42, R42, UR12, -R0 ;  /* 0x0000000c2a2a7c23 */ /* 0x000fe20008010800 */
[----:B------:R-:W-:Y:S01]  /*4b60*/  LOP3.LUT R7, R7, 0xffff, RZ, 0xc0, !PT ;  /* 0x0000ffff07077812 */ /* 0x000fe200078ec0ff */
[----:B---3--:R-:W-:Y:S01]  /*4b70*/  @!P2 FADD.FTZ R170, -R170, -RZ ;  /* 0x800000ffaaaaa221 */ /* 0x008fe20000010100 */
[----:B------:R-:W-:Y:S05]  /*4b80*/  PRMT R8, R5, 0x7632, R8 ;  /* 0x0000763205087816 */ /* 0x000fea0000000008 */
[----:B------:R-:W3:Y:S01]  /*4b90*/  MUFU.EX2 R184, R41 ;  /* 0x0000002900b87308 */ /* 0x000ee20000000800 */
[----:B------:R-:W-:Y:S01]  /*4ba0*/  SHF.R.U32.HI R5, RZ, 0x18, R5 ;  /* 0x00000018ff057819 */ /* 0x000fe20000011605 */
[----:B------:R-:W-:Y:S01]  /*4bb0*/  FFMA.FTZ R44, R44, UR12, -R2 ;  /* 0x0000000c2c2c7c23 */ /* 0x000fe20008010802 */
[----:B------:R-:W-:Y:S01]  /*4bc0*/  ISETP.LE.U32.AND P2, PT, R7, UR7, PT ;  /* 0x0000000707007c0c */ /* 0x000fe2000bf43070 */
[----:B-1----:R-:W-:Y:S01]  /*4bd0*/  @!P6 FADD.FTZ R185, -R185, -RZ ;  /* 0x800000ffb9b9e221 */ /* 0x002fe20000010100 */
[----:B------:R-:W-:Y:S05]  /*4be0*/  ISETP.LE.U32.AND P6, PT, R5, UR7, PT ;  /* 0x0000000705007c0c */ /* 0x000fea000bfc3070 */
[----:B------:R-:W1:Y:S01]  /*4bf0*/  MUFU.EX2 R198, R43 ;  /* 0x0000002b00c67308 */ /* 0x000e620000000800 */
[----:B------:R-:W-:Y:S01]  /*4c00*/  LOP3.LUT R7, R8, 0xff, RZ, 0xc0, !PT ;  /* 0x000000ff08077812 */ /* 0x000fe200078ec0ff */
[----:B--2---:R-:W-:Y:S01]  /*4c10*/  @!P0 FADD.FTZ R169, -R169, -RZ ;  /* 0x800000ffa9a98221 */ /* 0x004fe20000010100 */
[----:B------:R-:W-:Y:S07]  /*4c20*/  PRMT R5, R4, 0x7771, RZ ;  /* 0x0000777104057816 */ /* 0x000fee00000000ff */
[----:B------:R-:W2:Y:S01]  /*4c30*/  MUFU.EX2 R200, R42 ;  /* 0x0000002a00c87308 */ /* 0x000ea20000000800 */
[----:B------:R-:W-:Y:S01]  /*4c40*/  ISETP.LE.U32.AND P0, PT, R7, UR7, PT ;  /* 0x0000000707007c0c */ /* 0x000fe2000bf03070 */
[--C-:B------:R-:W-:Y:S01]  /*4c50*/  FFMA.FTZ R47, R47, UR12, -R0.reuse ;  /* 0x0000000c2f2f7c23 */ /* 0x100fe20008010800 */
[----:B------:R-:W-:Y:S07]  /*4c60*/  FFMA.FTZ R46, R46, UR12, -R0 ;  /* 0x0000000c2e2e7c23 */ /* 0x000fee0008010800 */
[----:B------:R-:W4:Y:S01]  /*4c70*/  MUFU.EX2 R181, R44 ;  /* 0x0000002c00b57308 */ /* 0x000f220000000800 */
[----:B------:R-:W-:Y:S01]  /*4c80*/  FFMA.FTZ R24, R24, UR12, -R2 ;  /* 0x0000000c18187c23 */ /* 0x000fe20008010802 */
[----:B---3--:R-:W-:Y:S01]  /*4c90*/  @!P2 FADD.FTZ R184, -R184, -RZ ;  /* 0x800000ffb8b8a221 */ /* 0x008fe20000010100 */
[----:B------:R-:W-:Y:S07]  /*4ca0*/  ISETP.GT.U32.AND P2, PT, R5, UR7, PT ;  /* 0x0000000705007c0c */ /* 0x000fee000bf44070 */
[----:B------:R-:W3:Y:S01]  /*4cb0*/  MUFU.EX2 R196, R47 ;  /* 0x0000002f00c47308 */ /* 0x000ee20000000800 */
[----:B------:R-:W-:Y:S01]  /*4cc0*/  PRMT R5, R4, 0x7772, RZ ;  /* 0x0000777204057816 */ /* 0x000fe200000000ff */
[----:B-1----:R-:W-:Y:S01]  /*4cd0*/  @!P6 FADD.FTZ R198, -R198, -RZ ;  /* 0x800000ffc6c6e221 */ /* 0x002fe20000010100 */
[----:B------:R-:W-:Y:S07]  /*4ce0*/  PRMT R4, R4, 0x7773, RZ ;  /* 0x0000777304047816 */ /* 0x000fee00000000ff */
[----:B------:R-:W1:Y:S01]  /*4cf0*/  MUFU.EX2 R197, R46 ;  /* 0x0000002e00c57308 */ /* 0x000e620000000800 */
[--C-:B------:R-:W-:Y:S01]  /*4d00*/  FFMA.FTZ R50, R50, UR12, -R3.reuse ;  /* 0x0000000c32327c23 */ /* 0x100fe20008010803 */
[----:B--2---:R-:W-:Y:S01]  /*4d10*/  @!P0 FADD.FTZ R200, -R200, -RZ ;  /* 0x800000ffc8c88221 */ /* 0x004fe20000010100 */
[----:B------:R-:W-:Y:S07]  /*4d20*/  ISETP.GT.U32.AND P6, PT, R4, UR7, PT ;  /* 0x0000000704007c0c */ /* 0x000fee000bfc4070 */
[----:B------:R-:W2:Y:S01]  /*4d30*/  MUFU.EX2 R195, R24 ;  /* 0x0000001800c37308 */ /* 0x000ea20000000800 */
[----:B------:R-:W-:Y:S01]  /*4d40*/  ISETP.GT.U32.AND P0, PT, R5, UR7, PT ;  /* 0x0000000705007c0c */ /* 0x000fe2000bf04070 */
[--C-:B------:R-:W-:Y:S01]  /*4d50*/  FFMA.FTZ R51, R51, UR12, -R3.reuse ;  /* 0x0000000c33337c23 */ /* 0x100fe20008010803 */
[--C-:B------:R-:W-:Y:S01]  /*4d60*/  FFMA.FTZ R54, R54, UR12, -R3.reuse ;  /* 0x0000000c36367c23 */ /* 0x100fe20008010803 */
[--C-:B------:R-:W-:Y:S01]  /*4d70*/  FFMA.FTZ R55, R55, UR12, -R3.reuse ;  /* 0x0000000c37377c23 */ /* 0x100fe20008010803 */
[----:B------:R-:W-:Y:S01]  /*4d80*/  FFMA.FTZ R3, R67, UR12, -R3 ;  /* 0x0000000c43037c23 */ /* 0x000fe20008010803 */
[----:B------:R-:W-:Y:S01]  /*4d90*/  FFMA.FTZ R48, R48, UR12, -R100 ;  /* 0x0000000c30307c23 */ /* 0x000fe20008010864 */
[----:B------:R-:W-:Y:S01]  /*4da0*/  LOP3.LUT R4, R110, 0xff, RZ, 0xc0, !PT ;  /* 0x000000ff6e047812 */ /* 0x000fe200078ec0ff */
[----:B------:R-:W-:Y:S02]  /*4db0*/  FFMA.FTZ R25, R25, UR12, -R2 ;  /* 0x0000000c19197c23 */ /* 0x000fe40008010802 */
[----:B------:R-:W-:Y:S01]  /*4dc0*/  MUFU.EX2 R112, R3 ;  /* 0x0000000300707308 */ /* 0x000fe20000000800 */
[----:B----4-:R-:W-:Y:S01]  /*4dd0*/  @!P3 FADD.FTZ R181, -R181, -RZ ;  /* 0x800000ffb5b5b221 */ /* 0x010fe20000010100 */
[----:B------:R-:W-:Y:S01]  /*4de0*/  FFMA.FTZ R30, R30, UR12, -R0 ;  /* 0x0000000c1e1e7c23 */ /* 0x000fe20008010800 */
[----:B---3--:R-:W-:Y:S07]  /*4df0*/  @P6 FADD.FTZ R196, -R196, -RZ ;  /* 0x800000ffc4c46221 */ /* 0x008fee0000010100 */
[----:B------:R-:W3:Y:S01]  /*4e00*/  MUFU.EX2 R161, R48 ;  /* 0x0000003000a17308 */ /* 0x000ee20000000800 */
[----:B-1----:R-:W-:Y:S01]  /*4e10*/  @P0 FADD.FTZ R197, -R197, -RZ ;  /* 0x800000ffc5c50221 */ /* 0x002fe20000010100 */
[----:B------:R-:W-:Y:S01]  /*4e20*/  ISETP.LE.U32.AND P3, PT, R12, UR7, PT ;  /* 0x000000070c007c0c */ /* 0x000fe2000bf63070 */
[----:B--2---:R-:W-:Y:S07]  /*4e30*/  @!P5 FADD.FTZ R195, -R195, -RZ ;  /* 0x800000ffc3c3d221 */ /* 0x004fee0000010100 */
[----:B------:R-:W1:Y:S01]  /*4e40*/  MUFU.EX2 R162, R50 ;  /* 0x0000003200a27308 */ /* 0x000e620000000800 */
[----:B------:R-:W-:Y:S01]  /*4e50*/  ISETP.GT.U32.AND P6, PT, R14, UR7, PT ;  /* 0x000000070e007c0c */ /* 0x000fe2000bfc4070 */
[--C-:B------:R-:W-:Y:S01]  /*4e60*/  FFMA.FTZ R52, R52, UR12, -R100.reuse ;  /* 0x0000000c34347c23 */ /* 0x100fe20008010864 */
[----:B------:R-:W-:Y:S07]  /*4e70*/  ISETP.LE.U32.AND P0, PT, R4, UR7, PT ;  /* 0x0000000704007c0c */ /* 0x000fee000bf03070 */
[----:B------:R-:W2:Y:S01]  /*4e80*/  MUFU.EX2 R199, R25 ;  /* 0x0000001900c77308 */ /* 0x000ea20000000800 */
[----:B------:R-:W-:Y:S01]  /*4e90*/  LOP3.LUT R4, R110, 0xffff, RZ, 0xc0, !PT ;  /* 0x0000ffff6e047812 */ /* 0x000fe200078ec0ff */
[----:B------:R-:W-:Y:S01]  /*4ea0*/  FFMA.FTZ R53, R53, UR12, -R100 ;  /* 0x0000000c35357c23 */ /* 0x000fe20008010864 */
[----:B------:R-:W-:Y:S07]  /*4eb0*/  ISETP.GT.U32.AND P5, PT, R163, UR7, PT ;  /* 0x00000007a3007c0c */ /* 0x000fee000bfa4070 */
[----:B------:R-:W4:Y:S01]  /*4ec0*/  MUFU.EX2 R206, R30 ;  /* 0x0000001e00ce7308 */ /* 0x000f220000000800 */
[----:B------:R-:W-:Y:S01]  /*4ed0*/  SHF.R.U32.HI R4, RZ, 0x8, R4 ;  /* 0x00000008ff047819 */ /* 0x000fe20000011604 */
[----:B------:R-:W-:Y:S01]  /*4ee0*/  FFMA.FTZ R31, R31, UR12, -R0 ;  /* 0x0000000c1f1f7c23 */ /* 0x000fe20008010800 */
[----:B------:R-:W-:Y:S07]  /*4ef0*/  SHF.R.U32.HI R5, RZ, 0x18, R110 ;  /* 0x00000018ff057819 */ /* 0x000fee000001166e */
[----:B------:R-:W4:Y:S01]  /*4f00*/  MUFU.EX2 R158, R52 ;  /* 0x00000034009e7308 */ /* 0x000f220000000800 */
[----:B------:R-:W-:Y:S01]  /*4f10*/  LOP3.LUT R4, R4, 0xffff, RZ, 0xc0, !PT ;  /* 0x0000ffff04047812 */ /* 0x000fe200078ec0ff */
[----:B---3--:R-:W-:Y:S01]  /*4f20*/  @!P3 FADD.FTZ R161, -R161, -RZ ;  /* 0x800000ffa1a1b221 */ /* 0x008fe20000010100 */
[----:B------:R-:W-:Y:S01]  /*4f30*/  F2FP.RELU.BF16.F32.PACK_AB R3, R189, R190 ;  /* 0x000000bebd03723e */ /* 0x000fe200000018ff */
[----:B-1----:R-:W-:Y:S06]  /*4f40*/  @P6 FADD.FTZ R162, -R162, -RZ ;  /* 0x800000ffa2a26221 */ /* 0x002fec0000010100 */
[----:B------:R-:W1:Y:S01]  /*4f50*/  MUFU.EX2 R156, R53 ;  /* 0x00000035009c7308 */ /* 0x000e620000000800 */
[----:B------:R-:W-:Y:S01]  /*4f60*/  ISETP.LE.U32.AND P3, PT, R5, UR7, PT ;  /* 0x0000000705007c0c */ /* 0x000fe2000bf63070 */
[----:B--2---:R-:W-:Y:S01]  /*4f70*/  @!P4 FADD.FTZ R199, -R199, -RZ ;  /* 0x800000ffc7c7c221 */ /* 0x004fe20000010100 */
[----:B------:R-:W-:Y:S07]  /*4f80*/  ISETP.LE.U32.AND P6, PT, R4, UR7, PT ;  /* 0x0000000704007c0c */ /* 0x000fee000bfc3070 */
[----:B------:R-:W2:Y:S01]  /*4f90*/  MUFU.EX2 R115, R55 ;  /* 0x0000003700737308 */ /* 0x000ea20000000800 */
[----:B------:R-:W-:Y:S01]  /*4fa0*/  LOP3.LUT R4, R10, 0xffff, RZ, 0xc0, !PT ;  /* 0x0000ffff0a047812 */ /* 0x000fe200078ec0ff */
[----:B------:R3:W-:Y:S01]  /*4fb0*/  STS [R216+0x10000], R3 ;  /* 0x01000003d8007388 */ /* 0x0007e20000000800 */
[----:B----4-:R-:W-:Y:S07]  /*4fc0*/  @P5 FADD.FTZ R206, -R206, -RZ ;  /* 0x800000ffcece5221 */ /* 0x010fee0000010100 */
[----:B------:R-:W4:Y:S01]  /*4fd0*/  MUFU.EX2 R205, R31 ;  /* 0x0000001f00cd7308 */ /* 0x000f220000000800 */
[----:B------:R-:W-:Y:S01]  /*4fe0*/  ISETP.GT.U32.AND P4, PT, R159, UR7, PT ;  /* 0x000000079f007c0c */ /* 0x000fe2000bf84070 */
[----:B------:R-:W-:Y:S01]  /*4ff0*/  FFMA.FTZ R56, R56, UR12, -R2 ;  /* 0x0000000c38387c23 */ /* 0x000fe20008010802 */
[----:B------:R-:W-:Y:S01]  /*5000*/  ISETP.LE.U32.AND P5, PT, R167, UR7, PT ;  /* 0x00000007a7007c0c */ /* 0x000fe2000bfa3070 */
[----:B------:R-:W-:Y:S01]  /*5010*/  @!P0 FADD.FTZ R158, -R158, -RZ ;  /* 0x800000ff9e9e8221 */ /* 0x000fe20000010100 */
[----:B------:R-:W-:Y:S05]  /*5020*/  LOP3.LUT R5, R10, 0xff, RZ, 0xc0, !PT ;  /* 0x000000ff0a057812 */ /* 0x000fea00078ec0ff */
[----:B------:R-:W3:Y:S01]  /*5030*/  MUFU.EX2 R166, R56 ;  /* 0x0000003800a67308 */ /* 0x000ee20000000800 */
[----:B------:R-:W-:Y:S01]  /*5040*/  SHF.R.U32.HI R4, RZ, 0x8, R4 ;  /* 0x00000008ff047819 */ /* 0x000fe20000011604 */
[--C-:B------:R-:W-:Y:S01]  /*5050*/  FFMA.FTZ R49, R49, UR12, -R100.reuse ;  /* 0x0000000c31317c23 */ /* 0x100fe20008010864 */
[----:B------:R-:W-:Y:S01]  /*5060*/  ISETP.LE.U32.AND P0, PT, R5, UR7, PT ;  /* 0x0000000705007c0c */ /* 0x000fe2000bf03070 */
[----:B------:R-:W-:Y:S01]  /*5070*/  FFMA.FTZ R100, R65, UR12, -R100 ;  /* 0x0000000c41647c23 */ /* 0x000fe20008010864 */
[----:B------:R-:W-:Y:S01]  /*5080*/  LOP3.LUT R4, R4, 0xffff, RZ, 0xc0, !PT ;  /* 0x0000ffff04047812 */ /* 0x000fe200078ec0ff */
[----:B-1----:R-:W-:Y:S01]  /*5090*/  @!P6 FADD.FTZ R156, -R156, -RZ ;  /* 0x800000ff9c9ce221 */ /* 0x002fe20000010100 */
[----:B--2---:R-:W-:Y:S01]  /*50a0*/  @!P3 FADD.FTZ R115, -R115, -RZ ;  /* 0x800000ff7373b221 */ /* 0x004fe20000010100 */
[----:B------:R-:W-:Y:S02]  /*50b0*/  ISETP.GT.U32.AND P3, PT, R213, UR7, PT ;  /* 0x00000007d5007c0c */ /* 0x000fe4000bf64070 */
[----:B------:R-:W1:Y:S01]  /*50c0*/  MUFU.EX2 R111, R100 ;  /* 0x00000064006f7308 */ /* 0x000e620000000800 */
[----:B------:R-:W-:Y:S01]  /*50d0*/  ISETP.LE.U32.AND P6, PT, R4, UR7, PT ;  /* 0x0000000704007c0c */ /* 0x000fe2000bfc3070 */
[----:B----4-:R-:W-:Y:S01]  /*50e0*/  @P4 FADD.FTZ R205, -R205, -RZ ;  /* 0x800000ffcdcd4221 */ /* 0x010fe20000010100 */
[----:B------:R-:W-:Y:S01]  /*50f0*/  PRMT R4, R6, 0x7772, RZ ;  /* 0x0000777206047816 */ /* 0x000fe200000000ff */
[--C-:B------:R-:W-:Y:S01]  /*5100*/  FFMA.FTZ R57, R57, UR12, -R2.reuse ;  /* 0x0000000c39397c23 */ /* 0x100fe20008010802 */
[----:B------:R-:W-:Y:S01]  /*5110*/  @!P5 FADD.FTZ R114, -R114, -RZ ;  /* 0x800000ff7272d221 */ /* 0x000fe20000010100 */
[----:B------:R-:W-:Y:S01]  /*5120*/  ISETP.GT.U32.AND P4, PT, R165, UR7, PT ;  /* 0x00000007a5007c0c */ /* 0x000fe2000bf84070 */
[----:B---3--:R-:W-:Y:S01]  /*5130*/  @!P0 FADD.FTZ R166, -R166, -RZ ;  /* 0x800000ffa6a68221 */ /* 0x008fe20000010100 */
[----:B------:R-:W-:Y:S02]  /*5140*/  ISETP.GT.U32.AND P5, PT, R4, UR7, PT ;  /* 0x0000000704007c0c */ /* 0x000fe4000bfa4070 */
[----:B------:R-:W2:Y:S01]  /*5150*/  MUFU.EX2 R165, R57 ;  /* 0x0000003900a57308 */ /* 0x000ea20000000800 */
[----:B------:R-:W-:Y:S01]  /*5160*/  PRMT R7, R6, 0x7770, RZ ;  /* 0x0000777006077816 */ /* 0x000fe200000000ff */
[----:B------:R-:W-:Y:S01]  /*5170*/  FFMA.FTZ R45, R45, UR12, -R2 ;  /* 0x0000000c2d2d7c23 */ /* 0x000fe20008010802 */
[----:B------:R-:W-:Y:S01]  /*5180*/  PRMT R4, R10, 0x7632, R4 ;  /* 0x000076320a047816 */ /* 0x000fe20000000004 */
[----:B------:R-:W-:Y:S01]  /*5190*/  @P3 FADD.FTZ R112, -R112, -RZ ;  /* 0x800000ff70703221 */ /* 0x000fe20000010100 */
[----:B------:R-:W-:Y:S05]  /*51a0*/  ISETP.LE.U32.AND P0, PT, R7, UR7, PT ;  /* 0x0000000707007c0c */ /* 0x000fea000bf03070 */
[----:B------:R-:W3:Y:S01]  /*51b0*/  MUFU.EX2 R182, R45 ;  /* 0x0000002d00b67308 */ /* 0x000ee20000000800 */
[----:B------:R-:W-:Y:S01]  /*51c0*/  LOP3.LUT R4, R4, 0xff, RZ, 0xc0, !PT ;  /* 0x000000ff04047812 */ /* 0x000fe200078ec0ff */
[----:B------:R-:W-:Y:S01]  /*51d0*/  FFMA.FTZ R2, R61, UR12, -R2 ;  /* 0x0000000c3d027c23 */ /* 0x000fe20008010802 */
[----:B------:R-:W-:Y:S01]  /*51e0*/  F2FP.RELU.BF16.F32.PACK_AB R7, R192, R191 ;  /* 0x000000bfc007723e */ /* 0x000fe200000018ff */
[----:B-1----:R-:W-:Y:S01]  /*51f0*/  @P4 FADD.FTZ R111, -R111, -RZ ;  /* 0x800000ff6f6f4221 */ /* 0x002fe20000010100 */
[C---:B------:R-:W-:Y:S05]  /*5200*/  PRMT R5, R6.reuse, 0x7771, RZ ;  /* 0x0000777106057816 */ /* 0x040fea00000000ff */
[----:B------:R-:W1:Y:S01]  /*5210*/  MUFU.EX2 R160, R49 ;  /* 0x0000003100a07308 */ /* 0x000e620000000800 */
[----:B------:R-:W-:Y:S01]  /*5220*/  PRMT R6, R6, 0x7773, RZ ;  /* 0x0000777306067816 */ /* 0x000fe200000000ff */
[----:B------:R4:W-:Y:S01]  /*5230*/  STS [R216+0x10400], R7 ;  /* 0x01040007d8007388 */ /* 0x0009e20000000800 */
[----:B------:R-:W-:Y:S01]  /*5240*/  ISETP.LE.U32.AND P3, PT, R4, UR7, PT ;  /* 0x0000000704007c0c */ /* 0x000fe2000bf63070 */
[----:B--2---:R-:W-:Y:S01]  /*5250*/  @!P6 FADD.FTZ R165, -R165, -RZ ;  /* 0x800000ffa5a5e221 */ /* 0x004fe20000010100 */
[----:B------:R-:W-:Y:S05]  /*5260*/  F2FP.RELU.BF16.F32.PACK_AB R4, R179, R180 ;  /* 0x000000b4b304723e */ /* 0x000fea00000018ff */
[----:B------:R-:W-:Y:S01]  /*5270*/  MUFU.EX2 R159, R51 ;  /* 0x00000033009f7308 */ /* 0x000fe20000000800 */
[----:B------:R-:W-:Y:S01]  /*5280*/  F2FP.RELU.BF16.F32.PACK_AB R3, R187, R188 ;  /* 0x000000bcbb03723e */ /* 0x000fe200000018ff */
[----:B---3--:R-:W-:Y:S01]  /*5290*/  @P2 FADD.FTZ R182, -R182, -RZ ;  /* 0x800000ffb6b62221 */ /* 0x008fe20000010100 */
[----:B------:R-:W-:Y:S01]  /*52a0*/  ISETP.GT.U32.AND P4, PT, R6, UR7, PT ;  /* 0x0000000706007c0c */ /* 0x000fe2000bf84070 */
[----:B------:R2:W-:Y:S01]  /*52b0*/  STS [R234+0x10000], R4 ;  /* 0x01000004ea007388 */ /* 0x0005e20000000800 */
[----:B------:R-:W-:Y:S05]  /*52c0*/  F2FP.RELU.BF16.F32.PACK_AB R6, R204, R203 ;  /* 0x000000cbcc06723e */ /* 0x000fea00000018ff */
[----:B------:R-:W-:Y:S01]  /*52d0*/  MUFU.EX2 R157, R54 ;  /* 0x00000036009d7308 */ /* 0x000fe20000000800 */
[----:B------:R-:W-:Y:S01]  /*52e0*/  ISETP.GT.U32.AND P6, PT, R5, UR7, PT ;  /* 0x0000000705007c0c */ /* 0x000fe2000bfc4070 */
[----:B------:R3:W-:Y:S01]  /*52f0*/  STS [R234+0x10400], R3 ;  /* 0x01040003ea007388 */ /* 0x0007e20000000800 */
[----:B------:R-:W-:Y:S01]  /*5300*/  F2FP.RELU.BF16.F32.PACK_AB R5, R211, R212 ;  /* 0x000000d4d305723e */ /* 0x000fe200000018ff */
[----:B------:R-:W-:Y:S01]  /*5310*/  FFMA.FTZ R58, R58, UR12, -R0 ;  /* 0x0000000c3a3a7c23 */ /* 0x000fe20008010800 */
[----:B------:R-:W-:Y:S01]  /*5320*/  ISETP.GT.U32.AND P2, PT, R13, UR7, PT ;  /* 0x000000070d007c0c */ /* 0x000fe2000bf44070 */
[----:B------:R3:W-:Y:S01]  /*5330*/  STS [R216+0x12000], R6 ;  /* 0x01200006d8007388 */ /* 0x0007e20000000800 */
[----:B------:R-:W-:Y:S01]  /*5340*/  PRMT R110, R110, 0x7632, R110 ;  /* 0x000076326e6e7816 */ /* 0x000fe2000000006e */
[--C-:B------:R-:W-:Y:S01]  /*5350*/  FFMA.FTZ R59, R59, UR12, -R0.reuse ;  /* 0x0000000c3b3b7c23 */ /* 0x100fe20008010800 */
[----:B------:R-:W-:Y:S01]  /*5360*/  FFMA.FTZ R0, R63, UR12, -R0 ;  /* 0x0000000c3f007c23 */ /* 0x000fe20008010800 */
[----:B------:R3:W-:Y:S01]  /*5370*/  STS [R216+0x12400], R5 ;  /* 0x01240005d8007388 */ /* 0x0007e20000000800 */
[----:B------:R-:W-:Y:S01]  /*5380*/  LOP3.LUT R110, R110, 0xff, RZ, 0xc0, !PT ;  /* 0x000000ff6e6e7812 */ /* 0x000fe200078ec0ff */
[----:B------:R-:W3:Y:S01]  /*5390*/  MUFU.EX2 R109, R2 ;  /* 0x00000002006d7308 */ /* 0x000ee20000000800 */
[----:B------:R-:W-:Y:S01]  /*53a0*/  SHF.R.U32.HI R10, RZ, 0x18, R10 ;  /* 0x00000018ff0a7819 */ /* 0x000fe2000001160a */
[----:B------:R-:W-:Y:S01]  /*53b0*/  @P5 FADD.FTZ R164, -R164, -RZ ;  /* 0x800000ffa4a45221 */ /* 0x000fe20000010100 */
[----:B----4-:R-:W-:Y:S07]  /*53c0*/  F2FP.RELU.BF16.F32.PACK_AB R7, R201, R202 ;  /* 0x000000cac907723e */ /* 0x010fee00000018ff */
[----:B------:R4:W4:Y:S01]  /*53d0*/  MUFU.EX2 R163, R0 ;  /* 0x0000000000a37308 */ /* 0x0009220000000800 */
[----:B------:R-:W-:Y:S01]  /*53e0*/  FSETP.GE.FTZ.AND P5, PT, R177, RZ, PT ;  /* 0x000000ffb100720b */ /* 0x000fe20003fb6000 */
[----:B-1----:R-:W-:Y:S01]  /*53f0*/  @P2 FADD.FTZ R160, -R160, -RZ ;  /* 0x800000ffa0a02221 */ /* 0x002fe20000010100 */
[----:B------:R-:W-:Y:S01]  /*5400*/  ISETP.GT.U32.AND P2, PT, R15, UR7, PT ;  /* 0x000000070f007c0c */ /* 0x000fe2000bf44070 */
[----:B------:R1:W-:Y:S06]  /*5410*/  STS [R234+0x12000], R7 ;  /* 0x01200007ea007388 */ /* 0x0003ec0000000800 */
[----:B------:R-:W1:Y:S01]  /*5420*/  MUFU.EX2 R168, R58 ;  /* 0x0000003a00a87308 */ /* 0x000e620000000800 */
[----:B--2---:R-:W-:Y:S09]  /*5430*/  F2FP.RELU.BF16.F32.PACK_AB R4, R186, R183 ;  /* 0x000000b7ba04723e */ /* 0x004ff200000018ff */
[----:B------:R-:W-:Y:S01]  /*5440*/  MUFU.EX2 R167, R59 ;  /* 0x0000003b00a77308 */ /* 0x000fe20000000800 */
[----:B---3--:R-:W-:Y:S01]  /*5450*/  @P6 FADD.FTZ R109, -R109, -RZ ;  /* 0x800000ff6d6d6221 */ /* 0x008fe20000010100 */
[----:B------:R-:W-:Y:S02]  /*5460*/  F2FP.RELU.BF16.F32.PACK_AB R3, R174, R176 ;  /* 0x000000b0ae03723e */ /* 0x000fe400000018ff */
[----:B----4-:R-:W-:Y:S01]  /*5470*/  F2FP.RELU.BF16.F32.PACK_AB R0, R111, R114 ;  /* 0x000000726f00723e */ /* 0x010fe200000018ff */
[----:B------:R-:W-:Y:S01]  /*5480*/  @P4 FADD.FTZ R163, -R163, -RZ ;  /* 0x800000ffa3a34221 */ /* 0x000fe20000010100 */
[----:B------:R-:W-:Y:S01]  /*5490*/  F2FP.RELU.BF16.F32.PACK_AB R6, R209, R210 ;  /* 0x000000d2d106723e */ /* 0x000fe200000018ff */
[----:B------:R-:W-:Y:S01]  /*54a0*/  @P2 FADD.FTZ R159, -R159, -RZ ;  /* 0x800000ff9f9f2221 */ /* 0x000fe20000010100 */
[----:B------:R-:W-:Y:S01]  /*54b0*/  ISETP.LE.U32.AND P2, PT, R110, UR7, PT ;  /* 0x000000076e007c0c */ /* 0x000fe2000bf43070 */
[----:B-1----:R-:W-:Y:S01]  /*54c0*/  @!P3 FADD.FTZ R168, -R168, -RZ ;  /* 0x800000ffa8a8b221 */ /* 0x002fe20000010100 */
[----:B------:R-:W-:Y:S01]  /*54d0*/  F2FP.RELU.BF16.F32.PACK_AB R5, R177, R178 ;  /* 0x000000b2b105723e */ /* 0x000fe200000018ff */
[----:B------:R1:W-:Y:S01]  /*54e0*/  STS [R234+0x12400], R6 ;  /* 0x01240006ea007388 */ /* 0x0003e20000000800 */
[----:B------:R-:W2:Y:S01]  /*54f0*/  MUFU.EX2 R110, R60 ;  /* 0x0000003c006e7308 */ /* 0x000ea20000000800 */
[----:B------:R-:W-:Y:S02]  /*5500*/  FSETP.GE.FTZ.AND P3, PT, R180, RZ, PT ;  /* 0x000000ffb400720b */ /* 0x000fe40003f76000 */
[----:B------:R3:W-:Y:S01]  /*5510*/  STS [R218+0x10000], R5 ;  /* 0x01000005da007388 */ /* 0x0007e20000000800 */
[----:B------:R-:W-:Y:S03]  /*5520*/  FSETP.GE.FTZ.AND P4, PT, R176, RZ, PT ;  /* 0x000000ffb000720b */ /* 0x000fe60003f96000 */
[----:B------:R4:W-:Y:S01]  /*5530*/  STS [R218+0x10400], R4 ;  /* 0x01040004da007388 */ /* 0x0009e20000000800 */
[----:B------:R-:W-:Y:S01]  /*5540*/  F2FP.RELU.BF16.F32.PACK_AB R7, R199, R195 ;  /* 0x000000c3c707723e */ /* 0x000fe200000018ff */
[----:B------:R-:W-:Y:S01]  /*5550*/  @!P2 FADD.FTZ R157, -R157, -RZ ;  /* 0x800000ff9d9da221 */ /* 0x000fe20000010100 */
[----:B------:R-:W-:Y:S01]  /*5560*/  ISETP.GT.U32.AND P2, PT, R214, UR7, PT ;  /* 0x00000007d6007c0c */ /* 0x000fe2000bf44070 */
[----:B------:R4:W-:Y:S03]  /*5570*/  STS [R233+0x10000], R3 ;  /* 0x01000003e9007388 */ /* 0x0009e60000000800 */
[----:B------:R-:W-:Y:S01]  /*5580*/  F2FP.RELU.BF16.F32.PACK_AB R2, R115, R157 ;  /* 0x0000009d7302723e */ /* 0x000fe200000018ff */
[----:B--2---:R-:W-:Y:S08]  /*5590*/  @!P0 FADD.FTZ R110, -R110, -RZ ;  /* 0x800000ff6e6e8221 */ /* 0x004ff00000010100 */
[----:B------:R-:W-:Y:S01]  /*55a0*/  @P2 FADD.FTZ R113, -R113, -RZ ;  /* 0x800000ff71712221 */ /* 0x000fe20000010100 */
[----:B-1----:R-:W-:Y:S02]  /*55b0*/  F2FP.RELU.BF16.F32.PACK_AB R6, R207, R208 ;  /* 0x000000d0cf06723e */ /* 0x002fe400000018ff */
[----:B------:R-:W-:Y:S02]  /*55c0*/  ISETP.LE.U32.AND P2, PT, R10, UR7, PT ;  /* 0x000000070a007c0c */ /* 0x000fe4000bf43070 */
[----:B---3--:R-:W-:Y:S02]  /*55d0*/  F2FP.RELU.BF16.F32.PACK_AB R5, R173, R175 ;  /* 0x000000afad05723e */ /* 0x008fe400000018ff */
[----:B----4-:R-:W-:Y:S03]  /*55e0*/  F2FP.RELU.BF16.F32.PACK_AB R4, R193, R194 ;  /* 0x000000c2c104723e */ /* 0x010fe600000018ff */
[----:B------:R1:W-:Y:S01]  /*55f0*/  STS [R233+0x10400], R5 ;  /* 0x01040005e9007388 */ /* 0x0003e20000000800 */
[----:B------:R-:W-:Y:S03]  /*5600*/  F2FP.RELU.BF16.F32.PACK_AB R3, R205, R206 ;  /* 0x000000cecd03723e */ /* 0x000fe600000018ff */
        /* <DEDUP_REMOVED lines=81> */
[----:B------:R-:W5:Y:S03]  /*5b20*/  LDG.E R104, desc[UR26][R2.64+0x20] ;  /* 0x0000201a02687981 */ /* 0x000f66000c1e1900 */
[----:B------:R-:W-:Y:S01]  /*5b30*/  HMMA.16816.F32.BF16 R64, R100, R146, R64 ;  /* 0x000000926440723c */ /* 0x000fe20000041840 */
[----:B------:R-:W5:Y:S03]  /*5b40*/  LDG.E R103, desc[UR26][R2.64+0x100] ;  /* 0x0001001a02677981 */ /* 0x000f66000c1e1900 */
[--C-:B------:R-:W-:Y:S01]  /*5b50*/  SHF.R.U32.HI R102, RZ, 0x1, R155.reuse ;  /* 0x00000001ff667819 */ /* 0x100fe2000001169b */
[C---:B------:R-:W-:Y:S02]  /*5b60*/  IMAD.SHL.U32 R100, R155.reuse, 0x40, RZ ;  /* 0x000000409b647824 */ /* 0x040fe400078e00ff */
[----:B------:R-:W-:Y:S03]  /*5b70*/  IMAD.SHL.U32 R101, R155, 0x8, RZ ;  /* 0x000000089b657824 */ /* 0x000fe600078e00ff */
[----:B------:R-:W-:Y:S01]  /*5b80*/  LOP3.LUT R0, R100, 0x400, RZ, 0xc0, !PT ;  /* 0x0000040064007812 */ /* 0x000fe200078ec0ff */
[----:B------:R1:W5:Y:S02]  /*5b90*/  LDG.E R3, desc[UR26][R2.64+0x120] ;  /* 0x0001201a02037981 */ /* 0x000364000c1e1900 */
[----:B-1----:R-:W-:Y:S04]  /*5ba0*/  LOP3.LUT R2, R102, 0x30, RZ, 0xc0, !PT ;  /* 0x0000003066027812 */ /* 0x002fe800078ec0ff */
[----:B------:R-:W-:Y:S04]  /*5bb0*/  LOP3.LUT R2, R2, 0x8, R155, 0xf8, !PT ;  /* 0x0000000802027812 */ /* 0x000fe800078ef89b */
[----:B------:R-:W-:Y:S04]  /*5bc0*/  LOP3.LUT R2, R2, 0x1c0, R100, 0xf8, !PT ;  /* 0x000001c002027812 */ /* 0x000fe800078ef864 */
[----:B------:R-:W-:Y:S05]  /*5bd0*/  LOP3.LUT R2, R2, 0x38, R101, 0x78, !PT ;  /* 0x0000003802027812 */ /* 0x000fea00078e7865 */
[----:B------:R-:W-:Y:S02]  /*5be0*/  IMAD R2, R2, 0x2, R0 ;  /* 0x0000000202027824 */ /* 0x000fe400078e0200 */
[C---:B--2---:R-:W-:Y:S01]  /*5bf0*/  FADD.FTZ R4, -R105.reuse, R4 ;  /* 0x0000000469047221 */ /* 0x044fe20000010100 */
[C---:B------:R-:W-:Y:S01]  /*5c00*/  FADD.FTZ R5, -R105.reuse, R5 ;  /* 0x0000000569057221 */ /* 0x040fe20000010100 */
[C---:B------:R-:W-:Y:S01]  /*5c10*/  FADD.FTZ R16, -R105.reuse, R16 ;  /* 0x0000001069107221 */ /* 0x040fe20000010100 */
[C---:B------:R-:W-:Y:S01]  /*5c20*/  FADD.FTZ R0, -R105.reuse, R37 ;  /* 0x0000002569007221 */ /* 0x040fe20000010100 */
        /* <DEDUP_REMOVED lines=9> */
[-C--:B------:R-:W-:Y:S01]  /*5cc0*/  FSEL R16, R16, R105.reuse, P3 ;  /* 0x0000006910107208 */ /* 0x080fe20001800000 */
[----:B------:R-:W-:Y:S01]  /*5cd0*/  FADD.FTZ R48, -R105, R48 ;  /* 0x0000003069307221 */ /* 0x000fe20000010100 */
[----:B------:R-:W-:Y:S02]  /*5ce0*/  FSETP.GE.FTZ.AND P3, PT, R174, RZ, PT ;  /* 0x000000ffae00720b */ /* 0x000fe40003f76000 */
[----:B------:R-:W-:Y:S01]  /*5cf0*/  F2FP.BF16.F32.PACK_AB R106, R5, R4 ;  /* 0x00000004056a723e */ /* 0x000fe200000010ff */
[C---:B------:R-:W-:Y:S01]  /*5d00*/  FADD.FTZ R4, -R105.reuse, R20 ;  /* 0x0000001469047221 */ /* 0x040fe20000010100 */
[-C--:B------:R-:W-:Y:S01]  /*5d10*/  FSEL R32, R32, R105.reuse, P4 ;  /* 0x0000006920207208 */ /* 0x080fe20002000000 */
[----:B------:R-:W-:Y:S01]  /*5d20*/  FADD.FTZ R5, -R105, R17 ;  /* 0x0000001169057221 */ /* 0x000fe20000010100 */
[----:B------:R-:W-:Y:S01]  /*5d30*/  FSETP.GE.FTZ.AND P4, PT, R161, RZ, PT ;  /* 0x000000ffa100720b */ /* 0x000fe20003f96000 */
[----:B------:R-:W-:Y:S01]  /*5d40*/  FMUL.FTZ R16, R180, R16 ;  /* 0x00000010b4107220 */ /* 0x000fe20000410000 */
[-C--:B------:R-:W-:Y:S01]  /*5d50*/  FSEL R4, R4, R105.reuse, P0 ;  /* 0x0000006904047208 */ /* 0x080fe20000000000 */
[----:B------:R-:W-:Y:S01]  /*5d60*/  FMUL.FTZ R176, R176, R32 ;  /* 0x00000020b0b07220 */ /* 0x000fe20000410000 */
[-C--:B------:R-:W-:Y:S02]  /*5d70*/  FSEL R5, R5, R105.reuse, P2 ;  /* 0x0000006905057208 */ /* 0x080fe40001000000 */
[----:B------:R-:W-:Y:S01]  /*5d80*/  FSETP.GE.FTZ.AND P2, PT, R172, RZ, PT ;  /* 0x000000ffac00720b */ /* 0x000fe20003f56000 */
[----:B------:R-:W-:Y:S01]  /*5d90*/  FMUL.FTZ R178, R178, R4 ;  /* 0x00000004b2b27220 */ /* 0x000fe20000410000 */
[----:B------:R-:W-:Y:S01]  /*5da0*/  FSETP.GE.FTZ.AND P0, PT, R171, RZ, PT ;  /* 0x000000ffab00720b */ /* 0x000fe20003f16000 */
[----:B------:R-:W-:Y:S01]  /*5db0*/  FADD.FTZ R4, -R105, R36 ;  /* 0x0000002469047221 */ /* 0x000fe20000010100 */
[----:B------:R-:W-:Y:S01]  /*5dc0*/  FSEL R21, R21, R105, P5 ;  /* 0x0000006915157208 */ /* 0x000fe20002800000 */
[----:B------:R-:W-:Y:S01]  /*5dd0*/  FMUL.FTZ R17, R179, R5 ;  /* 0x00000005b3117220 */ /* 0x000fe20000410000 */
[-C--:B------:R-:W-:Y:S01]  /*5de0*/  FSEL R0, R0, R105.reuse, P0 ;  /* 0x0000006900007208 */ /* 0x080fe20000000000 */
[----:B------:R-:W-:Y:S01]  /*5df0*/  FADD.FTZ R5, -R105, R33 ;  /* 0x0000002169057221 */ /* 0x000fe20000010100 */
[----:B------:R-:W-:Y:S01]  /*5e00*/  FSEL R4, R4, R105, P2 ;  /* 0x0000006904047208 */ /* 0x000fe20001000000 */
[----:B------:R-:W-:Y:S01]  /*5e10*/  FMUL.FTZ R177, R177, R21 ;  /* 0x00000015b1b17220 */ /* 0x000fe20000410000 */
[----:B------:R-:W-:Y:S01]  /*5e20*/  FSETP.GE.FTZ.AND P2, PT, R160, RZ, PT ;  /* 0x000000ffa000720b */ /* 0x000fe20003f56000 */
[----:B------:R-:W-:Y:S01]  /*5e30*/  FMUL.FTZ R171, R171, R0 ;  /* 0x00000000abab7220 */ /* 0x000fe20000410000 */
[-C--:B------:R-:W-:Y:S01]  /*5e40*/  FSEL R5, R5, R105.reuse, P3 ;  /* 0x0000006905057208 */ /* 0x080fe20001800000 */
[----:B------:R-:W-:Y:S01]  /*5e50*/  FMUL.FTZ R172, R172, R4 ;  /* 0x00000004acac7220 */ /* 0x000fe20000410000 */
[----:B------:R-:W-:Y:S01]  /*5e60*/  FSETP.GE.FTZ.AND P0, PT, R156, RZ, PT ;  /* 0x000000ff9c00720b */ /* 0x000fe20003f16000 */
[----:B------:R-:W-:Y:S01]  /*5e70*/  FADD.FTZ R4, -R105, R53 ;  /* 0x0000003569047221 */ /* 0x000fe20000010100 */
[----:B------:R-:W-:Y:S01]  /*5e80*/  FSEL R49, R49, R105, P2 ;  /* 0x0000006931317208 */ /* 0x000fe20001000000 */
[----:B------:R-:W-:Y:S01]  /*5e90*/  FMUL.FTZ R174, R174, R5 ;  /* 0x00000005aeae7220 */ /* 0x000fe20000410000 */
[----:B------:R-:W-:Y:S01]  /*5ea0*/  FSETP.GE.FTZ.AND P2, PT, R111, RZ, PT ;  /* 0x000000ff6f00720b */ /* 0x000fe20003f56000 */
[C---:B------:R-:W-:Y:S01]  /*5eb0*/  FADD.FTZ R5, -R105.reuse, R52 ;  /* 0x0000003469057221 */ /* 0x040fe20000010100 */
[----:B------:R-:W-:Y:S01]  /*5ec0*/  FSEL R4, R4, R105, P0 ;  /* 0x0000006904047208 */ /* 0x000fe20000000000 */
[----:B------:R-:W-:Y:S01]  /*5ed0*/  FADD.FTZ R0, -R105, R64 ;  /* 0x0000004069007221 */ /* 0x000fe20000010100 */
[----:B------:R-:W-:Y:S01]  /*5ee0*/  ISETP.GT.AND P0, PT, R221, R252, PT ;  /* 0x000000fcdd00720c */ /* 0x000fe20003f04270 */
[----:B------:R-:W-:Y:S01]  /*5ef0*/  FMUL.FTZ R49, R160, R49 ;  /* 0x00000031a0317220 */ /* 0x000fe20000410000 */
[----:B------:R-:W-:Y:S01]  /*5f00*/  FSETP.GE.FTZ.AND P3, PT, R158, RZ, PT ;  /* 0x000000ff9e00720b */ /* 0x000fe20003f76000 */
[----:B------:R-:W-:Y:S01]  /*5f10*/  FMUL.FTZ R156, R156, R4 ;  /* 0x000000049c9c7220 */ /* 0x000fe20000410000 */
[-C--:B------:R-:W-:Y:S02]  /*5f20*/  FSEL R48, R48, R105.reuse, P4 ;  /* 0x0000006930307208 */ /* 0x080fe40002000000 */
[----:B------:R-:W-:Y:S02]  /*5f30*/  FSEL R5, R5, R105, P3 ;  /* 0x0000006905057208 */ /* 0x000fe40001800000 */
[----:B------:R-:W-:Y:S01]  /*5f40*/  FSETP.GE.FTZ.AND P3, PT, R114, RZ, PT ;  /* 0x000000ff7200720b */ /* 0x000fe20003f76000 */
[----:B------:R-:W-:Y:S01]  /*5f50*/  FMUL.FTZ R48, R161, R48 ;  /* 0x00000030a1307220 */ /* 0x000fe20000410000 */
[----:B------:R-:W-:Y:S01]  /*5f60*/  F2FP.BF16.F32.PACK_AB R17, R17, R16 ;  /* 0x000000101111723e */ /* 0x000fe200000010ff */
[----:B------:R-:W-:Y:S01]  /*5f70*/  FMUL.FTZ R158, R158, R5 ;  /* 0x000000059e9e7220 */ /* 0x000fe20000410000 */
[----:B------:R-:W-:Y:S01]  /*5f80*/  FSEL R0, R0, R105, P3 ;  /* 0x0000006900007208 */ /* 0x000fe20001800000 */
[----:B------:R-:W-:Y:S01]  /*5f90*/  @P2 FADD.FTZ R105, -R105, R65 ;  /* 0x0000004169692221 */ /* 0x000fe20000010100 */
[----:B------:R-:W-:Y:S02]  /*5fa0*/  F2FP.BF16.F32.PACK_AB R177, R177, R178 ;  /* 0x000000b2b1b1723e */ /* 0x000fe400000010ff */
[----:B------:R-:W-:Y:S01]  /*5fb0*/  F2FP.BF16.F32.PACK_AB R174, R174, R176 ;  /* 0x000000b0aeae723e */ /* 0x000fe200000010ff */
[----:B------:R-:W-:Y:S01]  /*5fc0*/  FMUL.FTZ R114, R114, R0 ;  /* 0x0000000072727220 */ /* 0x000fe20000410000 */
[----:B------:R-:W-:Y:S01]  /*5fd0*/  F2FP.BF16.F32.PACK_AB R171, R171, R172 ;  /* 0x000000acabab723e */ /* 0x000fe200000010ff */
[----:B------:R-:W-:Y:S01]  /*5fe0*/  FMUL.FTZ R105, R111, R105 ;  /* 0x000000696f697220 */ /* 0x000fe20000410000 */
[----:B------:R-:W-:Y:S02]  /*5ff0*/  F2FP.BF16.F32.PACK_AB R48, R49, R48 ;  /* 0x000000303130723e */ /* 0x000fe400000010ff */
[----:B------:R-:W-:Y:S01]  /*6000*/  F2FP.BF16.F32.PACK_AB R156, R156, R158 ;  /* 0x0000009e9c9c723e */ /* 0x000fe200000010ff */
[----:B------:R-:W-:Y:S06]  /*6010*/  @!P0 BRA `(.L_x_316) ;  /* 0x0000000000608947 */ /* 0x000fec0003800000 */
[----:B------:R-:W-:Y:S01]  /*6020*/  IADD3 R4, P2, PT, RZ, -UR24, RZ ;  /* 0x80000018ff047c10 */ /* 0x000fe2000ff5e0ff */
[----:B------:R-:W1:Y:S01]  /*6030*/  LDC R20, c[0x0][0x3b0] ;  /* 0x0000ec00ff147b82 */ /* 0x000e620000000800 */
[----:B------:R-:W-:Y:S01]  /*6040*/  LOP3.LUT R5, R221, 0x1, RZ, 0xc0, !PT ;  /* 0x00000001dd057812 */ /* 0x000fe200078ec0ff */
[----:B------:R-:W-:Y:S03]  /*6050*/  IMAD.MOV.U32 R16, RZ, RZ, -0x2000 ;  /* 0xffffe000ff107424 */ /* 0x000fe600078e00ff */
[----:B------:R-:W-:Y:S03]  /*6060*/  ISETP.NE.U32.AND P3, PT, R5, 0x1, PT ;  /* 0x000000010500780c */ /* 0x000fe60003f65070 */
[----:B------:R-:W2:Y:S01]  /*6070*/  LDC R21, c[0x0][0x3b4] ;  /* 0x0000ed00ff157b82 */ /* 0x000ea20000000800 */
        /* <DEDUP_REMOVED lines=18> */
.L_x_316:
[----:B------:R-:W-:Y:S01]  /*61a0*/  FSETP.GE.FTZ.AND P2, PT, R191, RZ, PT ;  /* 0x000000ffbf00720b */ /* 0x000fe20003f56000 */
[----:B-1---5:R-:W-:Y:S01]  /*61b0*/  FADD.FTZ R5, -R104, R6 ;  /* 0x0000000668057221 */ /* 0x022fe20000010100 */
[----:B------:R-:W-:Y:S01]  /*61c0*/  FSETP.GE.FTZ.AND P5, PT, R192, RZ, PT ;  /* 0x000000ffc000720b */ /* 0x000fe20003fb6000 */
[----:B------:R-:W-:Y:S01]  /*61d0*/  STS [R216+0x8000], R106 ;  /* 0x0080006ad8007388 */ /* 0x000fe20000000800 */
[----:B------:R-:W-:Y:S01]  /*61e0*/  FSETP.GE.FTZ.AND P3, PT, R187, RZ, PT ;  /* 0x000000ffbb00720b */ /* 0x000fe20003f76000 */
[----:B------:R-:W-:Y:S01]  /*61f0*/  FADD.FTZ R25, -R103, R25 ;  /* 0x0000001967197221 */ /* 0x000fe20000010100 */
[-C--:B------:R-:W-:Y:S01]  /*6200*/  FSEL R5, R5, R104.reuse, P2 ;  /* 0x0000006805057208 */ /* 0x080fe20001000000 */
[C---:B------:R-:W-:Y:S01]  /*6210*/  FADD.FTZ R0, -R104.reuse, R22 ;  /* 0x0000001668007221 */ /* 0x040fe20000010100 */
[----:B------:R-:W-:Y:S01]  /*6220*/  FSETP.GE.FTZ.AND P2, PT, R183, RZ, PT ;  /* 0x000000ffb700720b */ /* 0x000fe20003f56000 */
[C---:B------:R-:W-:Y:S01]  /*6230*/  FADD.FTZ R6, -R104.reuse, R7 ;  /* 0x0000000768067221 */ /* 0x040fe20000010100 */
        /* <DEDUP_REMOVED lines=9> */
[----:B------:R-:W-:Y:S01]  /*62d0*/  FADD.FTZ R0, -R104, R38 ;  /* 0x0000002668007221 */ /* 0x000fe20000010100 */
[----:B------:R-:W-:Y:S01]  /*62e0*/  FMUL.FTZ R7, R192, R6 ;  /* 0x00000006c0077220 */ /* 0x000fe20000410000 */
[----:B------:R-:W-:Y:S01]  /*62f0*/  FADD.FTZ R6, -R104, R23 ;  /* 0x0000001768067221 */ /* 0x000fe20000010100 */
[----:B------:R-:W-:Y:S01]  /*6300*/  FSETP.GE.FTZ.AND P3, PT, R170, RZ, PT ;  /* 0x000000ffaa00720b */ /* 0x000fe20003f76000 */
[----:B------:R-:W-:Y:S01]  /*6310*/  FMUL.FTZ R187, R187, R4 ;  /* 0x00000004bbbb7220 */ /* 0x000fe20000410000 */
[----:B------:R-:W-:Y:S01]  /*6320*/  FSETP.GE.FTZ.AND P4, PT, R188, RZ, PT ;  /* 0x000000ffbc00720b */ /* 0x000fe20003f96000 */
[----:B------:R-:W-:Y:S01]  /*6330*/  FADD.FTZ R4, -R104, R35 ;  /* 0x0000002368047221 */ /* 0x000fe20000010100 */
[-C--:B------:R-:W-:Y:S01]  /*6340*/  FSEL R0, R0, R104.reuse, P3 ;  /* 0x0000006800007208 */ /* 0x080fe20001800000 */
[----:B------:R-:W-:Y:S01]  /*6350*/  FADD.FTZ R9, -R103, R9 ;  /* 0x0000000967097221 */ /* 0x000fe20000010100 */
[----:B------:R-:W-:Y:S01]  /*6360*/  FSEL R6, R6, R104, P6 ;  /* 0x0000006806067208 */ /* 0x000fe20003000000 */
[----:B------:R-:W-:Y:S01]  /*6370*/  IMAD.MOV.U32 R22, RZ, RZ, 0x10 ;  /* 0x00000010ff167424 */ /* 0x000fe200078e00ff */
[----:B------:R-:W-:Y:S01]  /*6380*/  FSETP.GE.FTZ.AND P2, PT, R169, RZ, PT ;  /* 0x000000ffa900720b */ /* 0x000fe20003f56000 */
[----:B------:R-:W-:Y:S01]  /*6390*/  FMUL.FTZ R170, R170, R0 ;  /* 0x00000000aaaa7220 */ /* 0x000fe20000410000 */
[----:B------:R-:W-:Y:S01]  /*63a0*/  F2FP.BF16.F32.PACK_AB R0, R7, R16 ;  /* 0x000000100700723e */ /* 0x000fe200000010ff */
[----:B------:R-:W-:Y:S01]  /*63b0*/  FMUL.FTZ R6, R186, R6 ;  /* 0x00000006ba067220 */ /* 0x000fe20000410000 */
[-C--:B------:R-:W-:Y:S01]  /*63c0*/  FSEL R5, R18, R104.reuse, P4 ;  /* 0x0000006812057208 */ /* 0x080fe20002000000 */
[----:B------:R-:W-:Y:S01]  /*63d0*/  FADD.FTZ R16, -R104, R51 ;  /* 0x0000003368107221 */ /* 0x000fe20000010100 */
[----:B------:R-:W-:Y:S01]  /*63e0*/  FSETP.GE.FTZ.AND P4, PT, R173, RZ, PT ;  /* 0x000000ffad00720b */ /* 0x000fe20003f96000 */
[----:B------:R1:W-:Y:S01]  /*63f0*/  STS [R216+0x8400], R0 ;  /* 0x00840000d8007388 */ /* 0x0003e20000000800 */
[----:B------:R-:W-:Y:S01]  /*6400*/  F2FP.BF16.F32.PACK_AB R183, R6, R183 ;  /* 0x000000b706b7723e */ /* 0x000fe200000010ff */
[----:B------:R-:W-:Y:S01]  /*6410*/  FADD.FTZ R6, -R104, R50 ;  /* 0x0000003268067221 */ /* 0x000fe20000010100 */
[-C--:B------:R-:W-:Y:S01]  /*6420*/  FSEL R39, R39, R104.reuse, P2 ;  /* 0x0000006827277208 */ /* 0x080fe20001000000 */
[----:B------:R-:W-:Y:S01]  /*6430*/  FMUL.FTZ R188, R188, R5 ;  /* 0x00000005bcbc7220 */ /* 0x000fe20000410000 */
[----:B------:R-:W-:Y:S01]  /*6440*/  FSETP.GE.FTZ.AND P2, PT, R162, RZ, PT ;  /* 0x000000ffa200720b */ /* 0x000fe20003f56000 */
[----:B------:R-:W-:Y:S01]  /*6450*/  FADD.FTZ R5, -R104, R34 ;  /* 0x0000002268057221 */ /* 0x000fe20000010100 */
[-C--:B------:R-:W-:Y:S01]  /*6460*/  FSEL R4, R4, R104.reuse, P4 ;  /* 0x0000006804047208 */ /* 0x080fe20002000000 */
[----:B------:R-:W-:Y:S01]  /*6470*/  FADD.FTZ R7, -R104, R54 ;  /* 0x0000003668077221 */ /* 0x000fe20000010100 */
[----:B------:R-:W-:Y:S01]  /*6480*/  FSEL R6, R6, R104, P2 ;  /* 0x0000006806067208 */ /* 0x000fe20001000000 */
[----:B------:R-:W-:Y:S01]  /*6490*/  FADD.FTZ R13, -R103, R13 ;  /* 0x0000000d670d7221 */ /* 0x000fe20000010100 */
[----:B------:R-:W-:Y:S01]  /*64a0*/  FSETP.GE.FTZ.AND P2, PT, R112, RZ, PT ;  /* 0x000000ff7000720b */ /* 0x000fe20003f56000 */
[----:B------:R-:W-:Y:S01]  /*64b0*/  FMUL.FTZ R173, R173, R4 ;  /* 0x00000004adad7220 */ /* 0x000fe20000410000 */
[----:B------:R-:W-:Y:S01]  /*64c0*/  FADD.FTZ R4, -R104, R55 ;  /* 0x0000003768047221 */ /* 0x000fe20000010100 */
[----:B------:R-:W-:Y:S01]  /*64d0*/  FSETP.GE.FTZ.AND P5, PT, R175, RZ, PT ;  /* 0x000000ffaf00720b */ /* 0x000fe20003fb6000 */
[----:B------:R-:W-:Y:S01]  /*64e0*/  FMUL.FTZ R162, R162, R6 ;  /* 0x00000006a2a27220 */ /* 0x000fe20000410000 */
[----:B------:R-:W-:Y:S01]  /*64f0*/  FSETP.GE.FTZ.AND P3, PT, R115, RZ, PT ;  /* 0x000000ff7300720b */ /* 0x000fe20003f76000 */
[----:B------:R-:W-:Y:S01]  /*6500*/  FADD.FTZ R6, -R104, R66 ;  /* 0x0000004268067221 */ /* 0x000fe20000010100 */
[-C--:B------:R-:W-:Y:S01]  /*6510*/  FSEL R5, R5, R104.reuse, P5 ;  /* 0x0000006805057208 */ /* 0x080fe20002800000 */
[C---:B------:R-:W-:Y:S01]  /*6520*/  FADD.FTZ R12, -R103.reuse, R12 ;  /* 0x0000000c670c7221 */ /* 0x040fe20000010100 */
        /* <DEDUP_REMOVED lines=10> */
[-C--:B------:R-:W-:Y:S01]  /*65d0*/  FSEL R7, R7, R104.reuse, P4 ;  /* 0x0000006807077208 */ /* 0x080fe20002000000 */
[----:B------:R-:W-:Y:S01]  /*65e0*/  FADD.FTZ R29, -R103, R29 ;  /* 0x0000001d671d7221 */ /* 0x000fe20000010100 */
[----:B------:R-:W-:Y:S01]  /*65f0*/  FSEL R6, R6, R104, P3 ;  /* 0x0000006806067208 */ /* 0x000fe20001800000 */
[----:B------:R-:W-:Y:S01]  /*6600*/  @P2 FADD.FTZ R104, -R104, R67 ;  /* 0x0000004368682221 */ /* 0x000fe20000010100 */
[----:B------:R-:W-:Y:S01]  /*6610*/  FSETP.GE.FTZ.AND P2, PT, R203, RZ, PT ;  /* 0x000000ffcb00720b */ /* 0x000fe20003f56000 */
[----:B------:R-:W-:Y:S01]  /*6620*/  FMUL.FTZ R7, R157, R7 ;  /* 0x000000079d077220 */ /* 0x000fe20000410000 */
[----:B------:R-:W-:Y:S01]  /*6630*/  FSETP.GE.FTZ.AND P4, PT, R204, RZ, PT ;  /* 0x000000ffcc00720b */ /* 0x000fe20003f96000 */
[----:B------:R-:W-:Y:S01]  /*6640*/  FMUL.FTZ R113, R113, R6 ;  /* 0x0000000671717220 */ /* 0x000fe20000410000 */
[-C--:B------:R-:W-:Y:S01]  /*6650*/  FSEL R4, R4, R103.reuse, P2 ;  /* 0x0000006704047208 */ /* 0x080fe20001000000 */
[----:B------:R-:W-:Y:S01]  /*6660*/  FADD.FTZ R44, -R103, R44 ;  /* 0x0000002c672c7221 */ /* 0x000fe20000010100 */
[-C--:B-1----:R-:W-:Y:S01]  /*6670*/  FSEL R0, R9, R103.reuse, P4 ;  /* 0x0000006709007208 */ /* 0x082fe20002000000 */
[----:B------:R-:W-:Y:S01]  /*6680*/  FADD.FTZ R26, -R3, R26 ;  /* 0x0000001a031a7221 */ /* 0x000fe20000010100 */
[----:B------:R-:W-:Y:S01]  /*6690*/  FSETP.GE.FTZ.AND P2, PT, R201, RZ, PT ;  /* 0x000000ffc900720b */ /* 0x000fe20003f56000 */
[----:B------:R-:W-:Y:S01]  /*66a0*/  FMUL.FTZ R6, R203, R4 ;  /* 0x00000004cb067220 */ /* 0x000fe20000410000 */
[----:B------:R-:W-:Y:S01]  /*66b0*/  SEL R22, R22, 0xfffffff0, !P1 ;  /* 0xfffffff016167807 */ /* 0x000fe20004800000 */
[----:B------:R-:W-:Y:S01]  /*66c0*/  FMUL.FTZ R0, R204, R0 ;  /* 0x00000000cc007220 */ /* 0x000fe20000410000 */
[----:B------:R-:W-:Y:S01]  /*66d0*/  FSEL R13, R13, R103, P2 ;  /* 0x000000670d0d7208 */ /* 0x000fe20001000000 */
[----:B------:R-:W-:Y:S01]  /*66e0*/  FADD.FTZ R30, -R3, R30 ;  /* 0x0000001e031e7221 */ /* 0x000fe20000010100 */
[----:B------:R-:W-:Y:S01]  /*66f0*/  FSETP.GE.FTZ.AND P3, PT, R202, RZ, PT ;  /* 0x000000ffca00720b */ /* 0x000fe20003f76000 */
[----:B------:R-:W-:Y:S01]  /*6700*/  IMAD.IADD R4, R216, 0x1, R22 ;  /* 0x00000001d8047824 */ /* 0x000fe200078e0216 */
[----:B------:R-:W-:Y:S01]  /*6710*/  FSETP.GE.FTZ.AND P2, PT, R195, RZ, PT ;  /* 0x000000ffc300720b */ /* 0x000fe20003f56000 */
[----:B------:R-:W-:Y:S01]  /*6720*/  FMUL.FTZ R13, R201, R13 ;  /* 0x0000000dc90d7220 */ /* 0x000fe20000410000 */
[----:B------:R-:W-:Y:S01]  /*6730*/  FSETP.GE.FTZ.AND P6, PT, R199, RZ, PT ;  /* 0x000000ffc700720b */ /* 0x000fe20003fd6000 */
[----:B------:R-:W-:Y:S01]  /*6740*/  FADD.FTZ R42, -R3, R42 ;  /* 0x0000002a032a7221 */ /* 0x000fe20000010100 */
[----:B------:R-:W-:Y:S01]  /*6750*/  F2FP.BF16.F32.PACK_AB R5, R187, R188 ;  /* 0x000000bcbb05723e */ /* 0x000fe200000010ff */
[----:B------:R-:W-:Y:S01]  /*6760*/  STS [R4+0x8000], R17 ;  /* 0x0080001104007388 */ /* 0x000fe20000000800 */
[----:B------:R-:W-:Y:S01]  /*6770*/  F2FP.BF16.F32.PACK_AB R115, R115, R7 ;  /* 0x000000077373723e */ /* 0x000fe200000010ff */
[----:B------:R-:W-:Y:S01]  /*6780*/  FADD.FTZ R27, -R3, R27 ;  /* 0x0000001b031b7221 */ /* 0x000fe20000010100 */
[----:B------:R-:W-:Y:S01]  /*6790*/  F2FP.BF16.F32.PACK_AB R0, R0, R6 ;  /* 0x000000060000723e */ /* 0x000fe200000010ff */
[----:B------:R-:W-:Y:S01]  /*67a0*/  FADD.FTZ R6, -R103, R40 ;  /* 0x0000002867067221 */ /* 0x000fe20000010100 */
[-C--:B------:R-:W-:Y:S01]  /*67b0*/  FSEL R12, R12, R103.reuse, P3 ;  /* 0x000000670c0c7208 */ /* 0x080fe20001800000 */
[----:B------:R1:W-:Y:S01]  /*67c0*/  STS [R4+0x8400], R5 ;  /* 0x0084000504007388 */ /* 0x0003e20000000800 */
[-C--:B------:R-:W-:Y:S01]  /*67d0*/  FSEL R24, R24, R103.reuse, P2 ;  /* 0x0000006718187208 */ /* 0x080fe20001000000 */
[----:B------:R-:W-:Y:S01]  /*67e0*/  FADD.FTZ R31, -R3, R31 ;  /* 0x0000001f031f7221 */ /* 0x000fe20000010100 */
[----:B------:R-:W-:Y:S01]  /*67f0*/  FSEL R7, R25, R103, P6 ;  /* 0x0000006719077208 */ /* 0x000fe20003000000 */
[----:B------:R-:W-:Y:S01]  /*6800*/  FMUL.FTZ R12, R202, R12 ;  /* 0x0000000cca0c7220 */ /* 0x000fe20000410000 */
[----:B------:R-:W-:Y:S01]  /*6810*/  FSETP.GE.FTZ.AND P5, PT, R194, RZ, PT ;  /* 0x000000ffc200720b */ /* 0x000fe20003fb6000 */
[----:B------:R-:W-:Y:S01]  /*6820*/  FMUL.FTZ R20, R195, R24 ;  /* 0x00000018c3147220 */ /* 0x000fe20000410000 */
[----:B------:R-:W-:Y:S01]  /*6830*/  FSETP.GE.FTZ.AND P3, PT, R185, RZ, PT ;  /* 0x000000ffb900720b */ /* 0x000fe20003f76000 */
[----:B------:R-:W-:Y:S01]  /*6840*/  FMUL.FTZ R7, R199, R7 ;  /* 0x00000007c7077220 */ /* 0x000fe20000410000 */
[-C--:B------:R-:W-:Y:S01]  /*6850*/  FSEL R8, R8, R103.reuse, P5 ;  /* 0x0000006708087208 */ /* 0x080fe20002800000 */
[----:B------:R2:W-:Y:S01]  /*6860*/  STS [R216+0xa000], R0 ;  /* 0x00a00000d8007388 */ /* 0x0005e20000000800 */
[----:B------:R-:W-:Y:S01]  /*6870*/  FSEL R6, R6, R103, P3 ;  /* 0x0000006706067208 */ /* 0x000fe20001800000 */
[----:B------:R-:W-:Y:S01]  /*6880*/  FADD.FTZ R43, -R3, R43 ;  /* 0x0000002b032b7221 */ /* 0x000fe20000010100 */
[----:B------:R-:W-:Y:S01]  /*6890*/  FSETP.GE.FTZ.AND P4, PT, R193, RZ, PT ;  /* 0x000000ffc100720b */ /* 0x000fe20003f96000 */
[----:B------:R-:W-:Y:S01]  /*68a0*/  FMUL.FTZ R169, R169, R39 ;  /* 0x00000027a9a97220 */ /* 0x000fe20000410000 */
[----:B------:R-:W-:Y:S01]  /*68b0*/  F2FP.BF16.F32.PACK_AB R21, R13, R12 ;  /* 0x0000000c0d15723e */ /* 0x000fe200000010ff */
[----:B------:R-:W-:Y:S01]  /*68c0*/  FMUL.FTZ R13, R194, R8 ;  /* 0x00000008c20d7220 */ /* 0x000fe20000410000 */
[----:B------:R-:W-:Y:S01]  /*68d0*/  F2FP.BF16.F32.PACK_AB R20, R7, R20 ;  /* 0x000000140714723e */ /* 0x000fe200000010ff */
[----:B------:R-:W-:Y:S01]  /*68e0*/  FMUL.FTZ R9, R185, R6 ;  /* 0x00000006b9097220 */ /* 0x000fe20000410000 */
[----:B------:R-:W-:Y:S01]  /*68f0*/  FSEL R29, R29, R103, P4 ;  /* 0x000000671d1d7208 */ /* 0x000fe20002000000 */
[C---:B------:R-:W-:Y:S01]  /*6900*/  FADD.FTZ R8, -R103.reuse, R45 ;  /* 0x0000002d67087221 */ /* 0x040fe20000010100 */
[C---:B------:R-:W-:Y:S01]  /*6910*/  FADD.FTZ R7, -R103.reuse, R56 ;  /* 0x0000003867077221 */ /* 0x040fe20000010100 */
[----:B------:R-:W-:Y:S01]  /*6920*/  FADD.FTZ R6, -R103, R57 ;  /* 0x0000003967067221 */ /* 0x000fe20000010100 */
[----:B------:R-:W-:Y:S01]  /*6930*/  FSETP.GE.FTZ.AND P3, PT, R181, RZ, PT ;  /* 0x000000ffb500720b */ /* 0x000fe20003f76000 */
[----:B------:R-:W-:Y:S01]  /*6940*/  FMUL.FTZ R12, R193, R29 ;  /* 0x0000001dc10c7220 */ /* 0x000fe20000410000 */
[----:B------:R-:W-:Y:S01]  /*6950*/  FSETP.GE.FTZ.AND P6, PT, R182, RZ, PT ;  /* 0x000000ffb600720b */ /* 0x000fe20003fd6000 */
[----:B-1----:R-:W-:Y:S01]  /*6960*/  FADD.FTZ R5, -R103, R41 ;  /* 0x0000002967057221 */ /* 0x002fe20000010100 */
[----:B------:R-:W-:Y:S01]  /*6970*/  FSETP.GE.FTZ.AND P5, PT, R166, RZ, PT ;  /* 0x000000ffa600720b */ /* 0x000fe20003fb6000 */
[----:B------:R-:W-:Y:S01]  /*6980*/  FMUL.FTZ R159, R159, R16 ;  /* 0x000000109f9f7220 */ /* 0x000fe20000410000 */
[----:B------:R-:W-:Y:S01]  /*6990*/  FSETP.GE.FTZ.AND P4, PT, R165, RZ, PT ;  /* 0x000000ffa500720b */ /* 0x000fe20003f96000 */
[----:B------:R-:W-:Y:S01]  /*69a0*/  FADD.FTZ R58, -R3, R58 ;  /* 0x0000003a033a7221 */ /* 0x000fe20000010100 */
[-C--:B------:R-:W-:Y:S01]  /*69b0*/  FSEL R44, R44, R103.reuse, P3 ;  /* 0x000000672c2c7208 */ /* 0x080fe20001800000 */
[----:B------:R-:W-:Y:S01]  /*69c0*/  FMUL.FTZ R104, R112, R104 ;  /* 0x0000006870687220 */ /* 0x000fe20000410000 */
[-C--:B------:R-:W-:Y:S01]  /*69d0*/  FSEL R8, R8, R103.reuse, P6 ;  /* 0x0000006708087208 */ /* 0x080fe20003000000 */
[----:B------:R-:W-:Y:S01]  /*69e0*/  IMAD.SHL.U32 R40, R155, 0x20, RZ ;  /* 0x000000209b287824 */ /* 0x000fe200078e00ff */
[-C--:B------:R-:W-:Y:S01]  /*69f0*/  FSEL R7, R7, R103.reuse, P5 ;  /* 0x0000006707077208 */ /* 0x080fe20002800000 */
        /* <DEDUP_REMOVED lines=8> */
[----:B------:R-:W-:Y:S01]  /*6a80*/  FADD.FTZ R8, -R3, R10 ;  /* 0x0000000a03087221 */ /* 0x000fe20000010100 */
[----:B------:R-:W-:Y:S02]  /*6a90*/  FSETP.GE.FTZ.AND P4, PT, R211, RZ, PT ;  /* 0x000000ffd300720b */ /* 0x000fe40003f96000 */
[----:B------:R-:W-:Y:S01]  /*6aa0*/  F2FP.BF16.F32.PACK_AB R19, R6, R7 ;  /* 0x000000070613723e */ /* 0x000fe200000010ff */
[----:B------:R-:W-:Y:S01]  /*6ab0*/  FADD.FTZ R7, -R3, R11 ;  /* 0x0000000b03077221 */ /* 0x000fe20000010100 */
[----:B------:R-:W-:Y:S01]  /*6ac0*/  FSEL R5, R5, R103, P2 ;  /* 0x0000006705057208 */ /* 0x000fe20001000000 */
[----:B------:R-:W-:Y:S01]  /*6ad0*/  FADD.FTZ R6, -R3, R14 ;  /* 0x0000000e03067221 */ /* 0x000fe20000010100 */
[-C--:B------:R-:W-:Y:S02]  /*6ae0*/  FSEL R8, R8, R3.reuse, P5 ;  /* 0x0000000308087208 */ /* 0x080fe40002800000 */
[----:B------:R-:W-:Y:S01]  /*6af0*/  FSEL R7, R7, R3, P4 ;  /* 0x0000000307077208 */ /* 0x000fe20002000000 */
[----:B------:R-:W-:Y:S01]  /*6b00*/  FMUL.FTZ R17, R184, R5 ;  /* 0x00000005b8117220 */ /* 0x000fe20000410000 */
[----:B------:R-:W-:Y:S01]  /*6b10*/  FSETP.GE.FTZ.AND P2, PT, R109, RZ, PT ;  /* 0x000000ff6d00720b */ /* 0x000fe20003f56000 */
[----:B------:R-:W-:Y:S01]  /*6b20*/  FMUL.FTZ R8, R212, R8 ;  /* 0x00000008d4087220 */ /* 0x000fe20000410000 */
[----:B------:R-:W-:Y:S01]  /*6b30*/  FADD.FTZ R5, -R103, R60 ;  /* 0x0000003c67057221 */ /* 0x000fe20000010100 */
[----:B--2---:R-:W-:Y:S01]  /*6b40*/  FMUL.FTZ R0, R211, R7 ;  /* 0x00000007d3007220 */ /* 0x004fe20000410000 */
[----:B------:R-:W-:Y:S01]  /*6b50*/  FSETP.GE.FTZ.AND P3, PT, R110, RZ, PT ;  /* 0x000000ff6e00720b */ /* 0x000fe20003f76000 */
[----:B------:R-:W-:Y:S01]  /*6b60*/  FADD.FTZ R7, -R3, R46 ;  /* 0x0000002e03077221 */ /* 0x000fe20000010100 */
[----:B------:R-:W-:Y:S02]  /*6b70*/  F2FP.BF16.F32.PACK_AB R173, R173, R175 ;  /* 0x000000afadad723e */ /* 0x000fe400000010ff */
[----:B------:R-:W-:Y:S02]  /*6b80*/  F2FP.BF16.F32.PACK_AB R0, R0, R8 ;  /* 0x000000080000723e */ /* 0x000fe400000010ff */
[----:B------:R-:W-:Y:S02]  /*6b90*/  FSEL R5, R5, R103, P3 ;  /* 0x0000006705057208 */ /* 0x000fe40001800000 */
[----:B------:R-:W-:Y:S01]  /*6ba0*/  FSETP.GE.FTZ.AND P3, PT, R210, RZ, PT ;  /* 0x000000ffd200720b */ /* 0x000fe20003f76000 */
[----:B------:R1:W-:Y:S01]  /*6bb0*/  STS [R216+0xa400], R0 ;  /* 0x00a40000d8007388 */ /* 0x0003e20000000800 */
[----:B------:R-:W-:Y:S01]  /*6bc0*/  @P2 FADD.FTZ R103, -R103, R61 ;  /* 0x0000003d67672221 */ /* 0x000fe20000010100 */
[----:B------:R-:W-:Y:S01]  /*6bd0*/  FMUL.FTZ R110, R110, R5 ;  /* 0x000000056e6e7220 */ /* 0x000fe20000410000 */
[----:B------:R-:W-:Y:S01]  /*6be0*/  FADD.FTZ R5, -R3, R15 ;  /* 0x0000000f03057221 */ /* 0x000fe20000010100 */
[----:B------:R-:W-:Y:S01]  /*6bf0*/  FSEL R6, R6, R3, P3 ;  /* 0x0000000306067208 */ /* 0x000fe20001800000 */
[----:B------:R-:W-:Y:S01]  /*6c00*/  STS [R4+0xa000], R21 ;  /* 0x00a0001504007388 */ /* 0x000fe20000000800 */
[----:B------:R-:W-:Y:S01]  /*6c10*/  FSETP.GE.FTZ.AND P2, PT, R209, RZ, PT ;  /* 0x000000ffd100720b */ /* 0x000fe20003f56000 */
[----:B------:R-:W-:Y:S01]  /*6c20*/  FMUL.FTZ R103, R109, R103 ;  /* 0x000000676d677220 */ /* 0x000fe20000410000 */
[----:B------:R-:W-:Y:S01]  /*6c30*/  FSETP.GE.FTZ.AND P3, PT, R208, RZ, PT ;  /* 0x000000ffd000720b */ /* 0x000fe20003f76000 */
[----:B------:R-:W-:Y:S01]  /*6c40*/  FMUL.FTZ R6, R210, R6 ;  /* 0x00000006d2067220 */ /* 0x000fe20000410000 */
[-C--:B------:R-:W-:Y:S02]  /*6c50*/  FSEL R5, R5, R3.reuse, P2 ;  /* 0x0000000305057208 */ /* 0x080fe40001000000 */
[----:B------:R-:W-:Y:S02]  /*6c60*/  FSEL R26, R26, R3, P3 ;  /* 0x000000031a1a7208 */ /* 0x000fe40001800000 */
[----:B------:R-:W-:Y:S01]  /*6c70*/  FSETP.GE.FTZ.AND P3, PT, R206, RZ, PT ;  /* 0x000000ffce00720b */ /* 0x000fe20003f76000 */
[----:B------:R-:W-:Y:S01]  /*6c80*/  FMUL.FTZ R5, R209, R5 ;  /* 0x00000005d1057220 */ /* 0x000fe20000410000 */
[----:B------:R-:W-:Y:S01]  /*6c90*/  FSETP.GE.FTZ.AND P2, PT, R207, RZ, PT ;  /* 0x000000ffcf00720b */ /* 0x000fe20003f56000 */
[----:B------:R-:W-:Y:S01]  /*6ca0*/  FMUL.FTZ R26, R208, R26 ;  /* 0x0000001ad01a7220 */ /* 0x000fe20000410000 */
[-C--:B------:R-:W-:Y:S02]  /*6cb0*/  FSEL R30, R30, R3.reuse, P3 ;  /* 0x000000031e1e7208 */ /* 0x080fe40001800000 */
[----:B------:R-:W-:Y:S02]  /*6cc0*/  FSETP.GE.FTZ.AND P3, PT, R200, RZ, PT ;  /* 0x000000ffc800720b */ /* 0x000fe40003f76000 */
[----:B------:R-:W-:Y:S01]  /*6cd0*/  F2FP.BF16.F32.PACK_AB R11, R5, R6 ;  /* 0x00000006050b723e */ /* 0x000fe200000010ff */
[----:B------:R-:W-:Y:S01]  /*6ce0*/  FADD.FTZ R5, -R3, R62 ;  /* 0x0000003e03057221 */ /* 0x000fe20000010100 */
[-C--:B------:R-:W-:Y:S01]  /*6cf0*/  FSEL R42, R42, R3.reuse, P3 ;  /* 0x000000032a2a7208 */ /* 0x080fe20001800000 */
[----:B-1----:R-:W-:Y:S01]  /*6d00*/  IMAD.IADD R0, R22, 0x1, R218 ;  /* 0x0000000116007824 */ /* 0x002fe200078e02da */
[----:B------:R-:W-:Y:S01]  /*6d10*/  FSEL R27, R27, R3, P2 ;  /* 0x000000031b1b7208 */ /* 0x000fe20001000000 */
[----:B------:R-:W-:Y:S01]  /*6d20*/  STS [R4+0xa400], R11 ;  /* 0x00a4000b04007388 */ /* 0x000fe20000000800 */
[----:B------:R-:W-:Y:S01]  /*6d30*/  FSETP.GE.FTZ.AND P3, PT, R197, RZ, PT ;  /* 0x000000ffc500720b */ /* 0x000fe20003f76000 */
[----:B------:R-:W-:Y:S01]  /*6d40*/  FMUL.FTZ R30, R206, R30 ;  /* 0x0000001ece1e7220 */ /* 0x000fe20000410000 */
[----:B------:R-:W-:Y:S01]  /*6d50*/  FSETP.GE.FTZ.AND P2, PT, R205, RZ, PT ;  /* 0x000000ffcd00720b */ /* 0x000fe20003f56000 */
[----:B------:R-:W-:Y:S01]  /*6d60*/  FMUL.FTZ R8, R207, R27 ;  /* 0x0000001bcf087220 */ /* 0x000fe20000410000 */
[-C--:B------:R-:W-:Y:S01]  /*6d70*/  FSEL R7, R7, R3.reuse, P3 ;  /* 0x0000000307077208 */ /* 0x080fe20001800000 */
[----:B------:R-:W-:Y:S01]  /*6d80*/  STS [R218+0x8000], R177 ;  /* 0x008000b1da007388 */ /* 0x000fe20000000800 */
[----:B------:R-:W-:Y:S01]  /*6d90*/  FSEL R31, R31, R3, P2 ;  /* 0x000000031f1f7208 */ /* 0x000fe20001000000 */
[----:B------:R-:W-:Y:S01]  /*6da0*/  FADD.FTZ R6, -R3, R59 ;  /* 0x0000003b03067221 */ /* 0x000fe20000010100 */
[----:B------:R-:W-:Y:S01]  /*6db0*/  FSETP.GE.FTZ.AND P3, PT, R164, RZ, PT ;  /* 0x000000ffa400720b */ /* 0x000fe20003f76000 */
[----:B------:R-:W-:Y:S01]  /*6dc0*/  STS [R218+0x8400], R183 ;  /* 0x008400b7da007388 */ /* 0x000fe20000000800 */
[----:B------:R-:W-:Y:S01]  /*6dd0*/  F2FP.BF16.F32.PACK_AB R8, R8, R26 ;  /* 0x0000001a0808723e */ /* 0x000fe200000010ff */
[----:B------:R-:W-:Y:S01]  /*6de0*/  FMUL.FTZ R31, R205, R31 ;  /* 0x0000001fcd1f7220 */ /* 0x000fe20000410000 */
[----:B------:R-:W-:Y:S01]  /*6df0*/  FSEL R5, R5, R3, P3 ;  /* 0x0000000305057208 */ /* 0x000fe20001800000 */
[----:B------:R-:W-:Y:S01]  /*6e00*/  STS [R0+0x8000], R174 ;  /* 0x008000ae00007388 */ /* 0x000fe20000000800 */
[----:B------:R-:W-:Y:S01]  /*6e10*/  F2FP.BF16.F32.PACK_AB R12, R12, R13 ;  /* 0x0000000d0c0c723e */ /* 0x000fe200000010ff */
[----:B------:R-:W-:Y:S01]  /*6e20*/  FMUL.FTZ R42, R200, R42 ;  /* 0x0000002ac82a7220 */ /* 0x000fe20000410000 */
[----:B------:R-:W-:Y:S01]  /*6e30*/  FSETP.GE.FTZ.AND P2, PT, R198, RZ, PT ;  /* 0x000000ffc600720b */ /* 0x000fe20003f56000 */
[----:B------:R-:W-:Y:S01]  /*6e40*/  STS [R0+0x8400], R173 ;  /* 0x008400ad00007388 */ /* 0x000fe20000000800 */
[----:B------:R-:W-:Y:S01]  /*6e50*/  FMUL.FTZ R13, R164, R5 ;  /* 0x00000005a40d7220 */ /* 0x000fe20000410000 */
[----:B------:R-:W-:Y:S01]  /*6e60*/  F2FP.BF16.F32.PACK_AB R5, R31, R30 ;  /* 0x0000001e1f05723e */ /* 0x000fe200000010ff */
[----:B------:R-:W-:Y:S01]  /*6e70*/  FMUL.FTZ R16, R197, R7 ;  /* 0x00000007c5107220 */ /* 0x000fe20000410000 */
[----:B------:R-:W-:Y:S01]  /*6e80*/  STS [R218+0xa000], R20 ;  /* 0x00a00014da007388 */ /* 0x000fe20000000800 */
[----:B------:R-:W-:Y:S01]  /*6e90*/  F2FP.BF16.F32.PACK_AB R17, R17, R9 ;  /* 0x000000091111723e */ /* 0x000fe200000010ff */
[----:B------:R-:W-:Y:S01]  /*6ea0*/  FADD.FTZ R9, -R3, R47 ;  /* 0x0000002f03097221 */ /* 0x000fe20000010100 */
[----:B------:R-:W-:Y:S01]  /*6eb0*/  FSETP.GE.FTZ.AND P6, PT, R196, RZ, PT ;  /* 0x000000ffc400720b */ /* 0x000fe20003fd6000 */
[----:B------:R-:W-:Y:S01]  /*6ec0*/  STS [R218+0xa400], R8 ;  /* 0x00a40008da007388 */ /* 0x000fe20000000800 */
[----:B------:R-:W-:Y:S01]  /*6ed0*/  FSEL R43, R43, R3, P2 ;  /* 0x000000032b2b7208 */ /* 0x000fe20001000000 */
[----:B------:R-:W-:Y:S01]  /*6ee0*/  IMAD.SHL.U32 R59, R155, 0x4, RZ ;  /* 0x000000049b3b7824 */ /* 0x000fe200078e00ff */
[----:B------:R-:W-:Y:S01]  /*6ef0*/  FSETP.GE.FTZ.AND P4, PT, R167, RZ, PT ;  /* 0x000000ffa700720b */ /* 0x000fe20003f96000 */
[----:B------:R-:W-:Y:S01]  /*6f00*/  STS [R0+0xa000], R12 ;  /* 0x00a0000c00007388 */ /* 0x000fe20000000800 */
[----:B------:R-:W-:Y:S01]  /*6f10*/  F2FP.BF16.F32.PACK_AB R169, R169, R170 ;  /* 0x000000aaa9a9723e */ /* 0x000fe200000010ff */
[----:B------:R-:W-:Y:S01]  /*6f20*/  FMUL.FTZ R43, R198, R43 ;  /* 0x0000002bc62b7220 */ /* 0x000fe20000410000 */
[-C--:B------:R-:W-:Y:S01]  /*6f30*/  FSEL R9, R9, R3.reuse, P6 ;  /* 0x0000000309097208 */ /* 0x080fe20003000000 */
[----:B------:R1:W-:Y:S01]  /*6f40*/  STS [R0+0xa400], R5 ;  /* 0x00a4000500007388 */ /* 0x0003e20000000800 */
[----:B------:R-:W-:Y:S02]  /*6f50*/  FSEL R6, R6, R3, P4 ;  /* 0x0000000306067208 */ /* 0x000fe40002000000 */
[----:B------:R-:W-:Y:S01]  /*6f60*/  FSETP.GE.FTZ.AND P5, PT, R168, RZ, PT ;  /* 0x000000ffa800720b */ /* 0x000fe20003fb6000 */
[----:B------:R-:W-:Y:S01]  /*6f70*/  STS [R219+-0x8000], R171 ;  /* 0xff8000abdb007388 */ /* 0x000fe20000000800 */
[----:B------:R-:W-:Y:S01]  /*6f80*/  F2FP.BF16.F32.PACK_AB R159, R159, R162 ;  /* 0x000000a29f9f723e */ /* 0x000fe200000010ff */
[----:B------:R-:W-:Y:S01]  /*6f90*/  FMUL.FTZ R15, R196, R9 ;  /* 0x00000009c40f7220 */ /* 0x000fe20000410000 */
[----:B------:R-:W-:Y:S01]  /*6fa0*/  FSEL R7, R58, R3, P5 ;  /* 0x000000033a077208 */ /* 0x000fe20002800000 */
[----:B------:R-:W-:Y:S01]  /*6fb0*/  STS [R219+-0x7c00], R169 ;  /* 0xff8400a9db007388 */ /* 0x000fe20000000800 */
[----:B------:R-:W-:Y:S01]  /*6fc0*/  FSETP.GE.FTZ.AND P2, PT, R163, RZ, PT ;  /* 0x000000ffa300720b */ /* 0x000fe20003f56000 */
[----:B------:R-:W-:Y:S01]  /*6fd0*/  FMUL.FTZ R9, R167, R6 ;  /* 0x00000006a7097220 */ /* 0x000fe20000410000 */
[----:B------:R-:W-:Y:S01]  /*6fe0*/  F2FP.BF16.F32.PACK_AB R6, R43, R42 ;  /* 0x0000002a2b06723e */ /* 0x000fe200000010ff */
[----:B------:R-:W-:Y:S01]  /*6ff0*/  STS [R108+-0x8000], R48 ;  /* 0xff8000306c007388 */ /* 0x000fe20000000800 */
[----:B------:R-:W-:Y:S01]  /*7000*/  FMUL.FTZ R14, R168, R7 ;  /* 0x00000007a80e7220 */ /* 0x000fe20000410000 */
[----:B------:R-:W-:Y:S02]  /*7010*/  F2FP.BF16.F32.PACK_AB R7, R15, R16 ;  /* 0x000000100f07723e */ /* 0x000fe400000010ff */
[----:B------:R-:W-:Y:S01]  /*7020*/  STS [R108+-0x7c00], R159 ;  /* 0xff84009f6c007388 */ /* 0x000fe20000000800 */
[----:B------:R-:W-:Y:S02]  /*7030*/  F2FP.BF16.F32.PACK_AB R105, R105, R114 ;  /* 0x000000726969723e */ /* 0x000fe400000010ff */
[----:B------:R-:W-:Y:S01]  /*7040*/  F2FP.BF16.F32.PACK_AB R104, R104, R113 ;  /* 0x000000716868723e */ /* 0x000fe200000010ff */
[----:B------:R-:W-:Y:S01]  /*7050*/  STS [R219+-0x6000], R17 ;  /* 0xffa00011db007388 */ /* 0x000fe20000000800 */
[----:B------:R-:W-:Y:S01]  /*7060*/  F2FP.BF16.F32.PACK_AB R9, R9, R14 ;  /* 0x0000000e0909723e */ /* 0x000fe200000010ff */
[----:B------:R-:W-:Y:S01]  /*7070*/  @P2 FADD.FTZ R3, -R3, R63 ;  /* 0x0000003f03032221 */ /* 0x000fe20000010100 */
[----:B------:R-:W-:Y:S01]  /*7080*/  F2FP.BF16.F32.PACK_AB R103, R103, R110 ;  /* 0x0000006e6767723e */ /* 0x000fe200000010ff */
[----:B------:R-:W-:Y:S01]  /*7090*/  STS [R219+-0x5c00], R6 ;  /* 0xffa40006db007388 */ /* 0x000fe20000000800 */
[----:B-1----:R-:W-:Y:S02]  /*70a0*/  IMAD.IADD R0, R217, 0x1, R22 ;  /* 0x00000001d9007824 */ /* 0x002fe400078e0216 */
[----:B------:R-:W-:Y:S01]  /*70b0*/  FMUL.FTZ R10, R163, R3 ;  /* 0x00000003a30a7220 */ /* 0x000fe20000410000 */
[--C-:B------:R-:W-:Y:S01]  /*70c0*/  SHF.R.U32.HI R3, RZ, 0x4, R155.reuse ;  /* 0x00000004ff037819 */ /* 0x100fe2000001169b */
[----:B------:R-:W-:Y:S03]  /*70d0*/  STS [R108+-0x6000], R18 ;  /* 0xffa000126c007388 */ /* 0x000fe60000000800 */
[----:B------:R-:W-:Y:S01]  /*70e0*/  F2FP.BF16.F32.PACK_AB R10, R10, R13 ;  /* 0x0000000d0a0a723e */ /* 0x000fe200000010ff */
[----:B------:R-:W-:Y:S01]  /*70f0*/  STS [R108+-0x5c00], R7 ;  /* 0xffa400076c007388 */ /* 0x000fe20000000800 */
[----:B------:R-:W-:Y:S03]  /*7100*/  LOP3.LUT R3, R3, 0x8, RZ, 0xc0, !PT ;  /* 0x0000000803037812 */ /* 0x000fe600078ec0ff */
[----:B------:R-:W-:Y:S01]  /*7110*/  STS [R217+-0x8000], R156 ;  /* 0xff80009cd9007388 */ /* 0x000fe20000000800 */
[----:B------:R-:W-:Y:S03]  /*7120*/  LOP3.LUT R3, R3, 0x10, R155, 0xf8, !PT ;  /* 0x0000001003037812 */ /* 0x000fe600078ef89b */
        /* <DEDUP_REMOVED lines=9> */
[----:B------:R1:W-:Y:S04]  /*71c0*/  STS [R0+-0x6000], R103 ;  /* 0xffa0006700007388 */ /* 0x0003e80000000800 */
[----:B------:R2:W-:Y:S01]  /*71d0*/  STS [R0+-0x5c00], R10 ;  /* 0xffa4000a00007388 */ /* 0x0005e20000000800 */
[----:B------:R-:W-:Y:S01]  /*71e0*/  BAR.SYNC.DEFER_BLOCKING 0x0 ;  /* 0x0000000000007b1d */ /* 0x000fe20000010000 */
[----:B-1----:R-:W-:Y:S04]  /*71f0*/  IMAD R103, R245, UR6, RZ ;  /* 0x00000006f5677c24 */ /* 0x002fe8000f8e02ff */
[----:B--2---:R-:W-:Y:S01]  /*7200*/  IMAD.U32 R0, R103, -0x80, RZ ;  /* 0xffffff8067007824 */ /* 0x004fe200078e00ff */
        /* <DEDUP_REMOVED lines=69> */
[----:B------:R-:W-:Y:S02]  /*7660*/  IMAD.U32 R7, RZ, RZ, UR31 ;  /* 0x0000001fff077e24 */ /* 0x000fe4000f8e00ff */
[----:B------:R-:W-:Y:S02]  /*7670*/  IMAD.U32 R6, RZ, RZ, UR30 ;  /* 0x0000001eff067e24 */ /* 0x000fe4000f8e00ff */
[----:B------:R-:W-:Y:S05]  /*7680*/  IMAD.X R4, RZ, RZ, ~UR13, P2 ;  /* 0x8000000dff047e24 */ /* 0x000fea00090e06ff */
[----:B------:R-:W-:Y:S04]  /*7690*/  SHF.R.S64 R5, R5, 0x1f, R4 ;  /* 0x0000001f05057819 */ /* 0x000fe80000001004 */
[----:B------:R-:W-:Y:S01]  /*76a0*/  IADD3 R238, P2, PT, R5, R238, RZ ;  /* 0x000000ee05ee7210 */ /* 0x000fe20007f5e0ff */
[----:B------:R-:W-:Y:S03]  /*76b0*/  IMAD.U32 R5, RZ, RZ, UR31 ;  /* 0x0000001fff057e24 */ /* 0x000fe6000f8e00ff */
[----:B------:R-:W-:Y:S02]  /*76c0*/  LEA.HI.X.SX32 R237, R4, R237, 0x1, P2 ;  /* 0x000000ed04ed7211 */ /* 0x000fe400010f0eff */
[----:B------:R-:W-:Y:S04]  /*76d0*/  LEA R4, P2, R5, R238, 0x1 ;  /* 0x000000ee05047211 */ /* 0x000fe800078408ff */
[----:B------:R-:W-:Y:S01]  /*76e0*/  LEA.HI.X R5, R7, R237, R6, 0x1, P2 ;  /* 0x000000ed07057211 */ /* 0x000fe200010f0c06 */
        /* <DEDUP_REMOVED lines=8> */
.L_x_317:
[----:B-1----:R-:W-:Y:S01]  /*7770*/  LOP3.LUT R4, R100, 0x200, RZ, 0xc0, !PT ;  /* 0x0000020064047812 */ /* 0x002fe200078ec0ff */
[----:B------:R-:W-:Y:S01]  /*7780*/  LDSM.16.MT88.4 R20, [R3+0x6000] ;  /* 0x006000000314783b */ /* 0x000fe20000004200 */
[----:B------:R-:W-:Y:S01]  /*7790*/  LOP3.LUT R0, R0, 0x38, R101, 0xf8, !PT ;  /* 0x0000003800007812 */ /* 0x000fe200078ef865 */
[----:B------:R-:W-:Y:S01]  /*77a0*/  VIADD R215, R215, 0xffffff80 ;  /* 0xffffff80d7d77836 */ /* 0x000fe20000000000 */
[----:B------:R-:W-:Y:S01]  /*77b0*/  LOP3.LUT R4, R4, 0xc00, R40, 0xf8, !PT ;  /* 0x00000c0004047812 */ /* 0x000fe200078ef828 */
[----:B------:R-:W-:Y:S01]  /*77c0*/  LDSM.16.MT88.4 R28, [R3+0x6400] ;  /* 0x00640000031c783b */ /* 0x000fe20000004200 */
[----:B------:R-:W-:Y:S01]  /*77d0*/  LOP3.LUT R0, R0, 0x8, R102, 0x78, !PT ;  /* 0x0000000800007812 */ /* 0x000fe200078e7866 */
[----:B------:R-:W-:Y:S01]  /*77e0*/  VIADD R224, R224, 0xfffffff8 ;  /* 0xfffffff8e0e07836 */ /* 0x000fe20000000000 */
[----:B------:R-:W-:Y:S01]  /*77f0*/  LEA R66, P2, R250, R222, 0x2 ;  /* 0x000000defa427211 */ /* 0x000fe200078410ff */
[----:B------:R-:W-:Y:S01]  /*7800*/  LDSM.16.MT88.4 R40, [R3+0x6800] ;  /* 0x006800000328783b */ /* 0x000fe20000004200 */
[----:B------:R-:W-:Y:S02]  /*7810*/  LOP3.LUT R0, R4, R0, RZ, 0xfc, !PT ;  /* 0x0000000004007212 */ /* 0x000fe400078efcff */
[----:B------:R-:W-:Y:S01]  /*7820*/  LEA.HI.X.SX32 R67, R250, R223, 0x2, P2 ;  /* 0x000000dffa437211 */ /* 0x000fe200010f16ff */
[----:B------:R-:W-:Y:S01]  /*7830*/  LDSM.16.MT88.4 R48, [R3+0x6c00] ;  /* 0x006c00000330783b */ /* 0x000fe20000004200 */
[----:B------:R-:W-:Y:S02]  /*7840*/  LEA R0, R0, UR4, 0x1 ;  /* 0x0000000400007c11 */ /* 0x000fe4000f8e08ff */
[----:B------:R-:W-:Y:S02]  /*7850*/  LEA R64, P2, R103, R66, 0x5 ;  /* 0x0000004267407211 */ /* 0x000fe400078428ff */
[----:B------:R-:W-:Y:S01]  /*7860*/  ISETP.GT.AND P3, PT, R221, R252, PT ;  /* 0x000000fcdd00720c */ /* 0x000fe20003f64270 */
[----:B------:R-:W1:Y:S01]  /*7870*/  LDSM.16.M88.4 R16, [R0+0x8000] ;  /* 0x008000000010783b */ /* 0x000e620000000200 */
[C---:B------:R-:W-:Y:S01]  /*7880*/  IMAD.IADD R57, R0.reuse, 0x1, R152 ;  /* 0x0000000100397824 */ /* 0x040fe200078e0298 */
[C---:B------:R-:W-:Y:S01]  /*7890*/  LEA.HI.X.SX32 R65, R103.reuse, R67, 0x5, P2 ;  /* 0x0000004367417211 */ /* 0x040fe200010f2eff */
[C---:B------:R-:W-:Y:S01]  /*78a0*/  VIADD R8, R0.reuse, 0x8000 ;  /* 0x0000800000087836 */ /* 0x040fe20000000000 */
[----:B------:R-:W2:Y:S01]  /*78b0*/  LDSM.16.M88.4 R12, [R0+0xa000] ;  /* 0x00a00000000c783b */ /* 0x000ea20000000200 */
[C---:B------:R-:W-:Y:S01]  /*78c0*/  LEA R62, P2, R103.reuse, R64, 0x5 ;  /* 0x00000040673e7211 */ /* 0x040fe200078428ff */
[----:B------:R-:W-:Y:S01]  /*78d0*/  VIADD R56, R0, 0x8040 ;  /* 0x0000804000387836 */ /* 0x000fe20000000000 */
[----:B------:R-:W-:Y:S01]  /*78e0*/  @P0 IADD3 R244, P4, PT, R244, -0x200, RZ ;  /* 0xfffffe00f4f40810 */ /* 0x000fe20007f9e0ff */
[----:B------:R-:W3:Y:S01]  /*78f0*/  LDSM.16.M88.4 R24, [R57+0x8000] ;  /* 0x008000003918783b */ /* 0x000ee20000000200 */
[C---:B------:R-:W-:Y:S01]  /*7900*/  LEA.HI.X.SX32 R63, R103.reuse, R65, 0x5, P2 ;  /* 0x00000041673f7211 */ /* 0x040fe200010f2eff */
[----:B------:R-:W-:Y:S01]  /*7910*/  @P1 VIADD R56, R8, 0xffffffc0 ;  /* 0xffffffc008381836 */ /* 0x000fe20000000000 */
[----:B------:R-:W-:Y:S01]  /*7920*/  LEA R60, P2, R103, R62, 0x5 ;  /* 0x0000003e673c7211 */ /* 0x000fe200078428ff */
[----:B------:R-:W4:Y:S01]  /*7930*/  LDSM.16.M88.4 R32, [R57+0xa000] ;  /* 0x00a000003920783b */ /* 0x000f220000000200 */
[----:B------:R-:W-:Y:S01]  /*7940*/  @P0 IADD3.X R243, PT, PT, R243, -0x1, RZ, P4, !PT ;  /* 0xfffffffff3f30810 */ /* 0x000fe200027fe4ff */
[----:B------:R-:W-:Y:S01]  /*7950*/  IMAD.IADD R58, R152, 0x1, R56 ;  /* 0x00000001983a7824 */ /* 0x000fe200078e0238 */
[----:B------:R-:W-:Y:S01]  /*7960*/  LEA.HI.X.SX32 R61, R103, R63, 0x5, P2 ;  /* 0x0000003f673d7211 */ /* 0x000fe200010f2eff */
[----:B------:R-:W4:Y:S04]  /*7970*/  LDSM.16.M88.4 R36, [R56] ;  /* 0x000000003824783b */ /* 0x000f280000000200 */
[----:B------:R-:W4:Y:S04]  /*7980*/  LDSM.16.M88.4 R44, [R56+0x2000] ;  /* 0x00200000382c783b */ /* 0x000f280000000200 */
        /* <DEDUP_REMOVED lines=37> */
[C---:B------:R-:W-:Y:S05]  /*7be0*/  LEA.HI.X.SX32 R49, R103.reuse, R51, 0x5, P2 ;  /* 0x0000003367317211 */ /* 0x040fea00010f2eff */
        /* <DEDUP_REMOVED lines=15> */
[----:B------:R-:W-:Y:S04]  /*7ce0*/  LEA.HI.X.SX32 R41, R103, R43, 0x5, P2 ;  /* 0x0000002b67297211 */ /* 0x000fe800010f2eff */
        /* <DEDUP_REMOVED lines=102> */
[----:B------:R-:W2:Y:S01]  /*8350*/  LDL R106, [R1+0x8] ;  /* 0x00000800016a7983 */ /* 0x000ea20000100800 */
[----:B------:R-:W1:Y:S03]  /*8360*/  LDCU UR4, c[0x0][0x500] ;  /* 0x0000a000ff0477ac */ /* 0x000e660008000800 */
[----:B------:R3:W5:Y:S01]  /*8370*/  LDL R105, [R1] ;  /* 0x0000000001697983 */ /* 0x0007620000100800 */
[----:B------:R-:W4:Y:S01]  /*8380*/  LDCU UR5, c[0x0][0x4fc] ;  /* 0x00009f80ff0577ac */ /* 0x000f220008000800 */
[----:B------:R-:W-:Y:S01]  /*8390*/  LOP3.LUT R59, R59, 0x40, RZ, 0xc0, !PT ;  /* 0x000000403b3b7812 */ /* 0x000fe200078ec0ff */
[----:B------:R-:W3:Y:S01]  /*83a0*/  S2R R28, SR_TID.X ;  /* 0x00000000001c7919 */ /* 0x000ee20000002100 */
        /* <DEDUP_REMOVED lines=21> */
[C---:B---3--:R-:W-:Y:S01]  /*8500*/  SHF.L.U32 R2, R28.reuse, 0x4, RZ ;  /* 0x000000041c027819 */ /* 0x048fe200000006ff */
        /* <DEDUP_REMOVED lines=17> */
[----:B------:R-:W-:Y:S01]  /*8620*/  LOP3.LUT R0, R0, 0x8, R18, 0x78, !PT ;  /* 0x0000000800007812 */ /* 0x000fe200078e7812 */
[----:B------:R-:W-:Y:S01]  /*8630*/  FMUL.FTZ R78, R78, UR5 ;  /* 0x000000054e4e7c20 */ /* 0x000fe20008410000 */
[----:B------:R-:W-:Y:S01]  /*8640*/  F2FP.BF16.F32.PACK_AB R16, R16, R84 ;  /* 0x000000541010723e */ /* 0x000fe200000010ff */
[----:B------:R-:W-:Y:S01]  /*8650*/  FMUL.FTZ R3, R79, UR5 ;  /* 0x000000054f037c20 */ /* 0x000fe20008410000 */
[----:B------:R-:W-:-:S02]  /*8660*/  LOP3.LUT R2, R2, R0, RZ, 0xfc, !PT ;  /* 0x0000000002027212 */ /* 0x000fc400078efcff */
[----:B------:R-:W-:Y:S02]  /*8670*/  F2FP.BF16.F32.PACK_AB R15, R15, R86 ;  /* 0x000000560f0f723e */ /* 0x000fe400000010ff */
[----:B------:R-:W-:Y:S01]  /*8680*/  LEA R2, R2, UR18, 0x1 ;  /* 0x0000001202027c11 */ /* 0x000fe2000f8e08ff */
[----:B------:R-:W-:Y:S01]  /*8690*/  BAR.SYNC.DEFER_BLOCKING 0x0 ;  /* 0x0000000000007b1d */ /* 0x000fe20000010000 */
[----:B------:R-:W-:Y:S02]  /*86a0*/  F2FP.BF16.F32.PACK_AB R12, R12, R96 ;  /* 0x000000600c0c723e */ /* 0x000fe400000010ff */
[----:B------:R-:W-:Y:S02]  /*86b0*/  IADD3 R0, PT, PT, R2, 0x6000, RZ ;  /* 0x0000600002007810 */ /* 0x000fe40007ffe0ff */
[----:B------:R-:W-:Y:S02]  /*86c0*/  F2FP.BF16.F32.PACK_AB R11, R11, R98 ;  /* 0x000000620b0b723e */ /* 0x000fe400000010ff */
[----:B------:R-:W-:-:S02]  /*86d0*/  IADD3 R0, PT, PT, R0, -R59, RZ ;  /* 0x8000003b00007210 */ /* 0x000fc40007ffe0ff */
[----:B------:R-:W-:Y:S02]  /*86e0*/  F2FP.BF16.F32.PACK_AB R14, R14, R88 ;  /* 0x000000580e0e723e */ /* 0x000fe400000010ff */
[----:B------:R-:W-:Y:S02]  /*86f0*/  F2FP.BF16.F32.PACK_AB R13, R13, R90 ;  /* 0x0000005a0d0d723e */ /* 0x000fe400000010ff */
[----:B------:R-:W-:Y:S02]  /*8700*/  F2FP.BF16.F32.PACK_AB R93, R93, R92 ;  /* 0x0000005c5d5d723e */ /* 0x000fe400000010ff */
[----:B------:R-:W-:Y:S02]  /*8710*/  F2FP.BF16.F32.PACK_AB R95, R95, R94 ;  /* 0x0000005e5f5f723e */ /* 0x000fe400000010ff */
[----:B------:R-:W-:Y:S02]  /*8720*/  F2FP.BF16.F32.PACK_AB R10, R10, R68 ;  /* 0x000000440a0a723e */ /* 0x000fe400000010ff */
[----:B------:R-:W-:-:S02]  /*8730*/  F2FP.BF16.F32.PACK_AB R9, R9, R70 ;  /* 0x000000460909723e */ /* 0x000fc400000010ff */
[----:B------:R-:W-:Y:S02]  /*8740*/  F2FP.BF16.F32.PACK_AB R6, R6, R80 ;  /* 0x000000500606723e */ /* 0x000fe400000010ff */
        /* <DEDUP_REMOVED lines=34> */
.L_x_319:
[----:B------:R-:W1:Y:S01]  /*8970*/  LDCU.64 UR12, c[0x0][0x5c0] ;  /* 0x0000b800ff0c77ac */ /* 0x000e620008000a00 */
[----:B-----5:R-:W-:-:S05]  /*8980*/  IADD3 R2, PT, PT, R105, R106, RZ ;  /* 0x0000006a69027210 */ /* 0x020fca0007ffe0ff */
[C---:B-1----:R-:W-:Y:S02]  /*8990*/  IMAD R0, R2.reuse, UR13, RZ ;  /* 0x0000000d02007c24 */ /* 0x042fe4000f8e02ff */
[----:B------:R-:W-:-:S05]  /*89a0*/  IMAD.WIDE.U32 R2, R2, UR12, RZ ;  /* 0x0000000c02027c25 */ /* 0x000fca000f8e00ff */
[----:B------:R-:W-:Y:S02]  /*89b0*/  IADD3 R7, PT, PT, R3, R0, RZ ;  /* 0x0000000003077210 */ /* 0x000fe40007ffe0ff */
[----:B------:R-:W-:Y:S02]  /*89c0*/  MOV R6, R2 ;  /* 0x0000000200067202 */ /* 0x000fe40000000f00 */
.L_x_320:
        /* <DEDUP_REMOVED lines=12> */
.L_x_321:
[----:B------:R-:W1:Y:S01]  /*8a90*/  LDCU.64 UR6, c[0x0][0x5c8] ;  /* 0x0000b900ff0677ac */ /* 0x000e620008000a00 */
[----:B------:R-:W-:-:S05]  /*8aa0*/  IADD3 R2, PT, PT, R105, R106, RZ ;  /* 0x0000006a69027210 */ /* 0x000fca0007ffe0ff */
[C---:B-1----:R-:W-:Y:S02]  /*8ab0*/  IMAD R0, R2.reuse, UR7, RZ ;  /* 0x0000000702007c24 */ /* 0x042fe4000f8e02ff */
[----:B------:R-:W-:-:S05]  /*8ac0*/  IMAD.WIDE.U32 R2, R2, UR6, RZ ;  /* 0x0000000602027c25 */ /* 0x000fca000f8e00ff */
[----:B------:R-:W-:Y:S02]  /*8ad0*/  IADD3 R19, PT, PT, R3, R0, RZ ;  /* 0x0000000003137210 */ /* 0x000fe40007ffe0ff */
[----:B------:R-:W-:-:S07]  /*8ae0*/  MOV R18, R2 ;  /* 0x0000000200127202 */ /* 0x000fce0000000f00 */
.L_x_322:
[----:B------:R-:W-:Y:S01]  /*8af0*/  BAR.SYNC.DEFER_BLOCKING 0x0 ;  /* 0x0000000000007b1d */ /* 0x000fe20000010000 */
[----:B------:R-:W-:Y:S01]  /*8b00*/  USHF.L.U32 UR14, UR23, 0x7, URZ ;  /* 0x00000007170e7899 */ /* 0x000fe200080006ff */
[----:B------:R-:W-:Y:S01]  /*8b10*/  SHF.R.U32.HI R28, RZ, 0x2, R28 ;  /* 0x00000002ff1c7819 */ /* 0x000fe2000001161c */
[----:B------:R-:W-:Y:S01]  /*8b20*/  USHF.L.U32 UR4, UR23, 0x7, URZ ;  /* 0x0000000717047899 */ /* 0x000fe200080006ff */
[----:B------:R-:W-:Y:S01]  /*8b30*/  LEA.HI R155, R155, 0x40, RZ, 0x1e ;  /* 0x000000409b9b7811 */ /* 0x000fe200078ff0ff */
[----:B------:R-:W-:-:S03]  /*8b40*/  UIMAD.WIDE.U32 UR16, UR14, UR12, URZ ;  /* 0x0000000c0e1072a5 */ /* 0x000fc6000f8e00ff */
[----:B------:R-:W1:Y:S01]  /*8b50*/  LDC.64 R8, c[0x0][0x5d8] ;  /* 0x00017600ff087b82 */ /* 0x000e620000000a00 */
[----:B------:R-:W-:Y:S01]  /*8b60*/  USHF.R.S32.HI UR15, URZ, 0x1f, UR14 ;  /* 0x0000001fff0f7899 */ /* 0x000fe2000801140e */
[----:B------:R-:W-:Y:S01]  /*8b70*/  BSSY.RECONVERGENT B0, `(.L_x_323) ;  /* 0x0000020000007945 */ /* 0x000fe20003800200 */
[----:B------:R-:W-:Y:S02]  /*8b80*/  VIADD R0, R220, -UR4 ;  /* 0x80000004dc007c36 */ /* 0x000fe40008000000 */
[----:B------:R-:W-:Y:S01]  /*8b90*/  IMAD.U32 R2, RZ, RZ, UR16 ;  /* 0x00000010ff027e24 */ /* 0x000fe2000f8e00ff */
[----:B------:R-:W-:Y:S01]  /*8ba0*/  UIMAD UR5, UR15, UR12, URZ ;  /* 0x0000000c0f0572a4 */ /* 0x000fe2000f8e02ff */
[----:B------:R-:W-:Y:S01]  /*8bb0*/  IMAD.U32 R3, RZ, RZ, UR17 ;  /* 0x00000011ff037e24 */ /* 0x000fe2000f8e00ff */
[----:B------:R-:W2:Y:S01]  /*8bc0*/  LDC.64 R22, c[0x0][0x5e0] ;  /* 0x00017800ff167b82 */ /* 0x000ea20000000a00 */
[-C--:B------:R-:W-:Y:S01]  /*8bd0*/  ISETP.GE.AND P1, PT, R28, R0.reuse, PT ;  /* 0x000000001c00720c */ /* 0x080fe20003f26270 */
[----:B------:R-:W-:Y:S01]  /*8be0*/  UIMAD UR5, UR14, UR13, UR5 ;  /* 0x0000000d0e0572a4 */ /* 0x000fe2000f8e0205 */
[----:B------:R-:W-:Y:S01]  /*8bf0*/  LOP3.LUT R2, R2, 0x18, R101, 0xf8, !PT ;  /* 0x0000001802027812 */ /* 0x000fe200078ef865 */
[----:B------:R-:W-:Y:S01]  /*8c00*/  IMAD.MOV.U32 R3, RZ, RZ, RZ ;  /* 0x000000ffff037224 */ /* 0x000fe200078e00ff */
[----:B------:R-:W-:Y:S01]  /*8c10*/  ISETP.GE.AND P2, PT, R155, R0, PT ;  /* 0x000000009b00720c */ /* 0x000fe20003f46270 */
[----:B------:R-:W-:Y:S01]  /*8c20*/  IMAD.U32 R0, RZ, RZ, UR6 ;  /* 0x00000006ff007e24 */ /* 0x000fe2000f8e00ff */
[----:B------:R-:W-:-:S02]  /*8c30*/  IADD3 R4, P0, PT, R6, R2, RZ ;  /* 0x0000000206047210 */ /* 0x000fc40007f1e0ff */
[----:B------:R-:W-:Y:S01]  /*8c40*/  MOV R2, UR5 ;  /* 0x0000000500027c02 */ /* 0x000fe20008000f00 */
[----:B------:R3:W4:Y:S03]  /*8c50*/  LDS.128 R24, [R104+0x7000] ;  /* 0x0070000068187984 */ /* 0x0007260000000c00 */
[----:B------:R-:W-:Y:S02]  /*8c60*/  IADD3.X R5, PT, PT, R7, UR17, R2, P0, !PT ;  /* 0x0000001107057c10 */ /* 0x000fe400087fe402 */
[----:B------:R-:W-:Y:S02]  /*8c70*/  LOP3.LUT R2, R101, 0x18, RZ, 0xc0, !PT ;  /* 0x0000001865027812 */ /* 0x000fe400078ec0ff */
[----:B------:R-:W-:Y:S01]  /*8c80*/  IADD3 R20, P0, PT, R28, 0x40, RZ ;  /* 0x000000401c147810 */ /* 0x000fe20007f1e0ff */
[----:B-1----:R-:W-:-:S03]  /*8c90*/  IMAD.WIDE.U32 R4, R8, UR19, R4 ;  /* 0x0000001308047c25 */ /* 0x002fc6000f8e0004 */
[----:B------:R-:W-:Y:S01]  /*8ca0*/  IADD3.X R21, PT, PT, RZ, RZ, RZ, P0, !PT ;  /* 0x000000ffff157210 */ /* 0x000fe200007fe4ff */
[----:B------:R-:W-:-:S04]  /*8cb0*/  IMAD.WIDE.U32 R16, R0, UR14, R2 ;  /* 0x0000000e00107c25 */ /* 0x000fc8000f8e0002 */
[----:B------:R-:W-:Y:S01]  /*8cc0*/  IMAD R12, R9, UR19, R5 ;  /* 0x00000013090c7c24 */ /* 0x000fe2000f8e0205 */
[----:B---3--:R-:W-:Y:S06]  /*8cd0*/  @P1 BRA `(.L_x_324) ;  /* 0x0000000000241947 */ /* 0x008fec0003800000 */
[----:B------:R-:W1:Y:S01]  /*8ce0*/  LDS.128 R8, [R104+0x6000] ;  /* 0x0060000068087984 */ /* 0x000e620000000c00 */
[----:B------:R-:W3:Y:S01]  /*8cf0*/  LDCU.64 UR4, c[0x0][0x560] ;  /* 0x0000ac00ff0477ac */ /* 0x000ee20008000a00 */
[----:B------:R-:W-:Y:S02]  /*8d00*/  MOV R2, R4 ;  /* 0x0000000400027202 */ /* 0x000fe40000000f00 */
[----:B------:R-:W-:-:S03]  /*8d10*/  MOV R3, R12 ;  /* 0x0000000c00037202 */ /* 0x000fc60000000f00 */
[----:B------:R-:W-:-:S04]  /*8d20*/  IMAD.WIDE.U32 R2, R28, UR12, R2 ;  /* 0x0000000c1c027c25 */ /* 0x000fc8000f8e0002 */
[----:B------:R-:W-:Y:S01]  /*8d30*/  IMAD R0, R28, UR13, R3 ;  /* 0x0000000d1c007c24 */ /* 0x000fe2000f8e0203 */
[----:B---3--:R-:W-:-:S04]  /*8d40*/  LEA R6, P0, R2, UR4, 0x1 ;  /* 0x0000000402067c11 */ /* 0x008fc8000f8008ff */
[----:B------:R-:W-:-:S05]  /*8d50*/  LEA.HI.X R7, R2, UR5, R0, 0x1, P0 ;  /* 0x0000000502077c11 */ /* 0x000fca00080f0c00 */
[----:B-1----:R1:W-:Y:S04]  /*8d60*/  STG.E.128 desc[UR26][R6.64], R8 ;  /* 0x0000000806007986 */ /* 0x0023e8000c101d1a */
.L_x_324:
[----:B------:R-:W-:Y:S05]  /*8d70*/  BSYNC.RECONVERGENT B0 ;  /* 0x0000000000007941 */ /* 0x000fea0003800200 */
.L_x_323:
[----:B------:R-:W-:Y:S04]  /*8d80*/  BSSY.RECONVERGENT B0, `(.L_x_325) ;  /* 0x000000c000007945 */ /* 0x000fe80003800200 */
[----:B------:R-:W-:Y:S05]  /*8d90*/  @P2 BRA `(.L_x_326) ;  /* 0x0000000000282947 */ /* 0x000fea0003800000 */
[----:B------:R-:W3:Y:S01]  /*8da0*/  LDCU.64 UR4, c[0x0][0x560] ;  /* 0x0000ac00ff0477ac */ /* 0x000ee20008000a00 */
[----:B------:R-:W-:Y:S01]  /*8db0*/  MOV R2, R4 ;  /* 0x0000000400027202 */ /* 0x000fe20000000f00 */
[----:B------:R-:W-:Y:S01]  /*8dc0*/  IMAD R0, R21, UR12, RZ ;  /* 0x0000000c15007c24 */ /* 0x000fe2000f8e02ff */
[----:B------:R-:W-:-:S03]  /*8dd0*/  MOV R3, R12 ;  /* 0x0000000c00037202 */ /* 0x000fc60000000f00 */
[C---:B------:R-:W-:Y:S02]  /*8de0*/  IMAD R0, R20.reuse, UR13, R0 ;  /* 0x0000000d14007c24 */ /* 0x040fe4000f8e0200 */
[----:B------:R-:W-:-:S05]  /*8df0*/  IMAD.WIDE.U32 R4, R20, UR12, R2 ;  /* 0x0000000c14047c25 */ /* 0x000fca000f8e0002 */
[----:B------:R-:W-:Y:S02]  /*8e00*/  IADD3 R0, PT, PT, R0, R5, RZ ;  /* 0x0000000500007210 */ /* 0x000fe40007ffe0ff */
[----:B---3--:R-:W-:-:S04]  /*8e10*/  LEA R2, P0, R4, UR4, 0x1 ;  /* 0x0000000404027c11 */ /* 0x008fc8000f8008ff */
[----:B------:R-:W-:-:S05]  /*8e20*/  LEA.HI.X R3, R4, UR5, R0, 0x1, P0 ;  /* 0x0000000504037c11 */ /* 0x000fca00080f0c00 */
[----:B----4-:R3:W-:Y:S04]  /*8e30*/  STG.E.128 desc[UR26][R2.64], R24 ;  /* 0x0000001802007986 */ /* 0x0107e8000c101d1a */
.L_x_326:
[----:B------:R-:W-:Y:S05]  /*8e40*/  BSYNC.RECONVERGENT B0 ;  /* 0x0000000000007941 */ /* 0x000fea0003800200 */
.L_x_325:
[----:B------:R-:W5:Y:S01]  /*8e50*/  LDS.128 R12, [R104+0x8000] ;  /* 0x00800000680c7984 */ /* 0x000f620000000c00 */
[----:B------:R-:W-:Y:S01]  /*8e60*/  UIMAD UR15, UR15, UR6, URZ ;  /* 0x000000060f0f72a4 */ /* 0x000fe2000f8e02ff */
[----:B---3--:R-:W-:Y:S01]  /*8e70*/  IADD3 R2, P0, PT, R18, R16, RZ ;  /* 0x0000001012027210 */ /* 0x008fe20007f1e0ff */
[----:B-1----:R-:W1:Y:S02]  /*8e80*/  @!P1 LDC.64 R8, c[0x0][0x568] ;  /* 0x00015a00ff089b82 */ /* 0x002e640000000a00 */
[----:B------:R-:W-:-:S06]  /*8e90*/  UIMAD UR15, UR14, UR7, UR15 ;  /* 0x000000070e0f72a4 */ /* 0x000fcc000f8e020f */
[----:B------:R-:W-:Y:S02]  /*8ea0*/  IADD3.X R3, PT, PT, R19, UR15, R17, P0, !PT ;  /* 0x0000000f13037c10 */ /* 0x000fe400087fe411 */
[----:B------:R3:W3:Y:S01]  /*8eb0*/  LDS.128 R16, [R104+0x9000] ;  /* 0x0090000068107984 */ /* 0x0006e20000000c00 */
[----:B--2---:R-:W-:-:S04]  /*8ec0*/  IMAD.WIDE.U32 R4, R22, UR19, R2 ;  /* 0x0000001316047c25 */ /* 0x004fc8000f8e0002 */
[----:B------:R-:W-:Y:S01]  /*8ed0*/  IMAD R3, R23, UR19, R5 ;  /* 0x0000001317037c24 */ /* 0x000fe2000f8e0205 */
[----:B------:R-:W-:-:S05]  /*8ee0*/  @!P1 MOV R2, R4 ;  /* 0x0000000400029202 */ /* 0x000fca0000000f00 */
[----:B------:R-:W-:-:S04]  /*8ef0*/  @!P1 IMAD.WIDE.U32 R6, R28, UR6, R2 ;  /* 0x000000061c069c25 */ /* 0x000fc8000f8e0002 */
[----:B------:R-:W-:Y:S01]  /*8f00*/  @!P1 IMAD R0, R28, UR7, R7 ;  /* 0x000000071c009c24 */ /* 0x000fe2000f8e0207 */
[----:B-1----:R-:W-:-:S04]  /*8f10*/  @!P1 LEA R8, P0, R6, R8, 0x1 ;  /* 0x0000000806089211 */ /* 0x002fc800078008ff */
[----:B------:R-:W-:-:S05]  /*8f20*/  @!P1 LEA.HI.X R9, R6, R9, R0, 0x1, P0 ;  /* 0x0000000906099211 */ /* 0x000fca00000f0c00 */
[----:B-----5:R1:W-:Y:S01]  /*8f30*/  @!P1 STG.E.128 desc[UR26][R8.64], R12 ;  /* 0x0000000c08009986 */ /* 0x0203e2000c101d1a */
[----:B---3--:R-:W-:Y:S05]  /*8f40*/  @P2 BRA `(.L_x_315) ;  /* 0x0000000000242947 */ /* 0x008fea0003800000 */
        /* <DEDUP_REMOVED lines=9> */
.L_x_315:
[----:B------:R-:W-:Y:S05]  /*8fe0*/  BSYNC.RECONVERGENT B1 ;  /* 0x0000000000017941 */ /* 0x000fea0003800200 */
.L_x_297:
[----:B------:R-:W5:Y:S01]  /*8ff0*/  LDCU UR5, c[0x0][0x438] ;  /* 0x00008700ff0577ac */ /* 0x000f620008000800 */
[----:B-1-3--:R-:W1:Y:S01]  /*9000*/  LDC R8, c[0x0][0x438] ;  /* 0x00010e00ff087b82 */ /* 0x00ae620000000800 */
        /* <DEDUP_REMOVED lines=9> */
.L_x_328:
        /* <DEDUP_REMOVED lines=14> */
.L_x_821:


//--------------------- .text._ZN5flash44flash_bwd_dq_dk_dv_loop_seqk_parallel_kernelI23Flash_bwd_kernel_traitsILi32ELi128ELi128ELi8ELi4ELi4ELi4ELb1ELb0EN7cutlass10bfloat16_tE19Flash_kernel_traitsILi32ELi128ELi128ELi8ES3_EELb0ELb1ELb0ELb0ELb0ELb1ELb1EEEvNS_16Flash_bwd_paramsE --------------------------
	.section	.text._ZN5flash44flash_bwd_dq_dk_dv_loop_seqk_parallel_kernelI23Flash_bwd_kernel_traitsILi32ELi128ELi128ELi8ELi4ELi4ELi4ELb1ELb0EN7cutlass10bfloat16_tE19Flash_kernel_traitsILi32ELi128ELi128ELi8ES3_EELb0ELb1ELb0ELb0ELb0ELb1ELb1EEEvNS_16Flash_bwd_paramsE,"ax",@progbits
	.align	128
        .global         _ZN5flash44flash_bwd_dq_dk_dv_loop_seqk_parallel_kernelI23Flash_bwd_kernel_traitsILi32ELi128ELi128ELi8ELi4ELi4ELi4ELb1ELb0EN7cutlass10bfloat16_tE19Flash_kernel_traitsILi32ELi128ELi128ELi8ES3_EELb0ELb1ELb0ELb0ELb0ELb1ELb1EEEvNS_16Flash_bwd_paramsE
        .type           _ZN5flash44flash_bwd_dq_dk_dv_loop_seqk_parallel_kernelI23Flash_bwd_kernel_traitsILi32ELi128ELi128ELi8ELi4ELi4ELi4ELb1ELb0EN7cutlass10bfloat16_tE19Flash_kernel_traitsILi32ELi128ELi128ELi8ES3_EELb0ELb1ELb0ELb0ELb0ELb1ELb1EEEvNS_16Flash_bwd_paramsE,@function
        .size           _ZN5flash44flash_bwd_dq_dk_dv_loop_seqk_parallel_kernelI23Flash_bwd_kernel_traitsILi32ELi128ELi128ELi8ELi4ELi4ELi4ELb1ELb0EN7cutlass10bfloat16_tE19Flash_kernel_traitsILi32ELi128ELi128ELi8ES3_EELb0ELb1ELb0ELb0ELb0ELb1ELb1EEEvNS_16Flash_bwd_paramsE,(.L_x_822 - _ZN5flash44flash_bwd_dq_dk_dv_loop_seqk_parallel_kernelI23Flash_bwd_kernel_traitsILi32ELi128ELi128ELi8ELi4ELi4ELi4ELb1ELb0EN7cutlass10bfloat16_tE19Flash_kernel_traitsILi32ELi128ELi128ELi8ES3_EELb0ELb1ELb0ELb0ELb0ELb1ELb1EEEvNS_16Flash_bwd_paramsE)
        .other          _ZN5flash44flash_bwd_dq_dk_dv_loop_seqk_parallel_kernelI23Flash_bwd_kernel_traitsILi32ELi128ELi128ELi8ELi4ELi4ELi4ELb1ELb0EN7cutlass10bfloat16_tE19Flash_kernel_traitsILi32ELi128ELi128ELi8ES3_EELb0ELb1ELb0ELb0ELb0ELb1ELb1EEEvNS_16Flash_bwd_paramsE,@"STO_CUDA_ENTRY STV_DEFAULT"
_ZN5flash44flash_bwd_dq_dk_dv_loop_seqk_parallel_kernelI23Flash_bwd_kernel_traitsILi32ELi128ELi128ELi8ELi4ELi4ELi4ELb1ELb0EN7cutlass10bfloat16_tE19Flash_kernel_traitsILi32ELi128ELi128ELi8ES3_EELb0ELb1ELb0ELb0ELb0ELb1ELb1EEEvNS_16Flash_bwd_paramsE:
.text._ZN5flash44flash_bwd_dq_dk_dv_loop_seqk_parallel_kernelI23Flash_bwd_kernel_traitsILi32ELi128ELi128ELi8ELi4ELi4ELi4ELb1ELb0EN7cutlass10bfloat16_tE19Flash_kernel_traitsILi32ELi128ELi128ELi8ES3_EELb0ELb1ELb0ELb0ELb0ELb1ELb1EEEvNS_16Flash_bwd_paramsE:
        /* <DEDUP_REMOVED lines=49> */
.L_x_360:
[----:B-1----:R-:W1:Y:S01]  /*0310*/  LDCU.64 UR8, c[0x0][0x478] ;  /* 0x00008f00ff0877ac */ /* 0x002e620008000a00 */
[----:B------:R-:W-:Y:S02]  /*0320*/  PLOP3.LUT P1, PT, PT, PT, UP3, 0x80, 0x8 ;  /* 0x000000000008781c */ /* 0x000fe40003f2f038 */
[----:B------:R-:W-:Y:S01]  /*0330*/  PLOP3.LUT P4, PT, PT, PT, UP5, 0x80, 0x8 ;  /* 0x000000000008781c */ /* 0x000fe20003f8f058 */
[----:B------:R-:W-:Y:S01]  /*0340*/  @UP3 ULEA UR14, UP0, UR37, UR12, 0x2 ;  /* 0x0000000c250e3291 */ /* 0x000fe2000f8010ff */
[----:B------:R-:W-:Y:S01]  /*0350*/  PLOP3.LUT P2, PT, PT, PT, UP4, 0x80, 0x8 ;  /* 0x000000000008781c */ /* 0x000fe20003f4f048 */
[----:B------:R-:W-:Y:S02]  /*0360*/  UISETP.NE.AND UP2, UPT, UR26, URZ, UPT ;  /* 0x000000ff1a00728c */ /* 0x000fe4000bf45270 */
[----:B------:R-:W-:Y:S02]  /*0370*/  @UP3 ULEA.HI.X UR15, UR37, UR13, URZ, 0x2, UP0 ;  /* 0x0000000d250f3291 */ /* 0x000fe400080f14ff */
[----:B--2---:R-:W-:-:S04]  /*0380*/  IMAD.U32 R4, RZ, RZ, UR14 ;  /* 0x0000000eff047e24 */ /* 0x004fc8000f8e00ff */
        /* <DEDUP_REMOVED lines=15> */
[----:B------:R-:W-:Y:S01]  /*0480*/  UMOV UR19, 0xffffffff ;  /* 0xffffffff00137882 */ /* 0x000fe20000000000 */
[----:B------:R-:W-:Y:S01]  /*0490*/  UMOV UR40, 0xffffffff ;  /* 0xffffffff00287882 */ /* 0x000fe20000000000 */
[----:B---3--:R-:W-:-:S04]  /*04a0*/  @!UP0 UISETP.NE.U32.AND UP1, UPT, UR8, URZ, UPT ;  /* 0x000000ff0800828c */ /* 0x008fc8000bf25070 */
[----:B------:R-:W-:-:S04]  /*04b0*/  @!UP0 UISETP.NE.AND.EX UP1, UPT, UR9, URZ, UPT, UP1 ;  /* 0x000000ff0900828c */ /* 0x000fc8000bf25310 */
        /* <DEDUP_REMOVED lines=25> */
.L_x_329:
        /* <DEDUP_REMOVED lines=16> */
[----:B------:R-:W-:Y:S02]  /*0750*/  USHF.R.S32.HI UR53, URZ, 0x1f, UR45 ;  /* 0x0000001fff357899 */ /* 0x000fe4000801142d */
[----:B--2---:R-:W-:Y:S02]  /*0760*/  @UP1 UIMAD.WIDE.U32 UR14, UR19, UR8, URZ ;  /* 0x00000008130e12a5 */ /* 0x004fe4000f8e00ff */
[----:B------:R-:W-:Y:S02]  /*0770*/  @!UP1 UIMAD UR47, UR37, UR11, UR51 ;  /* 0x0000000b252f92a4 */ /* 0x000fe4000f8e0233 */
[----:B------:R-:W-:-:S03]  /*0780*/  @UP1 UIMAD UR47, UR19, UR9, UR15 ;  /* 0x00000009132f12a4 */ /* 0x000fc6000f8e020f */
[----:B------:R-:W-:Y:S01]  /*0790*/  @UP1 UMOV UR50, UR14 ;  /* 0x0000000e00321c82 */ /* 0x000fe20008000000 */
[----:B------:R-:W-:Y:S08]  /*07a0*/  BRA.U UP2, `(.L_x_331) ;  /* 0x0000000102347547 */ /* 0x000ff0000b800000 */
        /* <DEDUP_REMOVED lines=12> */
[----:B------:R-:W-:Y:S05]  /*0870*/  BRA `(.L_x_332) ;  /* 0x00000000001c7947 */ /* 0x000fea0003800000 */
.L_x_331:
[----:B------:R-:W1:Y:S01]  /*0880*/  LDCU.64 UR16, c[0x0][0x3b8] ;  /* 0x00007700ff1077ac */ /* 0x000e620008000a00 */
[----:B------:R-:W-:-:S04]  /*0890*/  UIADD3 UR8, UPT, UPT, UR35, UR40, URZ ;  /* 0x0000002823087290 */ /* 0x000fc8000fffe0ff */
[----:B-1----:R-:W-:Y:S02]  /*08a0*/  UIMAD.WIDE.U32 UR10, UR8, UR16, URZ ;  /* 0x00000010080a72a5 */ /* 0x002fe4000f8e00ff */
[----:B------:R-:W-:-:S04]  /*08b0*/  UIMAD UR8, UR8, UR17, URZ ;  /* 0x00000011080872a4 */ /* 0x000fc8000f8e02ff */
[----:B------:R-:W-:Y:S01]  /*08c0*/  UIADD3 UR8, UPT, UPT, UR11, UR8, URZ ;  /* 0x000000080b087290 */ /* 0x000fe2000fffe0ff */
[----:B------:R-:W-:-:S05]  /*08d0*/  UMOV UR46, UR10 ;  /* 0x0000000a002e7c82 */ /* 0x000fca0008000000 */
[----:B------:R-:W-:Y:S02]  /*08e0*/  MOV R19, UR8 ;  /* 0x0000000800137c02 */ /* 0x000fe40008000f00 */
.L_x_332:
        /* <DEDUP_REMOVED lines=43> */
.L_x_333:
[----:B------:R-:W1:Y:S01]  /*0ba0*/  LDCU.64 UR14, c[0x0][0x3c0] ;  /* 0x00007800ff0e77ac */ /* 0x000e620008000a00 */
[----:B------:R-:W-:-:S04]  /*0bb0*/  UIADD3 UR8, UPT, UPT, UR35, UR40, URZ ;  /* 0x0000002823087290 */ /* 0x000fc8000fffe0ff */
[----:B-1----:R-:W-:Y:S02]  /*0bc0*/  UIMAD.WIDE.U32 UR48, UR8, UR14, URZ ;  /* 0x0000000e083072a5 */ /* 0x002fe4000f8e00ff */
[----:B------:R-:W-:-:S04]  /*0bd0*/  UIMAD UR8, UR8, UR15, URZ ;  /* 0x0000000f080872a4 */ /* 0x000fc8000f8e02ff */
[----:B------:R-:W-:-:S06]  /*0be0*/  UIADD3 UR8, UPT, UPT, UR49, UR8, URZ ;  /* 0x0000000831087290 */ /* 0x000fcc000fffe0ff */
[----:B------:R-:W-:-:S07]  /*0bf0*/  MOV R18, UR8 ;  /* 0x0000000800127c02 */ /* 0x000fce0008000f00 */
.L_x_334:
        /* <DEDUP_REMOVED lines=28> */
.L_x_335:
[----:B------:R-:W-:Y:S02]  /*0dc0*/  UIMAD.WIDE.U32 UR10, UR58, UR19, URZ ;  /* 0x000000133a0a72a5 */ /* 0x000fe4000f8e00ff */
[----:B------:R-:W-:-:S04]  /*0dd0*/  UIMAD UR8, UR59, UR19, URZ ;  /* 0x000000133b0872a4 */ /* 0x000fc8000f8e02ff */
[----:B------:R-:W-:-:S12]  /*0de0*/  UIADD3 UR8, UPT, UPT, UR11, UR8, URZ ;  /* 0x000000080b087290 */ /* 0x000fd8000fffe0ff */
.L_x_336:
        /* <DEDUP_REMOVED lines=20> */
.L_x_337:
[----:B------:R-:W1:Y:S01]  /*0f30*/  LDCU UR59, c[0x0][0x434] ;  /* 0x00008680ff3b77ac */ /* 0x000e620008000800 */
[----:B------:R-:W-:-:S04]  /*0f40*/  UIMAD UR9, UR37, UR18, UR24 ;  /* 0x00000012250972a4 */ /* 0x000fc8000f8e0218 */
[----:B-1----:R-:W-:Y:S02]  /*0f50*/  UIMAD UR59, UR9, UR59, URZ ;  /* 0x0000003b093b72a4 */ /* 0x002fe4000f8e02ff */
.L_x_338:
        /* <DEDUP_REMOVED lines=11> */
.L_x_339:
[----:B------:R-:W1:Y:S01]  /*1010*/  LDCU UR58, c[0x0][0x444] ;  /* 0x00008880ff3a77ac */ /* 0x000e620008000800 */
[----:B------:R-:W-:-:S04]  /*1020*/  UIMAD UR9, UR37, UR18, UR24 ;  /* 0x00000012250972a4 */ /* 0x000fc8000f8e0218 */
[----:B-1----:R-:W-:-:S12]  /*1030*/  UIMAD UR58, UR9, UR58, URZ ;  /* 0x0000003a093a72a4 */ /* 0x002fd8000f8e02ff */
.L_x_340:
[----:B------:R-:W-:Y:S01]  /*1040*/  USHF.R.S32.HI UR9, URZ, 0x1f, UR57 ;  /* 0x0000001fff097899 */ /* 0x000fe20008011439 */
[----:B------:R-:W1:Y:S01]  /*1050*/  S2R R26, SR_TID.X ;  /* 0x00000000001a7919 */ /* 0x000e620000002100 */
[----:B------:R-:W-:Y:S01]  /*1060*/  UIADD3 UR57, UP1, UP0, UR64, UR10, UR57 ;  /* 0x0000000a40397290 */ /* 0x000fe2000f83e039 */
[----:B------:R-:W2:Y:S01]  /*1070*/  LDC.64 R12, c[0x0][0x3b0] ;  /* 0x0000ec00ff0c7b82 */ /* 0x000ea20000000a00 */
[----:B------:R-:W-:Y:S01]  /*1080*/  UIADD3 UR51, UPT, UPT, UR5, UR41, URZ ;  /* 0x0000002905337290 */ /* 0x000fe2000fffe0ff */
[----:B------:R-:W-:Y:S01]  /*1090*/  MOV R11, RZ ;  /* 0x000000ff000b7202 */ /* 0x000fe20000000f00 */
[----:B------:R-:W-:Y:S01]  /*10a0*/  UIADD3.X UR56, UPT, UPT, UR56, UR8, UR9, UP1, UP0 ;  /* 0x0000000838387290 */ /* 0x000fe20008fe0409 */
[----:B------:R-:W-:Y:S01]  /*10b0*/  BSSY.RECONVERGENT B1, `(.L_x_330) ;  /* 0x000081f000017945 */ /* 0x000fe20003800200 */
[----:B------:R-:W-:Y:S02]  /*10c0*/  UIMAD UR54, UR18, UR54, URZ ;  /* 0x00000036123672a4 */ /* 0x000fe4000f8e02ff */
[----:B------:R-:W-:Y:S01]  /*10d0*/  ULEA UR58, UR52, UR58, 0x7 ;  /* 0x0000003a343a7291 */ /* 0x000fe2000f8e38ff */
[----:B------:R-:W3:Y:S01]  /*10e0*/  LDC.64 R14, c[0x0][0x5f8] ;  /* 0x00017e00ff0e7b82 */ /* 0x000ee20000000a00 */
[----:B------:R-:W4:Y:S01]  /*10f0*/  LDCU UR9, c[0x0][0x508] ;  /* 0x0000a100ff0977ac */ /* 0x000f220008000800 */
[----:B------:R-:W-:Y:S01]  /*1100*/  ULEA UR59, UR52, UR59, 0x7 ;  /* 0x0000003b343b7291 */ /* 0x000fe2000f8e38ff */
[----:B--2---:R-:W-:Y:S01]  /*1110*/  SHF.L.U64.HI R17, R12, 0x6, R13 ;  /* 0x000000060c117819 */ /* 0x004fe2000001020d */
[----:B----4-:R-:W-:Y:S01]  /*1120*/  UIADD3 UR9, UPT, UPT, UR51, -UR9, -UR34 ;  /* 0x8000000933097290 */ /* 0x010fe2000fffe822 */
[----:B-1----:R-:W-:-:S03]  /*1130*/  IMAD.SHL.U32 R24, R26, 0x8, RZ ;  /* 0x000000081a187824 */ /* 0x002fc600078e00ff */
[----:B------:R-:W-:Y:S01]  /*1140*/  USHF.R.S32.HI UR8, URZ, 0x1f, UR9 ;  /* 0x0000001fff087899 */ /* 0x000fe20008011409 */
[--C-:B------:R-:W-:Y:S02]  /*1150*/  SHF.R.U32.HI R25, RZ, 0x2, R26.reuse ;  /* 0x00000002ff197819 */ /* 0x100fe4000001161a */
[----:B------:R-:W-:Y:S01]  /*1160*/  SHF.R.U32.HI R16, RZ, 0x5, R26 ;  /* 0x00000005ff107819 */ /* 0x000fe2000001161a */
[----:B------:R-:W-:Y:S01]  /*1170*/  ULEA.HI UR8, UR8, UR9, URZ, 0x7 ;  /* 0x0000000908087291 */ /* 0x000fe2000f8f38ff */
[----:B------:R-:W-:Y:S02]  /*1180*/  LOP3.LUT R10, R24, 0x18, RZ, 0xc0, !PT ;  /* 0x00000018180a7812 */ /* 0x000fe400078ec0ff */
[----:B------:R-:W-:Y:S01]  /*1190*/  LOP3.LUT R8, R26, 0x1f, RZ, 0xc0, !PT ;  /* 0x0000001f1a087812 */ /* 0x000fe200078ec0ff */
[----:B------:R-:W-:Y:S01]  /*11a0*/  USHF.R.S32.HI UR49, URZ, 0x7, UR8 ;  /* 0x00000007ff317899 */ /* 0x000fe20008011408 */
[----:B------:R-:W-:Y:S01]  /*11b0*/  IADD3 R2, P0, PT, R10, UR62, RZ ;  /* 0x0000003e0a027c10 */ /* 0x000fe2000ff1e0ff */
[----:B------:R-:W1:Y:S02]  /*11c0*/  LDCU.64 UR62, c[0x0][0x5e8] ;  /* 0x0000bd00ff3e77ac */ /* 0x000e640008000a00 */
[----:B------:R-:W-:-:S02]  /*11d0*/  IMAD R8, R16, UR54, R8 ;  /* 0x0000003610087c24 */ /* 0x000fc4000f8e0208 */
[----:B------:R-:W-:Y:S01]  /*11e0*/  IMAD.X R3, RZ, RZ, UR55, P0 ;  /* 0x00000037ff037e24 */ /* 0x000fe200080e06ff */
[----:B------:R-:W2:Y:S01]  /*11f0*/  LDCU.128 UR8, c[0x0][0x590] ;  /* 0x0000b200ff0877ac */ /* 0x000ea20008000c00 */
[----:B------:R-:W-:-:S04]  /*1200*/  UISETP.LT.AND UP0, UPT, URZ, UR49, UPT ;  /* 0x00000031ff00728c */ /* 0x000fc8000bf01270 */
[----:B------:R-:W-:-:S04]  /*1210*/  USEL UR49, URZ, UR49, !UP0 ;  /* 0x00000031ff317287 */ /* 0x000fc8000c000000 */
[----:B------:R-:W-:Y:S02]  /*1220*/  UISETP.GT.AND UP0, UPT, UR42, UR49, UPT ;  /* 0x000000312a00728c */ /* 0x000fe4000bf04270 */
[----:B-1----:R-:W-:Y:S02]  /*1230*/  UIMAD.WIDE UR62, UR58, 0x4, UR62 ;  /* 0x000000043a3e78a5 */ /* 0x002fe4000f8e023e */
[----:B--2---:R-:W-:Y:S01]  /*1240*/  UIMAD UR19, UR53, UR8, URZ ;  /* 0x00000008351372a4 */ /* 0x004fe2000f8e02ff */
        /* <DEDUP_REMOVED lines=8> */
[----:B------:R-:W2:Y:S01]  /*12d0*/  LDCU.64 UR18, c[0x0][0x3c8] ;  /* 0x00007900ff1277ac */ /* 0x000ea20008000a00 */
[----:B------:R-:W-:-:S04]  /*12e0*/  IMAD.WIDE.U32 R2, R4, UR24, R2 ;  /* 0x0000001804027c25 */ /* 0x000fc8000f8e0002 */
[----:B------:R-:W-:Y:S02]  /*12f0*/  IMAD R3, R0, UR24, R3 ;  /* 0x0000001800037c24 */ /* 0x000fe4000f8e0203 */
[C---:B------:R-:W-:Y:S02]  /*1300*/  IMAD R0, R12.reuse, UR53, RZ ;  /* 0x000000350c007c24 */ /* 0x040fe4000f8e02ff */
[----:B------:R-:W-:-:S04]  /*1310*/  IMAD.WIDE.U32 R4, R12, UR45, R10 ;  /* 0x0000002d0c047c25 */ /* 0x000fc8000f8e000a */
[----:B------:R-:W-:Y:S01]  /*1320*/  IMAD R0, R13, UR45, R0 ;  /* 0x0000002d0d007c24 */ /* 0x000fe2000f8e0200 */
[----:B------:R-:W-:Y:S01]  /*1330*/  USHF.L.U32 UR45, UR8, 0x6, URZ ;  /* 0x00000006082d7899 */ /* 0x000fe200080006ff */
[----:B------:R-:W-:Y:S01]  /*1340*/  IMAD.WIDE.U32 R6, R25, UR8, R2 ;  /* 0x0000000819067c25 */ /* 0x000fe2000f8e0002 */
[----:B------:R-:W-:-:S03]  /*1350*/  IADD3 R2, P0, PT, R4, UR50, RZ ;  /* 0x0000003204027c10 */ /* 0x000fc6000ff1e0ff */
[----:B------:R-:W-:Y:S01]  /*1360*/  IMAD R16, R25, UR9, R7 ;  /* 0x0000000919107c24 */ /* 0x000fe2000f8e0207 */
[----:B------:R-:W-:Y:S01]  /*1370*/  IADD3.X R3, PT, PT, R5, UR47, R0, P0, !PT ;  /* 0x0000002f05037c10 */ /* 0x000fe200087fe400 */
[----:B--2---:R-:W-:Y:S01]  /*1380*/  IMAD.U32 R0, RZ, RZ, UR18 ;  /* 0x00000012ff007e24 */ /* 0x004fe2000f8e00ff */
[----:B------:R-:W2:Y:S01]  /*1390*/  LDCU.64 UR8, c[0x0][0x380] ;  /* 0x00007000ff0877ac */ /* 0x000ea20008000a00 */
[----:B---3--:R-:W-:Y:S01]  /*13a0*/  IMAD.WIDE.U32 R4, R14, UR22, RZ ;  /* 0x000000160e047c25 */ /* 0x008fe2000f8e00ff */
[----:B------:R-:W-:Y:S01]  /*13b0*/  ISETP.NE.AND P0, PT, RZ, UR60, PT ;  /* 0x0000003cff007c0c */ /* 0x000fe2000bf05270 */
[----:B------:R-:W-:Y:S02]  /*13c0*/  USHF.L.U32 UR47, UR54, 0x7, URZ ;  /* 0x00000007362f7899 */ /* 0x000fe400080006ff */
[----:B------:R-:W-:Y:S01]  /*13d0*/  IMAD.WIDE.U32 R2, R0, UR24, R2 ;  /* 0x0000001800027c25 */ /* 0x000fe2000f8e0002 */
[----:B------:R-:W-:Y:S01]  /*13e0*/  SEL R4, R4, RZ, P0 ;  /* 0x000000ff04047207 */ /* 0x000fe20000000000 */
[----:B------:R-:W3:Y:S01]  /*13f0*/  LDCU.64 UR60, c[0x0][0x420] ;  /* 0x00008400ff3c77ac */ /* 0x000ee20008000a00 */
[----:B-1----:R-:W-:Y:S01]  /*1400*/  LEA R30, P3, R6, UR10, 0x1 ;  /* 0x0000000a061e7c11 */ /* 0x002fe2000f8608ff */
[----:B------:R-:W-:Y:S01]  /*1410*/  IMAD.U32 R0, RZ, RZ, UR19 ;  /* 0x00000013ff007e24 */ /* 0x000fe2000f8e00ff */
[----:B------:R-:W-:Y:S01]  /*1420*/  IADD3 R14, P2, P1, R8, UR57, R4 ;  /* 0x00000039080e7c10 */ /* 0x000fe2000f95e004 */
[----:B------:R-:W1:Y:S01]  /*1430*/  LDCU.64 UR18, c[0x0][0x570] ;  /* 0x0000ae00ff1277ac */ /* 0x000e620008000a00 */
[----:B------:R-:W-:Y:S01]  /*1440*/  IMAD R7, R15, UR22, R5 ;  /* 0x000000160f077c24 */ /* 0x000fe2000f8e0205 */
[----:B------:R-:W-:Y:S01]  /*1450*/  SHF.R.S32.HI R5, RZ, 0x1f, R8 ;  /* 0x0000001fff057819 */ /* 0x000fe20000011408 */
[----:B------:R-:W-:Y:S01]  /*1460*/  IMAD R3, R0, UR24, R3 ;  /* 0x0000001800037c24 */ /* 0x000fe2000f8e0203 */
[----:B------:R-:W-:Y:S01]  /*1470*/  MOV R4, UR47 ;  /* 0x0000002f00047c02 */ /* 0x000fe20008000f00 */
[----:B------:R4:W-:Y:S01]  /*1480*/  STL [R1+0x2c], R30 ;  /* 0x00002c1e01007387 */ /* 0x0009e20000100800 */
[----:B------:R-:W-:Y:S01]  /*1490*/  SEL R0, R7, RZ, P0 ;  /* 0x000000ff07007207 */ /* 0x000fe20000000000 */
[----:B------:R-:W-:Y:S01]  /*14a0*/  IMAD.WIDE.U32 R2, R25, R12, R2 ;  /* 0x0000000c19027225 */ /* 0x000fe200078e0002 */
[----:B------:R-:W-:-:S02]  /*14b0*/  LEA.HI.X R31, R6, UR11, R16, 0x1, P3 ;  /* 0x0000000b061f7c11 */ /* 0x000fc400098f0c10 */
[----:B------:R-:W-:Y:S01]  /*14c0*/  IADD3.X R5, PT, PT, R5, UR56, R0, P2, P1 ;  /* 0x0000003805057c10 */ /* 0x000fe200097e2400 */
[C---:B------:R-:W-:Y:S01]  /*14d0*/  IMAD R3, R25.reuse, R13, R3 ;  /* 0x0000000d19037224 */ /* 0x040fe200078e0203 */
[----:B------:R-:W-:Y:S01]  /*14e0*/  IADD3 R0, P1, PT, R14, UR47, RZ ;  /* 0x0000002f0e007c10 */ /* 0x000fe2000ff3e0ff */
[----:B------:R4:W-:Y:S01]  /*14f0*/  STL [R1+0x28], R31 ;  /* 0x0000281f01007387 */ /* 0x0009e20000100800 */
[----:B--2---:R-:W-:Y:S01]  /*1500*/  LEA R28, P2, R2, UR8, 0x1 ;  /* 0x00000008021c7c11 */ /* 0x004fe2000f8408ff */
[----:B------:R-:W-:Y:S01]  /*1510*/  IMAD.SHL.U32 R8, R12, 0x40, RZ ;  /* 0x000000400c087824 */ /* 0x000fe200078e00ff */
[----:B------:R-:W-:Y:S01]  /*1520*/  LEA.HI.X.SX32 R4, R4, R5, 0x1, P1 ;  /* 0x0000000504047211 */ /* 0x000fe200008f0eff */
[C---:B------:R-:W-:Y:S01]  /*1530*/  VIADD R14, R25.reuse, 0x40 ;  /* 0x00000040190e7836 */ /* 0x040fe20000000000 */
[----:B-1----:R-:W-:Y:S01]  /*1540*/  LEA R22, P1, R0, UR18, 0x2 ;  /* 0x0000001200167c11 */ /* 0x002fe2000f8210ff */
[----:B------:R4:W-:Y:S01]  /*1550*/  STL [R1+0x24], R28 ;  /* 0x0000241c01007387 */ /* 0x0009e20000100800 */
[----:B------:R-:W-:Y:S01]  /*1560*/  LEA.HI.X R29, R2, UR9, R3, 0x1, P2 ;  /* 0x00000009021d7c11 */ /* 0x000fe200090f0c03 */
[----:B---3--:R-:W-:Y:S01]  /*1570*/  UIMAD.WIDE UR60, UR59, 0x4, UR60 ;  /* 0x000000043b3c78a5 */ /* 0x008fe2000f8e023c */
[----:B------:R-:W-:Y:S01]  /*1580*/  LEA.HI.X R23, R0, UR19, R4, 0x2, P1 ;  /* 0x0000001300177c11 */ /* 0x000fe200088f1404 */
[----:B------:R-:W-:Y:S01]  /*1590*/  UMOV UR18, UR62 ;  /* 0x0000003e00127c82 */ /* 0x000fe20008000000 */
[----:B------:R-:W-:Y:S01]  /*15a0*/  IADD3 R13, P1, PT, R25, 0x40, RZ ;  /* 0x00000040190d7810 */ /* 0x000fe20007f3e0ff */
[----:B------:R4:W-:Y:S01]  /*15b0*/  STL [R1+0x20], R29 ;  /* 0x0000201d01007387 */ /* 0x0009e20000100800 */
[----:B------:R-:W-:-:S02]  /*15c0*/  UMOV UR19, UR63 ;  /* 0x0000003f00137c82 */ /* 0x000fc40008000000 */
[----:B------:R-:W-:Y:S01]  /*15d0*/  IADD3.X R20, PT, PT, RZ, RZ, RZ, P1, !PT ;  /* 0x000000ffff147210 */ /* 0x000fe20000ffe4ff */
[----:B------:R4:W-:Y:S01]  /*15e0*/  STL.64 [R1+0x10], R22 ;  /* 0x0000101601007387 */ /* 0x0009e20000100a00 */
[----:B------:R-:W-:Y:S07]  /*15f0*/  BRA.U UP0, `(.L_x_341) ;  /* 0x00000005008c7547 */ /* 0x000fee000b800000 */
        /* <DEDUP_REMOVED lines=13> */
.L_x_342:
[----:B------:R-:W1:Y:S01]  /*16d0*/  LDCU.64 UR14, c[0x0][0x5c0] ;  /* 0x0000b800ff0e77ac */ /* 0x000e620008000a00 */
[----:B------:R-:W-:-:S04]  /*16e0*/  UIADD3 UR8, UPT, UPT, UR35, UR40, URZ ;  /* 0x0000002823087290 */ /* 0x000fc8000fffe0ff */
[----:B-1----:R-:W-:Y:S02]  /*16f0*/  UIMAD.WIDE.U32 UR16, UR8, UR14, URZ ;  /* 0x0000000e081072a5 */ /* 0x002fe4000f8e00ff */
[----:B------:R-:W-:-:S04]  /*1700*/  UIMAD UR8, UR8, UR15, URZ ;  /* 0x0000000f080872a4 */ /* 0x000fc8000f8e02ff */
[----:B------:R-:W-:-:S06]  /*1710*/  UIADD3 UR8, UPT, UPT, UR17, UR8, URZ ;  /* 0x0000000811087290 */ /* 0x000fcc000fffe0ff */
[----:B------:R-:W-:Y:S02]  /*1720*/  MOV R0, UR8 ;  /* 0x0000000800007c02 */ /* 0x000fe40008000f00 */
.L_x_343:
        /* <DEDUP_REMOVED lines=12> */
.L_x_344:
[----:B------:R-:W1:Y:S01]  /*17f0*/  LDCU.64 UR10, c[0x0][0x5c8] ;  /* 0x0000b900ff0a77ac */ /* 0x000e620008000a00 */
[----:B------:R-:W-:-:S04]  /*1800*/  UIADD3 UR35, UPT, UPT, UR35, UR40, URZ ;  /* 0x0000002823237290 */ /* 0x000fc8000fffe0ff */
[----:B-1----:R-:W-:Y:S02]  /*1810*/  UIMAD.WIDE.U32 UR18, UR35, UR10, URZ ;  /* 0x0000000a231272a5 */ /* 0x002fe4000f8e00ff */
[----:B------:R-:W-:-:S04]  /*1820*/  UIMAD UR35, UR35, UR11, URZ ;  /* 0x0000000b232372a4 */ /* 0x000fc8000f8e02ff */
[----:B------:R-:W-:-:S06]  /*1830*/  UIADD3 UR35, UPT, UPT, UR19, UR35, URZ ;  /* 0x0000002313237290 */ /* 0x000fcc000fffe0ff */
[----:B------:R-:W-:Y:S02]  /*1840*/  MOV R12, UR35 ;  /* 0x00000023000c7c02 */ /* 0x000fe40008000f00 */
.L_x_345:
[----:B------:R-:W-:Y:S01]  /*1850*/  UIADD3 UR34, UPT, UPT, -UR5, UR34, URZ ;  /* 0x0000002205227290 */ /* 0x000fe2000fffe1ff */
[----:B------:R-:W-:Y:S01]  /*1860*/  IMAD.U32 R2, RZ, RZ, UR14 ;  /* 0x0000000eff027e24 */ /* 0x000fe2000f8e00ff */
[----:B------:R-:W1:Y:S01]  /*1870*/  LDCU.64 UR8, c[0x0][0x5d8] ;  /* 0x0000bb00ff0877ac */ /* 0x000e620008000a00 */
[----:B------:R-:W-:Y:S02]  /*1880*/  BSSY.RECONVERGENT B0, `(.L_x_346) ;  /* 0x000001d000007945 */ /* 0x000fe40003800200 */
[----:B------:R-:W-:Y:S01]  /*1890*/  IMAD.WIDE.U32 R2, R2, UR5, R10 ;  /* 0x0000000502027c25 */ /* 0x000fe2000f8e000a */
[----:B------:R-:W-:Y:S01]  /*18a0*/  ISETP.GE.AND P2, PT, R25, UR34, PT ;  /* 0x0000002219007c0c */ /* 0x000fe2000bf46270 */
[----:B------:R-:W-:Y:S01]  /*18b0*/  UIMAD UR17, UR43, UR14, URZ ;  /* 0x0000000e2b1172a4 */ /* 0x000fe2000f8e02ff */
[----:B------:R-:W-:Y:S02]  /*18c0*/  ISETP.GE.AND P1, PT, R14, UR34, PT ;  /* 0x000000220e007c0c */ /* 0x000fe4000bf26270 */
[----:B------:R-:W-:Y:S01]  /*18d0*/  IADD3 R2, P0, PT, R2, UR16, RZ ;  /* 0x0000001002027c10 */ /* 0x000fe2000ff1e0ff */
[----:B------:R-:W-:-:S06]  /*18e0*/  UIMAD UR17, UR5, UR15, UR17 ;  /* 0x0000000f051172a4 */ /* 0x000fcc000f8e0211 */
[----:B------:R-:W-:Y:S02]  /*18f0*/  IADD3.X R3, PT, PT, R0, UR17, R3, P0, !PT ;  /* 0x0000001100037c10 */ /* 0x000fe400087fe403 */
[----:B------:R-:W2:Y:S01]  /*1900*/  @!P2 LDC.64 R8, c[0x0][0x560] ;  /* 0x00015800ff08ab82 */ /* 0x000ea20000000a00 */
[----:B-1----:R-:W-:Y:S01]  /*1910*/  IMAD.U32 R4, RZ, RZ, UR8 ;  /* 0x00000008ff047e24 */ /* 0x002fe2000f8e00ff */
        /* <DEDUP_REMOVED lines=19> */
.L_x_347:
[----:B------:R-:W-:Y:S05]  /*1a50*/  BSYNC.RECONVERGENT B0 ;  /* 0x0000000000007941 */ /* 0x000fea0003800200 */
.L_x_346:
        /* <DEDUP_REMOVED lines=29> */
.L_x_341:
[----:B------:R-:W-:Y:S01]  /*1c30*/  UIADD3 UR37, UPT, UPT, -UR5, UR34, URZ ;  /* 0x0000002205257290 */ /* 0x000fe2000fffe1ff */
[----:B------:R-:W-:Y:S01]  /*1c40*/  IMAD.U32 R2, RZ, RZ, UR14 ;  /* 0x0000000eff027e24 */ /* 0x000fe2000f8e00ff */
[----:B------:R-:W1:Y:S01]  /*1c50*/  LDCU.64 UR10, c[0x0][0x3d8] ;  /* 0x00007b00ff0a77ac */ /* 0x000e620008000a00 */
[----:B------:R-:W-:Y:S01]  /*1c60*/  IMAD.U32 R4, RZ, RZ, UR16 ;  /* 0x00000010ff047e24 */ /* 0x000fe2000f8e00ff */
[----:B------:R-:W-:Y:S01]  /*1c70*/  LOP3.LUT R0, R24, 0xd8, RZ, 0xc0, !PT ;  /* 0x000000d818007812 */ /* 0x000fe200078ec0ff */
[--C-:B------:R-:W-:Y:S01]  /*1c80*/  IMAD.WIDE.U32 R2, R2, UR5, R10.reuse ;  /* 0x0000000502027c25 */ /* 0x100fe2000f8e000a */
[----:B------:R-:W-:Y:S01]  /*1c90*/  ISETP.GE.AND P6, PT, R25, UR37, PT ;  /* 0x0000002519007c0c */ /* 0x000fe2000bfc6270 */
[----:B------:R-:W-:Y:S01]  /*1ca0*/  UIMAD UR50, UR43, UR14, URZ ;  /* 0x0000000e2b3272a4 */ /* 0x000fe2000f8e02ff */
[----:B------:R-:W-:Y:S01]  /*1cb0*/  ISETP.GE.AND P5, PT, R14, UR37, PT ;  /* 0x000000250e007c0c */ /* 0x000fe2000bfa6270 */
[----:B------:R-:W-:Y:S01]  /*1cc0*/  UIMAD UR43, UR43, UR16, URZ ;  /* 0x000000102b2b72a4 */ /* 0x000fe2000f8e02ff */
[----:B------:R-:W-:Y:S01]  /*1cd0*/  IMAD.WIDE.U32 R4, R4, UR5, R10 ;  /* 0x0000000504047c25 */ /* 0x000fe2000f8e000a */
[----:B------:R-:W-:Y:S01]  /*1ce0*/  UIMAD UR47, UR52, -0x80, UR41 ;  /* 0xffffff80342f78a4 */ /* 0x000fe2000f8e0229 */
[----:B------:R-:W-:Y:S01]  /*1cf0*/  IADD3 R2, P2, PT, R2, UR48, RZ ;  /* 0x0000003002027c10 */ /* 0x000fe2000ff5e0ff */
[----:B------:R-:W2:Y:S01]  /*1d00*/  LDCU.64 UR8, c[0x0][0x3d0] ;  /* 0x00007a00ff0877ac */ /* 0x000ea20008000a00 */
[----:B------:R-:W-:Y:S01]  /*1d10*/  LOP3.LUT R0, R0, 0x18, R26, 0x78, !PT ;  /* 0x0000001800007812 */ /* 0x000fe200078e781a */
[----:B------:R-:W-:Y:S01]  /*1d20*/  IMAD.U32 R11, RZ, RZ, UR45 ;  /* 0x0000002dff0b7e24 */ /* 0x000fe2000f8e00ff */
[----:B------:R-:W-:Y:S01]  /*1d30*/  IADD3 R6, P1, PT, R4, UR46, RZ ;  /* 0x0000002e04067c10 */ /* 0x000fe2000ff3e0ff */
[----:B------:R-:W-:Y:S01]  /*1d40*/  UIMAD UR50, UR5, UR15, UR50 ;  /* 0x0000000f053272a4 */ /* 0x000fe2000f8e0232 */
[----:B------:R-:W-:Y:S01]  /*1d50*/  ISETP.GE.AND P3, PT, R14, UR47, PT ;  /* 0x0000002f0e007c0c */ /* 0x000fe2000bf66270 */
[----:B------:R-:W-:Y:S01]  /*1d60*/  UIMAD UR43, UR5, UR17, UR43 ;  /* 0x00000011052b72a4 */ /* 0x000fe2000f8e022b */
[----:B------:R-:W-:Y:S01]  /*1d70*/  LOP3.LUT R24, R0, 0x1f20, R24, 0xf8, !PT ;  /* 0x00001f2000187812 */ /* 0x000fe200078ef818 */
[----:B----4-:R-:W3:Y:S01]  /*1d80*/  @!P5 LDC.64 R22, c[0x0][0x390] ;  /* 0x0000e400ff16db82 */ /* 0x010ee20000000a00 */
[----:B-1----:R-:W-:Y:S01]  /*1d90*/  IMAD R0, R21, UR10, RZ ;  /* 0x0000000a15007c24 */ /* 0x002fe2000f8e02ff */
[----:B------:R-:W-:Y:S01]  /*1da0*/  IADD3.X R3, PT, PT, R18, UR50, R3, P2, !PT ;  /* 0x0000003212037c10 */ /* 0x000fe200097fe403 */
[----:B------:R-:W-:Y:S01]  /*1db0*/  IMAD.U32 R10, RZ, RZ, UR55 ;  /* 0x00000037ff0a7e24 */ /* 0x000fe2000f8e00ff */
[----:B------:R-:W-:Y:S01]  /*1dc0*/  IADD3.X R7, PT, PT, R19, UR43, R5, P1, !PT ;  /* 0x0000002b13077c10 */ /* 0x000fe20008ffe405 */
[----:B------:R-:W-:Y:S01]  /*1dd0*/  IMAD.U32 R5, RZ, RZ, UR45 ;  /* 0x0000002dff057e24 */ /* 0x000fe2000f8e00ff */
[----:B------:R-:W-:Y:S01]  /*1de0*/  ISETP.GE.AND P4, PT, R25, UR47, PT ;  /* 0x0000002f19007c0c */ /* 0x000fe2000bf86270 */
[C---:B------:R-:W-:Y:S01]  /*1df0*/  IMAD R4, R9.reuse, UR11, R0 ;  /* 0x0000000b09047c24 */ /* 0x040fe2000f8e0200 */
[----:B------:R-:W1:Y:S01]  /*1e00*/  @!P6 LDC.64 R18, c[0x0][0x390] ;  /* 0x0000e400ff12eb82 */ /* 0x000e620000000a00 */
[----:B------:R-:W-:Y:S01]  /*1e10*/  IMAD.WIDE.U32 R2, R9, UR10, R2 ;  /* 0x0000000a09027c25 */ /* 0x000fe2000f8e0002 */
[----:B------:R-:W-:Y:S01]  /*1e20*/  @!P3 LEA R14, P2, R5, R30, 0x1 ;  /* 0x0000001e050eb211 */ /* 0x000fe200078408ff */
[----:B------:R-:W-:Y:S01]  /*1e30*/  ULOP3.LUT UR52, UR52, 0x80000001, URZ, 0xc0, !UPT ;  /* 0x8000000134347892 */ /* 0x000fe2000f8ec0ff */
[C---:B------:R-:W-:Y:S01]  /*1e40*/  @!P3 LEA R16, P1, R8.reuse, R28, 0x1 ;  /* 0x0000001c0810b211 */ /* 0x040fe200078208ff */
[----:B--2---:R-:W-:Y:S01]  /*1e50*/  IMAD R0, R21, UR8, RZ ;  /* 0x0000000815007c24 */ /* 0x004fe2000f8e02ff */
[----:B------:R-:W-:Y:S01]  /*1e60*/  SHF.R.U32.HI R21, RZ, 0x1, R26 ;  /* 0x00000001ff157819 */ /* 0x000fe2000001161a */
[----:B------:R-:W-:Y:S01]  /*1e70*/  IMAD.IADD R3, R3, 0x1, R4 ;  /* 0x0000000103037824 */ /* 0x000fe200078e0204 */
[----:B------:R-:W-:Y:S01]  /*1e80*/  @!P3 LEA.HI.X R15, R11, R31, R10, 0x1, P2 ;  /* 0x0000001f0b0fb211 */ /* 0x000fe200010f0c0a */
[----:B------:R-:W-:Y:S01]  /*1e90*/  IMAD R11, R9, UR9, R0 ;  /* 0x00000009090b7c24 */ /* 0x000fe2000f8e0200 */
[----:B------:R-:W-:Y:S01]  /*1ea0*/  LOP3.LUT R10, R21, 0x30, RZ, 0xc0, !PT ;  /* 0x00000030150a7812 */ /* 0x000fe200078ec0ff */
[----:B------:R-:W-:Y:S01]  /*1eb0*/  IMAD.WIDE.U32 R6, R9, UR8, R6 ;  /* 0x0000000809067c25 */ /* 0x000fe2000f8e0006 */
[----:B------:R-:W-:Y:S01]  /*1ec0*/  @!P3 LEA.HI.X R17, R8, R29, R17, 0x1, P1 ;  /* 0x0000001d0811b211 */ /* 0x000fe200008f0c11 */
[----:B------:R-:W-:Y:S01]  /*1ed0*/  UISETP.NE.AND UP0, UPT, UR52, 0x1, UPT ;  /* 0x000000013400788c */ /* 0x000fe2000bf05270 */
[----:B------:R-:W-:Y:S01]  /*1ee0*/  LOP3.LUT R27, R10, 0x7, R25, 0xf8, !PT ;  /* 0x000000070a1b7812 */ /* 0x000fe200078ef819 */
[----:B------:R-:W-:Y:S01]  /*1ef0*/  @!P5 IMAD R0, R20, UR14, RZ ;  /* 0x0000000e1400dc24 */ /* 0x000fe2000f8e02ff */
[----:B------:R-:W-:Y:S01]  /*1f00*/  @P0 BAR.SYNC.DEFER_BLOCKING 0x0 ;  /* 0x0000000000000b1d */ /* 0x000fe20000010000 */
[--C-:B------:R-:W-:Y:S01]  /*1f10*/  @!P5 IMAD.MOV.U32 R8, RZ, RZ, R2.reuse ;  /* 0x000000ffff08d224 */ /* 0x100fe200078e0002 */
[----:B------:R-:W-:Y:S01]  /*1f20*/  LOP3.LUT R12, R27, 0x40, RZ, 0xfc, !PT ;  /* 0x000000401b0c7812 */ /* 0x000fe200078efcff */
[--C-:B------:R-:W-:Y:S01]  /*1f30*/  @!P5 IMAD.MOV.U32 R9, RZ, RZ, R3.reuse ;  /* 0x000000ffff09d224 */ /* 0x100fe200078e0003 */
[----:B------:R-:W-:Y:S01]  /*1f40*/  USEL UR5, URZ, 0x2000, UP0 ;  /* 0x00002000ff057887 */ /* 0x000fe20008000000 */
[----:B------:R-:W-:Y:S01]  /*1f50*/  @!P6 IMAD.WIDE.U32 R4, R25, UR14, R2 ;  /* 0x0000000e1904ec25 */ /* 0x000fe2000f8e0002 */
[----:B------:R-:W2:Y:S01]  /*1f60*/  LDCU UR11, c[0x0][0x590] ;  /* 0x0000b200ff0b77ac */ /* 0x000ea20008000800 */
[----:B------:R-:W-:Y:S02]  /*1f70*/  STL [R1+0x18], R27 ;  /* 0x0000181b01007387 */ /* 0x000fe40000100800 */
[C---:B------:R-:W-:Y:S01]  /*1f80*/  @!P5 IMAD R0, R13.reuse, UR15, R0 ;  /* 0x0000000f0d00dc24 */ /* 0x040fe2000f8e0200 */
[----:B-1----:R-:W-:Y:S01]  /*1f90*/  @!P6 LEA R10, P2, R4, R18, 0x1 ;  /* 0x00000012040ae211 */ /* 0x002fe200078408ff */
[----:B------:R-:W-:Y:S01]  /*1fa0*/  @!P5 IMAD.WIDE.U32 R2, R13, UR14, R8 ;  /* 0x0000000e0d02dc25 */ /* 0x000fe2000f8e0008 */
[----:B------:R-:W1:Y:S03]  /*1fb0*/  S2R R156, SR_TID.X ;  /* 0x00000000009c7919 */ /* 0x000e660000002100 */
[----:B------:R-:W-:Y:S01]  /*1fc0*/  IMAD.MOV.U32 R153, RZ, RZ, 0x20 ;  /* 0x00000020ff997424 */ /* 0x000fe200078e00ff */
[----:B---3--:R-:W-:Y:S01]  /*1fd0*/  @!P5 LEA R8, P1, R2, R22, 0x1 ;  /* 0x000000160208d211 */ /* 0x008fe200078208ff */
[----:B------:R-:W-:Y:S01]  /*1fe0*/  @!P6 IMAD R5, R25, UR15, R5 ;  /* 0x0000000f1905ec24 */ /* 0x000fe2000f8e0205 */
[----:B------:R-:W-:Y:S01]  /*1ff0*/  CS2R R94, SRZ ;  /* 0x00000000005e7805 */ /* 0x000fe2000001ff00 */
[----:B------:R-:W-:Y:S01]  /*2000*/  VIADD R9, R27, 0x8 ;  /* 0x000000081b097836 */ /* 0x000fe20000000000 */
[----:B------:R-:W-:Y:S01]  /*2010*/  CS2R R92, SRZ ;  /* 0x00000000005c7805 */ /* 0x000fe2000001ff00 */
[----:B------:R-:W-:Y:S01]  /*2020*/  @!P5 IMAD.IADD R0, R3, 0x1, R0 ;  /* 0x000000010300d824 */ /* 0x000fe200078e0200 */
[----:B------:R-:W-:Y:S01]  /*2030*/  CS2R R98, SRZ ;  /* 0x0000000000627805 */ /* 0x000fe2000001ff00 */
[----:B------:R-:W-:Y:S01]  /*2040*/  IMAD.IADD R3, R7, 0x1, R11 ;  /* 0x0000000107037824 */ /* 0x000fe200078e020b */
[----:B------:R-:W-:Y:S01]  /*2050*/  @!P6 LEA.HI.X R11, R4, R19, R5, 0x1, P2 ;  /* 0x00000013040be211 */ /* 0x000fe200010f0c05 */
[----:B------:R-:W-:Y:S01]  /*2060*/  @!P5 IMAD.MOV.U32 R4, RZ, RZ, R6 ;  /* 0x000000ffff04d224 */ /* 0x000fe200078e0006 */
[----:B------:R-:W-:Y:S01]  /*2070*/  ISETP.GE.AND P2, PT, R9, UR47, PT ;  /* 0x0000002f09007c0c */ /* 0x000fe2000bf46270 */
[----:B------:R-:W3:Y:S01]  /*2080*/  @!P6 LDC.64 R18, c[0x0][0x388] ;  /* 0x0000e200ff12eb82 */ /* 0x000ee20000000a00 */
[----:B------:R-:W-:Y:S01]  /*2090*/  @!P5 LEA.HI.X R9, R2, R23, R0, 0x1, P1 ;  /* 0x000000170209d211 */ /* 0x000fe200008f0c00 */
[----:B------:R-:W-:Y:S01]  /*20a0*/  @!P6 IMAD.MOV.U32 R2, RZ, RZ, R6 ;  /* 0x000000ffff02e224 */ /* 0x000fe200078e0006 */
[----:B------:R-:W-:Y:S01]  /*20b0*/  LEA R0, R24, UR6, 0x1 ;  /* 0x0000000618007c11 */ /* 0x000fe2000f8e08ff */
[----:B------:R-:W-:Y:S01]  /*20c0*/  @!P5 IMAD R6, R20, UR16, RZ ;  /* 0x000000101406dc24 */ /* 0x000fe2000f8e02ff */
[----:B------:R-:W-:Y:S01]  /*20d0*/  ISETP.GE.AND P1, PT, R12, UR47, PT ;  /* 0x0000002f0c007c0c */ /* 0x000fe2000bf26270 */
[----:B------:R-:W-:Y:S01]  /*20e0*/  @!P5 IMAD.MOV.U32 R5, RZ, RZ, R3 ;  /* 0x000000ffff05d224 */ /* 0x000fe200078e0003 */
[----:B------:R-:W-:Y:S01]  /*20f0*/  CS2R R96, SRZ ;  /* 0x0000000000607805 */ /* 0x000fe2000001ff00 */
[----:B------:R-:W-:Y:S01]  /*2100*/  @!PT LDS RZ, [RZ] ;  /* 0x00000000fffff984 */ /* 0x000fe20000000800 */
[----:B------:R-:W-:Y:S01]  /*2110*/  @!PT LDS RZ, [RZ] ;  /* 0x00000000fffff984 */ /* 0x000fe20000000800 */
[----:B------:R-:W-:Y:S01]  /*2120*/  @!PT LDS RZ, [RZ] ;  /* 0x00000000fffff984 */ /* 0x000fe20000000800 */
[----:B------:R4:W-:Y:S01]  /*2130*/  @!P6 LDGSTS.E.BYPASS.LTC128B.128 [R0+0x8000], desc[UR32][R10.64] ;  /* 0x080000000a00efae */ /* 0x0009e2000b981a20 */
[----:B------:R-:W-:Y:S01]  /*2140*/  @!P5 IMAD R12, R13, UR17, R6 ;  /* 0x000000110d0cdc24 */ /* 0x000fe2000f8e0206 */
[----:B------:R-:W-:Y:S01]  /*2150*/  CS2R R90, SRZ ;  /* 0x00000000005a7805 */ /* 0x000fe2000001ff00 */
[----:B------:R-:W-:Y:S01]  /*2160*/  @!P4 IMAD.MOV.U32 R6, RZ, RZ, R30 ;  /* 0x000000ffff06c224 */ /* 0x000fe200078e001e */
[----:B------:R-:W-:Y:S01]  /*2170*/  @P6 STS.128 [R0+0x8000], RZ ;  /* 0x008000ff00006388 */ /* 0x000fe20000000c00 */
[----:B------:R-:W-:Y:S01]  /*2180*/  @!P4 IMAD.MOV.U32 R7, RZ, RZ, R31 ;  /* 0x000000ffff07c224 */ /* 0x000fe200078e001f */
[----:B------:R-:W-:Y:S01]  /*2190*/  CS2R R88, SRZ ;  /* 0x0000000000587805 */ /* 0x000fe2000001ff00 */
[----:B------:R-:W-:Y:S01]  /*21a0*/  @!P6 IMAD.WIDE.U32 R2, R25, UR16, R2 ;  /* 0x000000101902ec25 */ /* 0x000fe2000f8e0002 */
[----:B------:R-:W-:Y:S01]  /*21b0*/  @P5 STS.128 [R0+0x9000], RZ ;  /* 0x009000ff00005388 */ /* 0x000fe20000000c00 */
[----:B------:R-:W-:-:S02]  /*21c0*/  CS2R R86, SRZ ;  /* 0x0000000000567805 */ /* 0x000fc4000001ff00 */
[----:B------:R-:W-:Y:S01]  /*21d0*/  CS2R R84, SRZ ;  /* 0x0000000000547805 */ /* 0x000fe2000001ff00 */
[----:B------:R-:W-:Y:S01]  /*21e0*/  @!P5 IMAD.WIDE.U32 R4, R13, UR16, R4 ;  /* 0x000000100d04dc25 */ /* 0x000fe2000f8e0004 */
[----:B------:R-:W-:Y:S01]  /*21f0*/  @!PT LDS RZ, [RZ] ;  /* 0x00000000fffff984 */ /* 0x000fe20000000800 */
[----:B------:R-:W-:Y:S01]  /*2200*/  @!PT LDS RZ, [RZ] ;  /* 0x00000000fffff984 */ /* 0x000fe20000000800 */
[----:B------:R-:W-:Y:S01]  /*2210*/  @!PT LDS RZ, [RZ] ;  /* 0x00000000fffff984 */ /* 0x000fe20000000800 */
[----:B------:R5:W-:Y:S01]  /*2220*/  @!P5 LDGSTS.E.BYPASS.LTC128B.128 [R0+0x9000], desc[UR32][R8.64] ;  /* 0x090000000800dfae */ /* 0x000be2000b981a20 */
[----:B------:R-:W-:Y:S02]  /*2230*/  CS2R R78, SRZ ;  /* 0x00000000004e7805 */ /* 0x000fe4000001ff00 */
[----:B------:R-:W-:Y:S01]  /*2240*/  CS2R R76, SRZ ;  /* 0x00000000004c7805 */ /* 0x000fe2000001ff00 */
[----:B------:R-:W-:Y:S01]  /*2250*/  VIADD R13, R0, UR5 ;  /* 0x00000005000d7c36 */ /* 0x000fe20008000000 */
[----:B------:R-:W0:Y:S01]  /*2260*/  LDGDEPBAR ;  /* 0x00000000000079af */ /* 0x000e220000000000 */
[----:B------:R-:W-:Y:S01]  /*2270*/  @!P6 IMAD R3, R25, UR17, R3 ;  /* 0x000000111903ec24 */ /* 0x000fe2000f8e0203 */
[----:B------:R-:W-:Y:S02]  /*2280*/  CS2R R82, SRZ ;  /* 0x0000000000527805 */ /* 0x000fe4000001ff00 */
[----:B------:R-:W-:Y:S01]  /*2290*/  CS2R R80, SRZ ;  /* 0x0000000000507805 */ /* 0x000fe2000001ff00 */
[----:B------:R3:W-:Y:S01]  /*22a0*/  @!P4 LDGSTS.E.BYPASS.LTC128B.128 [R0+0x4000], desc[UR32][R6.64] ;  /* 0x040000000600cfae */ /* 0x0007e2000b981a20 */
[----:B------:R-:W-:-:S02]  /*22b0*/  CS2R R74, SRZ ;  /* 0x00000000004a7805 */ /* 0x000fc4000001ff00 */
[----:B------:R-:W-:Y:S02]  /*22c0*/  CS2R R72, SRZ ;  /* 0x0000000000487805 */ /* 0x000fe4000001ff00 */
[----:B------:R-:W-:Y:S01]  /*22d0*/  CS2R R70, SRZ ;  /* 0x0000000000467805 */ /* 0x000fe2000001ff00 */
[----:B------:R-:W-:Y:S01]  /*22e0*/  @P4 STS.128 [R0+0x4000], RZ ;  /* 0x004000ff00004388 */ /* 0x000fe20000000c00 */
[----:B------:R-:W-:Y:S01]  /*22f0*/  CS2R R68, SRZ ;  /* 0x0000000000447805 */ /* 0x000fe2000001ff00 */
[----:B------:R-:W-:Y:S01]  /*2300*/  UIADD3 UR51, UPT, UPT, UR51, 0x80, -UR34 ;  /* 0x0000008033337890 */ /* 0x000fe2000fffe822 */
[----:B----4-:R-:W4:Y:S01]  /*2310*/  @!P5 LDC.64 R10, c[0x0][0x388] ;  /* 0x0000e200ff0adb82 */ /* 0x010f220000000a00 */
[----:B------:R-:W-:Y:S01]  /*2320*/  @P3 STS.128 [R0+0x5000], RZ ;  /* 0x005000ff00003388 */ /* 0x000fe20000000c00 */
[----:B------:R-:W-:Y:S01]  /*2330*/  USHF.L.U32 UR54, UR54, 0x3, URZ ;  /* 0x0000000336367899 */ /* 0x000fe200080006ff */
[----:B------:R-:W1:Y:S02]  /*2340*/  LDCU UR8, c[0x0][0x3e0] ;  /* 0x00007c00ff0877ac */ /* 0x000e640008000800 */
[----:B------:R-:W-:Y:S01]  /*2350*/  @!PT LDS RZ, [RZ] ;  /* 0x00000000fffff984 */ /* 0x000fe20000000800 */
[----:B------:R-:W-:Y:S01]  /*2360*/  @!PT LDS RZ, [RZ] ;  /* 0x00000000fffff984 */ /* 0x000fe20000000800 */
[----:B------:R-:W-:Y:S01]  /*2370*/  @!PT LDS RZ, [RZ] ;  /* 0x00000000fffff984 */ /* 0x000fe20000000800 */
[----:B------:R-:W-:Y:S01]  /*2380*/  @!P3 LDGSTS.E.BYPASS.LTC128B.128 [R0+0x5000], desc[UR32][R14.64] ;  /* 0x050000000e00bfae */ /* 0x000fe2000b981a20 */
[----:B------:R-:W1:Y:S03]  /*2390*/  LDCU UR10, c[0x0][0x50c] ;  /* 0x0000a180ff0a77ac */ /* 0x000e660008000800 */
[----:B------:R-:W-:Y:S01]  /*23a0*/  STL [R1+0x1c], R13 ;  /* 0x00001c0d01007387 */ /* 0x000fe20000100800 */
[----:B-----5:R-:W-:Y:S01]  /*23b0*/  @!P4 IMAD.MOV.U32 R8, RZ, RZ, R28 ;  /* 0x000000ffff08c224 */ /* 0x020fe200078e001c */
[----:B------:R-:W1:Y:S01]  /*23c0*/  LDCU UR9, c[0x0][0x45c] ;  /* 0x00008b80ff0977ac */ /* 0x000e620008000800 */
[----:B------:R-:W-:-:S05]  /*23d0*/  @!P4 IMAD.MOV.U32 R9, RZ, RZ, R29 ;  /* 0x000000ffff09c224 */ /* 0x000fca00078e001d */
[----:B------:R5:W-:Y:S01]  /*23e0*/  @!P4 LDGSTS.E.BYPASS.LTC128B.128 [R13], desc[UR32][R8.64] ;  /* 0x00000000080dcfae */ /* 0x000be2000b981a20 */
[----:B---3--:R-:W-:-:S03]  /*23f0*/  @!P6 LEA R6, P0, R2, R18, 0x1 ;  /* 0x000000120206e211 */ /* 0x008fc600078008ff */
[----:B------:R-:W-:Y:S01]  /*2400*/  @P4 STS.128 [R13], RZ ;  /* 0x000000ff0d004388 */ /* 0x000fe20000000c00 */
[----:B------:R-:W-:Y:S01]  /*2410*/  @!P6 LEA.HI.X R7, R2, R19, R3, 0x1, P0 ;  /* 0x000000130207e211 */ /* 0x000fe200000f0c03 */
[----:B------:R-:W-:Y:S01]  /*2420*/  @!P5 IMAD.IADD R3, R5, 0x1, R12 ;  /* 0x000000010503d824 */ /* 0x000fe200078e020c */
[C---:B----4-:R-:W-:Y:S01]  /*2430*/  @!P5 LEA R2, P0, R4.reuse, R10, 0x1 ;  /* 0x0000000a0402d211 */ /* 0x050fe200078008ff */
[----:B------:R3:W-:Y:S01]  /*2440*/  @P3 STS.128 [R13+0x1000], RZ ;  /* 0x001000ff0d003388 */ /* 0x0007e20000000c00 */
[----:B------:R-:W-:Y:S02]  /*2450*/  IMAD.MOV.U32 R10, RZ, RZ, 0x7f800000 ;  /* 0x7f800000ff0a7424 */ /* 0x000fe400078e00ff */
[----:B------:R-:W-:Y:S01]  /*2460*/  @!P5 LEA.HI.X R3, R4, R11, R3, 0x1, P0 ;  /* 0x0000000b0403d211 */ /* 0x000fe200000f0c03 */
[----:B------:R-:W-:Y:S01]  /*2470*/  @!PT LDS RZ, [RZ] ;  /* 0x00000000fffff984 */ /* 0x000fe20000000800 */
[----:B------:R-:W-:Y:S01]  /*2480*/  @!PT LDS RZ, [RZ] ;  /* 0x00000000fffff984 */ /* 0x000fe20000000800 */
[----:B------:R-:W-:Y:S01]  /*2490*/  @!PT LDS RZ, [RZ] ;  /* 0x00000000fffff984 */ /* 0x000fe20000000800 */
[----:B------:R3:W-:Y:S01]  /*24a0*/  @!P3 LDGSTS.E.BYPASS.LTC128B.128 [R13+0x1000], desc[UR32][R16.64] ;  /* 0x01000000100dbfae */ /* 0x0007e2000b981a20 */
[----:B------:R-:W-:Y:S01]  /*24b0*/  IMAD.MOV.U32 R4, RZ, RZ, 0x4 ;  /* 0x00000004ff047424 */ /* 0x000fe200078e00ff */
[C---:B------:R-:W-:Y:S01]  /*24c0*/  ISETP.GE.AND P0, PT, R27.reuse, UR47, PT ;  /* 0x0000002f1b007c0c */ /* 0x040fe2000bf06270 */
[----:B------:R-:W-:Y:S01]  /*24d0*/  IMAD.MOV.U32 R12, RZ, RZ, 0x7f800000 ;  /* 0x7f800000ff0c7424 */ /* 0x000fe200078e00ff */
[----:B------:R-:W-:Y:S04]  /*24e0*/  @!P6 LDGSTS.E.BYPASS.LTC128B.128 [R0+0x6000], desc[UR32][R6.64] ;  /* 0x060000000600efae */ /* 0x000fe8000b981a20 */
[----:B------:R-:W-:Y:S04]  /*24f0*/  @P6 STS.128 [R0+0x6000], RZ ;  /* 0x006000ff00006388 */ /* 0x000fe80000000c00 */
[----:B------:R-:W-:Y:S01]  /*2500*/  @P5 STS.128 [R0+0x7000], RZ ;  /* 0x007000ff00005388 */ /* 0x000fe20000000c00 */
[----:B-----5:R-:W-:-:S03]  /*2510*/  VIADD R8, R27, 0x48 ;  /* 0x000000481b087836 */ /* 0x020fc60000000000 */
[----:B------:R-:W-:Y:S01]  /*2520*/  @!PT LDS RZ, [RZ] ;  /* 0x00000000fffff984 */ /* 0x000fe20000000800 */
[----:B------:R-:W-:Y:S01]  /*2530*/  @!PT LDS RZ, [RZ] ;  /* 0x00000000fffff984 */ /* 0x000fe20000000800 */
[----:B------:R-:W-:Y:S01]  /*2540*/  @!PT LDS RZ, [RZ] ;  /* 0x00000000fffff984 */ /* 0x000fe20000000800 */
[----:B------:R4:W-:Y:S01]  /*2550*/  @!P5 LDGSTS.E.BYPASS.LTC128B.128 [R0+0x7000], desc[UR32][R2.64] ;  /* 0x070000000200dfae */ /* 0x0009e2000b981a20 */
[----:B------:R-:W-:Y:S01]  /*2560*/  IMAD.MOV.U32 R9, RZ, RZ, 0x7f800000 ;  /* 0x7f800000ff097424 */ /* 0x000fe200078e00ff */
[----:B------:R-:W-:Y:S01]  /*2570*/  ISETP.GE.AND P3, PT, R8, UR47, PT ;  /* 0x0000002f08007c0c */ /* 0x000fe2000bf66270 */
[----:B---3--:R-:W-:Y:S01]  /*2580*/  IMAD.MOV.U32 R13, RZ, RZ, 0x7f800000 ;  /* 0x7f800000ff0d7424 */ /* 0x008fe200078e00ff */
[----:B------:R-:W0:Y:S01]  /*2590*/  LDGDEPBAR ;  /* 0x00000000000079af */ /* 0x000e220000000000 */
[----:B----4-:R-:W-:-:S10]  /*25a0*/  IMAD.WIDE.U32 R2, R27, R4, UR60 ;  /* 0x0000003c1b027e25 */ /* 0x010fd4000f8e0004 */
[----:B------:R-:W3:Y:S04]  /*25b0*/  @!P3 LDG.E R9, desc[UR32][R2.64+0x120] ;  /* 0x000120200209b981 */ /* 0x000ee8000c1e1900 */
[----:B------:R-:W4:Y:S01]  /*25c0*/  @!P1 LDG.E R10, desc[UR32][R2.64+0x100] ;  /* 0x00010020020a9981 */ /* 0x000f22000c1e1900 */
[----:B------:R-:W-:Y:S01]  /*25d0*/  IMAD.SHL.U32 R8, R26, 0x4, RZ ;  /* 0x000000041a087824 */ /* 0x000fe200078e00ff */
[----:B------:R-:W-:-:S04]  /*25e0*/  DEPBAR.LE SB0, 0x1 ;  /* 0x000080400000791a */ /* 0x000fc80000000000 */
[----:B------:R-:W5:Y:S04]  /*25f0*/  @!P0 LDG.E R13, desc[UR32][R2.64] ;  /* 0x00000020020d8981 */ /* 0x000f68000c1e1900 */
[----:B------:R2:W5:Y:S01]  /*2600*/  @!P2 LDG.E R12, desc[UR32][R2.64+0x20] ;  /* 0x00002020020ca981 */ /* 0x000562000c1e1900 */
[----:B------:R-:W-:Y:S01]  /*2610*/  IMAD.SHL.U32 R4, R26, 0x10, RZ ;  /* 0x000000101a047824 */ /* 0x000fe200078e00ff */
[----:B------:R-:W-:Y:S01]  /*2620*/  LOP3.LUT R8, R8, 0x18, RZ, 0xc0, !PT ;  /* 0x0000001808087812 */ /* 0x000fe200078ec0ff */
[C---:B-1----:R-:W-:Y:S02]  /*2630*/  IMAD.SHL.U32 R158, R156.reuse, 0x20, RZ ;  /* 0x000000209c9e7824 */ /* 0x042fe400078e00ff */
[C---:B------:R-:W-:Y:S01]  /*2640*/  IMAD.SHL.U32 R11, R156.reuse, 0x2, RZ ;  /* 0x000000029c0b7824 */ /* 0x040fe200078e00ff */
[----:B--2---:R-:W-:Y:S01]  /*2650*/  SHF.R.U32.HI R2, RZ, 0x4, R26 ;  /* 0x00000004ff027819 */ /* 0x004fe2000001161a */
[----:B------:R-:W-:Y:S01]  /*2660*/  IMAD.SHL.U32 R157, R156, 0x40, RZ ;  /* 0x000000409c9d7824 */ /* 0x000fe200078e00ff */
[----:B------:R-:W-:Y:S01]  /*2670*/  BAR.SYNC.DEFER_BLOCKING 0x0 ;  /* 0x0000000000007b1d */ /* 0x000fe20000010000 */
[----:B------:R-:W-:-:S02]  /*2680*/  LOP3.LUT P1, RZ, R26, 0x4, RZ, 0xc0, !PT ;  /* 0x000000041aff7812 */ /* 0x000fc4000782c0ff */
[----:B------:R-:W-:Y:S02]  /*2690*/  LOP3.LUT R7, R158, 0xc0, RZ, 0xc0, !PT ;  /* 0x000000c09e077812 */ /* 0x000fe400078ec0ff */
[C---:B------:R-:W-:Y:S02]  /*26a0*/  LOP3.LUT P2, RZ, R156.reuse, 0x4, RZ, 0xc0, !PT ;  /* 0x000000049cff7812 */ /* 0x040fe4000784c0ff */
[----:B------:R-:W-:-:S04]  /*26b0*/  LOP3.LUT P0, RZ, R156, 0x2, RZ, 0xc0, !PT ;  /* 0x000000029cff7812 */ /* 0x000fc8000780c0ff */
[----:B------:R-:W-:Y:S02]  /*26c0*/  R2P PR, R156, 0x18 ;  /* 0x000000189c007804 */ /* 0x000fe40000000000 */
[----:B------:R-:W-:Y:S02]  /*26d0*/  SEL R153, R153, 0xffffffe0, !P1 ;  /* 0xffffffe099997807 */ /* 0x000fe40004800000 */
[----:B------:R-:W-:Y:S01]  /*26e0*/  LOP3.LUT R154, R157, 0x200, RZ, 0xc0, !PT ;  /* 0x000002009d9a7812 */ /* 0x000fe200078ec0ff */
[----:B------:R-:W-:-:S03]  /*26f0*/  USHF.L.U32 UR11, UR11, 0x7, URZ ;  /* 0x000000070b0b7899 */ /* 0x000fc600080006ff */
[----:B------:R-:W-:Y:S01]  /*2700*/  LOP3.LUT R154, R154, 0xc00, R158, 0xf8, !PT ;  /* 0x00000c009a9a7812 */ /* 0x000fe200078ef89e */
[----:B---3--:R1:W-:Y:S02]  /*2710*/  STL [R1+0x30], R9 ;  /* 0x0000300901007387 */ /* 0x0083e40000100800 */
[----:B-1----:R-:W-:-:S05]  /*2720*/  IMAD.SHL.U32 R9, R26, 0x20, RZ ;  /* 0x000000201a097824 */ /* 0x002fca00078e00ff */
[C---:B------:R-:W-:Y:S02]  /*2730*/  LOP3.LUT R0, R9.reuse, 0x20, RZ, 0xc0, !PT ;  /* 0x0000002009007812 */ /* 0x040fe400078ec0ff */
[----:B------:R-:W-:Y:S02]  /*2740*/  LOP3.LUT R6, R9, 0x120, RZ, 0xc0, !PT ;  /* 0x0000012009067812 */ /* 0x000fe400078ec0ff */
[--C-:B------:R-:W-:Y:S02]  /*2750*/  LOP3.LUT R0, R0, 0x3800, R4.reuse, 0xf8, !PT ;  /* 0x0000380000007812 */ /* 0x100fe400078ef804 */
[--C-:B------:R-:W-:Y:S02]  /*2760*/  LOP3.LUT R6, R6, 0x600, R4.reuse, 0xf8, !PT ;  /* 0x0000060006067812 */ /* 0x100fe400078ef804 */
[----:B------:R-:W-:Y:S02]  /*2770*/  LOP3.LUT R4, R0, 0x100, R4, 0xf8, !PT ;  /* 0x0000010000047812 */ /* 0x000fe400078ef804 */
[----:B------:R-:W-:-:S02]  /*2780*/  LOP3.LUT R0, R2, 0x8, RZ, 0xc0, !PT ;  /* 0x0000000802007812 */ /* 0x000fc400078ec0ff */
[----:B------:R-:W-:Y:S02]  /*2790*/  LOP3.LUT R5, R8, 0xc0, R9, 0xf8, !PT ;  /* 0x000000c008057812 */ /* 0x000fe400078ef809 */
[--C-:B------:R-:W-:Y:S02]  /*27a0*/  LOP3.LUT R0, R0, 0x10, R26.reuse, 0xf8, !PT ;  /* 0x0000001000007812 */ /* 0x100fe400078ef81a */
[C---:B------:R-:W-:Y:S02]  /*27b0*/  LOP3.LUT R3, R5.reuse, 0x8, R26, 0x78, !PT ;  /* 0x0000000805037812 */ /* 0x040fe400078e781a */
[----:B------:R-:W-:Y:S02]  /*27c0*/  LOP3.LUT R5, R5, 0x8, R21, 0x78, !PT ;  /* 0x0000000805057812 */ /* 0x000fe400078e7815 */
[----:B------:R-:W-:Y:S02]  /*27d0*/  LOP3.LUT R2, R0, 0xc0, R9, 0xf8, !PT ;  /* 0x000000c000027812 */ /* 0x000fe400078ef809 */
[----:B------:R-:W-:-:S02]  /*27e0*/  LOP3.LUT R149, R6, R5, RZ, 0xfc, !PT ;  /* 0x0000000506957212 */ /* 0x000fc400078efcff */
[----:B------:R-:W-:Y:S01]  /*27f0*/  LOP3.LUT R5, R2, R8, RZ, 0x3c, !PT ;  /* 0x0000000802057212 */ /* 0x000fe200078e3cff */
[----:B------:R-:W-:Y:S01]  /*2800*/  IMAD.U32 R2, RZ, RZ, UR44 ;  /* 0x0000002cff027e24 */ /* 0x000fe2000f8e00ff */
[----:B------:R-:W-:Y:S01]  /*2810*/  LOP3.LUT R8, R158, 0x120, RZ, 0xc0, !PT ;  /* 0x000001209e087812 */ /* 0x000fe200078ec0ff */
[----:B------:R-:W-:Y:S01]  /*2820*/  IMAD.SHL.U32 R6, R156, 0x10, RZ ;  /* 0x000000109c067824 */ /* 0x000fe200078e00ff */
[----:B------:R-:W-:Y:S01]  /*2830*/  LOP3.LUT R0, R4, R3, RZ, 0xfc, !PT ;  /* 0x0000000304007212 */ /* 0x000fe200078efcff */
[----:B------:R-:W-:Y:S01]  /*2840*/  IMAD.U32 R4, RZ, RZ, UR41 ;  /* 0x00000029ff047e24 */ /* 0x000fe2000f8e00ff */
[----:B------:R-:W-:Y:S02]  /*2850*/  IADD3 R3, PT, PT, R2, UR34, R27 ;  /* 0x0000002202037c10 */ /* 0x000fe4000fffe01b */
[----:B------:R-:W-:Y:S02]  /*2860*/  LOP3.LUT R2, R8, 0x600, R6, 0xf8, !PT ;  /* 0x0000060008027812 */ /* 0x000fe400078ef806 */
[----:B------:R-:W-:-:S02]  /*2870*/  LOP3.LUT R8, R6, 0x1c0, RZ, 0xc0, !PT ;  /* 0x000001c006087812 */ /* 0x000fc400078ec0ff */
[----:B------:R-:W-:Y:S02]  /*2880*/  LOP3.LUT R6, R11, 0xe006, R157, 0xc8, !PT ;  /* 0x0000e0060b067812 */ /* 0x000fe400078ec89d */
[----:B------:R-:W-:Y:S02]  /*2890*/  IADD3 R222, PT, PT, R3, -0x3f, -R4 ;  /* 0xffffffc103de7810 */ /* 0x000fe40007ffe804 */
[----:B------:R-:W-:Y:S02]  /*28a0*/  LOP3.LUT R3, R8, 0x38, R11, 0xf8, !PT ;  /* 0x0000003808037812 */ /* 0x000fe400078ef80b */
[----:B------:R-:W-:Y:S01]  /*28b0*/  LOP3.LUT R4, R6, 0xc00, R158, 0xf8, !PT ;  /* 0x00000c0006047812 */ /* 0x000fe200078ef89e */
[----:B----4-:R1:W-:Y:S01]  /*28c0*/  STL [R1+0x34], R10 ;  /* 0x0000340a01007387 */ /* 0x0103e20000100800 */
[----:B------:R-:W-:Y:S02]  /*28d0*/  LEA R150, R0, UR6, 0x1 ;  /* 0x0000000600967c11 */ /* 0x000fe4000f8e08ff */
[----:B------:R-:W-:Y:S01]  /*28e0*/  LOP3.LUT R3, R4, R3, RZ, 0xfc, !PT ;  /* 0x0000000304037212 */ /* 0x000fe200078efcff */
[----:B-----5:R-:W-:Y:S04]  /*28f0*/  STL [R1+0x3c], R13 ;  /* 0x00003c0d01007387 */ /* 0x020fe80000100800 */
[----:B------:R-:W-:Y:S04]  /*2900*/  STL [R1+0x38], R12 ;  /* 0x0000380c01007387 */ /* 0x000fe80000100800 */
[----:B------:R2:W-:Y:S01]  /*2910*/  STL [R1+0x44], R3 ;  /* 0x0000440301007387 */ /* 0x0005e20000100800 */
[----:B------:R-:W-:-:S03]  /*2920*/  VIADD R144, R150, 0x8020 ;  /* 0x0000802096907836 */ /* 0x000fc60000000000 */
[----:B------:R3:W4:Y:S04]  /*2930*/  LDSM.16.M88.4 R116, [R150+0x8000] ;  /* 0x008000009674783b */ /* 0x0007280000000200 */
[----:B------:R3:W3:Y:S04]  /*2940*/  LDSM.16.M88.4 R120, [R150+0x8400] ;  /* 0x008400009678783b */ /* 0x0006e80000000200 */
[----:B------:R3:W3:Y:S01]  /*2950*/  LDSM.16.M88.4 R124, [R150+0x8800] ;  /* 0x00880000967c783b */ /* 0x0006e20000000200 */
[----:B-1----:R-:W-:-:S03]  /*2960*/  IMAD.SHL.U32 R10, R156, 0x4, RZ ;  /* 0x000000049c0a7824 */ /* 0x002fc600078e00ff */
[----:B------:R1:W1:Y:S02]  /*2970*/  LDSM.16.M88.4 R128, [R150+0x8c00] ;  /* 0x008c00009680783b */ /* 0x0002640000000200 */
[----:B------:R-:W-:Y:S01]  /*2980*/  LOP3.LUT R7, R7, 0x18, R10, 0xf8, !PT ;  /* 0x0000001807077812 */ /* 0x000fe200078ef80a */
[----:B--2---:R-:W-:Y:S01]  /*2990*/  VIADD R3, R150, 0x8000 ;  /* 0x0000800096037836 */ /* 0x004fe20000000000 */
[----:B------:R-:W-:-:S03]  /*29a0*/  SHF.R.U32.HI R10, RZ, 0x1, R156 ;  /* 0x00000001ff0a7819 */ /* 0x000fc6000001169c */
[----:B------:R-:W-:Y:S01]  /*29b0*/  @P1 VIADD R144, R3, 0xffffffe0 ;  /* 0xffffffe003901836 */ /* 0x000fe20000000000 */
[----:B------:R-:W-:-:S04]  /*29c0*/  LOP3.LUT R0, R7, 0x8, R10, 0x78, !PT ;  /* 0x0000000807007812 */ /* 0x000fc800078e780a */
[----:B------:R2:W1:Y:S04]  /*29d0*/  LDSM.16.M88.4 R132, [R144] ;  /* 0x000000009084783b */ /* 0x0004680000000200 */
[----:B------:R2:W1:Y:S04]  /*29e0*/  LDSM.16.M88.4 R136, [R144+0x400] ;  /* 0x000400009088783b */ /* 0x0004680000000200 */
[----:B------:R2:W1:Y:S04]  /*29f0*/  LDSM.16.M88.4 R140, [R144+0x800] ;  /* 0x00080000908c783b */ /* 0x0004680000000200 */
[----:B------:R-:W1:Y:S01]  /*2a00*/  LDSM.16.M88.4 R144, [R144+0xc00] ;  /* 0x000c00009090783b */ /* 0x000e620000000200 */
[----:B------:R-:W-:Y:S01]  /*2a10*/  LOP3.LUT R155, R2, R0, RZ, 0xfc, !PT ;  /* 0x00000000029b7212 */ /* 0x000fe200078efcff */
[----:B------:R-:W-:-:S05]  /*2a20*/  IMAD.MOV.U32 R0, RZ, RZ, 0x20 ;  /* 0x00000020ff007424 */ /* 0x000fca00078e00ff */
[C---:B------:R-:W-:Y:S02]  /*2a30*/  SEL R152, R0.reuse, 0xffffffe0, !P0 ;  /* 0xffffffe000987807 */ /* 0x040fe40004000000 */
[----:B------:R-:W-:-:S05]  /*2a40*/  SEL R0, R0, 0xffffffe0, !P3 ;  /* 0xffffffe000007807 */ /* 0x000fca0005800000 */
[----:B------:R2:W-:Y:S01]  /*2a50*/  STL [R1+0x40], R0 ;  /* 0x0000400001007387 */ /* 0x0005e20000100800 */
[----:B------:R-:W-:Y:S01]  /*2a60*/  LOP3.LUT R5, R5, 0x120, R9, 0xf8, !PT ;  /* 0x0000012005057812 */ /* 0x000fe200078ef809 */
[----:B------:R-:W-:Y:S01]  /*2a70*/  IMAD.MOV.U32 R2, RZ, RZ, 0x10 ;  /* 0x00000010ff027424 */ /* 0x000fe200078e00ff */
[----:B------:R-:W-:Y:S02]  /*2a80*/  LEA R149, R149, UR6, 0x1 ;  /* 0x0000000695957c11 */ /* 0x000fe4000f8e08ff */
[----:B------:R-:W-:Y:S01]  /*2a90*/  LEA R148, R5, UR6, 0x1 ;  /* 0x0000000605947c11 */ /* 0x000fe2000f8e08ff */
[----:B------:R-:W-:Y:S01]  /*2aa0*/  IMAD.IADD R151, R150, 0x1, R153 ;  /* 0x0000000196977824 */ /* 0x000fe200078e0299 */
[----:B------:R-:W-:Y:S01]  /*2ab0*/  SEL R2, R2, 0xfffffff0, !P2 ;  /* 0xfffffff002027807 */ /* 0x000fe20005000000 */
[----:B------:R-:W-:Y:S02]  /*2ac0*/  VIADD R149, R149, UR5 ;  /* 0x0000000595957c36 */ /* 0x000fe40008000000 */
[----:B---34-:R-:W-:-:S07]  /*2ad0*/  VIADD R148, R148, UR5 ;  /* 0x0000000594947c36 */ /* 0x018fce0008000000 */
.L_x_351:
[----:B------:R-:W0:Y:S01]  /*2ae0*/  LDGDEPBAR ;  /* 0x00000000000079af */ /* 0x000e220000000000 */
[----:B------:R-:W-:Y:S01]  /*2af0*/  IADD3 R112, PT, PT, R149, R153, RZ ;  /* 0x0000009995707210 */ /* 0x000fe20007ffe0ff */
[----:B------:R-:W-:Y:S01]  /*2b00*/  UIADD3 UR44, UPT, UPT, UR44, -0x80, URZ ;  /* 0xffffff802c2c7890 */ /* 0x000fe2000fffe0ff */
[----:B--2---:R-:W-:Y:S05]  /*2b10*/  IMAD.SHL.U32 R0, R156, 0x2, RZ ;  /* 0x000000029c007824 */ /* 0x004fea00078e00ff */
[----:B------:R-:W2:Y:S01]  /*2b20*/  LDL R3, [R1+0x3c] ;  /* 0x00003c0001037983 */ /* 0x000ea20000100800 */
[----:B------:R-:W-:Y:S01]  /*2b30*/  USHF.L.U32 UR5, UR36, 0x7, URZ ;  /* 0x0000000724057899 */ /* 0x000fe200080006ff */
[----:B------:R-:W-:Y:S01]  /*2b40*/  SHF.R.U32.HI R157, RZ, 0x1, R156 ;  /* 0x00000001ff9d7819 */ /* 0x000fe2000001169c */
[----:B------:R-:W-:Y:S01]  /*2b50*/  UISETP.GE.AND UP0, UPT, UR44, UR51, UPT ;  /* 0x000000332c00728c */ /* 0x000fe2000bf06270 */
[----:B------:R-:W3:Y:S01]  /*2b60*/  LDL R158, [R1+0x38] ;  /* 0x00003800019e7983 */ /* 0x000ee20000100800 */
        /* <DEDUP_REMOVED lines=46> */
[----:B------:R-:W-:Y:S01]  /*2e50*/  BAR.SYNC.DEFER_BLOCKING 0x0 ;  /* 0x0000000000007b1d */ /* 0x000fe20000010000 */
[----:B--2---:R-:W-:Y:S05]  /*2e60*/  FSETP.NEU.FTZ.AND P3, PT, R3, -INF , PT ;  /* 0xff8000000300780b */ /* 0x004fea0003f7d000 */
[----:B------:R-:W-:Y:S08]  /*2e70*/  LDSM.16.M88.4 R64, [R149] ;  /* 0x000000009540783b */ /* 0x000ff00000000200 */
[----:B------:R-:W2:Y:S08]  /*2e80*/  LDSM.16.M88.4 R16, [R150+0x6000] ;  /* 0x006000009610783b */ /* 0x000eb00000000200 */
[----:B------:R-:W3:Y:S08]  /*2e90*/  LDSM.16.M88.4 R60, [R149+0x1000] ;  /* 0x00100000953c783b */ /* 0x000ef00000000200 */
[----:B------:R-:W4:Y:S08]  /*2ea0*/  LDSM.16.M88.4 R32, [R150+0x6400] ;  /* 0x006400009620783b */ /* 0x000f300000000200 */
[----:B------:R-:W1:Y:S08]  /*2eb0*/  LDSM.16.M88.4 R48, [R150+0x6800] ;  /* 0x006800009630783b */ /* 0x000e700000000200 */
[----:B------:R-:W1:Y:S01]  /*2ec0*/  LDSM.16.M88.4 R100, [R150+0x6c00] ;  /* 0x006c00009664783b */ /* 0x000e620000000200 */
[-C--:B--2---:R-:W-:Y:S07]  /*2ed0*/  HMMA.16816.F32.BF16 R4, R64, R16.reuse, RZ ;  /* 0x000000104004723c */ /* 0x084fee00000418ff */
[----:B------:R-:W-:Y:S01]  /*2ee0*/  LDSM.16.M88.4 R104, [R112] ;  /* 0x000000007068783b */ /* 0x000fe20000000200 */
[C---:B---3--:R-:W-:Y:S07]  /*2ef0*/  HMMA.16816.F32.BF16 R8, R60.reuse, R16, RZ ;  /* 0x000000103c08723c */ /* 0x048fee00000418ff */
[----:B------:R-:W2:Y:S01]  /*2f00*/  LDSM.16.M88.4 R108, [R151+0x6000] ;  /* 0x00600000976c783b */ /* 0x000ea20000000200 */
        /* <DEDUP_REMOVED lines=16> */
[C---:B---3--:R-:W-:Y:S04]  /*3010*/  HMMA.16816.F32.BF16 R8, R112.reuse, R108, R8 ;  /* 0x0000006c7008723c */ /* 0x048fe80000041808 */
        /* <DEDUP_REMOVED lines=42> */
[----:B---3--:R-:W-:Y:S04]  /*32c0*/  @!P0 VIADDMNMX R13, R222, -R157, UR34, PT ;  /* 0x00000022de0d8e46 */ /* 0x008fe8000b80099d */
[-C--:B------:R-:W-:Y:S05]  /*32d0*/  @!P0 ISETP.GE.AND P1, PT, R0, R13.reuse, PT ;  /* 0x0000000d0000820c */ /* 0x080fea0003f26270 */
[----:B------:R3:W3:Y:S01]  /*32e0*/  MUFU.TANH R224, R8 ;  /* 0x0000000800e07308 */ /* 0x0006e20000002400 */
[----:B------:R-:W-:Y:S01]  /*32f0*/  @!P0 ISETP.GE.AND P5, PT, R2, R13, PT ;  /* 0x0000000d0200820c */ /* 0x000fe20003fa6270 */
        /* <DEDUP_REMOVED lines=24> */
[----:B------:R4:W-:Y:S01]  /*3480*/  MUFU.TANH R91, R21 ;  /* 0x00000015005b7308 */ /* 0x0009e20000002400 */
[----:B------:R-:W-:Y:S01]  /*3490*/  @!P0 FSEL R5, R69, -INF , !P3 ;  /* 0xff80000045058808 */ /* 0x000fe20005800000 */
[----:B-1----:R-:W-:Y:S01]  /*34a0*/  IMAD.MOV.U32 R17, RZ, RZ, R217 ;  /* 0x000000ffff117224 */ /* 0x002fe200078e00d9 */
[----:B---3--:R-:W-:Y:S01]  /*34b0*/  @!P0 VIMNMX R11, PT, PT, R222, UR34, PT ;  /* 0x00000022de0b8c48 */ /* 0x008fe2000bfe0100 */
[----:B------:R-:W-:Y:S01]  /*34c0*/  FMUL.FTZ R31, R31, UR10 ;  /* 0x0000000a1f1f7c20 */ /* 0x000fe20008410000 */
[----:B------:R-:W-:Y:S01]  /*34d0*/  MOV R18, R238 ;  /* 0x000000ee00127202 */ /* 0x000fe20000000f00 */
[----:B------:R-:W-:Y:S01]  /*34e0*/  FFMA.FTZ R4, R5, UR9, -R9 ;  /* 0x0000000905047c23 */ /* 0x000fe20008010809 */
[----:B------:R-:W-:Y:S03]  /*34f0*/  IMAD.MOV.U32 R5, RZ, RZ, R239 ;  /* 0x000000ffff057224 */ /* 0x000fe600078e00ef */
[----:B------:R1:W3:Y:S01]  /*3500*/  MUFU.TANH R226, R31 ;  /* 0x0000001f00e27308 */ /* 0x0002e20000002400 */
[-C--:B------:R-:W-:Y:S01]  /*3510*/  @!P0 ISETP.GE.AND P6, PT, R0, R11.reuse, PT ;  /* 0x0000000b0000820c */ /* 0x080fe20003fc6270 */
[----:B----4-:R-:W4:Y:S01]  /*3520*/  LDL R22, [R1+0x18] ;  /* 0x0000180001167983 */ /* 0x010f220000100800 */
[----:B------:R-:W-:Y:S01]  /*3530*/  @!P0 ISETP.GE.AND P5, PT, R2, R11, PT ;  /* 0x0000000b0200820c */ /* 0x000fe20003fa6270 */
[----:B------:R-:W-:Y:S01]  /*3540*/  FMUL.FTZ R32, R32, UR10 ;  /* 0x0000000a20207c20 */ /* 0x000fe20008410000 */
[----:B------:R-:W-:Y:S01]  /*3550*/  FMUL.FTZ R33, R33, UR10 ;  /* 0x0000000a21217c20 */ /* 0x000fe20008410000 */
[----:B------:R-:W-:Y:S01]  /*3560*/  FMUL.FTZ R26, R26, UR10 ;  /* 0x0000000a1a1a7c20 */ /* 0x000fe20008410000 */
[----:B------:R-:W-:Y:S03]  /*3570*/  FMUL.FTZ R27, R27, UR10 ;  /* 0x0000000a1b1b7c20 */ /* 0x000fe60008410000 */
[----:B------:R3:W-:Y:S01]  /*3580*/  MUFU.EX2 R99, R3 ;  /* 0x0000000300637308 */ /* 0x0007e20000000800 */
[----:B------:R-:W-:Y:S01]  /*3590*/  FMUL.FTZ R28, R28, UR10 ;  /* 0x0000000a1c1c7c20 */ /* 0x000fe20008410000 */
[----:B------:R-:W4:Y:S01]  /*35a0*/  LDL R21, [R1+0x44] ;  /* 0x0000440001157983 */ /* 0x000f220000100800 */
[----:B------:R-:W-:Y:S07]  /*35b0*/  FMUL.FTZ R23, R23, UR10 ;  /* 0x0000000a17177c20 */ /* 0x000fee0008410000 */
[----:B------:R3:W-:Y:S01]  /*35c0*/  MUFU.EX2 R70, R4 ;  /* 0x0000000400467308 */ /* 0x0007e20000000800 */
[----:B------:R-:W-:Y:S01]  /*35d0*/  FMUL.FTZ R29, R29, UR10 ;  /* 0x0000000a1d1d7c20 */ /* 0x000fe20008410000 */
[----:B------:R-:W-:Y:S01]  /*35e0*/  FMUL.FTZ R24, R24, UR10 ;  /* 0x0000000a18187c20 */ /* 0x000fe20008410000 */
[----:B------:R-:W-:Y:S07]  /*35f0*/  FMUL.FTZ R30, R30, UR10 ;  /* 0x0000000a1e1e7c20 */ /* 0x000fee0008410000 */
[----:B------:R-:W-:Y:S01]  /*3600*/  MUFU.TANH R206, R28 ;  /* 0x0000001c00ce7308 */ /* 0x000fe20000002400 */
[----:B------:R-:W-:Y:S01]  /*3610*/  FMUL.FTZ R35, R35, UR10 ;  /* 0x0000000a23237c20 */ /* 0x000fe20008410000 */
[----:B-1----:R-:W-:Y:S01]  /*3620*/  MOV R31, 0x10 ;  /* 0x00000010001f7802 */ /* 0x002fe20000000f00 */
[----:B------:R-:W-:Y:S01]  /*3630*/  FMUL.FTZ R34, R34, UR10 ;  /* 0x0000000a22227c20 */ /* 0x000fe20008410000 */
[----:B---3--:R-:W-:Y:S02]  /*3640*/  FFMA.FTZ R3, R8, UR9, -R9 ;  /* 0x0000000908037c23 */ /* 0x008fe40008010809 */
[----:B------:R-:W-:Y:S04]  /*3650*/  SEL R31, R31, 0xfffffff0, !P2 ;  /* 0xfffffff01f1f7807 */ /* 0x000fe80005000000 */
[----:B------:R1:W-:Y:S01]  /*3660*/  MUFU.TANH R92, R20 ;  /* 0x00000014005c7308 */ /* 0x0003e20000002400 */
[----:B------:R-:W-:Y:S02]  /*3670*/  @!P0 VIADDMNMX R8, R222, R16, UR34, PT ;  /* 0x00000022de088e46 */ /* 0x000fe4000b800110 */
[----:B------:R-:W-:Y:S02]  /*3680*/  MOV R4, R240 ;  /* 0x000000f000047202 */ /* 0x000fe40000000f00 */
[----:B------:R-:W-:Y:S02]  /*3690*/  @!P0 ISETP.GE.AND P3, PT, R2, R8, PT ;  /* 0x000000080200820c */ /* 0x000fe40003f66270 */
[----:B------:R-:W-:Y:S03]  /*36a0*/  MOV R16, R221 ;  /* 0x000000dd00107202 */ /* 0x000fe60000000f00 */
[----:B------:R-:W-:Y:S01]  /*36b0*/  MUFU.TANH R204, R29 ;  /* 0x0000001d00cc7308 */ /* 0x000fe20000002400 */
[----:B------:R-:W-:Y:S09]  /*36c0*/  @!P0 FSEL R5, R239, -INF , !P3 ;  /* 0xff800000ef058808 */ /* 0x000ff20005800000 */
[----:B------:R3:W-:Y:S10]  /*36d0*/  MUFU.EX2 R158, R3 ;  /* 0x00000003009e7308 */ /* 0x0007f40000000800 */
[----:B------:R-:W-:Y:S10]  /*36e0*/  MUFU.TANH R228, R30 ;  /* 0x0000001e00e47308 */ /* 0x000ff40000002400 */
[----:B------:R-:W-:Y:S10]  /*36f0*/  MUFU.TANH R88, R32 ;  /* 0x0000002000587308 */ /* 0x000ff40000002400 */
[----:B------:R-:W1:Y:S10]  /*3700*/  MUFU.TANH R188, R23 ;  /* 0x0000001700bc7308 */ /* 0x000e740000002400 */
[----:B------:R-:W4:Y:S10]  /*3710*/  MUFU.TANH R211, R24 ;  /* 0x0000001800d37308 */ /* 0x000f340000002400 */
[----:B------:R-:W-:Y:S10]  /*3720*/  MUFU.TANH R210, R25 ;  /* 0x0000001900d27308 */ /* 0x000ff40000002400 */
[----:B------:R-:W-:Y:S10]  /*3730*/  MUFU.TANH R232, R26 ;  /* 0x0000001a00e87308 */ /* 0x000ff40000002400 */
[----:B------:R-:W4:Y:S10]  /*3740*/  MUFU.TANH R231, R27 ;  /* 0x0000001b00e77308 */ /* 0x000f340000002400 */
[----:B------:R-:W-:Y:S10]  /*3750*/  MUFU.TANH R87, R33 ;  /* 0x0000002100577308 */ /* 0x000ff40000002400 */
[----:B------:R-:W-:Y:S10]  /*3760*/  MUFU.TANH R182, R35 ;  /* 0x0000002300b67308 */ /* 0x000ff40000002400 */
[----:B------:R-:W4:Y:S01]  /*3770*/  MUFU.TANH R183, R34 ;  /* 0x0000002200b77308 */ /* 0x000f220000002400 */
[C---:B---3--:R-:W-:Y:S01]  /*3780*/  FMUL.FTZ R3, R14.reuse, 1.4426950216293334961 ;  /* 0x3fb8aa3b0e037820 */ /* 0x048fe20000410000 */
        /* <DEDUP_REMOVED lines=15> */
[--C-:B--2---:R-:W-:Y:S01]  /*3880*/  FFMA.FTZ R14, R4, UR9, -R2.reuse ;  /* 0x00000009040e7c23 */ /* 0x104fe20008010802 */
[--C-:B------:R-:W-:Y:S08]  /*3890*/  FFMA.FTZ R4, R5, UR9, -R2.reuse ;  /* 0x0000000905047c23 */ /* 0x100ff00008010802 */
[----:B------:R2:W1:Y:S10]  /*38a0*/  MUFU.EX2 R77, R14 ;  /* 0x0000000e004d7308 */ /* 0x0004740000000800 */
[----:B------:R1:W1:Y:S01]  /*38b0*/  MUFU.EX2 R78, R4 ;  /* 0x00000004004e7308 */ /* 0x0002620000000800 */
[C---:B---3--:R-:W-:Y:S04]  /*38c0*/  @!P0 IADD3 R15, PT, PT, R0.reuse, 0x8, RZ ;  /* 0x00000008000f8810 */ /* 0x048fe80007ffe0ff */
[CC--:B------:R-:W-:Y:S02]  /*38d0*/  @!P0 ISETP.GE.AND P1, PT, R15.reuse, R11.reuse, PT ;  /* 0x0000000b0f00820c */ /* 0x0c0fe40003f26270 */
[----:B------:R-:W-:Y:S01]  /*38e0*/  @!P0 ISETP.GE.AND P3, PT, R15, R8, PT ;  /* 0x000000080f00820c */ /* 0x000fe20003f66270 */
[----:B--2---:R-:W-:Y:S01]  /*38f0*/  @!P0 VIADD R14, R0, 0x9 ;  /* 0x00000009000e8836 */ /* 0x004fe20000000000 */
[----:B------:R-:W-:Y:S01]  /*3900*/  @!P0 FSEL R16, R221, -INF , !P1 ;  /* 0xff800000dd108808 */ /* 0x000fe20004800000 */
[----:B-1----:R-:W-:Y:S01]  /*3910*/  STL [R1+0xc], R77 ;  /* 0x00000c4d01007387 */ /* 0x002fe20000100800 */
[----:B------:R-:W-:Y:S02]  /*3920*/  @!P0 FSEL R18, R238, -INF , !P3 ;  /* 0xff800000ee128808 */ /* 0x000fe40005800000 */
[----:B------:R-:W-:Y:S01]  /*3930*/  @!P0 ISETP.GE.AND P5, PT, R14, R11, PT ;  /* 0x0000000b0e00820c */ /* 0x000fe20003fa6270 */
[----:B------:R-:W1:Y:S01]  /*3940*/  LDSM.16.M88.4 R4, [R151+0x6800] ;  /* 0x006800009704783b */ /* 0x000e620000000200 */
[-C--:B------:R-:W-:Y:S01]  /*3950*/  @!P0 ISETP.GE.AND P6, PT, R15, R13.reuse, PT ;  /* 0x0000000d0f00820c */ /* 0x080fe20003fc6270 */
[--C-:B------:R-:W-:Y:S01]  /*3960*/  FFMA.FTZ R20, R16, UR9, -R3.reuse ;  /* 0x0000000910147c23 */ /* 0x100fe20008010803 */
[----:B------:R-:W-:Y:S02]  /*3970*/  @!P0 FSEL R17, R217, -INF , !P5 ;  /* 0xff800000d9118808 */ /* 0x000fe40006800000 */
[----:B------:R-:W-:Y:S01]  /*3980*/  @!P0 ISETP.GE.AND P3, PT, R15, R12, PT ;  /* 0x0000000c0f00820c */ /* 0x000fe20003f66270 */
[----:B------:R-:W-:Y:S01]  /*3990*/  MUFU.EX2 R246, R20 ;  /* 0x0000001400f67308 */ /* 0x000fe20000000800 */
[----:B------:R-:W-:Y:S01]  /*39a0*/  MOV R15, R94 ;  /* 0x0000005e000f7202 */ /* 0x000fe20000000f00 */
[----:B------:R-:W-:Y:S01]  /*39b0*/  FFMA.FTZ R16, R17, UR9, -R3 ;  /* 0x0000000911107c23 */ /* 0x000fe20008010803 */
[----:B------:R-:W-:Y:S01]  /*39c0*/  FFMA.FTZ R17, R18, UR9, -R2 ;  /* 0x0000000912117c23 */ /* 0x000fe20008010802 */
[----:B------:R-:W-:Y:S01]  /*39d0*/  @!P0 FSEL R15, R94, -INF , !P6 ;  /* 0xff8000005e0f8808 */ /* 0x000fe20007000000 */
[----:B------:R-:W-:Y:S05]  /*39e0*/  STL [R1+0x8], R78 ;  /* 0x0000084e01007387 */ /* 0x000fea0000100800 */
[----:B------:R2:W-:Y:S01]  /*39f0*/  MUFU.EX2 R245, R16 ;  /* 0x0000001000f57308 */ /* 0x0005e20000000800 */
[CC--:B------:R-:W-:Y:S01]  /*3a00*/  @!P0 ISETP.GE.AND P5, PT, R14.reuse, R13.reuse, PT ;  /* 0x0000000d0e00820c */ /* 0x0c0fe20003fa6270 */
[----:B------:R-:W-:Y:S08]  /*3a10*/  FFMA.FTZ R15, R15, UR9, -R10 ;  /* 0x000000090f0f7c23 */ /* 0x000ff0000801080a */
[----:B------:R3:W1:Y:S01]  /*3a20*/  MUFU.EX2 R71, R17 ;  /* 0x0000001100477308 */ /* 0x0006620000000800 */
[----:B------:R-:W-:Y:S09]  /*3a30*/  @!P0 ISETP.GE.AND P1, PT, R14, R8, PT ;  /* 0x000000080e00820c */ /* 0x000ff20003f26270 */
[----:B------:R1:W-:Y:S01]  /*3a40*/  MUFU.EX2 R98, R15 ;  /* 0x0000000f00627308 */ /* 0x0003e20000000800 */
[----:B------:R-:W-:Y:S02]  /*3a50*/  @!P0 FSEL R19, R236, -INF , !P1 ;  /* 0xff800000ec138808 */ /* 0x000fe40004800000 */
[----:B------:R-:W-:Y:S01]  /*3a60*/  @!P0 ISETP.GE.AND P1, PT, R14, R12, PT ;  /* 0x0000000c0e00820c */ /* 0x000fe20003f26270 */
[----:B------:R-:W-:Y:S02]  /*3a70*/  IMAD.MOV.U32 R14, RZ, RZ, R195 ;  /* 0x000000ffff0e7224 */ /* 0x000fe400078e00c3 */
[----:B--2---:R-:W-:Y:S01]  /*3a80*/  FFMA.FTZ R16, R19, UR9, -R2 ;  /* 0x0000000913107c23 */ /* 0x004fe20008010802 */
[----:B------:R-:W-:Y:S02]  /*3a90*/  @!P0 FSEL R14, R195, -INF , !P1 ;  /* 0xff800000c30e8808 */ /* 0x000fe40004800000 */
[----:B------:R-:W-:Y:S01]  /*3aa0*/  MOV R19, R226 ;  /* 0x000000e200137202 */ /* 0x000fe20000000f00 */
[----:B------:R2:W2:Y:S01]  /*3ab0*/  MUFU.EX2 R72, R16 ;  /* 0x0000001000487308 */ /* 0x0004a20000000800 */
[----:B---3--:R-:W-:Y:S01]  /*3ac0*/  MOV R17, R196 ;  /* 0x000000c400117202 */ /* 0x008fe20000000f00 */
[--C-:B------:R-:W-:Y:S01]  /*3ad0*/  FFMA.FTZ R14, R14, UR9, -R9.reuse ;  /* 0x000000090e0e7c23 */ /* 0x100fe20008010809 */
[----:B------:R-:W-:Y:S01]  /*3ae0*/  @!P0 FSEL R17, R196, -INF , !P3 ;  /* 0xff800000c4118808 */ /* 0x000fe20005800000 */
[----:B-1----:R-:W-:Y:S06]  /*3af0*/  STL [R1+0x4], R71 ;  /* 0x0000044701007387 */ /* 0x002fec0000100800 */
[----:B------:R1:W-:Y:S01]  /*3b00*/  MUFU.EX2 R229, R14 ;  /* 0x0000000e00e57308 */ /* 0x0003e20000000800 */
[----:B------:R-:W-:Y:S01]  /*3b10*/  FFMA.FTZ R15, R17, UR9, -R9 ;  /* 0x00000009110f7c23 */ /* 0x000fe20008010809 */
[----:B------:R-:W-:Y:S01]  /*3b20*/  IMAD.MOV.U32 R17, RZ, RZ, R188 ;  /* 0x000000ffff117224 */ /* 0x000fe200078e00bc */
[-C--:B------:R-:W-:Y:S07]  /*3b30*/  HMMA.16816.F32.BF16 R36, R104, R4.reuse, R36 ;  /* 0x000000046824723c */ /* 0x080fee0000041824 */
[----:B------:R3:W-:Y:S01]  /*3b40*/  MUFU.EX2 R225, R15 ;  /* 0x0000000f00e17308 */ /* 0x0007e20000000800 */
[----:B--2---:R-:W-:Y:S01]  /*3b50*/  IMAD.MOV.U32 R16, RZ, RZ, R93 ;  /* 0x000000ffff107224 */ /* 0x004fe200078e005d */
[----:B------:R-:W-:Y:S01]  /*3b60*/  @!P0 FSEL R16, R93, -INF , !P5 ;  /* 0xff8000005d108808 */ /* 0x000fe20006800000 */
[----:B------:R-:W-:Y:S01]  /*3b70*/  STL [R1], R72 ;  /* 0x0000004801007387 */ /* 0x000fe20000100800 */
[C---:B------:R-:W-:Y:S03]  /*3b80*/  HMMA.16816.F32.BF16 R40, R112.reuse, R4, R40 ;  /* 0x000000047028723c */ /* 0x040fe60000041828 */
[----:B------:R-:W2:Y:S01]  /*3b90*/  LDL R32, [R1+0x40] ;  /* 0x0000400001207983 */ /* 0x000ea20000100800 */
[C---:B------:R-:W-:Y:S01]  /*3ba0*/  @!P0 IADD3 R5, PT, PT, R0.reuse, 0x10, RZ ;  /* 0x0000001000058810 */ /* 0x040fe20007ffe0ff */
[----:B------:R-:W-:Y:S01]  /*3bb0*/  @!P0 VIADD R4, R0, 0x11 ;  /* 0x0000001100048836 */ /* 0x000fe20000000000 */
[----:B-1----:R-:W-:Y:S01]  /*3bc0*/  MOV R14, R92 ;  /* 0x0000005c000e7202 */ /* 0x002fe20000000f00 */
[--C-:B------:R-:W-:Y:S01]  /*3bd0*/  FFMA.FTZ R16, R16, UR9, -R10.reuse ;  /* 0x0000000910107c23 */ /* 0x100fe2000801080a */
[-C--:B------:R-:W-:Y:S01]  /*3be0*/  @!P0 ISETP.GE.AND P1, PT, R5, R13.reuse, PT ;  /* 0x0000000d0500820c */ /* 0x080fe20003f26270 */
[----:B---3--:R-:W-:Y:S01]  /*3bf0*/  IMAD.MOV.U32 R15, RZ, RZ, R91 ;  /* 0x000000ffff0f7224 */ /* 0x008fe200078e005b */
[----:B------:R-:W-:Y:S01]  /*3c00*/  @!P0 ISETP.GE.AND P5, PT, R4, R13, PT ;  /* 0x0000000d0400820c */ /* 0x000fe20003fa6270 */
[----:B------:R1:W3:Y:S01]  /*3c10*/  MUFU.EX2 R97, R16 ;  /* 0x0000001000617308 */ /* 0x0002e20000000800 */
[----:B------:R-:W-:Y:S01]  /*3c20*/  @!P0 FSEL R14, R92, -INF , !P1 ;  /* 0xff8000005c0e8808 */ /* 0x000fe20004800000 */
[-C--:B------:R-:W-:Y:S03]  /*3c30*/  HMMA.16816.F32.BF16 R44, R112, R6.reuse, R44 ;  /* 0x00000006702c723c */ /* 0x080fe6000004182c */
[----:B------:R-:W-:Y:S01]  /*3c40*/  @!P0 FSEL R15, R91, -INF , !P5 ;  /* 0xff8000005b0f8808 */ /* 0x000fe20006800000 */
[--C-:B------:R-:W-:Y:S01]  /*3c50*/  FFMA.FTZ R18, R14, UR9, -R10.reuse ;  /* 0x000000090e127c23 */ /* 0x100fe2000801080a */
[-C--:B------:R-:W-:Y:S01]  /*3c60*/  @!P0 ISETP.GE.AND P1, PT, R4, R12.reuse, PT ;  /* 0x0000000c0400820c */ /* 0x080fe20003f26270 */
[----:B------:R-:W-:Y:S01]  /*3c70*/  FMUL.FTZ R36, R36, UR10 ;  /* 0x0000000a24247c20 */ /* 0x000fe20008410000 */
[----:B------:R-:W-:Y:S01]  /*3c80*/  @!P0 ISETP.GE.AND P3, PT, R5, R12, PT ;  /* 0x0000000c0500820c */ /* 0x000fe20003f66270 */
[----:B------:R3:W-:Y:S01]  /*3c90*/  MUFU.EX2 R96, R18 ;  /* 0x0000001200607308 */ /* 0x0007e20000000800 */
[----:B------:R-:W-:Y:S01]  /*3ca0*/  FFMA.FTZ R14, R15, UR9, -R10 ;  /* 0x000000090f0e7c23 */ /* 0x000fe2000801080a */
[C---:B------:R-:W-:Y:S08]  /*3cb0*/  HMMA.16816.F32.BF16 R48, R104.reuse, R6, R48 ;  /* 0x000000066830723c */ /* 0x040ff00000041830 */
[----:B------:R-:W-:Y:S01]  /*3cc0*/  MUFU.TANH R84, R36 ;  /* 0x0000002400547308 */ /* 0x000fe20000002400 */
[----:B----4-:R-:W-:Y:S01]  /*3cd0*/  LEA R160, R21, UR4, 0x1 ;  /* 0x0000000415a07c11 */ /* 0x010fe2000f8e08ff */
[----:B------:R-:W-:Y:S01]  /*3ce0*/  FMUL.FTZ R37, R37, UR10 ;  /* 0x0000000a25257c20 */ /* 0x000fe20008410000 */
[----:B------:R-:W-:Y:S01]  /*3cf0*/  @!P0 FSEL R17, R188, -INF , !P1 ;  /* 0xff800000bc118808 */ /* 0x000fe20004800000 */
[----:B------:R-:W-:Y:S01]  /*3d00*/  FMUL.FTZ R39, R39, UR10 ;  /* 0x0000000a27277c20 */ /* 0x000fe20008410000 */
[-C--:B------:R-:W-:Y:S01]  /*3d10*/  @!P0 ISETP.GE.AND P6, PT, R5, R11.reuse, PT ;  /* 0x0000000b0500820c */ /* 0x080fe20003fc6270 */
[----:B------:R-:W-:Y:S04]  /*3d20*/  IMAD.IADD R163, R31, 0x1, R160 ;  /* 0x000000011fa37824 */ /* 0x000fe800078e02a0 */
[----:B------:R4:W2:Y:S01]  /*3d30*/  MUFU.EX2 R95, R14 ;  /* 0x0000000e005f7308 */ /* 0x0008a20000000800 */
[----:B-1----:R-:W-:Y:S01]  /*3d40*/  MOV R16, R190 ;  /* 0x000000be00107202 */ /* 0x002fe20000000f00 */
[----:B---3--:R-:W-:Y:S01]  /*3d50*/  IMAD.MOV.U32 R18, RZ, RZ, R228 ;  /* 0x000000ffff127224 */ /* 0x008fe200078e00e4 */
[----:B------:R-:W-:Y:S07]  /*3d60*/  @!P0 FSEL R16, R190, -INF , !P3 ;  /* 0xff800000be108808 */ /* 0x000fee0005800000 */
[----:B------:R-:W-:Y:S01]  /*3d70*/  MUFU.TANH R83, R37 ;  /* 0x0000002500537308 */ /* 0x000fe20000002400 */
[----:B------:R-:W-:Y:S01]  /*3d80*/  @!P0 ISETP.GE.AND P5, PT, R4, R11, PT ;  /* 0x0000000b0400820c */ /* 0x000fe20003fa6270 */
[----:B------:R-:W-:Y:S01]  /*3d90*/  FMUL.FTZ R40, R40, UR10 ;  /* 0x0000000a28287c20 */ /* 0x000fe20008410000 */
[-C--:B------:R-:W-:Y:S01]  /*3da0*/  @!P0 ISETP.GE.AND P3, PT, R5, R8.reuse, PT ;  /* 0x000000080500820c */ /* 0x080fe20003f66270 */
[--C-:B------:R-:W-:Y:S01]  /*3db0*/  FFMA.FTZ R15, R16, UR9, -R9.reuse ;  /* 0x00000009100f7c23 */ /* 0x100fe20008010809 */
[----:B------:R-:W-:Y:S01]  /*3dc0*/  MOV R5, R211 ;  /* 0x000000d300057202 */ /* 0x000fe20000000f00 */
[----:B------:R-:W-:Y:S01]  /*3dd0*/  VIADD R161, R160, 0x10040 ;  /* 0x00010040a0a17836 */ /* 0x000fe20000000000 */
[----:B------:R-:W-:Y:S03]  /*3de0*/  @!P0 FSEL R5, R211, -INF , !P6 ;  /* 0xff800000d3058808 */ /* 0x000fe60007000000 */
[----:B------:R1:W-:Y:S01]  /*3df0*/  MUFU.EX2 R220, R15 ;  /* 0x0000000f00dc7308 */ /* 0x0003e20000000800 */
[-C--:B------:R-:W-:Y:S01]  /*3e00*/  @!P0 ISETP.GE.AND P1, PT, R4, R8.reuse, PT ;  /* 0x000000080400820c */ /* 0x080fe20003f26270 */
[----:B----4-:R-:W-:Y:S01]  /*3e10*/  FFMA.FTZ R14, R17, UR9, -R9 ;  /* 0x00000009110e7c23 */ /* 0x010fe20008010809 */
[----:B------:R-:W-:Y:S07]  /*3e20*/  @!P0 IADD3 R17, PT, PT, R0, 0x18, RZ ;  /* 0x0000001800118810 */ /* 0x000fee0007ffe0ff */
[----:B------:R-:W-:Y:S01]  /*3e30*/  MUFU.TANH R180, R39 ;  /* 0x0000002700b47308 */ /* 0x000fe20000002400 */
[--C-:B------:R-:W-:Y:S01]  /*3e40*/  FFMA.FTZ R5, R5, UR9, -R3.reuse ;  /* 0x0000000905057c23 */ /* 0x100fe20008010803 */
[----:B------:R-:W-:Y:S01]  /*3e50*/  FMUL.FTZ R48, R48, UR10 ;  /* 0x0000000a30307c20 */ /* 0x000fe20008410000 */
[----:B------:R-:W-:Y:S01]  /*3e60*/  @!P0 ISETP.GE.AND P6, PT, R17, R13, PT ;  /* 0x0000000d1100820c */ /* 0x000fe20003fc6270 */
[----:B------:R-:W-:Y:S01]  /*3e70*/  FMUL.FTZ R49, R49, UR10 ;  /* 0x0000000a31317c20 */ /* 0x000fe20008410000 */
[----:B------:R-:W-:Y:S01]  /*3e80*/  @!P0 VIADD R16, R0, 0x19 ;  /* 0x0000001900108836 */ /* 0x000fe20000000000 */
[----:B------:R-:W-:Y:S01]  /*3e90*/  MOV R4, R231 ;  /* 0x000000e700047202 */ /* 0x000fe20000000f00 */
[----:B------:R-:W-:Y:S03]  /*3ea0*/  FMUL.FTZ R38, R38, UR10 ;  /* 0x0000000a26267c20 */ /* 0x000fe60008410000 */
[----:B------:R3:W4:Y:S01]  /*3eb0*/  MUFU.EX2 R219, R14 ;  /* 0x0000000e00db7308 */ /* 0x0007220000000800 */
[----:B------:R-:W-:Y:S01]  /*3ec0*/  @!P0 FSEL R4, R231, -INF , !P1 ;  /* 0xff800000e7048808 */ /* 0x000fe20004800000 */
[----:B-1----:R-:W-:Y:S01]  /*3ed0*/  IMAD.MOV.U32 R15, RZ, RZ, R232 ;  /* 0x000000ffff0f7224 */ /* 0x002fe200078e00e8 */
[CC--:B------:R-:W-:Y:S07]  /*3ee0*/  @!P0 ISETP.GE.AND P1, PT, R17.reuse, R11.reuse, PT ;  /* 0x0000000b1100820c */ /* 0x0c0fee0003f26270 */
[----:B------:R1:W-:Y:S01]  /*3ef0*/  MUFU.EX2 R244, R5 ;  /* 0x0000000500f47308 */ /* 0x0003e20000000800 */
[----:B------:R-:W-:Y:S01]  /*3f00*/  @!P0 FSEL R15, R232, -INF , !P3 ;  /* 0xff800000e80f8808 */ /* 0x000fe20005800000 */
[--C-:B------:R-:W-:Y:S01]  /*3f10*/  FFMA.FTZ R4, R4, UR9, -R2.reuse ;  /* 0x0000000904047c23 */ /* 0x100fe20008010802 */
[----:B------:R-:W-:Y:S07]  /*3f20*/  @!P0 ISETP.GE.AND P3, PT, R17, R8, PT ;  /* 0x000000081100820c */ /* 0x000fee0003f66270 */
[----:B------:R-:W-:Y:S01]  /*3f30*/  MUFU.TANH R199, R40 ;  /* 0x0000002800c77308 */ /* 0x000fe20000002400 */
[----:B------:R-:W-:Y:S01]  /*3f40*/  FMUL.FTZ R44, R44, UR10 ;  /* 0x0000000a2c2c7c20 */ /* 0x000fe20008410000 */
[----:B------:R-:W-:Y:S01]  /*3f50*/  FMUL.FTZ R41, R41, UR10 ;  /* 0x0000000a29297c20 */ /* 0x000fe20008410000 */
[----:B------:R-:W-:Y:S01]  /*3f60*/  @!P0 FSEL R18, R228, -INF , !P3 ;  /* 0xff800000e4128808 */ /* 0x000fe20005800000 */
[----:B------:R-:W-:Y:S01]  /*3f70*/  FMUL.FTZ R45, R45, UR10 ;  /* 0x0000000a2d2d7c20 */ /* 0x000fe20008410000 */
[----:B------:R-:W-:Y:S01]  /*3f80*/  @!P0 ISETP.GE.AND P3, PT, R17, R12, PT ;  /* 0x0000000c1100820c */ /* 0x000fe20003f66270 */
[----:B------:R-:W-:Y:S01]  /*3f90*/  FMUL.FTZ R46, R46, UR10 ;  /* 0x0000000a2e2e7c20 */ /* 0x000fe20008410000 */
[----:B---3--:R-:W-:Y:S03]  /*3fa0*/  MOV R14, R210 ;  /* 0x000000d2000e7202 */ /* 0x008fe60000000f00 */
[----:B------:R-:W-:Y:S01]  /*3fb0*/  MUFU.EX2 R251, R4 ;  /* 0x0000000400fb7308 */ /* 0x000fe20000000800 */
[----:B------:R-:W-:Y:S01]  /*3fc0*/  @!P0 FSEL R14, R210, -INF , !P5 ;  /* 0xff800000d20e8808 */ /* 0x000fe20006800000 */
[--C-:B-1----:R-:W-:Y:S01]  /*3fd0*/  FFMA.FTZ R5, R15, UR9, -R2.reuse ;  /* 0x000000090f057c23 */ /* 0x102fe20008010802 */
[----:B------:R-:W-:Y:S07]  /*3fe0*/  @!P0 ISETP.GE.AND P5, PT, R16, R11, PT ;  /* 0x0000000b1000820c */ /* 0x000fee0003fa6270 */
[----:B------:R-:W-:Y:S01]  /*3ff0*/  MUFU.TANH R178, R38 ;  /* 0x0000002600b27308 */ /* 0x000fe20000002400 */
[----:B------:R-:W-:Y:S01]  /*4000*/  MOV R15, R204 ;  /* 0x000000cc000f7202 */ /* 0x000fe20000000f00 */
[--C-:B------:R-:W-:Y:S01]  /*4010*/  FFMA.FTZ R14, R14, UR9, -R3.reuse ;  /* 0x000000090e0e7c23 */ /* 0x100fe20008010803 */
[----:B------:R-:W-:Y:S01]  /*4020*/  MOV R17, R88 ;  /* 0x0000005800117202 */ /* 0x000fe20000000f00 */
[----:B------:R-:W-:Y:S01]  /*4030*/  FMUL.FTZ R47, R47, UR10 ;  /* 0x0000000a2f2f7c20 */ /* 0x000fe20008410000 */
[----:B------:R-:W-:Y:S01]  /*4040*/  @!P0 FSEL R17, R88, -INF , !P6 ;  /* 0xff80000058118808 */ /* 0x000fe20007000000 */
[----:B------:R-:W-:Y:S01]  /*4050*/  FMUL.FTZ R42, R42, UR10 ;  /* 0x0000000a2a2a7c20 */ /* 0x000fe20008410000 */
[----:B------:R-:W-:Y:S03]  /*4060*/  @!P0 FSEL R15, R204, -INF , !P5 ;  /* 0xff800000cc0f8808 */ /* 0x000fe60006800000 */
[----:B------:R1:W-:Y:S01]  /*4070*/  MUFU.EX2 R243, R14 ;  /* 0x0000000e00f37308 */ /* 0x0003e20000000800 */
[----:B------:R-:W-:Y:S01]  /*4080*/  @!P0 ISETP.GE.AND P5, PT, R16, R13, PT ;  /* 0x0000000d1000820c */ /* 0x000fe20003fa6270 */
[----:B------:R-:W-:Y:S01]  /*4090*/  FMUL.FTZ R43, R43, UR10 ;  /* 0x0000000a2b2b7c20 */ /* 0x000fe20008410000 */
[----:B------:R-:W-:Y:S07]  /*40a0*/  FMUL.FTZ R50, R50, UR10 ;  /* 0x0000000a32327c20 */ /* 0x000fee0008410000 */
[----:B------:R3:W-:Y:S01]  /*40b0*/  MUFU.EX2 R252, R5 ;  /* 0x0000000500fc7308 */ /* 0x0007e20000000800 */
[----:B------:R-:W-:Y:S09]  /*40c0*/  FMUL.FTZ R51, R51, UR10 ;  /* 0x0000000a33337c20 */ /* 0x000ff20008410000 */
[----:B------:R-:W4:Y:S01]  /*40d0*/  MUFU.TANH R189, R44 ;  /* 0x0000002c00bd7308 */ /* 0x000f220000002400 */
[----:B-1----:R-:W-:Y:S09]  /*40e0*/  MOV R14, R206 ;  /* 0x000000ce000e7202 */ /* 0x002ff20000000f00 */
[----:B------:R-:W-:Y:S01]  /*40f0*/  MUFU.TANH R198, R41 ;  /* 0x0000002900c67308 */ /* 0x000fe20000002400 */
[----:B------:R-:W-:Y:S01]  /*4100*/  @!P0 FSEL R14, R206, -INF , !P1 ;  /* 0xff800000ce0e8808 */ /* 0x000fe20004800000 */
[----:B---3--:R-:W1:Y:S01]  /*4110*/  LDSM.16.M88.4 R4, [R151+0x6c00] ;  /* 0x006c00009704783b */ /* 0x008e620000000200 */
[----:B------:R-:W-:Y:S03]  /*4120*/  @!P0 ISETP.GE.AND P1, PT, R16, R8, PT ;  /* 0x000000081000820c */ /* 0x000fe60003f26270 */
[--C-:B------:R-:W-:Y:S01]  /*4130*/  FFMA.FTZ R20, R14, UR9, -R3.reuse ;  /* 0x000000090e147c23 */ /* 0x100fe20008010803 */
[----:B------:R-:W-:Y:S03]  /*4140*/  FFMA.FTZ R14, R15, UR9, -R3 ;  /* 0x000000090f0e7c23 */ /* 0x000fe60008010803 */
[----:B------:R-:W3:Y:S01]  /*4150*/  MUFU.TANH R186, R45 ;  /* 0x0000002d00ba7308 */ /* 0x000ee20000002400 */
[----:B------:R-:W-:Y:S01]  /*4160*/  @!P0 FSEL R19, R226, -INF , !P1 ;  /* 0xff800000e2138808 */ /* 0x000fe20004800000 */
[----:B------:R-:W-:Y:S01]  /*4170*/  FFMA.FTZ R15, R18, UR9, -R2 ;  /* 0x00000009120f7c23 */ /* 0x000fe20008010802 */
[----:B------:R-:W-:Y:S01]  /*4180*/  IMAD.MOV.U32 R18, RZ, RZ, R183 ;  /* 0x000000ffff127224 */ /* 0x000fe200078e00b7 */
[----:B------:R-:W-:Y:S02]  /*4190*/  @!P0 FSEL R18, R183, -INF , !P3 ;  /* 0xff800000b7128808 */ /* 0x000fe40005800000 */
[----:B----4-:R-:W-:Y:S04]  /*41a0*/  MOV R29, R189 ;  /* 0x000000bd001d7202 */ /* 0x010fe80000000f00 */
[----:B------:R4:W-:Y:S01]  /*41b0*/  MUFU.EX2 R248, R15 ;  /* 0x0000000f00f87308 */ /* 0x0009e20000000800 */
[--C-:B------:R-:W-:Y:S09]  /*41c0*/  FFMA.FTZ R18, R18, UR9, -R9.reuse ;  /* 0x0000000912127c23 */ /* 0x100ff20008010809 */
[----:B------:R1:W-:Y:S10]  /*41d0*/  MUFU.EX2 R235, R14 ;  /* 0x0000000e00eb7308 */ /* 0x0003f40000000800 */
[----:B------:R1:W-:Y:S01]  /*41e0*/  MUFU.EX2 R237, R20 ;  /* 0x0000001400ed7308 */ /* 0x0003e20000000800 */
[----:B---3--:R-:W-:Y:S09]  /*41f0*/  IMAD.MOV.U32 R30, RZ, RZ, R186 ;  /* 0x000000ffff1e7224 */ /* 0x008ff200078e00ba */
[----:B------:R3:W-:Y:S01]  /*4200*/  MUFU.EX2 R203, R18 ;  /* 0x0000001200cb7308 */ /* 0x0007e20000000800 */
[----:B----4-:R-:W-:Y:S09]  /*4210*/  IMAD.U32 R15, RZ, RZ, UR19 ;  /* 0x00000013ff0f7e24 */ /* 0x010ff2000f8e00ff */
[----:B------:R-:W4:Y:S01]  /*4220*/  MUFU.TANH R209, R46 ;  /* 0x0000002e00d17308 */ /* 0x000f220000002400 */
[----:B-1----:R-:W-:Y:S01]  /*4230*/  FFMA.FTZ R14, R19, UR9, -R2 ;  /* 0x00000009130e7c23 */ /* 0x002fe20008010802 */
[----:B------:R-:W-:Y:S02]  /*4240*/  MOV R19, R87 ;  /* 0x0000005700137202 */ /* 0x000fe40000000f00 */
[----:B------:R-:W-:Y:S01]  /*4250*/  @!P0 FSEL R19, R87, -INF , !P5 ;  /* 0xff80000057138808 */ /* 0x000fe20006800000 */
[--C-:B------:R-:W-:Y:S05]  /*4260*/  FFMA.FTZ R20, R17, UR9, -R10.reuse ;  /* 0x0000000911147c23 */ /* 0x100fea000801080a */
[----:B------:R1:W-:Y:S01]  /*4270*/  MUFU.EX2 R247, R14 ;  /* 0x0000000e00f77308 */ /* 0x0003e20000000800 */
[----:B------:R-:W-:Y:S01]  /*4280*/  FFMA.FTZ R17, R19, UR9, -R10 ;  /* 0x0000000913117c23 */ /* 0x000fe2000801080a */
[-C--:B------:R-:W-:Y:S08]  /*4290*/  HMMA.16816.F32.BF16 R52, R104, R4.reuse, R52 ;  /* 0x000000046834723c */ /* 0x080ff00000041834 */
[----:B------:R-:W1:Y:S01]  /*42a0*/  MUFU.TANH R208, R47 ;  /* 0x0000002f00d07308 */ /* 0x000e620000002400 */
[----:B---3--:R-:W-:Y:S02]  /*42b0*/  MOV R18, R83 ;  /* 0x0000005300127202 */ /* 0x008fe40000000f00 */
[----:B------:R-:W-:Y:S02]  /*42c0*/  IADD3 R19, PT, PT, R160, 0x10000, RZ ;  /* 0x00010000a0137810 */ /* 0x000fe40007ffe0ff */
[----:B----4-:R-:W-:Y:S01]  /*42d0*/  MOV R27, R209 ;  /* 0x000000d1001b7202 */ /* 0x010fe20000000f00 */
[C---:B------:R-:W-:Y:S04]  /*42e0*/  HMMA.16816.F32.BF16 R56, R112.reuse, R4, R56 ;  /* 0x000000047038723c */ /* 0x040fe80000041838 */
[----:B------:R3:W-:Y:S01]  /*42f0*/  MUFU.EX2 R89, R17 ;  /* 0x0000001100597308 */ /* 0x0007e20000000800 */
[----:B-1----:R-:W-:Y:S09]  /*4300*/  MOV R14, UR18 ;  /* 0x00000012000e7c02 */ /* 0x002ff20008000f00 */
[----:B------:R-:W1:Y:S01]  /*4310*/  MUFU.TANH R213, R42 ;  /* 0x0000002a00d57308 */ /* 0x000e620000002400 */
[----:B------:R-:W-:Y:S02]  /*4320*/  @!P0 IADD3 R4, PT, PT, R0, 0x28, RZ ;  /* 0x0000002800048810 */ /* 0x000fe40007ffe0ff */
[C---:B------:R-:W-:Y:S01]  /*4330*/  LEA R14, P1, R22.reuse, R14, 0x2 ;  /* 0x0000000e160e7211 */ /* 0x040fe200078210ff */
[-C--:B------:R-:W-:Y:S03]  /*4340*/  HMMA.16816.F32.BF16 R60, R112, R6.reuse, R60 ;  /* 0x00000006703c723c */ /* 0x080fe6000004183c */
[----:B------:R-:W-:Y:S03]  /*4350*/  LEA.HI.X R15, R22, R15, RZ, 0x2, P1 ;  /* 0x0000000f160f7211 */ /* 0x000fe600008f14ff */
[----:B------:R-:W-:Y:S01]  /*4360*/  MUFU.TANH R80, R48 ;  /* 0x0000003000507308 */ /* 0x000fe20000002400 */
[----:B------:R-:W-:Y:S01]  /*4370*/  @!P0 ISETP.GE.AND P1, PT, R16, R12, PT ;  /* 0x0000000c1000820c */ /* 0x000fe20003f26270 */
[----:B------:R-:W-:Y:S01]  /*4380*/  FMUL.FTZ R52, R52, UR10 ;  /* 0x0000000a34347c20 */ /* 0x000fe20008410000 */
[----:B------:R-:W-:Y:S01]  /*4390*/  MOV R16, R182 ;  /* 0x000000b600107202 */ /* 0x000fe20000000f00 */
[----:B------:R-:W4:Y:S01]  /*43a0*/  LDG.E R159, desc[UR32][R14.64] ;  /* 0x000000200e9f7981 */ /* 0x000f22000c1e1900 */
[----:B------:R-:W-:Y:S01]  /*43b0*/  @!P0 FSEL R16, R182, -INF , !P1 ;  /* 0xff800000b6108808 */ /* 0x000fe20004800000 */
[----:B------:R-:W-:Y:S02]  /*43c0*/  HMMA.16816.F32.BF16 R64, R104, R6, R64 ;  /* 0x000000066840723c */ /* 0x000fe40000041840 */
[----:B------:R-:W4:Y:S02]  /*43d0*/  LDG.E R111, desc[UR32][R14.64+0x20] ;  /* 0x000020200e6f7981 */ /* 0x000f24000c1e1900 */
[----:B------:R-:W2:Y:S01]  /*43e0*/  MUFU.TANH R76, R52 ;  /* 0x00000034004c7308 */ /* 0x000ea20000002400 */
[----:B------:R-:W-:Y:S01]  /*43f0*/  @P4 IADD3 R161, PT, PT, R19, -0x40, RZ ;  /* 0xffffffc013a14810 */ /* 0x000fe20007ffe0ff */
[----:B------:R-:W-:Y:S01]  /*4400*/  FMUL.FTZ R53, R53, UR10 ;  /* 0x0000000a35357c20 */ /* 0x000fe20008410000 */
[----:B------:R-:W5:Y:S01]  /*4410*/  LDG.E R110, desc[UR32][R14.64+0x100] ;  /* 0x000100200e6e7981 */ /* 0x000f62000c1e1900 */
[----:B------:R-:W-:Y:S01]  /*4420*/  FFMA.FTZ R16, R16, UR9, -R9 ;  /* 0x0000000910107c23 */ /* 0x000fe20008010809 */
[----:B------:R-:W-:Y:S01]  /*4430*/  IADD3 R114, PT, PT, R31, R161, RZ ;  /* 0x000000a11f727210 */ /* 0x000fe20007ffe0ff */
[----:B------:R-:W-:Y:S01]  /*4440*/  FMUL.FTZ R60, R60, UR10 ;  /* 0x0000000a3c3c7c20 */ /* 0x000fe20008410000 */
[----:B------:R1:W5:Y:S03]  /*4450*/  LDG.E R109, desc[UR32][R14.64+0x120] ;  /* 0x000120200e6d7981 */ /* 0x000366000c1e1900 */
[----:B------:R2:W-:Y:S01]  /*4460*/  MUFU.EX2 R202, R16 ;  /* 0x0000001000ca7308 */ /* 0x0005e20000000800 */
[----:B---3--:R-:W-:Y:S01]  /*4470*/  @!P0 IADD3 R17, PT, PT, R0, 0x20, RZ ;  /* 0x0000002000118810 */ /* 0x008fe20007ffe0ff */
[----:B------:R-:W-:Y:S01]  /*4480*/  IMAD.MOV.U32 R19, RZ, RZ, R199 ;  /* 0x000000ffff137224 */ /* 0x000fe200078e00c7 */
[----:B------:R-:W-:Y:S07]  /*4490*/  MOV R28, R208 ;  /* 0x000000d0001c7202 */ /* 0x000fee0000000f00 */
[----:B------:R-:W-:Y:S01]  /*44a0*/  MUFU.TANH R212, R43 ;  /* 0x0000002b00d47308 */ /* 0x000fe20000002400 */
[C---:B------:R-:W-:Y:S01]  /*44b0*/  @!P0 ISETP.GE.AND P3, PT, R17.reuse, R13, PT ;  /* 0x0000000d1100820c */ /* 0x040fe20003f66270 */
[----:B------:R-:W-:Y:S01]  /*44c0*/  FMUL.FTZ R54, R54, UR10 ;  /* 0x0000000a36367c20 */ /* 0x000fe20008410000 */
[----:B------:R-:W-:Y:S01]  /*44d0*/  @!P0 ISETP.GE.AND P1, PT, R17, R12, PT ;  /* 0x0000000c1100820c */ /* 0x000fe20003f26270 */
[----:B------:R-:W-:Y:S01]  /*44e0*/  FMUL.FTZ R55, R55, UR10 ;  /* 0x0000000a37377c20 */ /* 0x000fe20008410000 */
[-C--:B------:R-:W-:Y:S01]  /*44f0*/  @!P0 ISETP.GE.AND P6, PT, R17, R11.reuse, PT ;  /* 0x0000000b1100820c */ /* 0x080fe20003fc6270 */
[----:B------:R-:W-:Y:S01]  /*4500*/  FMUL.FTZ R56, R56, UR10 ;  /* 0x0000000a38387c20 */ /* 0x000fe20008410000 */
[----:B------:R-:W-:Y:S03]  /*4510*/  FMUL.FTZ R57, R57, UR10 ;  /* 0x0000000a39397c20 */ /* 0x000fe60008410000 */
[----:B------:R-:W-:Y:S01]  /*4520*/  MUFU.TANH R170, R51 ;  /* 0x0000003300aa7308 */ /* 0x000fe20000002400 */
[----:B------:R-:W-:Y:S01]  /*4530*/  @!P0 FSEL R19, R199, -INF , !P6 ;  /* 0xff800000c7138808 */ /* 0x000fe20007000000 */
[----:B--2---:R-:W-:Y:S01]  /*4540*/  @!P0 VIADD R16, R0, 0x21 ;  /* 0x0000002100108836 */ /* 0x004fe20000000000 */
[----:B------:R-:W-:Y:S01]  /*4550*/  @!P0 ISETP.GE.AND P6, PT, R4, R11, PT ;  /* 0x0000000b0400820c */ /* 0x000fe20003fc6270 */
[----:B------:R-:W-:Y:S01]  /*4560*/  FMUL.FTZ R58, R58, UR10 ;  /* 0x0000000a3a3a7c20 */ /* 0x000fe20008410000 */
[----:B------:R-:W-:Y:S01]  /*4570*/  FMUL.FTZ R59, R59, UR10 ;  /* 0x0000000a3b3b7c20 */ /* 0x000fe20008410000 */
[----:B------:R-:W-:Y:S01]  /*4580*/  FFMA.FTZ R6, R19, UR9, -R3 ;  /* 0x0000000913067c23 */ /* 0x000fe20008010803 */
[----:B------:R-:W-:Y:S03]  /*4590*/  @!P0 ISETP.GE.AND P5, PT, R16, R13, PT ;  /* 0x0000000d1000820c */ /* 0x000fe60003fa6270 */
[----:B------:R-:W-:Y:S01]  /*45a0*/  MUFU.TANH R171, R50 ;  /* 0x0000003200ab7308 */ /* 0x000fe20000002400 */
[----:B------:R-:W-:Y:S01]  /*45b0*/  @!P0 FSEL R29, R189, -INF , !P6 ;  /* 0xff800000bd1d8808 */ /* 0x000fe20007000000 */
[----:B------:R-:W-:Y:S01]  /*45c0*/  FMUL.FTZ R64, R64, UR10 ;  /* 0x0000000a40407c20 */ /* 0x000fe20008410000 */
[----:B------:R-:W-:Y:S01]  /*45d0*/  @!P0 FSEL R18, R83, -INF , !P5 ;  /* 0xff80000053128808 */ /* 0x000fe20006800000 */
[----:B-1----:R-:W-:Y:S01]  /*45e0*/  IMAD.MOV.U32 R15, RZ, RZ, R178 ;  /* 0x000000ffff0f7224 */ /* 0x002fe200078e00b2 */
[----:B------:R-:W-:Y:S01]  /*45f0*/  MOV R14, R84 ;  /* 0x00000054000e7202 */ /* 0x000fe20000000f00 */
[----:B------:R-:W-:Y:S01]  /*4600*/  FMUL.FTZ R61, R61, UR10 ;  /* 0x0000000a3d3d7c20 */ /* 0x000fe20008410000 */
[----:B------:R-:W-:Y:S03]  /*4610*/  @!P0 FSEL R14, R84, -INF , !P3 ;  /* 0xff800000540e8808 */ /* 0x000fe60005800000 */
[----:B------:R1:W2:Y:S01]  /*4620*/  MUFU.EX2 R90, R20 ;  /* 0x00000014005a7308 */ /* 0x0002a20000000800 */
[----:B------:R-:W-:Y:S01]  /*4630*/  @!P0 ISETP.GE.AND P5, PT, R16, R12, PT ;  /* 0x0000000c1000820c */ /* 0x000fe20003fa6270 */
[----:B------:R-:W-:Y:S01]  /*4640*/  FMUL.FTZ R65, R65, UR10 ;  /* 0x0000000a41417c20 */ /* 0x000fe20008410000 */
[----:B------:R-:W-:Y:S01]  /*4650*/  @!P0 ISETP.GE.AND P3, PT, R17, R8, PT ;  /* 0x000000081100820c */ /* 0x000fe20003f66270 */
[--C-:B------:R-:W-:Y:S01]  /*4660*/  FFMA.FTZ R5, R14, UR9, -R10.reuse ;  /* 0x000000090e057c23 */ /* 0x100fe2000801080a */
[----:B------:R-:W-:Y:S01]  /*4670*/  FFMA.FTZ R14, R18, UR9, -R10 ;  /* 0x00000009120e7c23 */ /* 0x000fe2000801080a */
[----:B------:R-:W-:Y:S01]  /*4680*/  MOV R17, R180 ;  /* 0x000000b400117202 */ /* 0x000fe20000000f00 */
[----:B------:R-:W-:Y:S03]  /*4690*/  IMAD.MOV.U32 R18, RZ, RZ, R213 ;  /* 0x000000ffff127224 */ /* 0x000fe600078e00d5 */
[----:B------:R3:W-:Y:S01]  /*46a0*/  MUFU.EX2 R86, R5 ;  /* 0x0000000500567308 */ /* 0x0007e20000000800 */
[----:B------:R-:W-:Y:S01]  /*46b0*/  @!P0 FSEL R17, R180, -INF , !P5 ;  /* 0xff800000b4118808 */ /* 0x000fe20006800000 */
[----:B------:R-:W-:Y:S01]  /*46c0*/  FMUL.FTZ R66, R66, UR10 ;  /* 0x0000000a42427c20 */ /* 0x000fe20008410000 */
[----:B------:R-:W-:Y:S07]  /*46d0*/  @!P0 FSEL R15, R178, -INF , !P1 ;  /* 0xff800000b20f8808 */ /* 0x000fee0004800000 */
[----:B------:R2:W4:Y:S01]  /*46e0*/  MUFU.EX2 R85, R14 ;  /* 0x0000000e00557308 */ /* 0x0005220000000800 */
[CC--:B------:R-:W-:Y:S01]  /*46f0*/  @!P0 ISETP.GE.AND P1, PT, R16.reuse, R11.reuse, PT ;  /* 0x0000000b1000820c */ /* 0x0c0fe20003f26270 */
[----:B-1----:R-:W-:Y:S01]  /*4700*/  IMAD.MOV.U32 R20, RZ, RZ, R76 ;  /* 0x000000ffff147224 */ /* 0x002fe200078e004c */
[----:B------:R-:W-:Y:S07]  /*4710*/  @!P0 ISETP.GE.AND P5, PT, R16, R8, PT ;  /* 0x000000081000820c */ /* 0x000fee0003fa6270 */
[----:B------:R-:W1:Y:S01]  /*4720*/  MUFU.TANH R79, R49 ;  /* 0x00000031004f7308 */ /* 0x000e620000002400 */
[----:B------:R-:W-:Y:S01]  /*4730*/  MOV R16, R198 ;  /* 0x000000c600107202 */ /* 0x000fe20000000f00 */
[--C-:B------:R-:W-:Y:S01]  /*4740*/  FFMA.FTZ R15, R15, UR9, -R9.reuse ;  /* 0x000000090f0f7c23 */ /* 0x100fe20008010809 */
[----:B------:R-:W-:Y:S01]  /*4750*/  @!P0 FSEL R16, R198, -INF , !P1 ;  /* 0xff800000c6108808 */ /* 0x000fe20004800000 */
[----:B------:R-:W-:Y:S01]  /*4760*/  FMUL.FTZ R67, R67, UR10 ;  /* 0x0000000a43437c20 */ /* 0x000fe20008410000 */
[-C--:B------:R-:W-:Y:S01]  /*4770*/  @!P0 ISETP.GE.AND P1, PT, R4, R8.reuse, PT ;  /* 0x000000080400820c */ /* 0x080fe20003f26270 */
[----:B------:R-:W-:Y:S01]  /*4780*/  FMUL.FTZ R62, R62, UR10 ;  /* 0x0000000a3e3e7c20 */ /* 0x000fe20008410000 */
[----:B---3--:R-:W-:Y:S03]  /*4790*/  @!P0 IADD3 R5, PT, PT, R0, 0x29, RZ ;  /* 0x0000002900058810 */ /* 0x008fe60007ffe0ff */
[----:B------:R1:W-:Y:S01]  /*47a0*/  MUFU.EX2 R192, R15 ;  /* 0x0000000f00c07308 */ /* 0x0003e20000000800 */
[----:B------:R-:W-:Y:S01]  /*47b0*/  @!P0 FSEL R27, R209, -INF , !P1 ;  /* 0xff800000d11b8808 */ /* 0x000fe20004800000 */
[----:B--2---:R-:W-:Y:S01]  /*47c0*/  FFMA.FTZ R14, R17, UR9, -R9 ;  /* 0x00000009110e7c23 */ /* 0x004fe20008010809 */
[C---:B------:R-:W-:Y:S07]  /*47d0*/  @!P0 ISETP.GE.AND P6, PT, R5.reuse, R11, PT ;  /* 0x0000000b0500820c */ /* 0x040fee0003fc6270 */
[----:B------:R-:W-:Y:S01]  /*47e0*/  MUFU.TANH R75, R53 ;  /* 0x00000035004b7308 */ /* 0x000fe20000002400 */
[-C--:B------:R-:W-:Y:S01]  /*47f0*/  @!P0 ISETP.GE.AND P1, PT, R5, R13.reuse, PT ;  /* 0x0000000d0500820c */ /* 0x080fe20003f26270 */
[----:B------:R-:W-:Y:S01]  /*4800*/  FFMA.FTZ R7, R16, UR9, -R3 ;  /* 0x0000000910077c23 */ /* 0x000fe20008010803 */
[----:B------:R-:W-:Y:S01]  /*4810*/  @!P0 FSEL R30, R186, -INF , !P6 ;  /* 0xff800000ba1e8808 */ /* 0x000fe20007000000 */
[----:B------:R-:W-:Y:S01]  /*4820*/  FMUL.FTZ R63, R63, UR10 ;  /* 0x0000000a3f3f7c20 */ /* 0x000fe20008410000 */
[----:B------:R-:W-:Y:S02]  /*4830*/  @!P0 ISETP.GE.AND P6, PT, R5, R8, PT ;  /* 0x000000080500820c */ /* 0x000fe40003fc6270 */
[----:B------:R-:W-:Y:S03]  /*4840*/  @!P0 FSEL R18, R213, -INF , !P3 ;  /* 0xff800000d5128808 */ /* 0x000fe60005800000 */
[----:B------:R2:W-:Y:S01]  /*4850*/  MUFU.EX2 R194, R14 ;  /* 0x0000000e00c27308 */ /* 0x0005e20000000800 */
[----:B------:R-:W-:Y:S01]  /*4860*/  @!P0 FSEL R28, R208, -INF , !P6 ;  /* 0xff800000d01c8808 */ /* 0x000fe20007000000 */
[----:B-1----:R-:W-:Y:S01]  /*4870*/  IMAD.MOV.U32 R15, RZ, RZ, R79 ;  /* 0x000000ffff0f7224 */ /* 0x002fe200078e004f */
[----:B------:R-:W-:Y:S01]  /*4880*/  @!P0 ISETP.GE.AND P6, PT, R5, R12, PT ;  /* 0x0000000c0500820c */ /* 0x000fe20003fc6270 */
[----:B------:R-:W-:Y:S01]  /*4890*/  @!P0 VIADD R5, R0, 0x30 ;  /* 0x0000003000058836 */ /* 0x000fe20000000000 */
[-C--:B------:R-:W-:Y:S05]  /*48a0*/  @!P0 ISETP.GE.AND P3, PT, R4, R13.reuse, PT ;  /* 0x0000000d0400820c */ /* 0x080fea0003f66270 */
[----:B------:R-:W-:Y:S01]  /*48b0*/  MUFU.TANH R168, R54 ;  /* 0x0000003600a87308 */ /* 0x000fe20000002400 */
[----:B------:R-:W-:Y:S02]  /*48c0*/  MOV R22, R212 ;  /* 0x000000d400167202 */ /* 0x000fe40000000f00 */
[----:B------:R-:W-:Y:S02]  /*48d0*/  @!P0 FSEL R22, R212, -INF , !P5 ;  /* 0xff800000d4168808 */ /* 0x000fe40006800000 */
[----:B------:R-:W-:Y:S02]  /*48e0*/  @!P0 ISETP.GE.AND P5, PT, R4, R12, PT ;  /* 0x0000000c0400820c */ /* 0x000fe40003fa6270 */
[----:B------:R-:W-:Y:S03]  /*48f0*/  MOV R19, R170 ;  /* 0x000000aa00137202 */ /* 0x000fe60000000f00 */
[----:B------:R-:W1:Y:S01]  /*4900*/  MUFU.TANH R166, R55 ;  /* 0x0000003700a67308 */ /* 0x000e620000002400 */
[----:B--2---:R-:W-:Y:S02]  /*4910*/  MOV R14, R80 ;  /* 0x00000050000e7202 */ /* 0x004fe40000000f00 */
[----:B------:R-:W-:Y:S02]  /*4920*/  @!P0 FSEL R14, R80, -INF , !P3 ;  /* 0xff800000500e8808 */ /* 0x000fe40005800000 */
[----:B------:R-:W-:Y:S02]  /*4930*/  @!P0 ISETP.GE.AND P3, PT, R5, R13, PT ;  /* 0x0000000d0500820c */ /* 0x000fe40003f66270 */
[----:B------:R-:W-:Y:S03]  /*4940*/  MOV R17, R171 ;  /* 0x000000ab00117202 */ /* 0x000fe60000000f00 */
[----:B------:R-:W-:Y:S01]  /*4950*/  MUFU.TANH R181, R56 ;  /* 0x0000003800b57308 */ /* 0x000fe20000002400 */
[----:B------:R-:W-:Y:S02]  /*4960*/  @!P0 FSEL R20, R76, -INF , !P3 ;  /* 0xff8000004c148808 */ /* 0x000fe40005800000 */
[----:B------:R-:W-:Y:S02]  /*4970*/  @!P0 FSEL R19, R170, -INF , !P6 ;  /* 0xff800000aa138808 */ /* 0x000fe40007000000 */
[----:B------:R-:W-:Y:S02]  /*4980*/  @!P0 FSEL R17, R171, -INF , !P5 ;  /* 0xff800000ab118808 */ /* 0x000fe40006800000 */
[C---:B------:R-:W-:Y:S03]  /*4990*/  @!P0 ISETP.GE.AND P5, PT, R5.reuse, R12, PT ;  /* 0x0000000c0500820c */ /* 0x040fe60003fa6270 */
[----:B------:R-:W2:Y:S01]  /*49a0*/  MUFU.TANH R179, R57 ;  /* 0x0000003900b37308 */ /* 0x000ea20000002400 */
[C---:B------:R-:W-:Y:S01]  /*49b0*/  @!P0 ISETP.GE.AND P6, PT, R5.reuse, R11, PT ;  /* 0x0000000b0500820c */ /* 0x040fe20003fc6270 */
[----:B-1----:R-:W-:Y:S01]  /*49c0*/  IMAD.MOV.U32 R21, RZ, RZ, R166 ;  /* 0x000000ffff157224 */ /* 0x002fe200078e00a6 */
[----:B------:R-:W-:Y:S01]  /*49d0*/  @!P0 ISETP.GE.AND P3, PT, R5, R8, PT ;  /* 0x000000080500820c */ /* 0x000fe20003f66270 */
[--C-:B------:R-:W-:Y:S01]  /*49e0*/  FFMA.FTZ R5, R22, UR9, -R2.reuse ;  /* 0x0000000916057c23 */ /* 0x100fe20008010802 */
[----:B------:R-:W-:Y:S02]  /*49f0*/  @!P0 IADD3 R4, PT, PT, R0, 0x31, RZ ;  /* 0x0000003100048810 */ /* 0x000fe40007ffe0ff */
[----:B------:R-:W-:Y:S03]  /*4a00*/  @!P0 FSEL R15, R79, -INF , !P1 ;  /* 0xff8000004f0f8808 */ /* 0x000fe60004800000 */
[----:B------:R1:W-:Y:S01]  /*4a10*/  MUFU.EX2 R241, R5 ;  /* 0x0000000500f17308 */ /* 0x0003e20000000800 */
[C---:B------:R-:W-:Y:S02]  /*4a20*/  @!P0 ISETP.GE.AND P1, PT, R4.reuse, R13, PT ;  /* 0x0000000d0400820c */ /* 0x040fe40003f26270 */
[----:B------:R-:W-:Y:S07]  /*4a30*/  MOV R25, R75 ;  /* 0x0000004b00197202 */ /* 0x000fee0000000f00 */
[----:B------:R-:W3:Y:S01]  /*4a40*/  MUFU.TANH R197, R58 ;  /* 0x0000003a00c57308 */ /* 0x000ee20000002400 */
[----:B------:R-:W-:Y:S02]  /*4a50*/  @!P0 FSEL R25, R75, -INF , !P1 ;  /* 0xff8000004b198808 */ /* 0x000fe40004800000 */
[----:B------:R-:W-:Y:S02]  /*4a60*/  @!P0 ISETP.GE.AND P1, PT, R4, R12, PT ;  /* 0x0000000c0400820c */ /* 0x000fe40003f26270 */
[----:B------:R-:W-:Y:S02]  /*4a70*/  MOV R26, R168 ;  /* 0x000000a8001a7202 */ /* 0x000fe40000000f00 */
[----:B------:R-:W-:Y:S03]  /*4a80*/  @!P0 FSEL R26, R168, -INF , !P5 ;  /* 0xff800000a81a8808 */ /* 0x000fe60006800000 */
[----:B------:R3:W-:Y:S01]  /*4a90*/  MUFU.EX2 R215, R6 ;  /* 0x0000000600d77308 */ /* 0x0007e20000000800 */
[----:B------:R-:W-:Y:S02]  /*4aa0*/  @!P0 FSEL R21, R166, -INF , !P1 ;  /* 0xff800000a6158808 */ /* 0x000fe40004800000 */
[----:B-1----:R-:W-:Y:S07]  /*4ab0*/  F2FP.BF16.F32.PACK_AB R5, R99, R157 ;  /* 0x0000009d6305723e */ /* 0x002fee00000010ff */
[----:B------:R-:W1:Y:S01]  /*4ac0*/  MUFU.TANH R191, R59 ;  /* 0x0000003b00bf7308 */ /* 0x000e620000002400 */
[C---:B------:R-:W-:Y:S02]  /*4ad0*/  @!P0 ISETP.GE.AND P5, PT, R4.reuse, R11, PT ;  /* 0x0000000b0400820c */ /* 0x040fe40003fa6270 */
[----:B------:R-:W-:Y:S01]  /*4ae0*/  @!P0 ISETP.GE.AND P1, PT, R4, R8, PT ;  /* 0x000000080400820c */ /* 0x000fe20003f26270 */
[----:B------:R1:W-:Y:S01]  /*4af0*/  STS [R160+0x10000], R5 ;  /* 0x01000005a0007388 */ /* 0x0003e20000000800 */
[C---:B------:R-:W-:Y:S02]  /*4b00*/  @!P0 IADD3 R4, PT, PT, R0.reuse, 0x38, RZ ;  /* 0x0000003800048810 */ /* 0x040fe40007ffe0ff */
[----:B------:R-:W-:Y:S03]  /*4b10*/  @!P0 IADD3 R0, PT, PT, R0, 0x39, RZ ;  /* 0x0000003900008810 */ /* 0x000fe60007ffe0ff */
[----:B------:R-:W1:Y:S01]  /*4b20*/  MUFU.TANH R177, R60 ;  /* 0x0000003c00b17308 */ /* 0x000e620000002400 */
[----:B--2---:R-:W-:Y:S01]  /*4b30*/  MOV R22, R179 ;  /* 0x000000b300167202 */ /* 0x004fe20000000f00 */
[--C-:B---3--:R-:W-:Y:S01]  /*4b40*/  FFMA.FTZ R6, R18, UR9, -R2.reuse ;  /* 0x0000000912067c23 */ /* 0x108fe20008010802 */
[----:B------:R-:W-:Y:S01]  /*4b50*/  IMAD.MOV.U32 R18, RZ, RZ, R181 ;  /* 0x000000ffff127224 */ /* 0x000fe200078e00b5 */
[----:B------:R-:W-:Y:S02]  /*4b60*/  @!P0 FSEL R18, R181, -INF , !P6 ;  /* 0xff800000b5128808 */ /* 0x000fe40007000000 */
[----:B------:R-:W-:Y:S04]  /*4b70*/  MOV R23, R197 ;  /* 0x000000c500177202 */ /* 0x000fe80000000f00 */
[----:B------:R-:W2:Y:S01]  /*4b80*/  MUFU.TANH R74, R64 ;  /* 0x00000040004a7308 */ /* 0x000ea20000002400 */
[----:B------:R-:W-:Y:S02]  /*4b90*/  @!P0 FSEL R22, R179, -INF , !P5 ;  /* 0xff800000b3168808 */ /* 0x000fe40006800000 */
[-C--:B------:R-:W-:Y:S02]  /*4ba0*/  @!P0 ISETP.GE.AND P6, PT, R4, R11.reuse, PT ;  /* 0x0000000b0400820c */ /* 0x080fe40003fc6270 */
[----:B------:R-:W-:Y:S01]  /*4bb0*/  @!P0 ISETP.GE.AND P5, PT, R0, R11, PT ;  /* 0x0000000b0000820c */ /* 0x000fe20003fa6270 */
[----:B-1----:R-:W-:Y:S01]  /*4bc0*/  IMAD.MOV.U32 R11, RZ, RZ, R191 ;  /* 0x000000ffff0b7224 */ /* 0x002fe200078e00bf */
[----:B------:R-:W-:Y:S03]  /*4bd0*/  @!P0 FSEL R23, R197, -INF , !P3 ;  /* 0xff800000c5178808 */ /* 0x000fe60005800000 */
[----:B------:R-:W1:Y:S01]  /*4be0*/  MUFU.TANH R176, R61 ;  /* 0x0000003d00b07308 */ /* 0x000e620000002400 */
[-C--:B------:R-:W-:Y:S02]  /*4bf0*/  @!P0 ISETP.GE.AND P3, PT, R4, R13.reuse, PT ;  /* 0x0000000d0400820c */ /* 0x080fe40003f66270 */
[----:B------:R-:W-:Y:S02]  /*4c00*/  @!P0 FSEL R11, R191, -INF , !P1 ;  /* 0xff800000bf0b8808 */ /* 0x000fe40004800000 */
[----:B------:R-:W-:Y:S01]  /*4c10*/  @!P0 ISETP.GE.AND P1, PT, R0, R13, PT ;  /* 0x0000000d0000820c */ /* 0x000fe20003f26270 */
[----:B------:R-:W-:Y:S01]  /*4c20*/  FFMA.FTZ R5, R28, UR9, -R2 ;  /* 0x000000091c057c23 */ /* 0x000fe20008010802 */
[----:B------:R-:W-:Y:S03]  /*4c30*/  MOV R24, R177 ;  /* 0x000000b100187202 */ /* 0x000fe60000000f00 */
[----:B------:R-:W3:Y:S01]  /*4c40*/  MUFU.TANH R73, R65 ;  /* 0x0000004100497308 */ /* 0x000ee20000002400 */
[----:B------:R-:W-:Y:S01]  /*4c50*/  @!P0 FSEL R24, R177, -INF , !P6 ;  /* 0xff800000b1188808 */ /* 0x000fe20007000000 */
[----:B--2---:R-:W-:Y:S01]  /*4c60*/  IMAD.MOV.U32 R13, RZ, RZ, R74 ;  /* 0x000000ffff0d7224 */ /* 0x004fe200078e004a */
[----:B------:R-:W-:Y:S02]  /*4c70*/  @!P0 FSEL R13, R74, -INF , !P3 ;  /* 0xff8000004a0d8808 */ /* 0x000fe40005800000 */
[C---:B------:R-:W-:Y:S02]  /*4c80*/  @!P0 ISETP.GE.AND P6, PT, R4.reuse, R12, PT ;  /* 0x0000000c0400820c */ /* 0x040fe40003fc6270 */
[----:B------:R-:W-:Y:S03]  /*4c90*/  @!P0 ISETP.GE.AND P3, PT, R4, R8, PT ;  /* 0x000000080400820c */ /* 0x000fe60003f66270 */
[----:B------:R3:W-:Y:S01]  /*4ca0*/  MUFU.EX2 R214, R7 ;  /* 0x0000000700d67308 */ /* 0x0007e20000000800 */
[----:B------:R-:W-:Y:S02]  /*4cb0*/  F2FP.BF16.F32.PACK_AB R4, R158, R70 ;  /* 0x000000469e04723e */ /* 0x000fe400000010ff */
[----:B------:R-:W-:Y:S07]  /*4cc0*/  IADD3 R112, PT, PT, R160, R32, RZ ;  /* 0x00000020a0707210 */ /* 0x000fee0007ffe0ff */
[----:B------:R-:W-:Y:S01]  /*4cd0*/  MUFU.TANH R165, R66 ;  /* 0x0000004200a57308 */ /* 0x000fe20000002400 */
[----:B------:R-:W-:Y:S01]  /*4ce0*/  IADD3 R113, PT, PT, R32, R161, RZ ;  /* 0x000000a120717210 */ /* 0x000fe20007ffe0ff */
[----:B------:R2:W-:Y:S01]  /*4cf0*/  STS [R160+0x10400], R4 ;  /* 0x01040004a0007388 */ /* 0x0005e20000000800 */
[----:B-1----:R-:W-:Y:S02]  /*4d00*/  MOV R16, R176 ;  /* 0x000000b000107202 */ /* 0x002fe40000000f00 */
[----:B------:R-:W-:Y:S01]  /*4d10*/  @!P0 FSEL R16, R176, -INF , !P5 ;  /* 0xff800000b0108808 */ /* 0x000fe20006800000 */
[C---:B------:R-:W-:Y:S01]  /*4d20*/  IMAD.IADD R115, R31.reuse, 0x1, R113 ;  /* 0x000000011f737824 */ /* 0x040fe200078e0271 */
[C---:B------:R-:W-:Y:S03]  /*4d30*/  @!P0 ISETP.GE.AND P5, PT, R0.reuse, R12, PT ;  /* 0x0000000c0000820c */ /* 0x040fe60003fa6270 */
[----:B------:R1:W-:Y:S01]  /*4d40*/  MUFU.EX2 R233, R5 ;  /* 0x0000000500e97308 */ /* 0x0003e20000000800 */
[----:B------:R-:W-:Y:S01]  /*4d50*/  IADD3 R162, PT, PT, R31, R112, RZ ;  /* 0x000000701fa27210 */ /* 0x000fe20007ffe0ff */
[--C-:B------:R-:W-:Y:S01]  /*4d60*/  FFMA.FTZ R12, R29, UR9, -R3.reuse ;  /* 0x000000091d0c7c23 */ /* 0x100fe20008010803 */
[----:B---3--:R-:W-:Y:S07]  /*4d70*/  MOV R7, R73 ;  /* 0x0000004900077202 */ /* 0x008fee0000000f00 */
[----:B------:R3:W-:Y:S01]  /*4d80*/  MUFU.EX2 R242, R6 ;  /* 0x0000000600f27308 */ /* 0x0007e20000000800 */
[----:B------:R-:W-:Y:S02]  /*4d90*/  @!P0 FSEL R7, R73, -INF , !P1 ;  /* 0xff80000049078808 */ /* 0x000fe40004800000 */
[----:B------:R-:W-:Y:S01]  /*4da0*/  @!P0 ISETP.GE.AND P1, PT, R0, R8, PT ;  /* 0x000000080000820c */ /* 0x000fe20003f26270 */
[----:B------:R-:W-:Y:S06]  /*4db0*/  FFMA.FTZ R0, R27, UR9, -R2 ;  /* 0x000000091b007c23 */ /* 0x000fec0008010802 */
[----:B------:R-:W4:Y:S01]  /*4dc0*/  MUFU.TANH R164, R67 ;  /* 0x0000004300a47308 */ /* 0x000f220000002400 */
[----:B-1----:R-:W-:Y:S09]  /*4dd0*/  F2FP.BF16.F32.PACK_AB R5, R78, R77 ;  /* 0x0000004d4e05723e */ /* 0x002ff200000010ff */
[----:B------:R1:W-:Y:S01]  /*4de0*/  MUFU.EX2 R234, R0 ;  /* 0x0000000000ea7308 */ /* 0x0003e20000000800 */
[----:B---3--:R-:W-:Y:S01]  /*4df0*/  FFMA.FTZ R6, R30, UR9, -R3 ;  /* 0x000000091e067c23 */ /* 0x008fe20008010803 */
[----:B--2---:R-:W-:Y:S08]  /*4e00*/  F2FP.BF16.F32.PACK_AB R4, R97, R98 ;  /* 0x000000626104723e */ /* 0x004ff000000010ff */
[----:B------:R-:W2:Y:S01]  /*4e10*/  MUFU.TANH R185, R62 ;  /* 0x0000003e00b97308 */ /* 0x000ea20000002400 */
[----:B------:R3:W-:Y:S09]  /*4e20*/  STS [R163+0x10000], R4 ;  /* 0x01000004a3007388 */ /* 0x0007f20000000800 */
[----:B------:R4:W-:Y:S01]  /*4e30*/  MUFU.EX2 R205, R6 ;  /* 0x0000000600cd7308 */ /* 0x0009e20000000800 */
[----:B-1----:R-:W-:Y:S09]  /*4e40*/  F2FP.BF16.F32.PACK_AB R0, R229, R225 ;  /* 0x000000e1e500723e */ /* 0x002ff200000010ff */
[----:B------:R-:W1:Y:S01]  /*4e50*/  MUFU.TANH R184, R63 ;  /* 0x0000003f00b87308 */ /* 0x000e620000002400 */
[----:B------:R2:W-:Y:S04]  /*4e60*/  STS [R163+0x10400], R0 ;  /* 0x01040000a3007388 */ /* 0x0005e80000000800 */
[----:B------:R1:W-:Y:S05]  /*4e70*/  STS [R160+0x12400], R5 ;  /* 0x01240005a0007388 */ /* 0x0003ea0000000800 */
[----:B------:R-:W-:Y:S01]  /*4e80*/  MUFU.EX2 R207, R12 ;  /* 0x0000000c00cf7308 */ /* 0x000fe20000000800 */
[----:B----4-:R-:W-:Y:S05]  /*4e90*/  F2FP.BF16.F32.PACK_AB R6, R249, R250 ;  /* 0x000000faf906723e */ /* 0x010fea00000010ff */
[----:B------:R4:W-:Y:S01]  /*4ea0*/  STS [R160+0x12000], R6 ;  /* 0x01200006a0007388 */ /* 0x0009e20000000800 */
[----:B---3--:R-:W-:Y:S05]  /*4eb0*/  F2FP.BF16.F32.PACK_AB R4, R72, R71 ;  /* 0x000000474804723e */ /* 0x008fea00000010ff */
[----:B------:R3:W-:Y:S01]  /*4ec0*/  STS [R163+0x12400], R4 ;  /* 0x01240004a3007388 */ /* 0x0007e20000000800 */
[----:B--2---:R-:W-:Y:S02]  /*4ed0*/  F2FP.BF16.F32.PACK_AB R0, R95, R96 ;  /* 0x000000605f00723e */ /* 0x004fe400000010ff */
[----:B-1----:R-:W-:Y:S05]  /*4ee0*/  F2FP.BF16.F32.PACK_AB R5, R245, R246 ;  /* 0x000000f6f505723e */ /* 0x002fea00000010ff */
[----:B------:R1:W-:Y:S01]  /*4ef0*/  STS [R163+0x12000], R5 ;  /* 0x01200005a3007388 */ /* 0x0003e20000000800 */
[----:B----4-:R-:W-:Y:S03]  /*4f00*/  FFMA.FTZ R6, R17, UR9, -R9 ;  /* 0x0000000911067c23 */ /* 0x010fe60008010809 */
[----:B------:R2:W-:Y:S01]  /*4f10*/  STS [R112+0x10000], R0 ;  /* 0x0100000070007388 */ /* 0x0005e20000000800 */
[----:B------:R4:W-:Y:S01]  /*4f20*/  MUFU.EX2 R175, R6 ;  /* 0x0000000600af7308 */ /* 0x0009e20000000800 */
[--C-:B---3--:R-:W-:Y:S09]  /*4f30*/  FFMA.FTZ R4, R14, UR9, -R10.reuse ;  /* 0x000000090e047c23 */ /* 0x108ff2000801080a */
[----:B------:R3:W-:Y:S01]  /*4f40*/  MUFU.EX2 R82, R4 ;  /* 0x0000000400527308 */ /* 0x0007e20000000800 */
[--C-:B----4-:R-:W-:Y:S01]  /*4f50*/  FFMA.FTZ R6, R25, UR9, -R10.reuse ;  /* 0x0000000919067c23 */ /* 0x110fe2000801080a */
[----:B-1----:R-:W-:Y:S08]  /*4f60*/  F2FP.BF16.F32.PACK_AB R5, R219, R220 ;  /* 0x000000dcdb05723e */ /* 0x002ff000000010ff */
[----:B------:R1:W-:Y:S01]  /*4f70*/  MUFU.EX2 R77, R6 ;  /* 0x00000006004d7308 */ /* 0x0003e20000000800 */
[----:B---3--:R-:W-:Y:S01]  /*4f80*/  F2FP.BF16.F32.PACK_AB R4, R89, R90 ;  /* 0x0000005a5904723e */ /* 0x008fe200000010ff */
[----:B--2---:R-:W-:Y:S01]  /*4f90*/  FFMA.FTZ R0, R15, UR9, -R10 ;  /* 0x000000090f007c23 */ /* 0x004fe2000801080a */
[----:B------:R2:W-:Y:S07]  /*4fa0*/  STS [R112+0x10400], R5 ;  /* 0x0104000570007388 */ /* 0x0005ee0000000800 */
[----:B------:R3:W-:Y:S01]  /*4fb0*/  MUFU.EX2 R81, R0 ;  /* 0x0000000000517308 */ /* 0x0007e20000000800 */
[----:B------:R4:W-:Y:S01]  /*4fc0*/  STS [R162+0x10000], R4 ;  /* 0x01000004a2007388 */ /* 0x0009e20000000800 */
[----:B-1----:R-:W-:Y:S08]  /*4fd0*/  FFMA.FTZ R6, R18, UR9, -R3 ;  /* 0x0000000912067c23 */ /* 0x002ff00008010803 */
[----:B------:R1:W-:Y:S01]  /*4fe0*/  MUFU.EX2 R201, R6 ;  /* 0x0000000600c97308 */ /* 0x0003e20000000800 */
[----:B---3--:R-:W-:Y:S05]  /*4ff0*/  F2FP.BF16.F32.PACK_AB R0, R202, R203 ;  /* 0x000000cbca00723e */ /* 0x008fea00000010ff */
[----:B------:R3:W-:Y:S01]  /*5000*/  STS [R162+0x10400], R0 ;  /* 0x01040000a2007388 */ /* 0x0007e20000000800 */
[----:B--2---:R-:W-:Y:S01]  /*5010*/  FFMA.FTZ R5, R19, UR9, -R9 ;  /* 0x0000000913057c23 */ /* 0x004fe20008010809 */
[----:B-1----:R-:W-:Y:S03]  /*5020*/  FFMA.FTZ R6, R23, UR9, -R2 ;  /* 0x0000000917067c23 */ /* 0x002fe60008010802 */
[----:B------:R1:W2:Y:S01]  /*5030*/  MUFU.EX2 R174, R5 ;  /* 0x0000000500ae7308 */ /* 0x0002a20000000800 */
[----:B----4-:R-:W-:Y:S09]  /*5040*/  F2FP.BF16.F32.PACK_AB R4, R251, R252 ;  /* 0x000000fcfb04723e */ /* 0x010ff200000010ff */
[----:B------:R4:W-:Y:S01]  /*5050*/  MUFU.EX2 R230, R6 ;  /* 0x0000000600e67308 */ /* 0x0009e20000000800 */
[----:B------:R2:W-:Y:S01]  /*5060*/  STS [R112+0x12400], R4 ;  /* 0x0124000470007388 */ /* 0x0005e20000000800 */
[----:B-1----:R-:W-:Y:S01]  /*5070*/  F2FP.BF16.F32.PACK_AB R5, R243, R244 ;  /* 0x000000f4f305723e */ /* 0x002fe200000010ff */
[----:B---3--:R-:W-:Y:S04]  /*5080*/  FFMA.FTZ R0, R20, UR9, -R10 ;  /* 0x0000000914007c23 */ /* 0x008fe8000801080a */
[----:B------:R1:W-:Y:S01]  /*5090*/  STS [R112+0x12000], R5 ;  /* 0x0120000570007388 */ /* 0x0003e20000000800 */
[----:B----4-:R-:W-:Y:S02]  /*50a0*/  FFMA.FTZ R6, R24, UR9, -R3 ;  /* 0x0000000918067c23 */ /* 0x010fe40008010803 */
[----:B------:R3:W-:Y:S10]  /*50b0*/  MUFU.EX2 R78, R0 ;  /* 0x00000000004e7308 */ /* 0x0007f40000000800 */
[----:B------:R4:W-:Y:S01]  /*50c0*/  MUFU.EX2 R193, R6 ;  /* 0x0000000600c17308 */ /* 0x0009e20000000800 */
[----:B--2---:R-:W-:Y:S02]  /*50d0*/  F2FP.BF16.F32.PACK_AB R4, R85, R86 ;  /* 0x000000565504723e */ /* 0x004fe400000010ff */
[----:B---3--:R-:W-:Y:S02]  /*50e0*/  F2FP.BF16.F32.PACK_AB R0, R235, R237 ;  /* 0x000000edeb00723e */ /* 0x008fe400000010ff */
[----:B----4-:R-:W-:Y:S03]  /*50f0*/  F2FP.BF16.F32.PACK_AB R6, R174, R175 ;  /* 0x000000afae06723e */ /* 0x010fe600000010ff */
[----:B------:R2:W-:Y:S01]  /*5100*/  STS [R162+0x12000], R0 ;  /* 0x01200000a2007388 */ /* 0x0005e20000000800 */
[--C-:B-1----:R-:W-:Y:S04]  /*5110*/  FFMA.FTZ R5, R26, UR9, -R9.reuse ;  /* 0x000000091a057c23 */ /* 0x102fe80008010809 */
[----:B------:R1:W-:Y:S02]  /*5120*/  MUFU.EX2 R173, R5 ;  /* 0x0000000500ad7308 */ /* 0x0003e40000000800 */
[----:B-1----:R-:W-:Y:S01]  /*5130*/  F2FP.BF16.F32.PACK_AB R5, R247, R248 ;  /* 0x000000f8f705723e */ /* 0x002fe200000010ff */
[----:B--2---:R-:W-:Y:S04]  /*5140*/  FFMA.FTZ R0, R21, UR9, -R9 ;  /* 0x0000000915007c23 */ /* 0x004fe80008010809 */
        /* <DEDUP_REMOVED lines=29> */
[----:B-1----:R-:W-:Y:S01]  /*5320*/  FFMA.FTZ R7, R4, UR9, -R2 ;  /* 0x0000000904077c23 */ /* 0x002fe20008010802 */
        /* <DEDUP_REMOVED lines=59> */
[----:B------:R-:W-:Y:S01]  /*56e0*/  FADD.FTZ R5, -R159, R5 ;  /* 0x000000059f057221 */ /* 0x000fe20000010100 */
[C---:B------:R-:W-:Y:S01]  /*56f0*/  FADD.FTZ R6, -R111.reuse, R6 ;  /* 0x000000066f067221 */ /* 0x040fe20000010100 */
[----:B------:R-:W-:Y:S02]  /*5700*/  FADD.FTZ R7, -R111, R7 ;  /* 0x000000076f077221 */ /* 0x000fe40000010100 */
[C---:B------:R-:W-:Y:S04]  /*5710*/  HMMA.16816.F32.BF16 R16, R100.reuse, R134, R16 ;  /* 0x000000866410723c */ /* 0x040fe80000041810 */
[----:B------:R-:W-:Y:S01]  /*5720*/  FMUL.FTZ R5, R99, R5 ;  /* 0x0000000563057220 */ /* 0x000fe20000410000 */
[----:B------:R-:W-:Y:S01]  /*5730*/  FMUL.FTZ R7, R158, R7 ;  /* 0x000000079e077220 */ /* 0x000fe20000410000 */
[----:B------:R-:W-:Y:S02]  /*5740*/  SHF.L.U32 R158, R156, 0x5, RZ ;  /* 0x000000059c9e7819 */ /* 0x000fe400000006ff */
        /* <DEDUP_REMOVED lines=15> */
[----:B------:R-:W-:Y:S01]  /*5840*/  FFMA.FTZ R4, -R148, R148, 1 ;  /* 0x3f80000094047423 */ /* 0x000fe20000010194 */
[C---:B------:R-:W-:Y:S01]  /*5850*/  SHF.L.U32 R157, R156.reuse, 0x6, RZ ;  /* 0x000000069c9d7819 */ /* 0x040fe200000006ff */
[----:B------:R1:W5:Y:S01]  /*5860*/  LDL.LU R148, [R1+0xc8] ;  /* 0x0000c80001947983 */ /* 0x0003620000300800 */
[----:B------:R-:W-:Y:S01]  /*5870*/  LOP3.LUT R2, R105, 0x8, R156, 0xf8, !PT ;  /* 0x0000000869027812 */ /* 0x000fe200078ef89c */
[----:B------:R-:W-:Y:S02]  /*5880*/  IMAD.SHL.U32 R104, R156, 0x8, RZ ;  /* 0x000000089c687824 */ /* 0x000fe400078e00ff */
[----:B------:R-:W-:Y:S01]  /*5890*/  FMUL.FTZ R4, R4, UR10 ;  /* 0x0000000a04047c20 */ /* 0x000fe20008410000 */
[----:B------:R1:W5:Y:S01]  /*58a0*/  LDL.LU R99, [R1+0xc4] ;  /* 0x0000c40001637983 */ /* 0x0003620000300800 */
[----:B------:R-:W-:Y:S01]  /*58b0*/  LOP3.LUT R2, R2, 0x1c0, R157, 0xf8, !PT ;  /* 0x000001c002027812 */ /* 0x000fe200078ef89d */
[----:B------:R-:W-:Y:S04]  /*58c0*/  HMMA.16816.F32.BF16 R64, R100, R146, R64 ;  /* 0x000000926440723c */ /* 0x000fe80000041840 */
[----:B------:R-:W-:Y:S01]  /*58d0*/  FMUL.FTZ R100, R106, R3 ;  /* 0x000000036a647220 */ /* 0x000fe20000410000 */
[----:B------:R-:W-:Y:S01]  /*58e0*/  FMUL.FTZ R3, R5, R4 ;  /* 0x0000000405037220 */ /* 0x000fe20000410000 */
[----:B------:R-:W-:Y:S01]  /*58f0*/  LOP3.LUT R0, R157, 0x400, RZ, 0xc0, !PT ;  /* 0x000004009d007812 */ /* 0x000fe200078ec0ff */
[C---:B------:R-:W-:Y:S01]  /*5900*/  FADD.FTZ R4, -R159.reuse, R17 ;  /* 0x000000119f047221 */ /* 0x040fe20000010100 */
[----:B------:R-:W-:Y:S01]  /*5910*/  LOP3.LUT R2, R2, 0x38, R104, 0x78, !PT ;  /* 0x0000003802027812 */ /* 0x000fe200078e7868 */
[----:B------:R-:W-:Y:S01]  /*5920*/  FMUL.FTZ R17, R98, R16 ;  /* 0x0000001062117220 */ /* 0x000fe20000410000 */
[----:B------:R-:W-:Y:S01]  /*5930*/  FFMA.FTZ R5, -R92, R92, 1 ;  /* 0x3f8000005c057423 */ /* 0x000fe2000001015c */
[----:B------:R1:W5:Y:S01]  /*5940*/  LDL.LU R98, [R1+0xc0] ;  /* 0x0000c00001627983 */ /* 0x0003620000300800 */
[----:B------:R-:W-:Y:S01]  /*5950*/  LEA R2, R2, R0, 0x1 ;  /* 0x0000000002027211 */ /* 0x000fe200078e08ff */
[----:B------:R-:W-:Y:S01]  /*5960*/  FADD.FTZ R0, -R159, R20 ;  /* 0x000000149f007221 */ /* 0x000fe20000010100 */
        /* <DEDUP_REMOVED lines=85> */
[----:B------:R-:W-:Y:S01]  /*5ec0*/  FMUL.FTZ R6, R6, UR10 ;  /* 0x0000000a06067c20 */ /* 0x000fe20008410000 */
[----:B------:R-:W-:Y:S01]  /*5ed0*/  F2FP.BF16.F32.PACK_AB R48, R5, R17 ;  /* 0x000000110530723e */ /* 0x000fe200000010ff */
[----:B------:R-:W-:Y:S01]  /*5ee0*/  FFMA.FTZ R5, -R74, R74, 1 ;  /* 0x3f8000004a057423 */ /* 0x000fe2000001014a */
[----:B------:R1:W5:Y:S01]  /*5ef0*/  LDL.LU R76, [R1+0x68] ;  /* 0x00006800014c7983 */ /* 0x0003620000300800 */
[----:B------:R-:W-:Y:S01]  /*5f00*/  FADD.FTZ R17, -R159, R65 ;  /* 0x000000419f117221 */ /* 0x000fe20000010100 */
[----:B------:R-:W-:Y:S01]  /*5f10*/  FMUL.FTZ R0, R49, R33 ;  /* 0x0000002131007220 */ /* 0x000fe20000410000 */
[----:B------:R-:W-:Y:S01]  /*5f20*/  FMUL.FTZ R5, R5, UR10 ;  /* 0x0000000a05057c20 */ /* 0x000fe20008410000 */
[----:B------:R1:W5:Y:S01]  /*5f30*/  LDL.LU R75, [R1+0x64] ;  /* 0x00006400014b7983 */ /* 0x0003620000300800 */
[----:B------:R-:W-:Y:S02]  /*5f40*/  FMUL.FTZ R17, R71, R17 ;  /* 0x0000001147117220 */ /* 0x000fe40000410000 */
[----:B------:R-:W-:Y:S01]  /*5f50*/  F2FP.BF16.F32.PACK_AB R37, R0, R4 ;  /* 0x000000040025723e */ /* 0x000fe200000010ff */
[----:B------:R1:W5:Y:S01]  /*5f60*/  LDL.LU R74, [R1+0x60] ;  /* 0x00006000014a7983 */ /* 0x0003620000300800 */
[----:B------:R-:W-:Y:S01]  /*5f70*/  FMUL.FTZ R21, R17, R21 ;  /* 0x0000001511157220 */ /* 0x000fe20000410000 */
[----:B------:R-:W-:Y:S01]  /*5f80*/  FFMA.FTZ R17, -R69, R69, 1 ;  /* 0x3f80000045117423 */ /* 0x000fe20000010145 */
[----:B------:R-:W-:Y:S01]  /*5f90*/  FMUL.FTZ R32, R32, R5 ;  /* 0x0000000520207220 */ /* 0x000fe20000410000 */
[----:B------:R1:W5:Y:S02]  /*5fa0*/  LDL.LU R73, [R1+0x5c] ;  /* 0x00005c0001497983 */ /* 0x0003640000300800 */
[----:B------:R-:W-:Y:S02]  /*5fb0*/  FMUL.FTZ R17, R17, UR10 ;  /* 0x0000000a11117c20 */ /* 0x000fe40008410000 */
        /* <DEDUP_REMOVED lines=16> */
[C---:B------:R-:W-:Y:S04]  /*60c0*/  IMAD.SHL.U32 R0, R33.reuse, 0x80, RZ ;  /* 0x0000008021007824 */ /* 0x040fe800078e00ff */
        /* <DEDUP_REMOVED lines=18> */
.L_x_349:
[----:B------:R-:W2:Y:S01]  /*61f0*/  LDL.LU R101, [R1+0xc] ;  /* 0x00000c0001657983 */ /* 0x000ea20000300800 */
[----:B---3--:R-:W-:Y:S01]  /*6200*/  F2FP.BF16.F32.PACK_AB R36, R21, R32 ;  /* 0x000000201524723e */ /* 0x008fe200000010ff */
[----:B------:R-:W-:Y:S01]  /*6210*/  FMUL.FTZ R6, R7, R6 ;  /* 0x0000000607067220 */ /* 0x000fe20000410000 */
[----:B------:R-:W-:Y:S01]  /*6220*/  FMUL.FTZ R17, R20, R17 ;  /* 0x0000001114117220 */ /* 0x000fe20000410000 */
[----:B------:R-:W3:Y:S01]  /*6230*/  LDL.LU R65, [R1+0x8] ;  /* 0x0000080001417983 */ /* 0x000ee20000300800 */
[----:B------:R-:W-:Y:S01]  /*6240*/  FFMA.FTZ R0, -R196, R196, 1 ;  /* 0x3f800000c4007423 */ /* 0x000fe200000101c4 */
[----:B------:R-:W-:Y:S01]  /*6250*/  FFMA.FTZ R4, -R195, R195, 1 ;  /* 0x3f800000c3047423 */ /* 0x000fe200000101c3 */
[C---:B------:R-:W-:Y:S01]  /*6260*/  FADD.FTZ R23, -R111.reuse, R23 ;  /* 0x000000176f177221 */ /* 0x040fe20000010100 */
[----:B------:R-:W4:Y:S01]  /*6270*/  LDL.LU R64, [R1+0x4] ;  /* 0x0000040001407983 */ /* 0x000f220000300800 */
[----:B------:R-:W-:Y:S01]  /*6280*/  FMUL.FTZ R5, R0, UR10 ;  /* 0x0000000a00057c20 */ /* 0x000fe20008410000 */
[----:B------:R-:W-:Y:S01]  /*6290*/  FFMA.FTZ R0, -R188, R188, 1 ;  /* 0x3f800000bc007423 */ /* 0x000fe200000101bc */
[----:B------:R-:W-:Y:S01]  /*62a0*/  FMUL.FTZ R7, R4, UR10 ;  /* 0x0000000a04077c20 */ /* 0x000fe20008410000 */
[----:B------:R-:W4:Y:S01]  /*62b0*/  LDL.LU R49, [R1] ;  /* 0x0000000001317983 */ /* 0x000f220000300800 */
[----:B------:R-:W-:Y:S01]  /*62c0*/  FADD.FTZ R18, -R111, R18 ;  /* 0x000000126f127221 */ /* 0x000fe20000010100 */
[----:B------:R-:W-:Y:S01]  /*62d0*/  FMUL.FTZ R23, R219, R23 ;  /* 0x00000017db177220 */ /* 0x000fe20000410000 */
[----:B------:R-:W-:Y:S01]  /*62e0*/  FADD.FTZ R19, -R111, R19 ;  /* 0x000000136f137221 */ /* 0x000fe20000010100 */
        /* <DEDUP_REMOVED lines=25> */
[----:B-1----:R-:W-:Y:S01]  /*6480*/  FFMA.FTZ R3, -R190, R190, 1 ;  /* 0x3f800000be037423 */ /* 0x002fe200000101be */
[----:B------:R-:W-:Y:S01]  /*6490*/  FMUL.FTZ R66, R169, R66 ;  /* 0x00000042a9427220 */ /* 0x000fe20000410000 */
[----:B------:R-:W-:Y:S01]  /*64a0*/  FMUL.FTZ R51, R174, R51 ;  /* 0x00000033ae337220 */ /* 0x000fe20000410000 */
        /* <DEDUP_REMOVED lines=11> */
[----:B-----5:R-:W-:Y:S01]  /*6560*/  FADD.FTZ R8, -R110, R8 ;  /* 0x000000086e087221 */ /* 0x020fe20000010100 */
        /* <DEDUP_REMOVED lines=9> */
[----:B------:R-:W-:Y:S01]  /*6600*/  FADD.FTZ R9, -R110, R9 ;  /* 0x000000096e097221 */ /* 0x000fe20000010100 */
[----:B------:R-:W-:Y:S01]  /*6610*/  FFMA.FTZ R5, -R223, R223, 1 ;  /* 0x3f800000df057423 */ /* 0x000fe200000101df */
[----:B------:R-:W-:Y:S01]  /*6620*/  FMUL.FTZ R21, R39, R4 ;  /* 0x0000000427157220 */ /* 0x000fe20000410000 */
[----:B------:R-:W-:Y:S01]  /*6630*/  FFMA.FTZ R4, -R170, R170, 1 ;  /* 0x3f800000aa047423 */ /* 0x000fe200000101aa */
[----:B------:R-:W-:Y:S01]  /*6640*/  FMUL.FTZ R6, R6, UR10 ;  /* 0x0000000a06067c20 */ /* 0x000fe20008410000 */
[----:B------:R-:W-:Y:S01]  /*6650*/  FADD.FTZ R13, -R110, R13 ;  /* 0x0000000d6e0d7221 */ /* 0x000fe20000010100 */
[----:B------:R-:W-:Y:S01]  /*6660*/  FADD.FTZ R67, -R111, R67 ;  /* 0x000000436f437221 */ /* 0x000fe20000010100 */
[----:B------:R-:W-:Y:S01]  /*6670*/  FMUL.FTZ R4, R4, UR10 ;  /* 0x0000000a04047c20 */ /* 0x000fe20008410000 */
[----:B------:R-:W-:Y:S01]  /*6680*/  FMUL.FTZ R32, R55, R6 ;  /* 0x0000000637207220 */ /* 0x000fe20000410000 */
[----:B------:R-:W-:Y:S01]  /*6690*/  FFMA.FTZ R6, -R224, R224, 1 ;  /* 0x3f800000e0067423 */ /* 0x000fe200000101e0 */
[----:B------:R-:W-:Y:S01]  /*66a0*/  FMUL.FTZ R8, R250, R8 ;  /* 0x00000008fa087220 */ /* 0x000fe20000410000 */
[----:B------:R-:W-:Y:S01]  /*66b0*/  FMUL.FTZ R22, R51, R4 ;  /* 0x0000000433167220 */ /* 0x000fe20000410000 */
[----:B------:R-:W-:Y:S01]  /*66c0*/  FFMA.FTZ R4, -R164, R164, 1 ;  /* 0x3f800000a4047423 */ /* 0x000fe200000101a4 */
[----:B------:R-:W-:Y:S01]  /*66d0*/  FMUL.FTZ R9, R249, R9 ;  /* 0x00000009f9097220 */ /* 0x000fe20000410000 */
[----:B------:R-:W-:Y:S01]  /*66e0*/  FMUL.FTZ R6, R6, UR10 ;  /* 0x0000000a06067c20 */ /* 0x000fe20008410000 */
[----:B------:R-:W-:Y:S01]  /*66f0*/  FMUL.FTZ R5, R5, UR10 ;  /* 0x0000000a05057c20 */ /* 0x000fe20008410000 */
[----:B-1----:R-:W-:Y:S01]  /*6700*/  FFMA.FTZ R3, -R217, R217, 1 ;  /* 0x3f800000d9037423 */ /* 0x002fe200000101d9 */
[----:B------:R-:W-:Y:S01]  /*6710*/  FMUL.FTZ R13, R245, R13 ;  /* 0x0000000df50d7220 */ /* 0x000fe20000410000 */
[----:B------:R-:W-:Y:S01]  /*6720*/  FMUL.FTZ R67, R167, R67 ;  /* 0x00000043a7437220 */ /* 0x000fe20000410000 */
[----:B------:R-:W-:Y:S01]  /*6730*/  FMUL.FTZ R4, R4, UR10 ;  /* 0x0000000a04047c20 */ /* 0x000fe20008410000 */
[----:B------:R-:W-:Y:S01]  /*6740*/  FMUL.FTZ R3, R3, UR10 ;  /* 0x0000000a03037c20 */ /* 0x000fe20008410000 */
[----:B------:R-:W-:Y:S01]  /*6750*/  FMUL.FTZ R8, R8, R6 ;  /* 0x0000000608087220 */ /* 0x000fe20000410000 */
[----:B------:R-:W-:Y:S01]  /*6760*/  FMUL.FTZ R9, R9, R5 ;  /* 0x0000000509097220 */ /* 0x000fe20000410000 */
[----:B------:R-:W-:Y:S01]  /*6770*/  FMUL.FTZ R23, R67, R4 ;  /* 0x0000000443177220 */ /* 0x000fe20000410000 */
[----:B------:R-:W-:Y:S01]  /*6780*/  FMUL.FTZ R13, R13, R3 ;  /* 0x000000030d0d7220 */ /* 0x000fe20000410000 */
[----:B------:R-:W-:Y:S01]  /*6790*/  FADD.FTZ R29, -R110, R29 ;  /* 0x0000001d6e1d7221 */ /* 0x000fe20000010100 */
[----:B------:R-:W-:Y:S01]  /*67a0*/  FFMA.FTZ R3, -R204, R204, 1 ;  /* 0x3f800000cc037423 */ /* 0x000fe200000101cc */
[C---:B------:R-:W-:Y:S01]  /*67b0*/  FADD.FTZ R12, -R110.reuse, R12 ;  /* 0x0000000c6e0c7221 */ /* 0x040fe20000010100 */
        /* <DEDUP_REMOVED lines=14> */
[----:B------:R-:W-:Y:S01]  /*68a0*/  FADD.FTZ R25, -R110, R25 ;  /* 0x000000196e197221 */ /* 0x000fe20000010100 */
[----:B------:R-:W-:Y:S01]  /*68b0*/  FFMA.FTZ R5, -R210, R210, 1 ;  /* 0x3f800000d2057423 */ /* 0x000fe200000101d2 */
[----:B------:R-:W-:Y:S01]  /*68c0*/  FADD.FTZ R45, -R110, R45 ;  /* 0x0000002d6e2d7221 */ /* 0x000fe20000010100 */
        /* <DEDUP_REMOVED lines=35> */
[C---:B------:R-:W-:Y:S01]  /*6b00*/  FADD.FTZ R57, -R110.reuse, R57 ;  /* 0x000000396e397221 */ /* 0x040fe20000010100 */
        /* <DEDUP_REMOVED lines=14> */
[C---:B------:R-:W-:Y:S01]  /*6bf0*/  FADD.FTZ R14, -R109.reuse, R14 ;  /* 0x0000000e6d0e7221 */ /* 0x040fe20000010100 */
[----:B------:R-:W-:Y:S01]  /*6c00*/  FFMA.FTZ R3, -R238, R238, 1 ;  /* 0x3f800000ee037423 */ /* 0x000fe200000101ee */
[C---:B------:R-:W-:Y:S01]  /*6c10*/  FADD.FTZ R15, -R109.reuse, R15 ;  /* 0x0000000f6d0f7221 */ /* 0x040fe20000010100 */
        /* <DEDUP_REMOVED lines=8> */
[----:B------:R-:W-:Y:S01]  /*6ca0*/  FADD.FTZ R47, -R109, R47 ;  /* 0x0000002f6d2f7221 */ /* 0x000fe20000010100 */
[----:B------:R-:W-:Y:S01]  /*6cb0*/  FMUL.FTZ R26, R252, R26 ;  /* 0x0000001afc1a7220 */ /* 0x000fe20000410000 */
[----:B------:R-:W-:Y:S01]  /*6cc0*/  FMUL.FTZ R31, R247, R31 ;  /* 0x0000001ff71f7220 */ /* 0x000fe20000410000 */
[----:B------:R-:W-:Y:S01]  /*6cd0*/  FADD.FTZ R27, -R109, R27 ;  /* 0x0000001b6d1b7221 */ /* 0x000fe20000010100 */
        /* <DEDUP_REMOVED lines=48> */
[----:B-1----:R-:W-:Y:S02]  /*6fe0*/  IMAD R61, R44, UR8, RZ ;  /* 0x000000082c3d7c24 */ /* 0x002fe4000f8e02ff */
[----:B--2---:R-:W-:Y:S01]  /*6ff0*/  FMUL.FTZ R10, R101, R10 ;  /* 0x0000000a650a7220 */ /* 0x004fe20000410000 */
[----:B---3--:R-:W-:Y:S03]  /*7000*/  FMUL.FTZ R11, R65, R11 ;  /* 0x0000000b410b7220 */ /* 0x008fe60000410000 */
[----:B------:R-:W-:Y:S01]  /*7010*/  FMUL.FTZ R5, R10, R5 ;  /* 0x000000050a057220 */ /* 0x000fe20000410000 */
[----:B----4-:R-:W-:Y:S01]  /*7020*/  FMUL.FTZ R14, R64, R14 ;  /* 0x0000000e400e7220 */ /* 0x010fe20000410000 */
[----:B------:R-:W-:Y:S01]  /*7030*/  FMUL.FTZ R8, R11, R4 ;  /* 0x000000040b087220 */ /* 0x000fe20000410000 */
[----:B------:R-:W-:Y:S02]  /*7040*/  FMUL.FTZ R15, R49, R15 ;  /* 0x0000000f310f7220 */ /* 0x000fe40000410000 */
[----:B------:R-:W-:Y:S01]  /*7050*/  FMUL.FTZ R14, R14, R3 ;  /* 0x000000030e0e7220 */ /* 0x000fe20000410000 */
[----:B------:R-:W-:Y:S01]  /*7060*/  FFMA.FTZ R3, -R232, R232, 1 ;  /* 0x3f800000e8037423 */ /* 0x000fe200000101e8 */
[----:B------:R-:W-:Y:S01]  /*7070*/  F2FP.BF16.F32.PACK_AB R8, R8, R5 ;  /* 0x000000050808723e */ /* 0x000fe200000010ff */
[----:B------:R-:W-:Y:S01]  /*7080*/  FMUL.FTZ R15, R15, R0 ;  /* 0x000000000f0f7220 */ /* 0x000fe20000410000 */
[----:B------:R-:W-:Y:S01]  /*7090*/  FFMA.FTZ R0, -R231, R231, 1 ;  /* 0x3f800000e7007423 */ /* 0x000fe200000101e7 */
[----:B------:R-:W-:Y:S01]  /*70a0*/  FMUL.FTZ R4, R3, UR10 ;  /* 0x0000000a03047c20 */ /* 0x000fe20008410000 */
[----:B------:R-:W-:Y:S01]  /*70b0*/  FFMA.FTZ R3, -R228, R228, 1 ;  /* 0x3f800000e4037423 */ /* 0x000fe200000101e4 */
[----:B------:R-:W-:Y:S01]  /*70c0*/  STS [R160+0xa400], R8 ;  /* 0x00a40008a0007388 */ /* 0x000fe20000000800 */
        /* <DEDUP_REMOVED lines=8> */
[----:B------:R-:W-:Y:S01]  /*7150*/  FFMA.FTZ R5, -R212, R212, 1 ;  /* 0x3f800000d4057423 */ /* 0x000fe200000101d4 */
[----:B------:R-:W-:Y:S01]  /*7160*/  FMUL.FTZ R31, R31, R3 ;  /* 0x000000031f1f7220 */ /* 0x000fe20000410000 */
[----:B------:R-:W-:Y:S01]  /*7170*/  FFMA.FTZ R3, -R208, R208, 1 ;  /* 0x3f800000d0037423 */ /* 0x000fe200000101d0 */
[----:B------:R1:W-:Y:S01]  /*7180*/  STS [R163+0xa400], R0 ;  /* 0x00a40000a3007388 */ /* 0x0003e20000000800 */
[----:B------:R-:W-:Y:S01]  /*7190*/  FMUL.FTZ R30, R30, R4 ;  /* 0x000000041e1e7220 */ /* 0x000fe20000410000 */
[----:B------:R-:W-:Y:S01]  /*71a0*/  F2FP.BF16.F32.PACK_AB R9, R9, R26 ;  /* 0x0000001a0909723e */ /* 0x000fe200000010ff */
[----:B------:R-:W-:Y:S01]  /*71b0*/  FMUL.FTZ R3, R3, UR10 ;  /* 0x0000000a03037c20 */ /* 0x000fe20008410000 */
[----:B------:R-:W-:Y:S01]  /*71c0*/  STS [R112+0x8000], R100 ;  /* 0x0080006470007388 */ /* 0x000fe20000000800 */
[----:B------:R-:W-:Y:S01]  /*71d0*/  FMUL.FTZ R5, R5, UR10 ;  /* 0x0000000a05057c20 */ /* 0x000fe20008410000 */
[----:B------:R-:W-:Y:S01]  /*71e0*/  FFMA.FTZ R4, -R209, R209, 1 ;  /* 0x3f800000d1047423 */ /* 0x000fe200000101d1 */
[----:B------:R-:W-:Y:S01]  /*71f0*/  FMUL.FTZ R47, R47, R3 ;  /* 0x000000032f2f7220 */ /* 0x000fe20000410000 */
[----:B------:R-:W-:Y:S01]  /*7200*/  FFMA.FTZ R3, -R184, R184, 1 ;  /* 0x3f800000b8037423 */ /* 0x000fe200000101b8 */
[----:B------:R-:W-:Y:S01]  /*7210*/  STS [R112+0x8400], R33 ;  /* 0x0084002170007388 */ /* 0x000fe20000000800 */
[----:B------:R-:W-:Y:S01]  /*7220*/  FMUL.FTZ R43, R43, R5 ;  /* 0x000000052b2b7220 */ /* 0x000fe20000410000 */
[----:B------:R-:W-:Y:S01]  /*7230*/  FMUL.FTZ R4, R4, UR10 ;  /* 0x0000000a04047c20 */ /* 0x000fe20008410000 */
[----:B------:R-:W-:Y:S01]  /*7240*/  FMUL.FTZ R3, R3, UR10 ;  /* 0x0000000a03037c20 */ /* 0x000fe20008410000 */
[----:B------:R-:W-:Y:S01]  /*7250*/  STS [R162+0x8000], R53 ;  /* 0x00800035a2007388 */ /* 0x000fe20000000800 */
[----:B------:R-:W-:Y:S01]  /*7260*/  FFMA.FTZ R5, -R191, R191, 1 ;  /* 0x3f800000bf057423 */ /* 0x000fe200000101bf */
[----:B------:R-:W-:Y:S01]  /*7270*/  FMUL.FTZ R46, R46, R4 ;  /* 0x000000042e2e7220 */ /* 0x000fe20000410000 */
[----:B------:R-:W-:Y:S01]  /*7280*/  FMUL.FTZ R7, R63, R3 ;  /* 0x000000033f077220 */ /* 0x000fe20000410000 */
[----:B------:R-:W-:Y:S01]  /*7290*/  STS [R162+0x8400], R34 ;  /* 0x00840022a2007388 */ /* 0x000fe20000000800 */
[----:B------:R-:W-:Y:S01]  /*72a0*/  F2FP.BF16.F32.PACK_AB R3, R31, R30 ;  /* 0x0000001e1f03723e */ /* 0x000fe200000010ff */
[----:B------:R-:W-:Y:S01]  /*72b0*/  FMUL.FTZ R5, R5, UR10 ;  /* 0x0000000a05057c20 */ /* 0x000fe20008410000 */
[----:B------:R-:W-:Y:S01]  /*72c0*/  FFMA.FTZ R4, -R185, R185, 1 ;  /* 0x3f800000b9047423 */ /* 0x000fe200000101b9 */
[----:B------:R-:W-:Y:S02]  /*72d0*/  STS [R112+0xa000], R18 ;  /* 0x00a0001270007388 */ /* 0x000fe40000000800 */
[----:B------:R-:W-:Y:S01]  /*72e0*/  FMUL.FTZ R6, R59, R5 ;  /* 0x000000053b067220 */ /* 0x000fe20000410000 */
[----:B------:R-:W-:Y:S01]  /*72f0*/  FMUL.FTZ R4, R4, UR10 ;  /* 0x0000000a04047c20 */ /* 0x000fe20008410000 */
[----:B------:R-:W-:Y:S01]  /*7300*/  STS [R112+0xa400], R9 ;  /* 0x00a4000970007388 */ /* 0x000fe20000000800 */
[----:B------:R-:W-:Y:S02]  /*7310*/  F2FP.BF16.F32.PACK_AB R5, R43, R42 ;  /* 0x0000002a2b05723e */ /* 0x000fe400000010ff */
[----:B------:R-:W-:Y:S01]  /*7320*/  FMUL.FTZ R62, R62, R4 ;  /* 0x000000043e3e7220 */ /* 0x000fe20000410000 */
[----:B------:R-:W-:Y:S01]  /*7330*/  STS [R162+0xa000], R20 ;  /* 0x00a00014a2007388 */ /* 0x000fe20000000800 */
[----:B------:R-:W-:Y:S02]  /*7340*/  F2FP.BF16.F32.PACK_AB R4, R47, R46 ;  /* 0x0000002e2f04723e */ /* 0x000fe400000010ff */
[----:B------:R-:W-:Y:S01]  /*7350*/  F2FP.BF16.F32.PACK_AB R6, R6, R58 ;  /* 0x0000003a0606723e */ /* 0x000fe200000010ff */
[----:B------:R2:W-:Y:S01]  /*7360*/  STS [R162+0xa400], R3 ;  /* 0x00a40003a2007388 */ /* 0x0005e20000000800 */
[----:B------:R-:W-:Y:S02]  /*7370*/  F2FP.BF16.F32.PACK_AB R7, R7, R62 ;  /* 0x0000003e0707723e */ /* 0x000fe400000010ff */
[--C-:B-1----:R-:W-:Y:S01]  /*7380*/  SHF.R.U32.HI R0, RZ, 0x4, R156.reuse ;  /* 0x00000004ff007819 */ /* 0x102fe2000001169c */
[----:B------:R-:W-:Y:S03]  /*7390*/  STS [R161+-0x8000], R52 ;  /* 0xff800034a1007388 */ /* 0x000fe60000000800 */
[----:B------:R-:W-:Y:S01]  /*73a0*/  LOP3.LUT R59, R0, 0x8, RZ, 0xc0, !PT ;  /* 0x00000008003b7812 */ /* 0x000fe200078ec0ff */
[----:B------:R-:W-:Y:S01]  /*73b0*/  STS [R161+-0x7c00], R21 ;  /* 0xff840015a1007388 */ /* 0x000fe20000000800 */
[----:B------:R-:W-:Y:S03]  /*73c0*/  LEA R0, -R61, RZ, 0x7 ;  /* 0x000000ff3d007211 */ /* 0x000fe600078e39ff */
[----:B------:R-:W-:Y:S04]  /*73d0*/  STS [R114+-0x8000], R48 ;  /* 0xff80003072007388 */ /* 0x000fe80000000800 */
[----:B------:R-:W-:Y:S04]  /*73e0*/  STS [R114+-0x7c00], R22 ;  /* 0xff84001672007388 */ /* 0x000fe80000000800 */
[----:B------:R-:W-:Y:S04]  /*73f0*/  STS [R161+-0x6000], R12 ;  /* 0xffa0000ca1007388 */ /* 0x000fe80000000800 */
[----:B------:R-:W-:Y:S01]  /*7400*/  STS [R161+-0x5c00], R5 ;  /* 0xffa40005a1007388 */ /* 0x000fe20000000800 */
[----:B--2---:R-:W-:Y:S03]  /*7410*/  LOP3.LUT R3, R59, 0x10, R156, 0xf8, !PT ;  /* 0x000000103b037812 */ /* 0x004fe600078ef89c */
        /* <DEDUP_REMOVED lines=85> */
[----:B------:R-:W-:Y:S01]  /*7970*/  IADD3 R5, P0, PT, RZ, -UR31, RZ ;  /* 0x8000001fff057c10 */ /* 0x000fe2000ff1e0ff */
[----:B------:R-:W-:Y:S02]  /*7980*/  IMAD.U32 R7, RZ, RZ, UR45 ;  /* 0x0000002dff077e24 */ /* 0x000fe4000f8e00ff */
[----:B------:R-:W3:Y:S01]  /*7990*/  LDL.LU R40, [R1+0x2c] ;  /* 0x00002c0001287983 */ /* 0x000ee20000300800 */
[----:B------:R-:W-:Y:S02]  /*79a0*/  IMAD.U32 R6, RZ, RZ, UR55 ;  /* 0x00000037ff067e24 */ /* 0x000fe4000f8e00ff */
[----:B------:R-:W-:Y:S05]  /*79b0*/  IMAD.X R4, RZ, RZ, ~UR11, P0 ;  /* 0x8000000bff047e24 */ /* 0x000fea00080e06ff */
[----:B------:R-:W-:Y:S04]  /*79c0*/  SHF.R.S64 R5, R5, 0x1f, R4 ;  /* 0x0000001f05057819 */ /* 0x000fe80000001004 */
[----:B---3--:R-:W-:Y:S01]  /*79d0*/  IADD3 R40, P0, PT, R5, R40, RZ ;  /* 0x0000002805287210 */ /* 0x008fe20007f1e0ff */
[----:B------:R-:W-:Y:S03]  /*79e0*/  IMAD.U32 R5, RZ, RZ, UR45 ;  /* 0x0000002dff057e24 */ /* 0x000fe6000f8e00ff */
[----:B--2---:R-:W-:Y:S01]  /*79f0*/  LEA.HI.X.SX32 R41, R4, R41, 0x1, P0 ;  /* 0x0000002904297211 */ /* 0x004fe200000f0eff */
[----:B------:R2:W-:Y:S01]  /*7a00*/  STL [R1+0x2c], R40 ;  /* 0x00002c2801007387 */ /* 0x0005e20000100800 */
[----:B------:R-:W-:Y:S03]  /*7a10*/  LEA R4, P0, R5, R40, 0x1 ;  /* 0x0000002805047211 */ /* 0x000fe600078008ff */
[----:B------:R2:W-:Y:S01]  /*7a20*/  STL [R1+0x28], R41 ;  /* 0x0000282901007387 */ /* 0x0005e20000100800 */
        /* <DEDUP_REMOVED lines=9> */
.L_x_350:
        /* <DEDUP_REMOVED lines=104> */
[C---:B------:R-:W-:Y:S01]  /*8140*/  VIADD R0, R148.reuse, 0xffffe000 ;  /* 0xffffe00094007836 */ /* 0x040fe20000000000 */
[C---:B------:R-:W-:Y:S01]  /*8150*/  LEA R28, P0, R61.reuse, R32, 0x5 ;  /* 0x000000203d1c7211 */ /* 0x040fe200078028ff */
        /* <DEDUP_REMOVED lines=173> */
.L_x_352:
[----:B------:R-:W2:Y:S01]  /*8c30*/  LDCU.64 UR10, c[0x0][0x5c0] ;  /* 0x0000b800ff0a77ac */ /* 0x000ea20008000a00 */
[----:B------:R-:W-:-:S04]  /*8c40*/  UIADD3 UR5, UPT, UPT, UR35, UR40, URZ ;  /* 0x0000002823057290 */ /* 0x000fc8000fffe0ff */
[----:B--2---:R-:W-:Y:S02]  /*8c50*/  UIMAD.WIDE.U32 UR18, UR5, UR10, URZ ;  /* 0x0000000a051272a5 */ /* 0x004fe4000f8e00ff */
[----:B------:R-:W-:-:S04]  /*8c60*/  UIMAD UR5, UR5, UR11, URZ ;  /* 0x0000000b050572a4 */ /* 0x000fc8000f8e02ff */
[----:B------:R-:W-:-:S06]  /*8c70*/  UIADD3 UR5, UPT, UPT, UR19, UR5, URZ ;  /* 0x0000000513057290 */ /* 0x000fcc000fffe0ff */
[----:B-1----:R-:W-:Y:S02]  /*8c80*/  MOV R5, UR5 ;  /* 0x0000000500057c02 */ /* 0x002fe40008000f00 */
.L_x_353:
        /* <DEDUP_REMOVED lines=12> */
.L_x_354:
[----:B------:R-:W1:Y:S01]  /*8d50*/  LDCU.64 UR8, c[0x0][0x5c8] ;  /* 0x0000b900ff0877ac */ /* 0x000e620008000a00 */
[----:B------:R-:W-:-:S04]  /*8d60*/  UIADD3 UR5, UPT, UPT, UR35, UR40, URZ ;  /* 0x0000002823057290 */ /* 0x000fc8000fffe0ff */
[----:B-1----:R-:W-:Y:S02]  /*8d70*/  UIMAD.WIDE.U32 UR40, UR5, UR8, URZ ;  /* 0x00000008052872a5 */ /* 0x002fe4000f8e00ff */
[----:B------:R-:W-:-:S04]  /*8d80*/  UIMAD UR5, UR5, UR9, URZ ;  /* 0x00000009050572a4 */ /* 0x000fc8000f8e02ff */
[----:B------:R-:W-:-:S06]  /*8d90*/  UIADD3 UR5, UPT, UPT, UR41, UR5, URZ ;  /* 0x0000000529057290 */ /* 0x000fcc000fffe0ff */
[----:B------:R-:W-:-:S07]  /*8da0*/  MOV R18, UR5 ;  /* 0x0000000500127c02 */ /* 0x000fce0008000f00 */
.L_x_355:
[----:B------:R-:W-:Y:S01]  /*8db0*/  BAR.SYNC.DEFER_BLOCKING 0x0 ;  /* 0x0000000000007b1d */ /* 0x000fe20000010000 */
[----:B------:R-:W-:Y:S01]  /*8dc0*/  USHF.L.U32 UR5, UR36, 0x7, URZ ;  /* 0x0000000724057899 */ /* 0x000fe200080006ff */
[----:B------:R-:W-:Y:S01]  /*8dd0*/  SHF.R.U32.HI R156, RZ, 0x2, R156 ;  /* 0x00000002ff9c7819 */ /* 0x000fe2000001169c */
[----:B------:R-:W-:Y:S02]  /*8de0*/  USHF.L.U32 UR15, UR36, 0x7, URZ ;  /* 0x00000007240f7899 */ /* 0x000fe400080006ff */
[----:B------:R-:W-:-:S03]  /*8df0*/  UIMAD.WIDE.U32 UR42, UR5, UR10, URZ ;  /* 0x0000000a052a72a5 */ /* 0x000fc6000f8e00ff */
[----:B------:R-:W1:Y:S01]  /*8e00*/  LDC.64 R8, c[0x0][0x5d8] ;  /* 0x00017600ff087b82 */ /* 0x000e620000000a00 */
[----:B------:R-:W-:Y:S01]  /*8e10*/  USHF.R.S32.HI UR16, URZ, 0x1f, UR5 ;  /* 0x0000001fff107899 */ /* 0x000fe20008011405 */
[----:B------:R-:W-:Y:S01]  /*8e20*/  BSSY.RECONVERGENT B0, `(.L_x_356) ;  /* 0x0000021000007945 */ /* 0x000fe20003800200 */
[----:B------:R-:W-:Y:S02]  /*8e30*/  UIADD3 UR34, UPT, UPT, -UR15, UR34, URZ ;  /* 0x000000220f227290 */ /* 0x000fe4000fffe1ff */
[----:B------:R-:W-:Y:S01]  /*8e40*/  UIMAD UR14, UR16, UR10, URZ ;  /* 0x0000000a100e72a4 */ /* 0x000fe2000f8e02ff */
[----:B------:R-:W-:Y:S02]  /*8e50*/  IMAD.U32 R2, RZ, RZ, UR42 ;  /* 0x0000002aff027e24 */ /* 0x000fe4000f8e00ff */
[----:B------:R-:W2:Y:S01]  /*8e60*/  LDC.64 R22, c[0x0][0x5e0] ;  /* 0x00017800ff167b82 */ /* 0x000ea20000000a00 */
[----:B------:R-:W-:Y:S01]  /*8e70*/  UIMAD UR14, UR5, UR11, UR14 ;  /* 0x0000000b050e72a4 */ /* 0x000fe2000f8e020e */
[----:B------:R-:W-:Y:S01]  /*8e80*/  ISETP.GE.AND P1, PT, R156, UR34, PT ;  /* 0x000000229c007c0c */ /* 0x000fe2000bf26270 */
[----:B------:R-:W-:Y:S01]  /*8e90*/  IMAD.U32 R3, RZ, RZ, UR43 ;  /* 0x0000002bff037e24 */ /* 0x000fe2000f8e00ff */
[----:B------:R-:W-:Y:S01]  /*8ea0*/  LOP3.LUT R0, R2, 0x18, R104, 0xf8, !PT ;  /* 0x0000001802007812 */ /* 0x000fe200078ef868 */
[----:B------:R-:W-:-:S02]  /*8eb0*/  VIADD R2, R156, 0x40 ;  /* 0x000000409c027836 */ /* 0x000fc40000000000 */
[----:B------:R-:W-:Y:S01]  /*8ec0*/  IMAD.MOV.U32 R3, RZ, RZ, RZ ;  /* 0x000000ffff037224 */ /* 0x000fe200078e00ff */
[----:B------:R-:W-:Y:S01]  /*8ed0*/  IADD3 R4, P0, PT, R0, UR18, RZ ;  /* 0x0000001200047c10 */ /* 0x000fe2000ff1e0ff */
[----:B------:R3:W4:Y:S01]  /*8ee0*/  LDS.128 R24, [R102+0x7000] ;  /* 0x0070000066187984 */ /* 0x0007220000000c00 */
[----:B------:R-:W-:Y:S02]  /*8ef0*/  MOV R0, UR14 ;  /* 0x0000000e00007c02 */ /* 0x000fe40008000f00 */
[----:B------:R-:W-:Y:S02]  /*8f00*/  ISETP.GE.AND P2, PT, R2, UR34, PT ;  /* 0x0000002202007c0c */ /* 0x000fe4000bf46270 */
[----:B------:R-:W-:Y:S01]  /*8f10*/  IADD3.X R5, PT, PT, R5, UR43, R0, P0, !PT ;  /* 0x0000002b05057c10 */ /* 0x000fe200087fe400 */
[----:B------:R-:W-:Y:S01]  /*8f20*/  IMAD.U32 R0, RZ, RZ, UR8 ;  /* 0x00000008ff007e24 */ /* 0x000fe2000f8e00ff */
        /* <DEDUP_REMOVED lines=16> */
.L_x_357:
[----:B------:R-:W-:Y:S05]  /*9030*/  BSYNC.RECONVERGENT B0 ;  /* 0x0000000000007941 */ /* 0x000fea0003800200 */
.L_x_356:
[----:B------:R-:W-:Y:S04]  /*9040*/  BSSY.RECONVERGENT B0, `(.L_x_358) ;  /* 0x000000c000007945 */ /* 0x000fe80003800200 */
[----:B------:R-:W-:Y:S05]  /*9050*/  @P2 BRA `(.L_x_359) ;  /* 0x0000000000282947 */ /* 0x000fea0003800000 */
[----:B------:R-:W3:Y:S01]  /*9060*/  LDCU.64 UR14, c[0x0][0x560] ;  /* 0x0000ac00ff0e77ac */ /* 0x000ee20008000a00 */
[----:B------:R-:W-:Y:S01]  /*9070*/  MOV R2, R6 ;  /* 0x0000000600027202 */ /* 0x000fe20000000f00 */
[----:B------:R-:W-:Y:S01]  /*9080*/  IMAD R0, R21, UR10, RZ ;  /* 0x0000000a15007c24 */ /* 0x000fe2000f8e02ff */
[----:B------:R-:W-:-:S03]  /*9090*/  MOV R3, R12 ;  /* 0x0000000c00037202 */ /* 0x000fc60000000f00 */
[C---:B------:R-:W-:Y:S02]  /*90a0*/  IMAD R0, R20.reuse, UR11, R0 ;  /* 0x0000000b14007c24 */ /* 0x040fe4000f8e0200 */
[----:B-1----:R-:W-:-:S05]  /*90b0*/  IMAD.WIDE.U32 R4, R20, UR10, R2 ;  /* 0x0000000a14047c25 */ /* 0x002fca000f8e0002 */
[----:B------:R-:W-:Y:S02]  /*90c0*/  IADD3 R0, PT, PT, R0, R5, RZ ;  /* 0x0000000500007210 */ /* 0x000fe40007ffe0ff */
[----:B---3--:R-:W-:-:S04]  /*90d0*/  LEA R2, P0, R4, UR14, 0x1 ;  /* 0x0000000e04027c11 */ /* 0x008fc8000f8008ff */
[----:B------:R-:W-:-:S05]  /*90e0*/  LEA.HI.X R3, R4, UR15, R0, 0x1, P0 ;  /* 0x0000000f04037c11 */ /* 0x000fca00080f0c00 */
[----:B----4-:R3:W-:Y:S04]  /*90f0*/  STG.E.128 desc[UR32][R2.64], R24 ;  /* 0x0000001802007986 */ /* 0x0107e8000c101d20 */
.L_x_359:
[----:B------:R-:W-:Y:S05]  /*9100*/  BSYNC.RECONVERGENT B0 ;  /* 0x0000000000007941 */ /* 0x000fea0003800200 */
.L_x_358:
[----:B------:R-:W5:Y:S01]  /*9110*/  LDS.128 R12, [R102+0x8000] ;  /* 0x00800000660c7984 */ /* 0x000f620000000c00 */
[----:B------:R-:W-:Y:S01]  /*9120*/  UIMAD UR16, UR16, UR8, URZ ;  /* 0x00000008101072a4 */ /* 0x000fe2000f8e02ff */
[----:B---3--:R-:W-:Y:S01]  /*9130*/  IADD3 R2, P0, PT, R16, UR40, RZ ;  /* 0x0000002810027c10 */ /* 0x008fe2000ff1e0ff */
        /* <DEDUP_REMOVED lines=22> */
.L_x_348:
[----:B------:R-:W-:Y:S05]  /*92a0*/  BSYNC.RECONVERGENT B1 ;  /* 0x0000000000017941 */ /* 0x000fea0003800200 */
.L_x_330:
[----:B------:R-:W5:Y:S01]  /*92b0*/  LDCU UR8, c[0x0][0x438] ;  /* 0x00008700ff0877ac */ /* 0x000f620008000800 */
[----:B------:R-:W4:Y:S01]  /*92c0*/  LDCU UR9, c[0x0][0x370] ;  /* 0x00006e00ff0977ac */ /* 0x000f220008000800 */
[----:B------:R-:W-:Y:S01]  /*92d0*/  UMOV UR10, UR20 ;  /* 0x00000014000a7c82 */ /* 0x000fe20008000000 */
[----:B-----5:R-:W-:-:S04]  /*92e0*/  UIADD3 UR8, UPT, UPT, UR8, 0x7f, URZ ;  /* 0x0000007f08087890 */ /* 0x020fc8000fffe0ff */
[----:B------:R-:W-:Y:S02]  /*92f0*/  USHF.R.S32.HI UR5, URZ, 0x1f, UR8 ;  /* 0x0000001fff057899 */ /* 0x000fe40008011408 */
[----:B----4-:R-:W-:Y:S02]  /*9300*/  UIADD3 UR36, UPT, UPT, UR9, UR36, URZ ;  /* 0x0000002409247290 */ /* 0x010fe4000fffe0ff */
[----:B------:R-:W-:-:S04]  /*9310*/  ULEA.HI UR5, UR5, UR8, URZ, 0x7 ;  /* 0x0000000805057291 */ /* 0x000fc8000f8f38ff */
[----:B------:R-:W-:-:S04]  /*9320*/  USHF.R.S32.HI UR5, URZ, 0x7, UR5 ;  /* 0x00000007ff057899 */ /* 0x000fc80008011405 */
[----:B------:R-:W-:-:S09]  /*9330*/  UISETP.GE.AND UP0, UPT, UR36, UR5, UPT ;  /* 0x000000052400728c */ /* 0x000fd2000bf06270 */
[----:B------:R-:W-:Y:S05]  /*9340*/  BRA.U !UP0, `(.L_x_360) ;  /* 0xffffff6d08f07547 */ /* 0x000fea000b83ffff */
[----:B------:R-:W-:Y:S05]  /*9350*/  EXIT ;  /* 0x000000000000794d */ /* 0x000fea0003800000 */
.L_x_361:
        /* <DEDUP_REMOVED lines=10> */
.L_x_822:


//--------------------- .text._ZN5flash44flash_bwd_dq_dk_dv_loop_seqk_parallel_kernelI23Flash_bwd_kernel_traitsILi32ELi128ELi128ELi8ELi4ELi4ELi4ELb1ELb0EN7cutlass10bfloat16_tE19Flash_kernel_traitsILi32ELi128ELi128ELi8ES3_EELb1ELb1ELb0ELb1ELb0ELb0ELb0EEEvNS_16Flash_bwd_paramsE --------------------------
	.section	.text._ZN5flash44flash_bwd_dq_dk_dv_loop_seqk_parallel_kernelI23Flash_bwd_kernel_traitsILi32ELi128ELi128ELi8ELi4ELi4ELi4ELb1ELb0EN7cutlass10bfloat16_tE19Flash_kernel_traitsILi32ELi128ELi128ELi8ES3_EELb1ELb1ELb0ELb1ELb0ELb0ELb0EEEvNS_16Flash_bwd_paramsE,"ax",@progbits
	.align	128
        .global         _ZN5flash44flash_bwd_dq_dk_dv_loop_seqk_parallel_kernelI23Flash_bwd_kernel_traitsILi32ELi128ELi128ELi8ELi4ELi4ELi4ELb1ELb0EN7cutlass10bfloat16_tE19Flash_kernel_traitsILi32ELi128ELi128ELi8ES3_EELb1ELb1ELb0ELb1ELb0ELb0ELb0EEEvNS_16Flash_bwd_paramsE
        .type           _ZN5flash44flash_bwd_dq_dk_dv_loop_seqk_parallel_kernelI23Flash_bwd_kernel_traitsILi32ELi128ELi128ELi8ELi4ELi4ELi4ELb1ELb0EN7cutlass10bfloat16_tE19Flash_kernel_traitsILi32ELi128ELi128ELi8ES3_EELb1ELb1ELb0ELb1ELb0ELb0ELb0EEEvNS_16Flash_bwd_paramsE,@function
        .size           _ZN5flash44flash_bwd_dq_dk_dv_loop_seqk_parallel_kernelI23Flash_bwd_kernel_traitsILi32ELi128ELi128ELi8ELi4ELi4ELi4ELb1ELb0EN7cutlass10bfloat16_tE19Flash_kernel_traitsILi32ELi128ELi128ELi8ES3_EELb1ELb1ELb0ELb1ELb0ELb0ELb0EEEvNS_16Flash_bwd_paramsE,(.L_x_823 - _ZN5flash44flash_bwd_dq_dk_dv_loop_seqk_parallel_kernelI23Flash_bwd_kernel_traitsILi32ELi128ELi128ELi8ELi4ELi4ELi4ELb1ELb0EN7cutlass10bfloat16_tE19Flash_kernel_traitsILi32ELi128ELi128ELi8ES3_EELb1ELb1ELb0ELb1ELb0ELb0ELb0EEEvNS_16Flash_bwd_paramsE)
        .other          _ZN5flash44flash_bwd_dq_dk_dv_loop_seqk_parallel_kernelI23Flash_bwd_kernel_traitsILi32ELi128ELi128ELi8ELi4ELi4ELi4ELb1ELb0EN7cutlass10bfloat16_tE19Flash_kernel_traitsILi32ELi128ELi128ELi8ES3_EELb1ELb1ELb0ELb1ELb0ELb0ELb0EEEvNS_16Flash_bwd_paramsE,@"STO_CUDA_ENTRY STV_DEFAULT"
_ZN5flash44flash_bwd_dq_dk_dv_loop_seqk_parallel_kernelI23Flash_bwd_kernel_traitsILi32ELi128ELi128ELi8ELi4ELi4ELi4ELb1ELb0EN7cutlass10bfloat16_tE19Flash_kernel_traitsILi32ELi128ELi128ELi8ES3_EELb1ELb1ELb0ELb1ELb0ELb0ELb0EEEvNS_16Flash_bwd_paramsE:
.text._ZN5flash44flash_bwd_dq_dk_dv_loop_seqk_parallel_kernelI23Flash_bwd_kernel_traitsILi32ELi128ELi128ELi8ELi4ELi4ELi4ELb1ELb0EN7cutlass10bfloat16_tE19Flash_kernel_traitsILi32ELi128ELi128ELi8ES3_EELb1ELb1ELb0ELb1ELb0ELb0ELb0EEEvNS_16Flash_bwd_paramsE:
        /* <DEDUP_REMOVED lines=13> */
[----:B------:R-:W3:Y:S01]  /*00d0*/  S2UR UR6, SR_CgaCtaId ;  /* 0x00000000000679c3 */ /* 0x000ee20000008800 */
[----:B------:R-:W4:Y:S01]  /*00e0*/  LDCU.U8 UR7, c[0x0][0x532] ;  /* 0x0000a640ff0777ac */ /* 0x000f220008000000 */
[----:B------:R-:W5:Y:S06]  /*00f0*/  LDCU.64 UR4, c[0x0][0x468] ;  /* 0x00008d00ff0477ac */ /* 0x000f6c0008000a00 */
[----:B------:R-:W3:Y:S01]  /*0100*/  S2UR UR25, SR_CTAID.Z ;  /* 0x00000000001979c3 */ /* 0x000ee20000002700 */
[----:B------:R-:W3:Y:S01]  /*0110*/  LDCU.64 UR36, c[0x0][0x358] ;  /* 0x00006b00ff2477ac */ /* 0x000ee20008000a00 */
[----:B------:R-:W3:Y:S06]  /*0120*/  LDCU.64 UR34, c[0x0][0x460] ;  /* 0x00008c00ff2277ac */ /* 0x000eec0008000a00 */
[----:B------:R-:W3:Y:S01]  /*0130*/  S2UR UR20, SR_CTAID.X ;  /* 0x00000000001479c3 */ /* 0x000ee20000002500 */
[----:B-1----:R-:W-:-:S02]  /*0140*/  ULEA UR10, UP1, UR39, UR8, 0x2 ;  /* 0x00000008270a7291 */ /* 0x002fc4000f8210ff */
[----:B--2---:R-:W-:Y:S02]  /*0150*/  UISETP.NE.U32.AND UP0, UPT, UR12, URZ, UPT ;  /* 0x000000ff0c00728c */ /* 0x004fe4000bf05070 */
[----:B------:R-:W-:Y:S02]  /*0160*/  ULEA.HI.X UR9, UR39, UR9, URZ, 0x2, UP1 ;  /* 0x0000000927097291 */ /* 0x000fe400088f14ff */
[----:B------:R-:W-:Y:S01]  /*0170*/  MOV R2, UR10 ;  /* 0x0000000a00027c02 */ /* 0x000fe20008000f00 */
[----:B------:R-:W-:Y:S01]  /*0180*/  UISETP.NE.U32.AND UP4, UPT, UR12, URZ, UPT ;  /* 0x000000ff0c00728c */ /* 0x000fe2000bf85070 */
[----:B------:R-:W1:Y:S01]  /*0190*/  S2UR UR19, SR_CTAID.Z ;  /* 0x00000000001379c3 */ /* 0x000e620000002700 */
[----:B----4-:R-:W-:Y:S01]  /*01a0*/  UISETP.NE.AND UP2, UPT, UR7, URZ, UPT ;  /* 0x000000ff0700728c */ /* 0x010fe2000bf45270 */
[----:B------:R-:W-:Y:S01]  /*01b0*/  MOV R3, UR9 ;  /* 0x0000000900037c02 */ /* 0x000fe20008000f00 */
[----:B------:R-:W-:Y:S02]  /*01c0*/  UISETP.NE.AND.EX UP5, UPT, UR13, URZ, UPT, UP0 ;  /* 0x000000ff0d00728c */ /* 0x000fe4000bfa5300 */
[----:B------:R-:W-:-:S02]  /*01d0*/  UISETP.NE.AND.EX UP4, UPT, UR13, URZ, UPT, UP4 ;  /* 0x000000ff0d00728c */ /* 0x000fc4000bf85340 */
[----:B------:R2:W-:Y:S01]  /*01e0*/  STL.64 [R1+0x30], R2 ;  /* 0x0000300201007387 */ /* 0x0005e20000100a00 */
[----:B------:R-:W4:Y:S01]  /*01f0*/  S2UR UR7, SR_CTAID.Y ;  /* 0x00000000000779c3 */ /* 0x000f220000002600 */
[----:B------:R-:W3:Y:S01]  /*0200*/  LDCU.64 UR12, c[0x0][0x470] ;  /* 0x00008e00ff0c77ac */ /* 0x000ee20008000a00 */
[----:B-----5:R-:W-:Y:S02]  /*0210*/  UISETP.NE.U32.AND UP0, UPT, UR4, URZ, UPT ;  /* 0x000000ff0400728c */ /* 0x020fe4000bf05070 */
[----:B------:R-:W-:Y:S02]  /*0220*/  UISETP.EQ.U32.AND UP1, UPT, UR4, URZ, UPT ;  /* 0x000000ff0400728c */ /* 0x000fe4000bf22070 */
[----:B------:R-:W-:Y:S02]  /*0230*/  UISETP.NE.AND.EX UP6, UPT, UR5, URZ, UPT, UP0 ;  /* 0x000000ff0500728c */ /* 0x000fe4000bfc5300 */
[----:B------:R-:W-:Y:S01]  /*0240*/  UISETP.EQ.OR.EX UP1, UPT, UR5, URZ, !UP2, UP1 ;  /* 0x000000ff0500728c */ /* 0x000fe2000d722710 */
[----:B------:R-:W-:Y:S01]  /*0250*/  UMOV UR4, 0x400 ;  /* 0x0000040000047882 */ /* 0x000fe20000000000 */
[----:B------:R-:W1:Y:S01]  /*0260*/  LDCU UR8, c[0x0][0x438] ;  /* 0x00008700ff0877ac */ /* 0x000e620008000800 */
[----:B------:R-:W-:-:S02]  /*0270*/  UP2UR UR32, UPR, URZ, 0x4 ;  /* 0x00000004ff207883 */ /* 0x000fc40008000000 */
[----:B---3--:R-:W-:Y:S01]  /*0280*/  UISETP.NE.U32.AND UP0, UPT, UR12, URZ, UPT ;  /* 0x000000ff0c00728c */ /* 0x008fe2000bf05070 */
[----:B------:R-:W3:Y:S01]  /*0290*/  LDCU UR18, c[0x0][0x438] ;  /* 0x00008700ff1277ac */ /* 0x000ee20008000800 */
[----:B------:R-:W1:Y:S01]  /*02a0*/  @!UP4 LDCU UR21, c[0x0][0x434] ;  /* 0x00008680ff15c7ac */ /* 0x000e620008000800 */
[----:B------:R-:W-:Y:S02]  /*02b0*/  UP2UR UR33, UPR, URZ, 0x2 ;  /* 0x00000002ff217883 */ /* 0x000fe40008000000 */
[----:B------:R-:W-:Y:S02]  /*02c0*/  ULEA UR6, UR6, UR4, 0x18 ;  /* 0x0000000406067291 */ /* 0x000fe4000f8ec0ff */
[----:B------:R-:W-:Y:S01]  /*02d0*/  UISETP.NE.AND.EX UP3, UPT, UR13, URZ, UPT, UP0 ;  /* 0x000000ff0d00728c */ /* 0x000fe2000bf65300 */
[----:B------:R-:W-:Y:S01]  /*02e0*/  UMOV UR22, 0xffffe000 ;  /* 0xffffe00000167882 */ /* 0x000fe20000000000 */
[----:B------:R-:W-:Y:S01]  /*02f0*/  UMOV UR23, URZ ;  /* 0x000000ff00177c82 */ /* 0x000fe20008000000 */
[----:B--2-4-:R-:W-:-:S08]  /*0300*/  UMOV UR24, URZ ;  /* 0x000000ff00187c82 */ /* 0x014fd00008000000 */
.L_x_417:
[----:B-12---:R-:W2:Y:S01]  /*0310*/  LDL.64 R8, [R1+0x30] ;  /* 0x0000300001087983 */ /* 0x006ea20000100a00 */
[----:B----4-:R-:W4:Y:S01]  /*0320*/  LDCU.64 UR4, c[0x0][0x478] ;  /* 0x00008f00ff0477ac */ /* 0x010f220008000a00 */
[----:B------:R-:W-:Y:S02]  /*0330*/  PLOP3.LUT P1, PT, PT, PT, UP3, 0x80, 0x8 ;  /* 0x000000000008781c */ /* 0x000fe40003f2f038 */
[----:B------:R-:W-:Y:S01]  /*0340*/  PLOP3.LUT P4, PT, PT, PT, UP5, 0x80, 0x8 ;  /* 0x000000000008781c */ /* 0x000fe20003f8f058 */
[----:B------:R-:W-:Y:S01]  /*0350*/  @UP3 ULEA UR10, UP0, UR39, UR12, 0x2 ;  /* 0x0000000c270a3291 */ /* 0x000fe2000f8010ff */
[----:B------:R-:W-:Y:S01]  /*0360*/  PLOP3.LUT P2, PT, PT, PT, UP4, 0x80, 0x8 ;  /* 0x000000000008781c */ /* 0x000fe20003f4f048 */
[----:B------:R-:W-:Y:S02]  /*0370*/  UISETP.NE.AND UP2, UPT, UR33, URZ, UPT ;  /* 0x000000ff2100728c */ /* 0x000fe4000bf45270 */
[----:B------:R-:W-:Y:S02]  /*0380*/  @UP3 ULEA.HI.X UR11, UR39, UR13, URZ, 0x2, UP0 ;  /* 0x0000000d270b3291 */ /* 0x000fe400080f14ff */
[----:B------:R-:W-:-:S02]  /*0390*/  IMAD.U32 R4, RZ, RZ, UR10 ;  /* 0x0000000aff047e24 */ /* 0x000fc4000f8e00ff */
[----:B------:R-:W-:Y:S02]  /*03a0*/  PLOP3.LUT P3, PT, PT, PT, UP2, 0x80, 0x8 ;  /* 0x000000000008781c */ /* 0x000fe40003f6f028 */
[----:B------:R-:W-:Y:S01]  /*03b0*/  IMAD.U32 R5, RZ, RZ, UR11 ;  /* 0x0000000bff057e24 */ /* 0x000fe2000f8e00ff */
[----:B------:R-:W-:Y:S02]  /*03c0*/  UIMAD.WIDE.U32 UR10, UR39, 0x4, UR34 ;  /* 0x00000004270a78a5 */ /* 0x000fe4000f8e0022 */
[----:B----4-:R-:W-:Y:S02]  /*03d0*/  UISETP.NE.U32.AND UP0, UPT, UR4, URZ, UPT ;  /* 0x000000ff0400728c */ /* 0x010fe4000bf05070 */
[----:B------:R-:W4:Y:S02]  /*03e0*/  @P1 LDG.E R6, desc[UR36][R4.64] ;  /* 0x0000002404061981 */ /* 0x000f24000c1e1900 */
[----:B------:R-:W-:-:S06]  /*03f0*/  UISETP.NE.AND.EX UP0, UPT, UR5, URZ, UPT, UP0 ;  /* 0x000000ff0500728c */ /* 0x000fcc000bf05300 */
[----:B------:R-:W-:-:S05]  /*0400*/  PLOP3.LUT P0, PT, PT, PT, UP0, 0x80, 0x8 ;  /* 0x000000000008781c */ /* 0x000fca0003f0f008 */
[----:B------:R-:W-:Y:S01]  /*0410*/  @UP0 ULEA UR14, UP1, UR39, UR4, 0x2 ;  /* 0x00000004270e0291 */ /* 0x000fe2000f8210ff */
[----:B------:R-:W5:Y:S03]  /*0420*/  @!UP0 LDCU UR9, c[0x0][0x43c] ;  /* 0x00008780ff0987ac */ /* 0x000f660008000800 */
[----:B------:R-:W-:Y:S02]  /*0430*/  @UP0 ULEA.HI.X UR15, UR39, UR5, URZ, 0x2, UP1 ;  /* 0x00000005270f0291 */ /* 0x000fe400088f14ff */
[----:B------:R-:W-:Y:S01]  /*0440*/  IMAD.U32 R2, RZ, RZ, UR14 ;  /* 0x0000000eff027e24 */ /* 0x000fe2000f8e00ff */
[----:B------:R-:W3:Y:S03]  /*0450*/  @!UP0 LDCU.64 UR4, c[0x0][0x488] ;  /* 0x00009100ff0487ac */ /* 0x000ee60008000a00 */
[----:B------:R-:W-:-:S05]  /*0460*/  IMAD.U32 R3, RZ, RZ, UR15 ;  /* 0x0000000fff037e24 */ /* 0x000fca000f8e00ff */
[----:B------:R1:W4:Y:S01]  /*0470*/  @P0 LDG.E R4, desc[UR36][R2.64] ;  /* 0x0000002402040981 */ /* 0x000322000c1e1900 */
[----:B------:R-:W-:Y:S01]  /*0480*/  UMOV UR29, URZ ;  /* 0x000000ff001d7c82 */ /* 0x000fe20008000000 */
[----:B------:R-:W-:Y:S01]  /*0490*/  UMOV UR16, 0xffffffff ;  /* 0xffffffff00107882 */ /* 0x000fe20000000000 */
[----:B------:R-:W-:Y:S01]  /*04a0*/  UMOV UR30, 0xffffffff ;  /* 0xffffffff001e7882 */ /* 0x000fe20000000000 */
[----:B---3--:R-:W-:-:S04]  /*04b0*/  @!UP0 UISETP.NE.U32.AND UP1, UPT, UR4, URZ, UPT ;  /* 0x000000ff0400828c */ /* 0x008fc8000bf25070 */
[----:B------:R-:W-:Y:S02]  /*04c0*/  @!UP0 UISETP.NE.AND.EX UP1, UPT, UR5, URZ, UPT, UP1 ;  /* 0x000000ff0500828c */ /* 0x000fe4000bf25310 */
[----:B------:R-:W-:Y:S02]  /*04d0*/  USHF.L.U32 UR38, UR31, 0x7, URZ ;  /* 0x000000071f267899 */ /* 0x000fe400080006ff */
[----:B-----5:R-:W-:Y:S01]  /*04e0*/  @!UP0 USEL UR5, UR9, URZ, UP1 ;  /* 0x000000ff09058287 */ /* 0x020fe20008800000 */
[----:B-1----:R-:W-:Y:S02]  /*04f0*/  IMAD.U32 R2, RZ, RZ, UR10 ;  /* 0x0000000aff027e24 */ /* 0x002fe4000f8e00ff */
[----:B------:R-:W-:-:S05]  /*0500*/  IMAD.U32 R3, RZ, RZ, UR11 ;  /* 0x0000000bff037e24 */ /* 0x000fca000f8e00ff */
[----:B------:R-:W3:Y:S04]  /*0510*/  @P4 LDG.E R5, desc[UR36][R2.64] ;  /* 0x0000002402054981 */ /* 0x000ee8000c1e1900 */
[----:B------:R-:W5:Y:S04]  /*0520*/  @P2 LDG.E R2, desc[UR36][R2.64+0x4] ;  /* 0x0000042402022981 */ /* 0x000f68000c1e1900 */
[----:B--2---:R-:W2:Y:S01]  /*0530*/  @!P3 LDG.E R0, desc[UR36][R8.64] ;  /* 0x000000240800b981 */ /* 0x004ea2000c1e1900 */
[----:B----4-:R-:W-:Y:S02]  /*0540*/  @P1 R2UR UR29, R6 ;  /* 0x00000000061d12ca */ /* 0x010fe400000e0000 */
[----:B------:R-:W-:-:S13]  /*0550*/  @P0 R2UR UR28, R4 ;  /* 0x00000000041c02ca */ /* 0x000fda00000e0000 */
[----:B------:R-:W-:Y:S01]  /*0560*/  @UP0 UIADD3 UR28, UPT, UPT, UR28, -UR29, URZ ;  /* 0x8000001d1c1c0290 */ /* 0x000fe2000fffe0ff */
[----:B---3--:R-:W-:Y:S02]  /*0570*/  @P4 R2UR UR16, R5 ;  /* 0x00000000051042ca */ /* 0x008fe400000e0000 */
[----:B-----5:R-:W-:Y:S02]  /*0580*/  @P2 R2UR UR4, R2 ;  /* 0x00000000020422ca */ /* 0x020fe400000e0000 */
[----:B--2---:R-:W-:Y:S01]  /*0590*/  @!P3 R2UR UR30, R0 ;  /* 0x00000000001eb2ca */ /* 0x004fe200000e0000 */
[----:B------:R-:W-:-:S14]  /*05a0*/  BRA.U !UP6, `(.L_x_362) ;  /* 0x000000010e1c7547 */ /* 0x000fdc000b800000 */
[----:B------:R-:W-:-:S06]  /*05b0*/  UISETP.NE.AND UP1, UPT, UR32, URZ, UPT ;  /* 0x000000ff2000728c */ /* 0x000fcc000bf25270 */
[----:B------:R-:W-:-:S13]  /*05c0*/  PLOP3.LUT P0, PT, PT, PT, UP1, 0x80, 0x8 ;  /* 0x000000000008781c */ /* 0x000fda0003f0f018 */
[----:B------:R-:W2:Y:S04]  /*05d0*/  @P0 LDG.E R0, desc[UR36][R8.64+0x4] ;  /* 0x0000042408000981 */ /* 0x000ea8000c1e1900 */
[----:B------:R-:W3:Y:S01]  /*05e0*/  @!P0 LDG.E R2, desc[UR36][R8.64] ;  /* 0x0000002408028981 */ /* 0x000ee2000c1e1900 */
[----:B--2---:R-:W-:-:S13]  /*05f0*/  @P0 R2UR UR8, R0 ;  /* 0x00000000000802ca */ /* 0x004fda00000e0000 */
[----:B------:R-:W-:-:S07]  /*0600*/  @UP1 UIADD3 UR8, UPT, UPT, UR8, -UR30, URZ ;  /* 0x8000001e08081290 */ /* 0x000fce000fffe0ff */
[----:B---3--:R-:W-:-:S15]  /*0610*/  @!P0 R2UR UR8, R2 ;  /* 0x00000000020882ca */ /* 0x008fde00000e0000 */
.L_x_362:
        /* <DEDUP_REMOVED lines=35> */
.L_x_364:
[----:B------:R-:W1:Y:S01]  /*0850*/  LDCU.64 UR14, c[0x0][0x3b8] ;  /* 0x00007700ff0e77ac */ /* 0x000e620008000a00 */
[----:B------:R-:W-:-:S04]  /*0860*/  UIADD3 UR4, UPT, UPT, UR29, UR30, URZ ;  /* 0x0000001e1d047290 */ /* 0x000fc8000fffe0ff */
[----:B-1----:R-:W-:Y:S02]  /*0870*/  UIMAD.WIDE.U32 UR8, UR4, UR14, URZ ;  /* 0x0000000e040872a5 */ /* 0x002fe4000f8e00ff */
[----:B------:R-:W-:-:S04]  /*0880*/  UIMAD UR4, UR4, UR15, URZ ;  /* 0x0000000f040472a4 */ /* 0x000fc8000f8e02ff */
[----:B------:R-:W-:Y:S01]  /*0890*/  UIADD3 UR4, UPT, UPT, UR9, UR4, URZ ;  /* 0x0000000409047290 */ /* 0x000fe2000fffe0ff */
[----:B------:R-:W-:-:S05]  /*08a0*/  UMOV UR46, UR8 ;  /* 0x00000008002e7c82 */ /* 0x000fca0008000000 */
[----:B------:R-:W-:Y:S02]  /*08b0*/  MOV R18, UR4 ;  /* 0x0000000400127c02 */ /* 0x000fe40008000f00 */
.L_x_365:
        /* <DEDUP_REMOVED lines=43> */
.L_x_366:
[----:B------:R-:W1:Y:S01]  /*0b70*/  LDCU.64 UR4, c[0x0][0x3c0] ;  /* 0x00007800ff0477ac */ /* 0x000e620008000a00 */
[----:B------:R-:W-:-:S04]  /*0b80*/  UIADD3 UR8, UPT, UPT, UR29, UR30, URZ ;  /* 0x0000001e1d087290 */ /* 0x000fc8000fffe0ff */
[----:B-1----:R-:W-:Y:S02]  /*0b90*/  UIMAD.WIDE.U32 UR50, UR8, UR4, URZ ;  /* 0x00000004083272a5 */ /* 0x002fe4000f8e00ff */
[----:B------:R-:W-:-:S04]  /*0ba0*/  UIMAD UR8, UR8, UR5, URZ ;  /* 0x00000005080872a4 */ /* 0x000fc8000f8e02ff */
[----:B------:R-:W-:-:S06]  /*0bb0*/  UIADD3 UR8, UPT, UPT, UR51, UR8, URZ ;  /* 0x0000000833087290 */ /* 0x000fcc000fffe0ff */
[----:B------:R-:W-:-:S07]  /*0bc0*/  MOV R16, UR8 ;  /* 0x0000000800107c02 */ /* 0x000fce0008000f00 */
.L_x_367:
        /* <DEDUP_REMOVED lines=28> */
.L_x_368:
[----:B------:R-:W-:Y:S02]  /*0d90*/  UIMAD.WIDE.U32 UR10, UR54, UR16, URZ ;  /* 0x00000010360a72a5 */ /* 0x000fe4000f8e00ff */
[----:B------:R-:W-:-:S04]  /*0da0*/  UIMAD UR8, UR55, UR16, URZ ;  /* 0x00000010370872a4 */ /* 0x000fc8000f8e02ff */
[----:B------:R-:W-:-:S12]  /*0db0*/  UIADD3 UR8, UPT, UPT, UR11, UR8, URZ ;  /* 0x000000080b087290 */ /* 0x000fd8000fffe0ff */
.L_x_369:
        /* <DEDUP_REMOVED lines=20> */
.L_x_370:
[----:B------:R-:W1:Y:S01]  /*0f00*/  LDCU UR55, c[0x0][0x434] ;  /* 0x00008680ff3777ac */ /* 0x000e620008000800 */
[----:B------:R-:W-:-:S04]  /*0f10*/  UIMAD UR9, UR39, UR41, UR25 ;  /* 0x00000029270972a4 */ /* 0x000fc8000f8e0219 */
[----:B-1----:R-:W-:Y:S02]  /*0f20*/  UIMAD UR55, UR9, UR55, URZ ;  /* 0x00000037093772a4 */ /* 0x002fe4000f8e02ff */
.L_x_371:
        /* <DEDUP_REMOVED lines=11> */
.L_x_372:
[----:B------:R-:W1:Y:S01]  /*0fe0*/  LDCU UR54, c[0x0][0x444] ;  /* 0x00008880ff3677ac */ /* 0x000e620008000800 */
[----:B------:R-:W-:-:S04]  /*0ff0*/  UIMAD UR9, UR39, UR41, UR25 ;  /* 0x00000029270972a4 */ /* 0x000fc8000f8e0219 */
[----:B-1----:R-:W-:-:S12]  /*1000*/  UIMAD UR54, UR9, UR54, URZ ;  /* 0x00000036093672a4 */ /* 0x002fd8000f8e02ff */
.L_x_373:
        /* <DEDUP_REMOVED lines=8> */
[----:B------:R-:W-:Y:S01]  /*1090*/  BSSY.RECONVERGENT B1, `(.L_x_363) ;  /* 0x0000918000017945 */ /* 0x000fe20003800200 */
[----:B------:R-:W-:Y:S02]  /*10a0*/  ULEA UR54, UR49, UR54, 0x7 ;  /* 0x0000003631367291 */ /* 0x000fe4000f8e38ff */
[----:B------:R-:W3:Y:S01]  /*10b0*/  LDCU UR9, c[0x0][0x508] ;  /* 0x0000a100ff0977ac */ /* 0x000ee20008000800 */
[----:B------:R-:W4:Y:S01]  /*10c0*/  LDC.64 R8, c[0x0][0x5f8] ;  /* 0x00017e00ff087b82 */ /* 0x000f220000000a00 */
[----:B------:R-:W-:Y:S01]  /*10d0*/  ULEA UR55, UR49, UR55, 0x7 ;  /* 0x0000003731377291 */ /* 0x000fe2000f8e38ff */
[----:B--2---:R-:W-:Y:S01]  /*10e0*/  IMAD R6, R12, UR48, RZ ;  /* 0x000000300c067c24 */ /* 0x004fe2000f8e02ff */
[----:B---3--:R-:W-:-:S04]  /*10f0*/  UIADD3 UR9, UPT, UPT, UR44, -UR9, -UR28 ;  /* 0x800000092c097290 */ /* 0x008fc8000fffe81c */
[----:B------:R-:W-:Y:S01]  /*1100*/  USHF.R.S32.HI UR8, URZ, 0x1f, UR9 ;  /* 0x0000001fff087899 */ /* 0x000fe20008011409 */
[C---:B-1----:R-:W-:Y:S01]  /*1110*/  IMAD.SHL.U32 R21, R22.reuse, 0x8, RZ ;  /* 0x0000000816157824 */ /* 0x042fe200078e00ff */
[--C-:B------:R-:W-:Y:S02]  /*1120*/  SHF.R.U32.HI R19, RZ, 0x2, R22.reuse ;  /* 0x00000002ff137819 */ /* 0x100fe40000011616 */
[----:B------:R-:W-:Y:S01]  /*1130*/  ULEA.HI UR8, UR8, UR9, URZ, 0x7 ;  /* 0x0000000908087291 */ /* 0x000fe2000f8f38ff */
[----:B------:R-:W-:Y:S02]  /*1140*/  LOP3.LUT R29, R22, 0x1f, RZ, 0xc0, !PT ;  /* 0x0000001f161d7812 */ /* 0x000fe400078ec0ff */
[----:B------:R-:W-:Y:S01]  /*1150*/  LOP3.LUT R10, R21, 0x18, RZ, 0xc0, !PT ;  /* 0x00000018150a7812 */ /* 0x000fe200078ec0ff */
[----:B------:R-:W-:Y:S01]  /*1160*/  USHF.R.S32.HI UR42, URZ, 0x7, UR8 ;  /* 0x00000007ff2a7899 */ /* 0x000fe20008011408 */
[----:B------:R-:W-:Y:S02]  /*1170*/  SHF.R.U32.HI R228, RZ, 0x5, R22 ;  /* 0x00000005ffe47819 */ /* 0x000fe40000011616 */
[----:B------:R-:W-:Y:S01]  /*1180*/  IADD3 R2, P0, PT, R10, UR58, RZ ;  /* 0x0000003a0a027c10 */ /* 0x000fe2000ff1e0ff */
[----:B------:R-:W-:Y:S01]  /*1190*/  IMAD.WIDE.U32 R4, R12, UR47, R10 ;  /* 0x0000002f0c047c25 */ /* 0x000fe2000f8e000a */
[----:B------:R-:W-:Y:S01]  /*11a0*/  UISETP.LT.AND UP0, UPT, URZ, UR42, UPT ;  /* 0x0000002aff00728c */ /* 0x000fe2000bf01270 */
[----:B------:R-:W-:Y:S01]  /*11b0*/  IADD3 R20, PT, PT, R19, 0x40, RZ ;  /* 0x0000004013147810 */ /* 0x000fe20007ffe0ff */
[----:B------:R-:W1:Y:S01]  /*11c0*/  LDCU.128 UR8, c[0x0][0x590] ;  /* 0x0000b200ff0877ac */ /* 0x000e620008000c00 */
[----:B------:R-:W-:Y:S01]  /*11d0*/  IMAD.X R3, RZ, RZ, UR17, P0 ;  /* 0x00000011ff037e24 */ /* 0x000fe200080e06ff */
[----:B------:R-:W-:Y:S01]  /*11e0*/  USEL UR42, URZ, UR42, !UP0 ;  /* 0x0000002aff2a7287 */ /* 0x000fe2000c000000 */
[----:B------:R-:W2:Y:S03]  /*11f0*/  LDCU.64 UR58, c[0x0][0x5e8] ;  /* 0x0000bd00ff3a77ac */ /* 0x000ea60008000a00 */
[----:B------:R-:W-:-:S02]  /*1200*/  UISETP.GT.AND UP0, UPT, UR27, UR42, UPT ;  /* 0x0000002a1b00728c */ /* 0x000fc4000bf04270 */
[----:B-1----:R-:W-:Y:S01]  /*1210*/  UIMAD UR16, UR48, UR8, URZ ;  /* 0x00000008301072a4 */ /* 0x002fe2000f8e02ff */
[----:B------:R-:W-:Y:S01]  /*1220*/  IMAD.U32 R0, RZ, RZ, UR8 ;  /* 0x00000008ff007e24 */ /* 0x000fe2000f8e00ff */
[----:B------:R-:W-:Y:S02]  /*1230*/  UIMAD UR48, UR41, UR57, URZ ;  /* 0x00000039293072a4 */ /* 0x000fe4000f8e02ff */
[----:B------:R-:W-:Y:S01]  /*1240*/  UIMAD UR16, UR47, UR9, UR16 ;  /* 0x000000092f1072a4 */ /* 0x000fe2000f8e0210 */
[----:B------:R-:W-:Y:S01]  /*1250*/  IMAD.WIDE.U32 R2, R0, UR47, R2 ;  /* 0x0000002f00027c25 */ /* 0x000fe2000f8e0002 */
[----:B------:R-:W1:Y:S03]  /*1260*/  LDCU.64 UR56, c[0x0][0x420] ;  /* 0x00008400ff3877ac */ /* 0x000e660008000a00 */
[----:B------:R-:W-:Y:S01]  /*1270*/  IMAD.U32 R0, RZ, RZ, UR10 ;  /* 0x0000000aff007e24 */ /* 0x000fe2000f8e00ff */
[----:B------:R-:W-:-:S05]  /*1280*/  IADD3 R3, PT, PT, R3, UR16, RZ ;  /* 0x0000001003037c10 */ /* 0x000fca000fffe0ff */
[----:B------:R-:W3:Y:S01]  /*1290*/  LDCU.64 UR16, c[0x0][0x3c8] ;  /* 0x00007900ff1077ac */ /* 0x000ee20008000a00 */
[----:B------:R-:W-:-:S04]  /*12a0*/  IMAD.WIDE.U32 R2, R0, UR25, R2 ;  /* 0x0000001900027c25 */ /* 0x000fc8000f8e0002 */
[----:B------:R-:W-:Y:S01]  /*12b0*/  IMAD.U32 R0, RZ, RZ, UR11 ;  /* 0x0000000bff007e24 */ /* 0x000fe2000f8e00ff */
[----:B------:R-:W5:Y:S03]  /*12c0*/  LDCU.64 UR10, c[0x0][0x550] ;  /* 0x0000aa00ff0a77ac */ /* 0x000f660008000a00 */
[----:B------:R-:W-:Y:S02]  /*12d0*/  IMAD R3, R0, UR25, R3 ;  /* 0x0000001900037c24 */ /* 0x000fe4000f8e0203 */
[----:B------:R-:W-:Y:S01]  /*12e0*/  IMAD R0, R13, UR47, R6 ;  /* 0x0000002f0d007c24 */ /* 0x000fe2000f8e0206 */
[----:B------:R-:W-:Y:S01]  /*12f0*/  IADD3 R6, P0, PT, R4, UR52, RZ ;  /* 0x0000003404067c10 */ /* 0x000fe2000ff1e0ff */
[----:B------:R-:W-:Y:S01]  /*1300*/  IMAD.WIDE.U32 R2, R19, UR8, R2 ;  /* 0x0000000813027c25 */ /* 0x000fe2000f8e0002 */
[----:B------:R-:W-:Y:S02]  /*1310*/  USHF.L.U32 UR47, UR8, 0x6, URZ ;  /* 0x00000006082f7899 */ /* 0x000fe400080006ff */
[----:B------:R-:W-:Y:S01]  /*1320*/  IADD3.X R7, PT, PT, R5, UR43, R0, P0, !PT ;  /* 0x0000002b05077c10 */ /* 0x000fe200087fe400 */
[----:B------:R-:W-:Y:S01]  /*1330*/  IMAD R15, R19, UR9, R3 ;  /* 0x00000009130f7c24 */ /* 0x000fe2000f8e0203 */
[----:B------:R-:W-:Y:S01]  /*1340*/  USHF.L.U64.HI UR43, UR8, 0x6, UR9 ;  /* 0x00000006082b7899 */ /* 0x000fe20008010209 */
[----:B---3--:R-:W-:Y:S01]  /*1350*/  IMAD.U32 R0, RZ, RZ, UR16 ;  /* 0x00000010ff007e24 */ /* 0x008fe2000f8e00ff */
[----:B------:R-:W3:Y:S01]  /*1360*/  LDCU.64 UR8, c[0x0][0x380] ;  /* 0x00007000ff0877ac */ /* 0x000ee20008000a00 */
[----:B----4-:R-:W-:Y:S01]  /*1370*/  IMAD.WIDE.U32 R4, R8, UR20, RZ ;  /* 0x0000001408047c25 */ /* 0x010fe2000f8e00ff */
[----:B-----5:R-:W-:-:S03]  /*1380*/  LEA R24, P2, R2, UR10, 0x1 ;  /* 0x0000000a02187c11 */ /* 0x020fc6000f8408ff */
[----:B------:R-:W-:Y:S01]  /*1390*/  IMAD.U32 R3, RZ, RZ, UR17 ;  /* 0x00000011ff037e24 */ /* 0x000fe2000f8e00ff */
[----:B------:R-:W4:Y:S01]  /*13a0*/  LDCU.64 UR16, c[0x0][0x570] ;  /* 0x0000ae00ff1077ac */ /* 0x000f220008000a00 */
[----:B------:R-:W-:Y:S01]  /*13b0*/  IMAD.WIDE.U32 R6, R0, UR25, R6 ;  /* 0x0000001900067c25 */ /* 0x000fe2000f8e0006 */
[----:B------:R-:W-:Y:S01]  /*13c0*/  SEL R4, R4, RZ, P3 ;  /* 0x000000ff04047207 */ /* 0x000fe20001800000 */
[----:B------:R1:W-:Y:S01]  /*13d0*/  STL [R1+0x4], R24 ;  /* 0x0000041801007387 */ /* 0x0003e20000100800 */
[----:B------:R-:W-:Y:S01]  /*13e0*/  LEA.HI.X R23, R2, UR11, R15, 0x1, P2 ;  /* 0x0000000b02177c11 */ /* 0x000fe200090f0c0f */
[----:B------:R-:W-:Y:S01]  /*13f0*/  IMAD R0, R228, UR48, R29 ;  /* 0x00000030e4007c24 */ /* 0x000fe2000f8e021d */
[----:B------:R-:W-:Y:S01]  /*1400*/  USHF.L.U32 UR52, UR48, 0x7, URZ ;  /* 0x0000000730347899 */ /* 0x000fe200080006ff */
[----:B------:R-:W-:Y:S01]  /*1410*/  IMAD R8, R9, UR20, R5 ;  /* 0x0000001409087c24 */ /* 0x000fe2000f8e0205 */
[----:B------:R-:W-:Y:S01]  /*1420*/  MOV R2, R6 ;  /* 0x0000000600027202 */ /* 0x000fe20000000f00 */
[----:B------:R1:W-:Y:S01]  /*1430*/  STL [R1], R23 ;  /* 0x0000001701007387 */ /* 0x0003e20000100800 */
[----:B------:R-:W-:Y:S01]  /*1440*/  IADD3 R9, P1, P0, R0, UR53, R4 ;  /* 0x0000003500097c10 */ /* 0x000fe2000f83e004 */
[----:B------:R-:W-:Y:S01]  /*1450*/  IMAD R3, R3, UR25, R7 ;  /* 0x0000001903037c24 */ /* 0x000fe2000f8e0207 */
[----:B------:R-:W-:Y:S01]  /*1460*/  SHF.R.S32.HI R5, RZ, 0x1f, R0 ;  /* 0x0000001fff057819 */ /* 0x000fe20000011400 */
[----:B------:R-:W-:Y:S01]  /*1470*/  IMAD.U32 R4, RZ, RZ, UR52 ;  /* 0x00000034ff047e24 */ /* 0x000fe2000f8e00ff */
[----:B------:R-:W-:Y:S01]  /*1480*/  SEL R0, R8, RZ, P3 ;  /* 0x000000ff08007207 */ /* 0x000fe20001800000 */
[----:B------:R-:W-:Y:S01]  /*1490*/  IMAD.WIDE.U32 R2, R19, R12, R2 ;  /* 0x0000000c13027225 */ /* 0x000fe200078e0002 */
[----:B--2---:R-:W-:-:S02]  /*14a0*/  UIMAD.WIDE UR10, UR54, 0x4, UR58 ;  /* 0x00000004360a78a5 */ /* 0x004fc4000f8e023a */
[----:B------:R-:W-:Y:S01]  /*14b0*/  IADD3.X R5, PT, PT, R5, UR51, R0, P1, P0 ;  /* 0x0000003305057c10 */ /* 0x000fe20008fe0400 */
[----:B------:R-:W-:Y:S01]  /*14c0*/  IMAD R3, R19, R13, R3 ;  /* 0x0000000d13037224 */ /* 0x000fe200078e0203 */
[----:B------:R-:W-:Y:S02]  /*14d0*/  IADD3 R0, P0, PT, R9, UR52, RZ ;  /* 0x0000003409007c10 */ /* 0x000fe4000ff1e0ff */
[C---:B------:R-:W-:Y:S01]  /*14e0*/  SHF.L.U64.HI R9, R12.reuse, 0x6, R13 ;  /* 0x000000060c097819 */ /* 0x040fe2000001020d */
[----:B------:R-:W-:Y:S01]  /*14f0*/  IMAD.SHL.U32 R12, R12, 0x40, RZ ;  /* 0x000000400c0c7824 */ /* 0x000fe200078e00ff */
[----:B------:R-:W-:Y:S02]  /*1500*/  LEA.HI.X.SX32 R4, R4, R5, 0x1, P0 ;  /* 0x0000000504047211 */ /* 0x000fe400000f0eff */
[----:B----4-:R-:W-:Y:S02]  /*1510*/  LEA R226, P0, R0, UR16, 0x2 ;  /* 0x0000001000e27c11 */ /* 0x010fe4000f8010ff */
[----:B---3--:R-:W-:-:S02]  /*1520*/  LEA R252, P1, R2, UR8, 0x1 ;  /* 0x0000000802fc7c11 */ /* 0x008fc4000f8208ff */
[----:B------:R-:W-:Y:S01]  /*1530*/  LEA.HI.X R227, R0, UR17, R4, 0x2, P0 ;  /* 0x0000001100e37c11 */ /* 0x000fe200080f1404 */
[----:B-1----:R-:W-:Y:S01]  /*1540*/  UIMAD.WIDE UR16, UR55, 0x4, UR56 ;  /* 0x00000004371078a5 */ /* 0x002fe2000f8e0238 */
[----:B------:R-:W-:Y:S02]  /*1550*/  IADD3 R13, P0, PT, R19, 0x40, RZ ;  /* 0x00000040130d7810 */ /* 0x000fe40007f1e0ff */
[----:B------:R-:W-:-:S03]  /*1560*/  LEA.HI.X R251, R2, UR9, R3, 0x1, P1 ;  /* 0x0000000902fb7c11 */ /* 0x000fc600088f0c03 */
[----:B------:R-:W-:Y:S01]  /*1570*/  IMAD.X R15, RZ, RZ, RZ, P0 ;  /* 0x000000ffff0f7224 */ /* 0x000fe200000e06ff */
        /* <DEDUP_REMOVED lines=14> */
.L_x_375:
[----:B------:R-:W1:Y:S01]  /*1660*/  LDCU.64 UR8, c[0x0][0x5c0] ;  /* 0x0000b800ff0877ac */ /* 0x000e620008000a00 */
[----:B------:R-:W-:-:S04]  /*1670*/  UIADD3 UR4, UPT, UPT, UR29, UR30, URZ ;  /* 0x0000001e1d047290 */ /* 0x000fc8000fffe0ff */
[----:B-1----:R-:W-:Y:S02]  /*1680*/  UIMAD.WIDE.U32 UR14, UR4, UR8, URZ ;  /* 0x00000008040e72a5 */ /* 0x002fe4000f8e00ff */
[----:B------:R-:W-:-:S04]  /*1690*/  UIMAD UR4, UR4, UR9, URZ ;  /* 0x00000009040472a4 */ /* 0x000fc8000f8e02ff */
[----:B------:R-:W-:-:S06]  /*16a0*/  UIADD3 UR4, UPT, UPT, UR15, UR4, URZ ;  /* 0x000000040f047290 */ /* 0x000fcc000fffe0ff */
[----:B------:R-:W-:Y:S02]  /*16b0*/  MOV R0, UR4 ;  /* 0x0000000400007c02 */ /* 0x000fe40008000f00 */
.L_x_376:
        /* <DEDUP_REMOVED lines=12> */
.L_x_377:
[----:B------:R-:W1:Y:S01]  /*1780*/  LDCU.64 UR4, c[0x0][0x5c8] ;  /* 0x0000b900ff0477ac */ /* 0x000e620008000a00 */
[----:B------:R-:W-:-:S04]  /*1790*/  UIADD3 UR29, UPT, UPT, UR29, UR30, URZ ;  /* 0x0000001e1d1d7290 */ /* 0x000fc8000fffe0ff */
[----:B-1----:R-:W-:Y:S02]  /*17a0*/  UIMAD.WIDE.U32 UR16, UR29, UR4, URZ ;  /* 0x000000041d1072a5 */ /* 0x002fe4000f8e00ff */
[----:B------:R-:W-:-:S04]  /*17b0*/  UIMAD UR29, UR29, UR5, URZ ;  /* 0x000000051d1d72a4 */ /* 0x000fc8000f8e02ff */
[----:B------:R-:W-:-:S06]  /*17c0*/  UIADD3 UR29, UPT, UPT, UR17, UR29, URZ ;  /* 0x0000001d111d7290 */ /* 0x000fcc000fffe0ff */
[----:B------:R-:W-:Y:S02]  /*17d0*/  MOV R12, UR29 ;  /* 0x0000001d000c7c02 */ /* 0x000fe40008000f00 */
.L_x_378:
        /* <DEDUP_REMOVED lines=34> */
.L_x_380:
[----:B------:R-:W-:Y:S05]  /*1a00*/  BSYNC.RECONVERGENT B0 ;  /* 0x0000000000007941 */ /* 0x000fea0003800200 */
.L_x_379:
        /* <DEDUP_REMOVED lines=29> */
.L_x_374:
[----:B------:R-:W-:Y:S01]  /*1be0*/  IMAD.U32 R2, RZ, RZ, UR4 ;  /* 0x00000004ff027e24 */ /* 0x000fe2000f8e00ff */
[----:B------:R-:W-:Y:S01]  /*1bf0*/  UIMAD UR51, UR45, UR4, URZ ;  /* 0x000000042d3372a4 */ /* 0x000fe2000f8e02ff */
[----:B------:R-:W-:Y:S01]  /*1c00*/  LOP3.LUT R4, R21, 0xd8, RZ, 0xc0, !PT ;  /* 0x000000d815047812 */ /* 0x000fe200078ec0ff */
[----:B------:R-:W1:Y:S01]  /*1c10*/  LDCU.64 UR8, c[0x0][0x3d8] ;  /* 0x00007b00ff0877ac */ /* 0x000e620008000a00 */
[----:B------:R-:W-:Y:S01]  /*1c20*/  IMAD.WIDE.U32 R2, R2, UR38, R10 ;  /* 0x0000002602027c25 */ /* 0x000fe2000f8e000a */
[----:B------:R-:W-:Y:S01]  /*1c30*/  BSSY.RECONVERGENT B0, `(.L_x_382) ;  /* 0x0000024000007945 */ /* 0x000fe20003800200 */
[----:B------:R-:W-:Y:S01]  /*1c40*/  LOP3.LUT R4, R4, 0x18, R22, 0x78, !PT ;  /* 0x0000001804047812 */ /* 0x000fe200078e7816 */
[----:B------:R-:W-:Y:S01]  /*1c50*/  UIMAD UR51, UR38, UR5, UR51 ;  /* 0x00000005263372a4 */ /* 0x000fe2000f8e0233 */
[----:B------:R-:W-:Y:S01]  /*1c60*/  @P3 BAR.SYNC.DEFER_BLOCKING 0x0 ;  /* 0x0000000000003b1d */ /* 0x000fe20000010000 */
[----:B------:R-:W-:Y:S01]  /*1c70*/  IADD3 R2, P0, PT, R2, UR50, RZ ;  /* 0x0000003202027c10 */ /* 0x000fe2000ff1e0ff */
[----:B------:R-:W-:Y:S01]  /*1c80*/  ULOP3.LUT UR50, UR49, 0x80000001, URZ, 0xc0, !UPT ;  /* 0x8000000131327892 */ /* 0x000fe2000f8ec0ff */
[----:B------:R-:W-:-:S02]  /*1c90*/  LOP3.LUT R4, R4, 0x1f20, R21, 0xf8, !PT ;  /* 0x00001f2004047812 */ /* 0x000fc400078ef815 */
[----:B------:R-:W-:Y:S01]  /*1ca0*/  IADD3.X R3, PT, PT, R16, UR51, R3, P0, !PT ;  /* 0x0000003310037c10 */ /* 0x000fe200087fe403 */
[----:B------:R-:W-:Y:S01]  /*1cb0*/  UIADD3 UR51, UPT, UPT, -UR38, UR28, URZ ;  /* 0x0000001c26337290 */ /* 0x000fe2000fffe1ff */
[----:B------:R-:W-:Y:S01]  /*1cc0*/  LEA R8, R4, UR6, 0x1 ;  /* 0x0000000604087c11 */ /* 0x000fe2000f8e08ff */
[----:B------:R-:W-:-:S04]  /*1cd0*/  UISETP.NE.AND UP0, UPT, UR50, 0x1, UPT ;  /* 0x000000013200788c */ /* 0x000fc8000bf05270 */
[----:B------:R-:W-:Y:S01]  /*1ce0*/  ISETP.GE.AND P6, PT, R19, UR51, PT ;  /* 0x0000003313007c0c */ /* 0x000fe2000bfc6270 */
[----:B-1----:R-:W-:Y:S01]  /*1cf0*/  IMAD R0, R17, UR8, RZ ;  /* 0x0000000811007c24 */ /* 0x002fe2000f8e02ff */
[----:B------:R-:W-:Y:S01]  /*1d00*/  USEL UR50, URZ, 0x2000, UP0 ;  /* 0x00002000ff327887 */ /* 0x000fe20008000000 */
[----:B------:R-:W-:-:S04]  /*1d10*/  IMAD.WIDE.U32 R2, R14, UR8, R2 ;  /* 0x000000080e027c25 */ /* 0x000fc8000f8e0002 */
[----:B------:R-:W-:-:S04]  /*1d20*/  IMAD R0, R14, UR9, R0 ;  /* 0x000000090e007c24 */ /* 0x000fc8000f8e0200 */
[----:B------:R-:W-:Y:S02]  /*1d30*/  IMAD.IADD R0, R3, 0x1, R0 ;  /* 0x0000000103007824 */ /* 0x000fe400078e0200 */
[----:B------:R-:W-:Y:S05]  /*1d40*/  @P6 BRA `(.L_x_383) ;  /* 0x0000000000446947 */ /* 0x000fea0003800000 */
        /* <DEDUP_REMOVED lines=15> */
.L_x_384:
[----:B------:R2:W-:Y:S01]  /*1e40*/  STS.128 [R8+0x8000], RZ ;  /* 0x008000ff08007388 */ /* 0x0005e20000000c00 */
[----:B------:R-:W-:Y:S05]  /*1e50*/  BRA `(.L_x_385) ;  /* 0x0000000000047947 */ /* 0x000fea0003800000 */
.L_x_383:
[----:B------:R3:W-:Y:S02]  /*1e60*/  STS.128 [R8+0x8000], RZ ;  /* 0x008000ff08007388 */ /* 0x0007e40000000c00 */
.L_x_385:
[----:B------:R-:W-:Y:S05]  /*1e70*/  BSYNC.RECONVERGENT B0 ;  /* 0x0000000000007941 */ /* 0x000fea0003800200 */
.L_x_382:
        /* <DEDUP_REMOVED lines=20> */
.L_x_387:
[----:B------:R-:W-:Y:S05]  /*1fc0*/  BSYNC.RECONVERGENT B0 ;  /* 0x0000000000007941 */ /* 0x000fea0003800200 */
.L_x_386:
        /* <DEDUP_REMOVED lines=15> */
.L_x_390:
[----:B------:R1:W-:Y:S01]  /*20c0*/  STS.128 [R8+0x4000], RZ ;  /* 0x004000ff08007388 */ /* 0x0003e20000000c00 */
[----:B------:R-:W-:Y:S05]  /*20d0*/  BRA `(.L_x_391) ;  /* 0x0000000000047947 */ /* 0x000fea0003800000 */
.L_x_389:
[----:B------:R1:W-:Y:S02]  /*20e0*/  STS.128 [R8+0x4000], RZ ;  /* 0x004000ff08007388 */ /* 0x0003e40000000c00 */
.L_x_391:
[----:B------:R-:W-:Y:S05]  /*20f0*/  BSYNC.RECONVERGENT B0 ;  /* 0x0000000000007941 */ /* 0x000fea0003800200 */
.L_x_388:
        /* <DEDUP_REMOVED lines=17> */
.L_x_393:
[----:B------:R-:W-:Y:S05]  /*2210*/  BSYNC.RECONVERGENT B0 ;  /* 0x0000000000007941 */ /* 0x000fea0003800200 */
.L_x_392:
        /* <DEDUP_REMOVED lines=13> */
.L_x_396:
[----:B------:R1:W-:Y:S01]  /*22f0*/  STS.128 [R225], RZ ;  /* 0x000000ffe1007388 */ /* 0x0003e20000000c00 */
[----:B------:R-:W-:Y:S05]  /*2300*/  BRA `(.L_x_397) ;  /* 0x0000000000047947 */ /* 0x000fea0003800000 */
.L_x_395:
[----:B------:R1:W-:Y:S02]  /*2310*/  STS.128 [R225], RZ ;  /* 0x000000ffe1007388 */ /* 0x0003e40000000c00 */
.L_x_397:
[----:B------:R-:W-:Y:S05]  /*2320*/  BSYNC.RECONVERGENT B0 ;  /* 0x0000000000007941 */ /* 0x000fea0003800200 */
.L_x_394:
[----:B------:R-:W-:Y:S01]  /*2330*/  SHF.R.U32.HI R16, RZ, 0x1, R22 ;  /* 0x00000001ff107819 */ /* 0x000fe20000011616 */
[----:B------:R-:W-:Y:S02]  /*2340*/  IMAD.MOV.U32 R4, RZ, RZ, 0x7f800000 ;  /* 0x7f800000ff047424 */ /* 0x000fe400078e00ff */
[----:B------:R-:W-:Y:S01]  /*2350*/  IMAD.MOV.U32 R5, RZ, RZ, 0x7f800000 ;  /* 0x7f800000ff057424 */ /* 0x000fe200078e00ff */
[----:B------:R-:W-:Y:S01]  /*2360*/  LOP3.LUT R229, R16, 0x30, RZ, 0xc0, !PT ;  /* 0x0000003010e57812 */ /* 0x000fe200078ec0ff */
[----:B-1----:R-:W-:Y:S02]  /*2370*/  IMAD.MOV.U32 R6, RZ, RZ, 0x7f800000 ;  /* 0x7f800000ff067424 */ /* 0x002fe400078e00ff */
        /* <DEDUP_REMOVED lines=11> */
[----:B------:R-:W5:Y:S04]  /*2430*/  @!P3 LDG.E R7, desc[UR36][R2.64] ;  /* 0x000000240207b981 */ /* 0x000f68000c1e1900 */
[----:B------:R-:W2:Y:S04]  /*2440*/  @!P0 LDG.E R4, desc[UR36][R2.64+0x120] ;  /* 0x0001202402048981 */ /* 0x000ea8000c1e1900 */
[----:B------:R-:W3:Y:S04]  /*2450*/  @!P1 LDG.E R5, desc[UR36][R2.64+0x100] ;  /* 0x0001002402059981 */ /* 0x000ee8000c1e1900 */
[----:B------:R-:W4:Y:S04]  /*2460*/  @!P2 LDG.E R6, desc[UR36][R2.64+0x20] ;  /* 0x000020240206a981 */ /* 0x000f28000c1e1900 */
[----:B------:R1:W-:Y:S01]  /*2470*/  @P4 STS.128 [R225+0x1000], RZ ;  /* 0x001000ffe1004388 */ /* 0x0003e20000000c00 */
[----:B------:R-:W-:Y:S03]  /*2480*/  BSSY.RECONVERGENT B0, `(.L_x_398) ;  /* 0x0000010000007945 */ /* 0x000fe60003800200 */
[----:B--2---:R1:W-:Y:S04]  /*2490*/  STL [R1+0x8], R4 ;  /* 0x0000080401007387 */ /* 0x0043e80000100800 */
[----:B---3--:R1:W-:Y:S04]  /*24a0*/  STL [R1+0xc], R5 ;  /* 0x00000c0501007387 */ /* 0x0083e80000100800 */
[----:B----4-:R1:W-:Y:S04]  /*24b0*/  STL [R1+0x10], R6 ;  /* 0x0000100601007387 */ /* 0x0103e80000100800 */
        /* <DEDUP_REMOVED lines=12> */
.L_x_399:
[----:B------:R-:W-:Y:S05]  /*2580*/  BSYNC.RECONVERGENT B0 ;  /* 0x0000000000007941 */ /* 0x000fea0003800200 */
.L_x_398:
        /* <DEDUP_REMOVED lines=13> */
[----:B------:R-:W3:Y:S02]  /*2660*/  LDCU UR4, c[0x0][0x440] ;  /* 0x00008800ff0477ac */ /* 0x000ee40008000800 */
[----:B---3--:R-:W-:-:S13]  /*2670*/  ISETP.GE.AND P0, PT, R10, UR4, PT ;  /* 0x000000040a007c0c */ /* 0x008fda000bf06270 */
[----:B------:R-:W-:Y:S05]  /*2680*/  @P0 BRA `(.L_x_402) ;  /* 0x0000000000300947 */ /* 0x000fea0003800000 */
[----:B------:R-:W3:Y:S01]  /*2690*/  LDCU.64 UR4, c[0x0][0x388] ;  /* 0x00007100ff0477ac */ /* 0x000ee20008000a00 */
[----:B-1----:R-:W-:Y:S02]  /*26a0*/  MOV R4, R2 ;  /* 0x0000000200047202 */ /* 0x002fe40000000f00 */
[----:B------:R-:W-:-:S03]  /*26b0*/  MOV R5, R0 ;  /* 0x0000000000057202 */ /* 0x000fc60000000f00 */
[----:B------:R-:W-:-:S04]  /*26c0*/  IMAD.WIDE.U32 R4, R19, UR14, R4 ;  /* 0x0000000e13047c25 */ /* 0x000fc8000f8e0004 */
[----:B------:R-:W-:Y:S01]  /*26d0*/  IMAD R5, R19, UR15, R5 ;  /* 0x0000000f13057c24 */ /* 0x000fe2000f8e0205 */
[----:B---3--:R-:W-:-:S04]  /*26e0*/  LEA R6, P0, R4, UR4, 0x1 ;  /* 0x0000000404067c11 */ /* 0x008fc8000f8008ff */
[----:B------:R-:W-:-:S05]  /*26f0*/  LEA.HI.X R7, R4, UR5, R5, 0x1, P0 ;  /* 0x0000000504077c11 */ /* 0x000fca00080f0c05 */
[----:B------:R-:W-:Y:S01]  /*2700*/  @!PT LDS RZ, [RZ] ;  /* 0x00000000fffff984 */ /* 0x000fe20000000800 */
[----:B------:R-:W-:Y:S01]  /*2710*/  @!PT LDS RZ, [RZ] ;  /* 0x00000000fffff984 */ /* 0x000fe20000000800 */
[----:B------:R-:W-:Y:S01]  /*2720*/  @!PT LDS RZ, [RZ] ;  /* 0x00000000fffff984 */ /* 0x000fe20000000800 */
[----:B------:R4:W-:Y:S01]  /*2730*/  LDGSTS.E.BYPASS.LTC128B.128 [R8+0x6000], desc[UR36][R6.64] ;  /* 0x0600000006087fae */ /* 0x0009e2000b981a24 */
[----:B------:R-:W-:Y:S05]  /*2740*/  BRA `(.L_x_403) ;  /* 0x00000000000c7947 */ /* 0x000fea0003800000 */
.L_x_402:
[----:B------:R3:W-:Y:S01]  /*2750*/  STS.128 [R8+0x6000], RZ ;  /* 0x006000ff08007388 */ /* 0x0007e20000000c00 */
[----:B------:R-:W-:Y:S05]  /*2760*/  BRA `(.L_x_403) ;  /* 0x0000000000047947 */ /* 0x000fea0003800000 */
.L_x_401:
[----:B------:R3:W-:Y:S02]  /*2770*/  STS.128 [R8+0x6000], RZ ;  /* 0x006000ff08007388 */ /* 0x0007e40000000c00 */
.L_x_403:
[----:B------:R-:W-:Y:S05]  /*2780*/  BSYNC.RECONVERGENT B0 ;  /* 0x0000000000007941 */ /* 0x000fea0003800200 */
.L_x_400:
[----:B------:R1:W-:Y:S01]  /*2790*/  @P5 STS.128 [R8+0x7000], RZ ;  /* 0x007000ff08005388 */ /* 0x0003e20000000c00 */
[----:B------:R-:W-:Y:S04]  /*27a0*/  BSSY.RECONVERGENT B0, `(.L_x_404) ;  /* 0x0000012000007945 */ /* 0x000fe80003800200 */
[----:B------:R-:W-:Y:S05]  /*27b0*/  @P5 BRA `(.L_x_405) ;  /* 0x0000000000405947 */ /* 0x000fea0003800000 */
[----:B------:R-:W5:Y:S02]  /*27c0*/  LDCU UR4, c[0x0][0x440] ;  /* 0x00008800ff0477ac */ /* 0x000f640008000800 */
[----:B-----5:R-:W-:-:S13]  /*27d0*/  ISETP.GE.AND P0, PT, R10, UR4, PT ;  /* 0x000000040a007c0c */ /* 0x020fda000bf06270 */
[----:B------:R1:W-:Y:S01]  /*27e0*/  @P0 STS.128 [R8+0x7000], RZ ;  /* 0x007000ff08000388 */ /* 0x0003e20000000c00 */
[----:B------:R-:W-:Y:S05]  /*27f0*/  @P0 BRA `(.L_x_405) ;  /* 0x0000000000300947 */ /* 0x000fea0003800000 */
[----:B------:R-:W5:Y:S01]  /*2800*/  LDCU.64 UR4, c[0x0][0x388] ;  /* 0x00007100ff0477ac */ /* 0x000f620008000a00 */
[----:B------:R-:W-:Y:S01]  /*2810*/  MOV R3, R0 ;  /* 0x0000000000037202 */ /* 0x000fe20000000f00 */
[----:B-1--4-:R-:W-:Y:S02]  /*2820*/  IMAD R6, R15, UR14, RZ ;  /* 0x0000000e0f067c24 */ /* 0x012fe4000f8e02ff */
        /* <DEDUP_REMOVED lines=9> */
.L_x_405:
[----:B------:R-:W-:Y:S05]  /*28c0*/  BSYNC.RECONVERGENT B0 ;  /* 0x0000000000007941 */ /* 0x000fea0003800200 */
.L_x_404:
[----:B------:R-:W5:Y:S01]  /*28d0*/  LDCU.64 UR4, c[0x0][0x538] ;  /* 0x0000a700ff0477ac */ /* 0x000f620008000a00 */
[----:B------:R-:W0:Y:S01]  /*28e0*/  LDGDEPBAR ;  /* 0x00000000000079af */ /* 0x000e220000000000 */
[----:B-1----:R-:W-:Y:S01]  /*28f0*/  IMAD.U32 R2, RZ, RZ, UR25 ;  /* 0x00000019ff027e24 */ /* 0x002fe2000f8e00ff */
[----:B------:R-:W1:Y:S01]  /*2900*/  LDC.64 R26, c[0x0][0x528] ;  /* 0x00014a00ff1a7b82 */ /* 0x000e620000000a00 */
[----:B------:R-:W2:Y:S01]  /*2910*/  S2R R156, SR_TID.X ;  /* 0x00000000009c7919 */ /* 0x000ea20000002100 */
[----:B------:R-:W-:Y:S01]  /*2920*/  LOP3.LUT R228, R228, 0x3, RZ, 0xc0, !PT ;  /* 0x00000003e4e47812 */ /* 0x000fe200078ec0ff */
[----:B------:R-:W-:Y:S02]  /*2930*/  IMAD.U32 R0, RZ, RZ, UR27 ;  /* 0x0000001bff007e24 */ /* 0x000fe4000f8e00ff */
[C---:B------:R-:W-:Y:S01]  /*2940*/  IMAD.SHL.U32 R12, R22.reuse, 0x20, RZ ;  /* 0x00000020160c7824 */ /* 0x040fe200078e00ff */
[----:B------:R-:W-:Y:S01]  /*2950*/  SHF.R.U32.HI R28, RZ, 0x6, R22 ;  /* 0x00000006ff1c7819 */ /* 0x000fe20000011616 */
[----:B------:R-:W-:-:S02]  /*2960*/  IMAD.SHL.U32 R13, R22, 0x4, RZ ;  /* 0x00000004160d7824 */ /* 0x000fc400078e00ff */
[----:B------:R-:W-:Y:S01]  /*2970*/  IMAD.SHL.U32 R10, R22, 0x2, RZ ;  /* 0x00000002160a7824 */ /* 0x000fe200078e00ff */
[----:B------:R-:W-:Y:S01]  /*2980*/  UIMAD UR41, UR39, UR41, UR25 ;  /* 0x00000029272972a4 */ /* 0x000fe2000f8e0219 */
[----:B------:R-:W1:Y:S01]  /*2990*/  LDCU UR8, c[0x0][0x440] ;  /* 0x00008800ff0877ac */ /* 0x000e620008000800 */
[----:B-----5:R-:W-:Y:S01]  /*29a0*/  ISETP.NE.U32.AND P1, PT, RZ, UR4, PT ;  /* 0x00000004ff007c0c */ /* 0x020fe2000bf25070 */
[----:B------:R-:W1:Y:S03]  /*29b0*/  LDCU UR9, c[0x0][0x3e0] ;  /* 0x00007c00ff0977ac */ /* 0x000e660008000800 */
[----:B------:R-:W-:Y:S01]  /*29c0*/  ISETP.NE.AND.EX P1, PT, RZ, UR5, PT, P1 ;  /* 0x00000005ff007c0c */ /* 0x000fe2000bf25310 */
[----:B------:R-:W1:Y:S01]  /*29d0*/  LDCU UR14, c[0x0][0x45c] ;  /* 0x00008b80ff0e77ac */ /* 0x000e620008000800 */
[----:B------:R-:W-:-:S04]  /*29e0*/  DEPBAR.LE SB0, 0x1 ;  /* 0x000080400000791a */ /* 0x000fc80000000000 */
[----:B------:R-:W-:Y:S08]  /*29f0*/  BAR.SYNC.DEFER_BLOCKING 0x0 ;  /* 0x0000000000007b1d */ /* 0x000ff00000010000 */
[----:B------:R-:W5:Y:S01]  /*2a00*/  @P1 LDC.64 R4, c[0x0][0x540] ;  /* 0x00015000ff041b82 */ /* 0x000f620000000a00 */
[----:B------:R-:W-:Y:S01]  /*2a10*/  @P1 IMAD.MOV.U32 R3, RZ, RZ, RZ ;  /* 0x000000ffff031224 */ /* 0x000fe200078e00ff */
[----:B------:R-:W2:Y:S06]  /*2a20*/  LDCU.U8 UR15, c[0x0][0x4f8] ;  /* 0x00009f00ff0f77ac */ /* 0x000eac0008000000 */
[----:B------:R-:W2:Y:S01]  /*2a30*/  @P1 LDC R9, c[0x0][0x458] ;  /* 0x00011600ff091b82 */ /* 0x000ea20000000800 */
[----:B-1----:R-:W2:Y:S01]  /*2a40*/  LDG.E.64 R20, desc[UR36][R26.64+0x8] ;  /* 0x000008241a147981 */ /* 0x002ea2000c1e1b00 */
[----:B-----5:R-:W-:-:S04]  /*2a50*/  @P1 IMAD.WIDE.U32 R2, R4, UR39, R2 ;  /* 0x0000002704021c25 */ /* 0x020fc8000f8e0002 */
[----:B------:R-:W-:Y:S01]  /*2a60*/  @P1 IMAD R5, R5, UR39, R3 ;  /* 0x0000002705051c24 */ /* 0x000fe2000f8e0203 */
[----:B------:R-:W-:-:S04]  /*2a70*/  @P1 LEA R4, P0, R2, UR4, 0x2 ;  /* 0x0000000402041c11 */ /* 0x000fc8000f8010ff */
[----:B------:R-:W-:-:S05]  /*2a80*/  @P1 LEA.HI.X R5, R2, UR5, R5, 0x2, P0 ;  /* 0x0000000502051c11 */ /* 0x000fca00080f1405 */
[----:B------:R1:W5:Y:S04]  /*2a90*/  @P1 LDG.E R11, desc[UR36][R4.64] ;  /* 0x00000024040b1981 */ /* 0x000368000c1e1900 */
[----:B------:R-:W5:Y:S01]  /*2aa0*/  LDG.E.64 R26, desc[UR36][R26.64] ;  /* 0x000000241a1a7981 */ /* 0x000f62000c1e1b00 */
[----:B------:R-:W-:Y:S01]  /*2ab0*/  IMAD R228, R0, 0x8, R228 ;  /* 0x0000000800e47824 */ /* 0x000fe200078e02e4 */
[----:B------:R-:W-:Y:S01]  /*2ac0*/  LOP3.LUT R2, R12, 0x20, RZ, 0xc0, !PT ;  /* 0x000000200c027812 */ /* 0x000fe200078ec0ff */
[----:B------:R-:W-:Y:S01]  /*2ad0*/  IMAD.U32 R0, RZ, RZ, UR26 ;  /* 0x0000001aff007e24 */ /* 0x000fe2000f8e00ff */
[----:B------:R-:W-:Y:S01]  /*2ae0*/  LOP3.LUT R28, R28, 0xe, RZ, 0xc0, !PT ;  /* 0x0000000e1c1c7812 */ /* 0x000fe200078ec0ff */
[----:B------:R-:W-:Y:S01]  /*2af0*/  IMAD.U32 R3, RZ, RZ, UR31 ;  /* 0x0000001fff037e24 */ /* 0x000fe2000f8e00ff */
[----:B---34-:R-:W-:-:S02]  /*2b00*/  LOP3.LUT R8, R12, 0x120, RZ, 0xc0, !PT ;  /* 0x000001200c087812 */ /* 0x018fc400078ec0ff */
[----:B------:R-:W-:Y:S01]  /*2b10*/  IADD3 R0, PT, PT, R0, UR28, R229 ;  /* 0x0000001c00007c10 */ /* 0x000fe2000fffe0e5 */
[----:B------:R-:W-:Y:S01]  /*2b20*/  IMAD R28, R3, 0x4, R28 ;  /* 0x00000004031c7824 */ /* 0x000fe200078e021c */
[----:B------:R-:W-:Y:S01]  /*2b30*/  LOP3.LUT R13, R13, 0x18, RZ, 0xc0, !PT ;  /* 0x000000180d0d7812 */ /* 0x000fe200078ec0ff */
[----:B--2---:R-:W-:Y:S02]  /*2b40*/  IMAD.SHL.U32 R18, R156, 0x2, RZ ;  /* 0x000000029c127824 */ /* 0x004fe400078e00ff */
[----:B-1----:R-:W-:Y:S02]  /*2b50*/  IMAD.SHL.U32 R5, R22, 0x10, RZ ;  /* 0x0000001016057824 */ /* 0x002fe400078e00ff */
[----:B------:R-:W-:-:S03]  /*2b60*/  IMAD.U32 R4, RZ, RZ, UR40 ;  /* 0x00000028ff047e24 */ /* 0x000fc6000f8e00ff */
[--C-:B------:R-:W-:Y:S01]  /*2b70*/  LOP3.LUT R2, R2, 0x3800, R5.reuse, 0xf8, !PT ;  /* 0x0000380002027812 */ /* 0x100fe200078ef805 */
[----:B------:R-:W-:Y:S01]  /*2b80*/  IMAD.SHL.U32 R6, R156, 0x40, RZ ;  /* 0x000000409c067824 */ /* 0x000fe200078e00ff */
[----:B------:R-:W-:Y:S02]  /*2b90*/  IADD3 R224, PT, PT, R0, -0x3f, -R4 ;  /* 0xffffffc100e07810 */ /* 0x000fe40007ffe804 */
[--C-:B------:R-:W-:Y:S01]  /*2ba0*/  LOP3.LUT R3, R2, 0x100, R5.reuse, 0xf8, !PT ;  /* 0x0000010002037812 */ /* 0x100fe200078ef805 */
[----:B------:R-:W-:Y:S01]  /*2bb0*/  IMAD.SHL.U32 R2, R156, 0x20, RZ ;  /* 0x000000209c027824 */ /* 0x000fe200078e00ff */
[----:B------:R-:W-:Y:S02]  /*2bc0*/  SHF.R.U32.HI R4, RZ, 0x4, R22 ;  /* 0x00000004ff047819 */ /* 0x000fe40000011616 */
[----:B------:R-:W-:Y:S02]  /*2bd0*/  LOP3.LUT R8, R8, 0x600, R5, 0xf8, !PT ;  /* 0x0000060008087812 */ /* 0x000fe400078ef805 */
[----:B------:R-:W-:Y:S01]  /*2be0*/  LOP3.LUT R5, R13, 0xc0, R12, 0xf8, !PT ;  /* 0x000000c00d057812 */ /* 0x000fe200078ef80c */
[----:B------:R-:W-:Y:S01]  /*2bf0*/  IMAD.SHL.U32 R14, R156, 0x10, RZ ;  /* 0x000000109c0e7824 */ /* 0x000fe200078e00ff */
[----:B------:R-:W-:-:S02]  /*2c00*/  LOP3.LUT R4, R4, 0x8, RZ, 0xc0, !PT ;  /* 0x0000000804047812 */ /* 0x000fc400078ec0ff */
[----:B------:R-:W-:Y:S02]  /*2c10*/  LOP3.LUT R6, R18, 0xe006, R6, 0xc8, !PT ;  /* 0x0000e00612067812 */ /* 0x000fe400078ec806 */
[----:B------:R-:W-:Y:S01]  /*2c20*/  LOP3.LUT R15, R2, 0x120, RZ, 0xc0, !PT ;  /* 0x00000120020f7812 */ /* 0x000fe200078ec0ff */
[----:B------:R-:W-:Y:S01]  /*2c30*/  IMAD.SHL.U32 R17, R156, 0x4, RZ ;  /* 0x000000049c117824 */ /* 0x000fe200078e00ff */
[C---:B------:R-:W-:Y:S01]  /*2c40*/  LOP3.LUT R0, R5.reuse, 0x8, R22, 0x78, !PT ;  /* 0x0000000805007812 */ /* 0x040fe200078e7816 */
[----:B------:R-:W5:Y:S01]  /*2c50*/  @P1 MUFU.RCP R9, R9 ;  /* 0x0000000900091308 */ /* 0x000f620000001000 */
[----:B------:R-:W-:Y:S02]  /*2c60*/  LOP3.LUT R5, R5, 0x8, R16, 0x78, !PT ;  /* 0x0000000805057812 */ /* 0x000fe400078e7810 */
[----:B------:R-:W-:Y:S02]  /*2c70*/  LOP3.LUT R4, R4, 0x10, R22, 0xf8, !PT ;  /* 0x0000001004047812 */ /* 0x000fe400078ef816 */
[----:B------:R-:W-:-:S02]  /*2c80*/  LOP3.LUT R7, R2, 0xc0, RZ, 0xc0, !PT ;  /* 0x000000c002077812 */ /* 0x000fc400078ec0ff */
[----:B------:R-:W-:Y:S02]  /*2c90*/  LOP3.LUT R6, R6, 0xc00, R2, 0xf8, !PT ;  /* 0x00000c0006067812 */ /* 0x000fe400078ef802 */
[----:B------:R-:W-:Y:S02]  /*2ca0*/  LOP3.LUT R2, R15, 0x600, R14, 0xf8, !PT ;  /* 0x000006000f027812 */ /* 0x000fe400078ef80e */
[----:B------:R-:W-:Y:S02]  /*2cb0*/  LOP3.LUT R14, R14, 0x1c0, RZ, 0xc0, !PT ;  /* 0x000001c00e0e7812 */ /* 0x000fe400078ec0ff */
[----:B------:R-:W-:Y:S02]  /*2cc0*/  LOP3.LUT R0, R3, R0, RZ, 0xfc, !PT ;  /* 0x0000000003007212 */ /* 0x000fe400078efcff */
[----:B------:R-:W-:Y:S02]  /*2cd0*/  LOP3.LUT R149, R8, R5, RZ, 0xfc, !PT ;  /* 0x0000000508957212 */ /* 0x000fe400078efcff */
[----:B------:R-:W-:-:S02]  /*2ce0*/  LOP3.LUT P0, RZ, R22, 0x4, RZ, 0xc0, !PT ;  /* 0x0000000416ff7812 */ /* 0x000fc4000780c0ff */
[----:B------:R-:W-:Y:S02]  /*2cf0*/  LOP3.LUT R10, R10, 0x6, RZ, 0xc0, !PT ;  /* 0x000000060a0a7812 */ /* 0x000fe400078ec0ff */
[----:B------:R-:W-:Y:S02]  /*2d00*/  LOP3.LUT R7, R7, 0x18, R17, 0xf8, !PT ;  /* 0x0000001807077812 */ /* 0x000fe400078ef811 */
[----:B------:R-:W-:Y:S02]  /*2d10*/  LOP3.LUT R4, R4, 0xc0, R12, 0xf8, !PT ;  /* 0x000000c004047812 */ /* 0x000fe400078ef80c */
[----:B------:R-:W-:Y:S02]  /*2d20*/  SHF.R.U32.HI R5, RZ, 0x1, R156 ;  /* 0x00000001ff057819 */ /* 0x000fe4000001169c */
[----:B------:R-:W-:Y:S02]  /*2d30*/  LOP3.LUT R3, R14, 0x38, R18, 0xf8, !PT ;  /* 0x000000380e037812 */ /* 0x000fe400078ef812 */
[----:B------:R-:W-:-:S02]  /*2d40*/  LEA R150, R0, UR6, 0x1 ;  /* 0x0000000600967c11 */ /* 0x000fc4000f8e08ff */
[----:B------:R-:W-:Y:S02]  /*2d50*/  LOP3.LUT R10, R10, 0x1c0, R16, 0xf8, !PT ;  /* 0x000001c00a0a7812 */ /* 0x000fe400078ef810 */
[----:B------:R-:W-:Y:S01]  /*2d60*/  LOP3.LUT R4, R4, R13, RZ, 0x3c, !PT ;  /* 0x0000000d04047212 */ /* 0x000fe200078e3cff */
[----:B------:R-:W-:Y:S01]  /*2d70*/  USHF.L.U32 UR41, UR41, 0x5, URZ ;  /* 0x0000000529297899 */ /* 0x000fe200080006ff */
[----:B------:R-:W-:Y:S01]  /*2d80*/  LOP3.LUT R0, R7, 0x8, R5, 0x78, !PT ;  /* 0x0000000807007812 */ /* 0x000fe200078e7805 */
[----:B------:R-:W-:Y:S01]  /*2d90*/  IMAD.MOV.U32 R153, RZ, RZ, 0x20 ;  /* 0x00000020ff997424 */ /* 0x000fe200078e00ff */
[----:B------:R-:W-:Y:S01]  /*2da0*/  LOP3.LUT R3, R6, R3, RZ, 0xfc, !PT ;  /* 0x0000000306037212 */ /* 0x000fe200078efcff */
[----:B------:R-:W1:Y:S01]  /*2db0*/  LDSM.16.M88.4 R116, [R150+0x8000] ;  /* 0x008000009674783b */ /* 0x000e620000000200 */
[----:B------:R-:W-:Y:S01]  /*2dc0*/  LOP3.LUT R148, R4, 0x120, R12, 0xf8, !PT ;  /* 0x0000012004947812 */ /* 0x000fe200078ef80c */
[----:B------:R-:W-:Y:S01]  /*2dd0*/  VIADD R4, R150, 0x8000 ;  /* 0x0000800096047836 */ /* 0x000fe20000000000 */
[----:B------:R-:W-:Y:S01]  /*2de0*/  LOP3.LUT R154, R2, R0, RZ, 0xfc, !PT ;  /* 0x00000000029a7212 */ /* 0x000fe200078efcff */
[----:B------:R-:W-:Y:S01]  /*2df0*/  VIADD R0, R10, UR38 ;  /* 0x000000260a007c36 */ /* 0x000fe20008000000 */
[----:B------:R2:W-:Y:S01]  /*2e00*/  STL [R1+0x28], R3 ;  /* 0x0000280301007387 */ /* 0x0005e20000100800 */
[----:B------:R-:W-:Y:S01]  /*2e10*/  VIADD R144, R150, 0x8020 ;  /* 0x0000802096907836 */ /* 0x000fe20000000000 */
[----:B------:R-:W-:Y:S01]  /*2e20*/  USHF.R.S32.HI UR4, URZ, 0x1f, UR41 ;  /* 0x0000001fff047899 */ /* 0x000fe20008011429 */
[----:B------:R-:W-:Y:S01]  /*2e30*/  @P0 VIADD R144, R4, 0xffffffe0 ;  /* 0xffffffe004900836 */ /* 0x000fe20000000000 */
[----:B------:R-:W-:Y:S01]  /*2e40*/  I2FP.F32.S32 R237, R0 ;  /* 0x0000000000ed7245 */ /* 0x000fe20000201400 */
[C---:B------:R-:W-:Y:S01]  /*2e50*/  VIADD R8, R0.reuse, 0x8 ;  /* 0x0000000800087836 */ /* 0x040fe20000000000 */
[----:B------:R-:W3:Y:S01]  /*2e60*/  LDSM.16.M88.4 R120, [R150+0x8400] ;  /* 0x008400009678783b */ /* 0x000ee20000000200 */
[C---:B------:R-:W-:Y:S01]  /*2e70*/  VIADD R7, R0.reuse, 0x9 ;  /* 0x0000000900077836 */ /* 0x040fe20000000000 */
[----:B------:R-:W-:Y:S01]  /*2e80*/  SEL R153, R153, 0xffffffe0, !P0 ;  /* 0xffffffe099997807 */ /* 0x000fe20004000000 */
[C---:B------:R-:W-:Y:S01]  /*2e90*/  VIADD R6, R0.reuse, 0x10 ;  /* 0x0000001000067836 */ /* 0x040fe20000000000 */
[----:B------:R-:W4:Y:S01]  /*2ea0*/  LDSM.16.M88.4 R124, [R150+0x8800] ;  /* 0x00880000967c783b */ /* 0x000f220000000200 */
[C---:B------:R-:W-:Y:S01]  /*2eb0*/  VIADD R5, R0.reuse, 0x11 ;  /* 0x0000001100057836 */ /* 0x040fe20000000000 */
[----:B------:R-:W1:Y:S01]  /*2ec0*/  LDCU UR38, c[0x0][0x590] ;  /* 0x0000b200ff2677ac */ /* 0x000e620008000800 */
[C---:B------:R-:W-:Y:S01]  /*2ed0*/  VIADD R4, R0.reuse, 0x18 ;  /* 0x0000001800047836 */ /* 0x040fe20000000000 */
[----:B------:R-:W1:Y:S01]  /*2ee0*/  LDSM.16.M88.4 R132, [R144] ;  /* 0x000000009084783b */ /* 0x000e620000000200 */
[----:B------:R-:W-:-:S02]  /*2ef0*/  VIADD R2, R0, 0x19 ;  /* 0x0000001900027836 */ /* 0x000fc40000000000 */
[C---:B------:R-:W-:Y:S01]  /*2f00*/  VIADD R13, R0.reuse, 0x21 ;  /* 0x00000021000d7836 */ /* 0x040fe20000000000 */
[----:B------:R-:W1:Y:S01]  /*2f10*/  LDSM.16.M88.4 R136, [R144+0x400] ;  /* 0x000400009088783b */ /* 0x000e620000000200 */
[C---:B------:R-:W-:Y:S02]  /*2f20*/  VIADD R15, R0.reuse, 0x28 ;  /* 0x00000028000f7836 */ /* 0x040fe40000000000 */
[C---:B------:R-:W-:Y:S01]  /*2f30*/  VIADD R18, R0.reuse, 0x29 ;  /* 0x0000002900127836 */ /* 0x040fe20000000000 */
[----:B------:R-:W1:Y:S01]  /*2f40*/  LDSM.16.M88.4 R128, [R150+0x8c00] ;  /* 0x008c00009680783b */ /* 0x000e620000000200 */
[C---:B------:R-:W-:Y:S02]  /*2f50*/  VIADD R22, R0.reuse, 0x30 ;  /* 0x0000003000167836 */ /* 0x040fe40000000000 */
[----:B--2---:R-:W-:Y:S02]  /*2f60*/  IMAD.MOV.U32 R3, RZ, RZ, RZ ;  /* 0x000000ffff037224 */ /* 0x004fe400078e00ff */
[----:B------:R-:W-:-:S02]  /*2f70*/  VIADD R24, R0, 0x31 ;  /* 0x0000003100187836 */ /* 0x000fc40000000000 */
[----:B------:R-:W-:Y:S01]  /*2f80*/  VIADD R25, R0, 0x38 ;  /* 0x0000003800197836 */ /* 0x000fe20000000000 */
[----:B------:R-:W-:Y:S01]  /*2f90*/  I2FP.F32.S32 R10, R2 ;  /* 0x00000002000a7245 */ /* 0x000fe20000201400 */
[----:B------:R-:W2:Y:S03]  /*2fa0*/  LDSM.16.M88.4 R140, [R144+0x800] ;  /* 0x00080000908c783b */ /* 0x000ea60000000200 */
[----:B------:R-:W-:Y:S01]  /*2fb0*/  I2FP.F32.S32 R2, R25 ;  /* 0x0000001900027245 */ /* 0x000fe20000201400 */
[----:B------:R-:W1:Y:S01]  /*2fc0*/  LDSM.16.M88.4 R144, [R144+0xc00] ;  /* 0x000c00009090783b */ /* 0x000e620000000200 */
[----:B------:R-:W-:Y:S02]  /*2fd0*/  I2FP.F32.S32 R14, R5 ;  /* 0x00000005000e7245 */ /* 0x000fe40000201400 */
[----:B------:R-:W-:Y:S02]  /*2fe0*/  I2FP.F32.S32 R12, R4 ;  /* 0x00000004000c7245 */ /* 0x000fe40000201400 */
[----:B------:R-:W-:-:S02]  /*2ff0*/  I2FP.F32.S32 R5, R22 ;  /* 0x0000001600057245 */ /* 0x000fc40000201400 */
[----:B------:R-:W-:Y:S02]  /*3000*/  I2FP.F32.S32 R4, R24 ;  /* 0x0000001800047245 */ /* 0x000fe40000201400 */
[----:B------:R-:W-:Y:S02]  /*3010*/  I2FP.F32.S32 R19, R8 ;  /* 0x0000000800137245 */ /* 0x000fe40000201400 */
[----:B------:R-:W-:Y:S02]  /*3020*/  I2FP.F32.S32 R17, R7 ;  /* 0x0000000700117245 */ /* 0x000fe40000201400 */
[----:B------:R-:W-:Y:S02]  /*3030*/  I2FP.F32.S32 R16, R6 ;  /* 0x0000000600107245 */ /* 0x000fe40000201400 */
[----:B------:R-:W-:Y:S02]  /*3040*/  I2FP.F32.S32 R8, R13 ;  /* 0x0000000d00087245 */ /* 0x000fe40000201400 */
[----:B------:R-:W-:-:S02]  /*3050*/  I2FP.F32.S32 R7, R15 ;  /* 0x0000000f00077245 */ /* 0x000fc40000201400 */
[----:B------:R-:W-:Y:S02]  /*3060*/  I2FP.F32.S32 R6, R18 ;  /* 0x0000001200067245 */ /* 0x000fe40000201400 */
[----:B------:R-:W-:Y:S01]  /*3070*/  LOP3.LUT P0, RZ, R156, 0x2, RZ, 0xc0, !PT ;  /* 0x000000029cff7812 */ /* 0x000fe2000780c0ff */
[----:B------:R-:W-:Y:S01]  /*3080*/  IMAD.MOV.U32 R152, RZ, RZ, 0x20 ;  /* 0x00000020ff987424 */ /* 0x000fe200078e00ff */
[----:B------:R-:W-:Y:S02]  /*3090*/  LEA R149, R149, UR6, 0x1 ;  /* 0x0000000695957c11 */ /* 0x000fe4000f8e08ff */
[----:B------:R-:W-:Y:S01]  /*30a0*/  LEA R148, R148, UR6, 0x1 ;  /* 0x0000000694947c11 */ /* 0x000fe2000f8e08ff */
[----:B------:R-:W-:Y:S01]  /*30b0*/  IMAD.MOV.U32 R234, RZ, RZ, R225 ;  /* 0x000000ffffea7224 */ /* 0x000fe200078e00e1 */
[----:B------:R-:W-:Y:S02]  /*30c0*/  CS2R R94, SRZ ;  /* 0x00000000005e7805 */ /* 0x000fe4000001ff00 */
[----:B------:R-:W-:-:S02]  /*30d0*/  CS2R R92, SRZ ;  /* 0x00000000005c7805 */ /* 0x000fc4000001ff00 */
[----:B------:R-:W-:Y:S02]  /*30e0*/  CS2R R98, SRZ ;  /* 0x0000000000627805 */ /* 0x000fe4000001ff00 */
        /* <DEDUP_REMOVED lines=12> */
[----:B------:R-:W-:Y:S01]  /*31b0*/  CS2R R68, SRZ ;  /* 0x0000000000447805 */ /* 0x000fe2000001ff00 */
[----:B------:R-:W-:Y:S01]  /*31c0*/  IMAD.SHL.U32 R155, R156, 0x8, RZ ;  /* 0x000000089c9b7824 */ /* 0x000fe200078e00ff */
[----:B------:R-:W-:Y:S01]  /*31d0*/  SEL R152, R152, 0xffffffe0, !P0 ;  /* 0xffffffe098987807 */ /* 0x000fe20004000000 */
[----:B------:R-:W-:Y:S02]  /*31e0*/  VIADD R228, R228, 0xfffffff8 ;  /* 0xfffffff8e4e47836 */ /* 0x000fe40000000000 */
[----:B------:R-:W-:Y:S02]  /*31f0*/  VIADD R149, R149, UR50 ;  /* 0x0000003295957c36 */ /* 0x000fe40008000000 */
[----:B------:R-:W-:Y:S02]  /*3200*/  VIADD R148, R148, UR50 ;  /* 0x0000003294947c36 */ /* 0x000fe40008000000 */
[----:B------:R-:W-:Y:S01]  /*3210*/  IMAD.IADD R151, R150, 0x1, R153 ;  /* 0x0000000196977824 */ /* 0x000fe200078e0299 */
[----:B-1----:R-:W-:-:S02]  /*3220*/  USHF.L.U32 UR38, UR38, 0x7, URZ ;  /* 0x0000000726267899 */ /* 0x002fc400080006ff */
[----:B------:R-:W-:Y:S02]  /*3230*/  UIADD3 UR44, UPT, UPT, UR44, 0x80, -UR28 ;  /* 0x000000802c2c7890 */ /* 0x000fe4000fffe81c */
[----:B------:R-:W-:Y:S01]  /*3240*/  USHF.L.U32 UR48, UR48, 0x3, URZ ;  /* 0x0000000330307899 */ /* 0x000fe200080006ff */
[----:B-----5:R-:W-:Y:S01]  /*3250*/  @P1 FMUL.FTZ R3, R11, R9 ;  /* 0x000000090b031220 */ /* 0x020fe20000410000 */
[C---:B------:R-:W-:Y:S02]  /*3260*/  VIADD R9, R0.reuse, 0x1 ;  /* 0x0000000100097836 */ /* 0x040fe40000000000 */
[C---:B------:R-:W-:Y:S02]  /*3270*/  VIADD R11, R0.reuse, 0x20 ;  /* 0x00000020000b7836 */ /* 0x040fe40000000000 */
[----:B------:R-:W-:Y:S01]  /*3280*/  VIADD R0, R0, 0x39 ;  /* 0x0000003900007836 */ /* 0x000fe20000000000 */
[----:B------:R-:W-:Y:S02]  /*3290*/  I2FP.F32.S32 R23, R9 ;  /* 0x0000000900177245 */ /* 0x000fe40000201400 */
[----:B------:R-:W-:-:S02]  /*32a0*/  I2FP.F32.S32 R9, R11 ;  /* 0x0000000b00097245 */ /* 0x000fc40000201400 */
[----:B------:R-:W-:Y:S02]  /*32b0*/  I2FP.F32.S32 R0, R0 ;  /* 0x0000000000007245 */ /* 0x000fe40000201400 */
[----:B------:R-:W-:-:S03]  /*32c0*/  IADD3 R11, P2, P1, R20, UR41, R29 ;  /* 0x00000029140b7c10 */ /* 0x000fc6000f95e01d */
[----:B------:R-:W-:Y:S01]  /*32d0*/  FMUL.FTZ R235, R0, R3 ;  /* 0x0000000300eb7220 */ /* 0x000fe20000410000 */
[----:B------:R-:W-:Y:S02]  /*32e0*/  IADD3.X R0, PT, PT, R21, UR4, RZ, P2, P1 ;  /* 0x0000000415007c10 */ /* 0x000fe400097e24ff */
[----:B------:R-:W-:-:S03]  /*32f0*/  R2UR UR53, R27 ;  /* 0x000000001b3572ca */ /* 0x000fc600000e0000 */
[----:B------:R1:W-:Y:S01]  /*3300*/  STL [R1+0x24], R0 ;  /* 0x0000240001007387 */ /* 0x0003e20000100800 */
[----:B------:R-:W-:Y:S01]  /*3310*/  LOP3.LUT P1, RZ, R156, 0x4, RZ, 0xc0, !PT ;  /* 0x000000049cff7812 */ /* 0x000fe2000782c0ff */
[-C--:B------:R-:W-:Y:S01]  /*3320*/  FMUL.FTZ R236, R2, R3.reuse ;  /* 0x0000000302ec7220 */ /* 0x080fe20000410000 */
[-C--:B------:R-:W-:Y:S01]  /*3330*/  FMUL.FTZ R239, R5, R3.reuse ;  /* 0x0000000305ef7220 */ /* 0x080fe20000410000 */
[----:B------:R-:W-:Y:S01]  /*3340*/  FMUL.FTZ R238, R4, R3 ;  /* 0x0000000304ee7220 */ /* 0x000fe20000410000 */
[----:B------:R-:W-:-:S04]  /*3350*/  IMAD.WIDE.U32 R4, R11, -0x2daee0ad, RZ ;  /* 0xd2511f530b047825 */ /* 0x000fc800078e00ff */
[-C--:B------:R-:W-:Y:S01]  /*3360*/  FMUL.FTZ R250, R23, R3.reuse ;  /* 0x0000000317fa7220 */ /* 0x080fe20000410000 */
[-C--:B------:R-:W-:Y:S01]  /*3370*/  FMUL.FTZ R249, R19, R3.reuse ;  /* 0x0000000313f97220 */ /* 0x080fe20000410000 */
[-C--:B------:R-:W-:Y:S01]  /*3380*/  FMUL.FTZ R248, R17, R3.reuse ;  /* 0x0000000311f87220 */ /* 0x080fe20000410000 */
[-C--:B------:R-:W-:Y:S01]  /*3390*/  FMUL.FTZ R247, R16, R3.reuse ;  /* 0x0000000310f77220 */ /* 0x080fe20000410000 */
[----:B------:R-:W-:Y:S01]  /*33a0*/  FMUL.FTZ R246, R14, R3 ;  /* 0x000000030ef67220 */ /* 0x000fe20000410000 */
[----:B-1----:R-:W-:-:S05]  /*33b0*/  IMAD.MOV.U32 R0, RZ, RZ, 0x10 ;  /* 0x00000010ff007424 */ /* 0x002fca00078e00ff */
[----:B------:R-:W-:Y:S01]  /*33c0*/  SEL R2, R0, 0xfffffff0, !P1 ;  /* 0xfffffff000027807 */ /* 0x000fe20004800000 */
[----:B------:R-:W-:Y:S02]  /*33d0*/  VIADD R0, R28, 0x1 ;  /* 0x000000011c007836 */ /* 0x000fe40000000000 */
[----:B------:R-:W-:-:S03]  /*33e0*/  FMUL.FTZ R245, R12, R3 ;  /* 0x000000030cf57220 */ /* 0x000fc60000410000 */
[----:B------:R-:W-:Y:S01]  /*33f0*/  LOP3.LUT R0, R0, UR53, RZ, 0x3c, !PT ;  /* 0x0000003500007c12 */ /* 0x000fe2000f8e3cff */
[-C--:B------:R-:W-:Y:S01]  /*3400*/  FMUL.FTZ R244, R10, R3.reuse ;  /* 0x000000030af47220 */ /* 0x080fe20000410000 */
[-C--:B------:R-:W-:Y:S01]  /*3410*/  FMUL.FTZ R243, R9, R3.reuse ;  /* 0x0000000309f37220 */ /* 0x080fe20000410000 */
[-C--:B------:R-:W-:Y:S01]  /*3420*/  FMUL.FTZ R242, R8, R3.reuse ;  /* 0x0000000308f27220 */ /* 0x080fe20000410000 */
[-C--:B------:R-:W-:Y:S01]  /*3430*/  FMUL.FTZ R241, R7, R3.reuse ;  /* 0x0000000307f17220 */ /* 0x080fe20000410000 */
[-C--:B------:R-:W-:Y:S01]  /*3440*/  FMUL.FTZ R240, R6, R3.reuse ;  /* 0x0000000306f07220 */ /* 0x080fe20000410000 */
[----:B------:R-:W-:Y:S01]  /*3450*/  FMUL.FTZ R237, R237, R3 ;  /* 0x00000003eded7220 */ /* 0x000fe20000410000 */
[----:B------:R-:W-:Y:S01]  /*3460*/  LOP3.LUT R0, R5, R0, RZ, 0x3c, !PT ;  /* 0x0000000005007212 */ /* 0x000fe200078e3cff */
[----:B------:R-:W-:Y:S01]  /*3470*/  IMAD.MOV.U32 R3, RZ, RZ, 0x20 ;  /* 0x00000020ff037424 */ /* 0x000fe200078e00ff */
[----:B------:R-:W-:-:S03]  /*3480*/  R2P PR, R156, 0x18 ;  /* 0x000000189c007804 */ /* 0x000fc60000000000 */
[----:B------:R-:W-:Y:S02]  /*3490*/  IMAD.WIDE.U32 R230, R0, -0x326172a9, RZ ;  /* 0xcd9e8d5700e67825 */ /* 0x000fe400078e00ff */
[----:B------:R-:W-:Y:S01]  /*34a0*/  SEL R0, R3, 0xffffffe0, !P3 ;  /* 0xffffffe003007807 */ /* 0x000fe20005800000 */
[----:B------:R1:W-:Y:S04]  /*34b0*/  STL.64 [R1+0x18], R4 ;  /* 0x0000180401007387 */ /* 0x0003e80000100a00 */
[----:B------:R1:W-:Y:S01]  /*34c0*/  STL [R1+0x20], R0 ;  /* 0x0000200001007387 */ /* 0x0003e20000100800 */
[----:B------:R-:W-:Y:S02]  /*34d0*/  R2UR UR52, R26 ;  /* 0x000000001a3472ca */ /* 0x000fe400000e0000 */
[----:B------:R-:W-:-:S04]  /*34e0*/  LOP3.LUT R2, R28, UR53, RZ, 0x3c, !PT ;  /* 0x000000351c027c12 */ /* 0x000fc8000f8e3cff */
[----:B------:R-:W-:-:S05]  /*34f0*/  LOP3.LUT R2, R5, R2, RZ, 0x3c, !PT ;  /* 0x0000000205027212 */ /* 0x000fca00078e3cff */
[----:B--234-:R-:W-:-:S07]  /*3500*/  IMAD.WIDE.U32 R232, R2, -0x326172a9, RZ ;  /* 0xcd9e8d5702e87825 */ /* 0x01cfce00078e00ff */
.L_x_408:
[----:B------:R-:W2:Y:S01]  /*3510*/  LDL R46, [R1+0x24] ;  /* 0x00002400012e7983 */ /* 0x000ea20000100800 */
[----:B------:R-:W-:Y:S01]  /*3520*/  VIADD R2, R228, 0x4 ;  /* 0x00000004e4027836 */ /* 0x000fe20000000000 */
[----:B------:R-:W3:Y:S01]  /*3530*/  S2UR UR4, SR_CgaCtaId ;  /* 0x00000000000479c3 */ /* 0x000ee20000008800 */
[----:B------:R-:W-:Y:S01]  /*3540*/  UIADD3 UR45, UPT, UPT, UR52, -0x61c88647, URZ ;  /* 0x9e3779b9342d7890 */ /* 0x000fe2000fffe0ff */
[----:B------:R-:W4:Y:S01]  /*3550*/  LDL.64 R58, [R1+0x18] ;  /* 0x00001800013a7983 */ /* 0x000f220000100a00 */
[----:B------:R-:W-:Y:S01]  /*3560*/  IMAD.WIDE.U32 R2, R2, -0x326172a9, RZ ;  /* 0xcd9e8d5702027825 */ /* 0x000fe200078e00ff */
[----:B------:R-:W-:Y:S02]  /*3570*/  UIADD3 UR39, UPT, UPT, UR53, -0x4498517b, URZ ;  /* 0xbb67ae8535277890 */ /* 0x000fe4000fffe0ff */
[----:B------:R-:W-:Y:S01]  /*3580*/  UIADD3 UR40, UPT, UPT, UR53, 0x76cf5d0a, URZ ;  /* 0x76cf5d0a35287890 */ /* 0x000fe2000fffe0ff */
[----:B------:R-:W-:Y:S01]  /*3590*/  IMAD.WIDE.U32 R44, R228, -0x326172a9, RZ ;  /* 0xcd9e8d57e42c7825 */ /* 0x000fe200078e00ff */
[C---:B------:R-:W-:Y:S01]  /*35a0*/  LOP3.LUT R56, R2.reuse, UR45, R233, 0x96, !PT ;  /* 0x0000002d02387c12 */ /* 0x040fe2000f8e96e9 */
[----:B------:R-:W4:Y:S01]  /*35b0*/  LDL R113, [R1+0x28] ;  /* 0x0000280001717983 */ /* 0x000f220000100800 */
[----:B------:R-:W-:Y:S01]  /*35c0*/  LOP3.LUT R57, R2, UR45, R231, 0x96, !PT ;  /* 0x0000002d02397c12 */ /* 0x000fe2000f8e96e7 */
[----:B------:R-:W-:Y:S01]  /*35d0*/  IMAD.IADD R112, R149, 0x1, R153 ;  /* 0x0000000195707824 */ /* 0x000fe200078e0299 */
[C---:B-1----:R-:W-:Y:S01]  /*35e0*/  LOP3.LUT R0, R44.reuse, UR45, R233, 0x96, !PT ;  /* 0x0000002d2c007c12 */ /* 0x042fe2000f8e96e9 */
[----:B------:R-:W0:Y:S01]  /*35f0*/  LDGDEPBAR ;  /* 0x00000000000079af */ /* 0x000e220000000000 */
[----:B------:R-:W-:Y:S01]  /*3600*/  LOP3.LUT R158, R44, UR45, R231, 0x96, !PT ;  /* 0x0000002d2c9e7c12 */ /* 0x000fe2000f8e96e7 */
[----:B------:R-:W-:Y:S01]  /*3610*/  UIADD3 UR45, UPT, UPT, UR52, 0x3c6ef372, URZ ;  /* 0x3c6ef372342d7890 */ /* 0x000fe2000fffe0ff */
[----:B------:R-:W-:Y:S05]  /*3620*/  IMAD.MOV.U32 R166, RZ, RZ, 0x38 ;  /* 0x00000038ffa67424 */ /* 0x000fea00078e00ff */
[----:B------:R-:W4:Y:S01]  /*3630*/  LDL R196, [R1+0x10] ;  /* 0x0000100001c47983 */ /* 0x000f220000100800 */
[----:B------:R-:W-:Y:S01]  /*3640*/  IMAD.WIDE.U32 R186, R56, -0x2daee0ad, RZ ;  /* 0xd2511f5338ba7825 */ /* 0x000fe200078e00ff */
[----:B------:R-:W-:Y:S01]  /*3650*/  UMOV UR5, 0x400 ;  /* 0x0000040000057882 */ /* 0x000fe20000000000 */
[----:B------:R-:W-:Y:S01]  /*3660*/  USHF.L.U32 UR41, UR31, 0x7, URZ ;  /* 0x000000071f297899 */ /* 0x000fe200080006ff */
[----:B------:R-:W4:Y:S01]  /*3670*/  LDL R197, [R1+0x14] ;  /* 0x0000140001c57983 */ /* 0x000f220000100800 */
[----:B------:R-:W-:Y:S01]  /*3680*/  IMAD.MOV.U32 R167, RZ, RZ, 0x40 ;  /* 0x00000040ffa77424 */ /* 0x000fe200078e00ff */
[----:B------:R-:W-:Y:S01]  /*3690*/  UIADD3 UR26, UPT, UPT, UR26, -0x80, URZ ;  /* 0xffffff801a1a7890 */ /* 0x000fe2000fffe0ff */
[----:B------:R-:W-:Y:S01]  /*36a0*/  IMAD.WIDE.U32 R158, R158, -0x2daee0ad, RZ ;  /* 0xd2511f539e9e7825 */ /* 0x000fe200078e00ff */
[----:B------:R-:W4:Y:S01]  /*36b0*/  LDL R195, [R1+0xc] ;  /* 0x00000c0001c37983 */ /* 0x000f220000100800 */
[----:B------:R-:W-:Y:S02]  /*36c0*/  UIADD3 UR41, UPT, UPT, UR41, 0x80, URZ ;  /* 0x0000008029297890 */ /* 0x000fe4000fffe0ff */
[----:B------:R-:W-:Y:S01]  /*36d0*/  IMAD.WIDE.U32 R192, R57, -0x2daee0ad, RZ ;  /* 0xd2511f5339c07825 */ /* 0x000fe200078e00ff */
[----:B------:R-:W4:Y:S01]  /*36e0*/  LDL R194, [R1+0x8] ;  /* 0x0000080001c27983 */ /* 0x000f220000100800 */
[----:B------:R-:W-:Y:S02]  /*36f0*/  UISETP.GE.AND UP0, UPT, UR26, UR44, UPT ;  /* 0x0000002c1a00728c */ /* 0x000fe4000bf06270 */
[----:B------:R-:W-:Y:S01]  /*3700*/  IMAD.SHL.U32 R163, R156, 0x2, RZ ;  /* 0x000000029ca37824 */ /* 0x000fe200078e00ff */
[----:B------:R-:W-:Y:S02]  /*3710*/  UIADD3 UR27, UPT, UPT, UR27, -0x1, URZ ;  /* 0xffffffff1b1b7890 */ /* 0x000fe4000fffe0ff */
[----:B------:R-:W-:Y:S02]  /*3720*/  UISETP.LT.AND UP0, UPT, UR41, UR28, UP0 ;  /* 0x0000001c2900728c */ /* 0x000fe40008701270 */
[----:B------:R-:W-:Y:S04]  /*3730*/  UIADD3 UR41, UPT, UPT, UR52, -0x255992d5, URZ ;  /* 0xdaa66d2b34297890 */ /* 0x000fe8000fffe0ff */
[----:B------:R-:W-:Y:S01]  /*3740*/  PLOP3.LUT P0, PT, PT, PT, UP0, 0x80, 0x8 ;  /* 0x000000000008781c */ /* 0x000fe20003f0f008 */
[----:B------:R-:W-:Y:S01]  /*3750*/  UISETP.GT.AND UP0, UPT, UR27, UR42, UPT ;  /* 0x0000002a1b00728c */ /* 0x000fe2000bf04270 */
[C---:B--2---:R-:W-:Y:S01]  /*3760*/  LOP3.LUT R52, R46.reuse, UR52, R45, 0x96, !PT ;  /* 0x000000342e347c12 */ /* 0x044fe2000f8e962d */
[----:B------:R-:W-:Y:S04]  /*3770*/  DEPBAR.LE SB0, 0x0 ;  /* 0x000080000000791a */ /* 0x000fe80000000000 */
[----:B------:R-:W-:Y:S01]  /*3780*/  LOP3.LUT R53, R46, UR52, R3, 0x96, !PT ;  /* 0x000000342e357c12 */ /* 0x000fe2000f8e9603 */
[----:B------:R-:W-:Y:S01]  /*3790*/  BAR.SYNC.DEFER_BLOCKING 0x0 ;  /* 0x0000000000007b1d */ /* 0x000fe20000010000 */
[----:B------:R-:W-:Y:S01]  /*37a0*/  IMAD.WIDE.U32 R2, R0, -0x2daee0ad, RZ ;  /* 0xd2511f5300027825 */ /* 0x000fe200078e00ff */
[----:B---3--:R-:W-:Y:S03]  /*37b0*/  ULEA UR4, UR4, UR5, 0x18 ;  /* 0x0000000504047291 */ /* 0x008fe6000f8ec0ff */
[----:B------:R-:W-:Y:S03]  /*37c0*/  IMAD.WIDE.U32 R54, R52, -0x2daee0ad, RZ ;  /* 0xd2511f5334367825 */ /* 0x000fe600078e00ff */
[----:B----4-:R-:W-:Y:S01]  /*37d0*/  LEA R176, R113, UR4, 0x1 ;  /* 0x0000000471b07c11 */ /* 0x010fe2000f8e08ff */
[----:B------:R-:W-:Y:S01]  /*37e0*/  IMAD.WIDE.U32 R160, R53, -0x2daee0ad, RZ ;  /* 0xd2511f5335a07825 */ /* 0x000fe200078e00ff */
[----:B------:R-:W-:Y:S02]  /*37f0*/  LOP3.LUT R157, R58, UR39, R55, 0x96, !PT ;  /* 0x000000273a9d7c12 */ /* 0x000fe4000f8e9637 */
[----:B------:R-:W-:Y:S01]  /*3800*/  LOP3.LUT R3, R54, UR40, R3, 0x96, !PT ;  /* 0x0000002836037c12 */ /* 0x000fe2000f8e9603 */
[----:B------:R-:W-:Y:S01]  /*3810*/  VIADD R0, R176, 0x10000 ;  /* 0x00010000b0007836 */ /* 0x000fe20000000000 */
[----:B------:R-:W-:Y:S01]  /*3820*/  LOP3.LUT R159, R54, UR40, R159, 0x96, !PT ;  /* 0x00000028369f7c12 */ /* 0x000fe2000f8e969f */
[----:B------:R-:W-:Y:S01]  /*3830*/  IMAD.WIDE.U32 R164, R157, -0x326172a9, RZ ;  /* 0xcd9e8d579da47825 */ /* 0x000fe200078e00ff */
[----:B------:R-:W-:Y:S01]  /*3840*/  LOP3.LUT R162, R58, UR39, R161, 0x96, !PT ;  /* 0x000000273aa27c12 */ /* 0x000fe2000f8e96a1 */
[----:B------:R-:W-:Y:S01]  /*3850*/  UIADD3 UR39, UPT, UPT, UR53, -0x126145ec, URZ ;  /* 0xed9eba1435277890 */ /* 0x000fe2000fffe0ff */
[C---:B------:R-:W-:Y:S01]  /*3860*/  LOP3.LUT R161, R160.reuse, UR40, R187, 0x96, !PT ;  /* 0x00000028a0a17c12 */ /* 0x040fe2000f8e96bb */
[----:B------:R-:W-:Y:S01]  /*3870*/  IMAD.WIDE.U32 R188, R3, -0x326172a9, RZ ;  /* 0xcd9e8d5703bc7825 */ /* 0x000fe200078e00ff */
[----:B------:R-:W-:Y:S01]  /*3880*/  LOP3.LUT R160, R160, UR40, R193, 0x96, !PT ;  /* 0x00000028a0a07c12 */ /* 0x000fe2000f8e96c1 */
[----:B------:R-:W-:Y:S02]  /*3890*/  UIADD3 UR40, UPT, UPT, UR53, 0x32370b8f, URZ ;  /* 0x32370b8f35287890 */ /* 0x000fe4000fffe0ff */
[----:B------:R-:W-:Y:S01]  /*38a0*/  IMAD.WIDE.U32 R190, R159, -0x326172a9, RZ ;  /* 0xcd9e8d579fbe7825 */ /* 0x000fe200078e00ff */
[----:B------:R-:W-:Y:S01]  /*38b0*/  LOP3.LUT R159, R230, UR45, R165, 0x96, !PT ;  /* 0x0000002de69f7c12 */ /* 0x000fe2000f8e96a5 */
[----:B------:R-:W-:Y:S02]  /*38c0*/  LDSM.16.M88.4 R64, [R149] ;  /* 0x000000009540783b */ /* 0x000fe40000000200 */
[----:B------:R-:W-:Y:S01]  /*38d0*/  VIADD R173, R176, 0x10040 ;  /* 0x00010040b0ad7836 */ /* 0x000fe20000000000 */
[----:B------:R-:W-:Y:S01]  /*38e0*/  LOP3.LUT R157, R164, UR41, R191, 0x96, !PT ;  /* 0x00000029a49d7c12 */ /* 0x000fe2000f8e96bf */
[----:B------:R-:W-:Y:S01]  /*38f0*/  @P4 VIADD R173, R0, 0xffffffc0 ;  /* 0xffffffc000ad4836 */ /* 0x000fe20000000000 */
[----:B------:R-:W-:Y:S01]  /*3900*/  @!P0 LOP3.LUT R0, R163, 0x6, RZ, 0xc0, !PT ;  /* 0x00000006a3008812 */ /* 0x000fe200078ec0ff */
[----:B------:R-:W-:Y:S01]  /*3910*/  IMAD.U32 R3, RZ, RZ, UR31 ;  /* 0x0000001fff037e24 */ /* 0x000fe2000f8e00ff */
[----:B------:R-:W-:Y:S01]  /*3920*/  SHF.R.U32.HI R163, RZ, 0x1, R156 ;  /* 0x00000001ffa37819 */ /* 0x000fe2000001169c */
[----:B------:R-:W1:Y:S01]  /*3930*/  LDSM.16.M88.4 R16, [R150+0x6000] ;  /* 0x006000009610783b */ /* 0x000e620000000200 */
[----:B------:R-:W-:Y:S03]  /*3940*/  IMAD.WIDE.U32 R180, R161, -0x326172a9, RZ ;  /* 0xcd9e8d57a1b47825 */ /* 0x000fe600078e00ff */
[----:B------:R-:W-:Y:S01]  /*3950*/  @!P0 LOP3.LUT R0, R0, 0x1c0, R163, 0xf8, !PT ;  /* 0x000001c000008812 */ /* 0x000fe200078ef8a3 */
[----:B------:R-:W-:Y:S03]  /*3960*/  IMAD.WIDE.U32 R184, R160, -0x326172a9, RZ ;  /* 0xcd9e8d57a0b87825 */ /* 0x000fe600078e00ff */
[----:B------:R-:W2:Y:S01]  /*3970*/  LDSM.16.M88.4 R60, [R149+0x1000] ;  /* 0x00100000953c783b */ /* 0x000ea20000000200 */
[----:B------:R-:W-:Y:S04]  /*3980*/  IMAD.WIDE.U32 R162, R162, -0x326172a9, RZ ;  /* 0xcd9e8d57a2a27825 */ /* 0x000fe800078e00ff */
[----:B------:R-:W-:Y:S01]  /*3990*/  IMAD.WIDE.U32 R160, R159, -0x2daee0ad, RZ ;  /* 0xd2511f539fa07825 */ /* 0x000fe200078e00ff */
[----:B------:R-:W-:Y:S02]  /*39a0*/  LOP3.LUT R175, R232, UR45, R163, 0x96, !PT ;  /* 0x0000002de8af7c12 */ /* 0x000fe4000f8e96a3 */
[----:B------:R-:W-:Y:S01]  /*39b0*/  LOP3.LUT R187, R162, UR41, R181, 0x96, !PT ;  /* 0x00000029a2bb7c12 */ /* 0x000fe2000f8e96b5 */
[----:B------:R-:W3:Y:S01]  /*39c0*/  LDSM.16.M88.4 R32, [R150+0x6400] ;  /* 0x006400009620783b */ /* 0x000ee20000000200 */
[----:B------:R-:W-:Y:S01]  /*39d0*/  LOP3.LUT R181, R158, UR40, R161, 0x96, !PT ;  /* 0x000000289eb57c12 */ /* 0x000fe2000f8e96a1 */
[----:B------:R-:W-:Y:S01]  /*39e0*/  @!P0 IMAD R0, R3, 0x80, R0 ;  /* 0x0000008003008824 */ /* 0x000fe200078e0200 */
[----:B------:R-:W-:Y:S01]  /*39f0*/  @!P0 VIMNMX R3, PT, PT, R224, UR28, PT ;  /* 0x0000001ce0038c48 */ /* 0x000fe2000bfe0100 */
[----:B------:R-:W-:Y:S01]  /*3a00*/  IMAD.WIDE.U32 R178, R157, -0x2daee0ad, RZ ;  /* 0xd2511f539db27825 */ /* 0x000fe200078e00ff */
[----:B------:R-:W-:Y:S03]  /*3a10*/  LOP3.LUT R185, R162, UR41, R185, 0x96, !PT ;  /* 0x00000029a2b97c12 */ /* 0x000fe6000f8e96b9 */
[----:B------:R-:W4:Y:S01]  /*3a20*/  LDSM.16.M88.4 R48, [R150+0x6800] ;  /* 0x006800009630783b */ /* 0x000f220000000200 */
[----:B------:R-:W-:Y:S01]  /*3a30*/  LOP3.LUT R177, R160, UR39, R179, 0x96, !PT ;  /* 0x00000027a0b17c12 */ /* 0x000fe2000f8e96b3 */
[----:B------:R-:W-:Y:S05]  /*3a40*/  @!P0 VIADD R157, R0, 0x1 ;  /* 0x00000001009d8836 */ /* 0x000fea0000000000 */
[----:B------:R-:W-:Y:S01]  /*3a50*/  @!P0 ISETP.GE.AND P3, PT, R157, R3, PT ;  /* 0x000000039d00820c */ /* 0x000fe20003f66270 */
        /* <DEDUP_REMOVED lines=18> */
[----:B------:R-:W-:Y:S02]  /*3b80*/  LOP3.LUT R101, R232, UR45, R165, 0x96, !PT ;  /* 0x0000002de8657c12 */ /* 0x000fe4000f8e96a5 */
[----:B------:R-:W-:Y:S01]  /*3b90*/  LOP3.LUT R100, R164, UR41, R189, 0x96, !PT ;  /* 0x00000029a4647c12 */ /* 0x000fe2000f8e96bd */
[----:B------:R-:W-:Y:S01]  /*3ba0*/  UIADD3 UR41, UPT, UPT, UR52, 0x1715609d, URZ ;  /* 0x1715609d34297890 */ /* 0x000fe2000fffe0ff */
[----:B------:R-:W-:Y:S01]  /*3bb0*/  LOP3.LUT R189, R230, UR45, R163, 0x96, !PT ;  /* 0x0000002de6bd7c12 */ /* 0x000fe2000f8e96a3 */
[----:B------:R-:W-:Y:S01]  /*3bc0*/  UIADD3 UR45, UPT, UPT, UR52, 0x78dde6e4, URZ ;  /* 0x78dde6e4342d7890 */ /* 0x000fe2000fffe0ff */
[-C--:B------:R-:W-:Y:S01]  /*3bd0*/  HMMA.16816.F32.BF16 R60, R60, R102.reuse, RZ ;  /* 0x000000663c3c723c */ /* 0x080fe200000418ff */
[----:B------:R-:W-:Y:S07]  /*3be0*/  IMAD.WIDE.U32 R182, R100, -0x2daee0ad, RZ ;  /* 0xd2511f5364b67825 */ /* 0x000fee00078e00ff */
[----:B------:R-:W-:Y:S02]  /*3bf0*/  HMMA.16816.F32.BF16 R64, R64, R102, RZ ;  /* 0x000000664040723c */ /* 0x000fe400000418ff */
[----:B------:R-:W-:Y:S05]  /*3c00*/  IMAD.WIDE.U32 R102, R101, -0x2daee0ad, RZ ;  /* 0xd2511f5365667825 */ /* 0x000fea00078e00ff */
[----:B------:R-:W-:Y:S01]  /*3c10*/  LOP3.LUT R191, R2, UR40, R103, 0x96, !PT ;  /* 0x0000002802bf7c12 */ /* 0x000fe2000f8e9667 */
[-C--:B-1----:R-:W-:Y:S05]  /*3c20*/  HMMA.16816.F32.BF16 R4, R104, R108.reuse, R4 ;  /* 0x0000006c6804723c */ /* 0x082fea0000041804 */
[----:B------:R-:W-:Y:S02]  /*3c30*/  LOP3.LUT R183, R102, UR39, R183, 0x96, !PT ;  /* 0x0000002766b77c12 */ /* 0x000fe4000f8e96b7 */
[----:B------:R-:W1:Y:S01]  /*3c40*/  LDSM.16.M88.4 R100, [R151+0x6400] ;  /* 0x006400009764783b */ /* 0x000e620000000200 */
[C---:B--2---:R-:W-:Y:S04]  /*3c50*/  HMMA.16816.F32.BF16 R8, R112.reuse, R108, R8 ;  /* 0x0000006c7008723c */ /* 0x044fe80000041808 */
[C---:B------:R-:W-:Y:S01]  /*3c60*/  @!P0 VIADDMNMX R108, R224.reuse, -R166, UR28, PT ;  /* 0x0000001ce06c8e46 */ /* 0x040fe2000b8009a6 */
[----:B------:R-:W-:Y:S01]  /*3c70*/  IMAD.MOV.U32 R166, RZ, RZ, 0x8 ;  /* 0x00000008ffa67424 */ /* 0x000fe200078e00ff */
[C---:B------:R-:W-:Y:S02]  /*3c80*/  @!P0 VIADDMNMX R109, R224.reuse, -R167, UR28, PT ;  /* 0x0000001ce06d8e46 */ /* 0x040fe4000b8009a7 */
[----:B------:R-:W-:Y:S01]  /*3c90*/  @!P0 ISETP.GE.AND P6, PT, R157, R108, PT ;  /* 0x0000006c9d00820c */ /* 0x000fe20003fc6270 */
[-C--:B------:R-:W-:Y:S03]  /*3ca0*/  HMMA.16816.F32.BF16 R12, R112, R110.reuse, R12 ;  /* 0x0000006e700c723c */ /* 0x080fe6000004180c */
[----:B------:R-:W-:Y:S01]  /*3cb0*/  @!P0 VIADDMNMX R2, R224, R166, UR28, PT ;  /* 0x0000001ce0028e46 */ /* 0x000fe2000b8001a6 */
[C---:B------:R-:W-:Y:S01]  /*3cc0*/  FADD.FTZ R158, R237.reuse, R4 ;  /* 0x00000004ed9e7221 */ /* 0x040fe20000010000 */
[-C--:B------:R-:W-:Y:S01]  /*3cd0*/  @!P0 ISETP.GE.AND P5, PT, R0, R109.reuse, PT ;  /* 0x0000006d0000820c */ /* 0x080fe20003fa6270 */
[----:B------:R-:W-:Y:S01]  /*3ce0*/  FADD.FTZ R159, R237, R6 ;  /* 0x00000006ed9f7221 */ /* 0x000fe20000010000 */
[C---:B------:R-:W-:Y:S01]  /*3cf0*/  @!P0 ISETP.GE.AND P2, PT, R157.reuse, R109, PT ;  /* 0x0000006d9d00820c */ /* 0x040fe20003f46270 */
[C---:B------:R-:W-:Y:S04]  /*3d00*/  HMMA.16816.F32.BF16 R16, R104.reuse, R110, R16 ;  /* 0x0000006e6810723c */ /* 0x040fe80000041810 */
[----:B------:R-:W-:Y:S01]  /*3d10*/  @!P0 FSEL R158, R158, -INF , !P5 ;  /* 0xff8000009e9e8808 */ /* 0x000fe20006800000 */
[C---:B------:R-:W-:Y:S01]  /*3d20*/  FADD.FTZ R160, R250.reuse, R7 ;  /* 0x00000007faa07221 */ /* 0x040fe20000010000 */
[-C--:B------:R-:W-:Y:S01]  /*3d30*/  @!P0 ISETP.GE.AND P5, PT, R157, R2.reuse, PT ;  /* 0x000000029d00820c */ /* 0x080fe20003fa6270 */
[C---:B------:R-:W-:Y:S01]  /*3d40*/  FADD.FTZ R157, R250.reuse, R5 ;  /* 0x00000005fa9d7221 */ /* 0x040fe20000010000 */
[----:B------:R-:W-:Y:S01]  /*3d50*/  FADD.FTZ R172, R237, R10 ;  /* 0x0000000aedac7221 */ /* 0x000fe20000010000 */
[----:B------:R-:W-:Y:S01]  /*3d60*/  FADD.FTZ R174, R250, R11 ;  /* 0x0000000bfaae7221 */ /* 0x000fe20000010000 */
[----:B------:R-:W-:Y:S01]  /*3d70*/  @!P0 FSEL R160, R160, -INF , !P6 ;  /* 0xff800000a0a08808 */ /* 0x000fe20007000000 */
[C---:B------:R-:W-:Y:S01]  /*3d80*/  @!P0 VIADD R5, R0.reuse, 0x8 ;  /* 0x0000000800058836 */ /* 0x040fe20000000000 */
[----:B------:R-:W-:Y:S01]  /*3d90*/  @!P0 FSEL R157, R157, -INF , !P2 ;  /* 0xff8000009d9d8808 */ /* 0x000fe20005000000 */
[C---:B------:R-:W-:Y:S01]  /*3da0*/  @!P0 VIADD R4, R0.reuse, 0x9 ;  /* 0x0000000900048836 */ /* 0x040fe20000000000 */
[C---:B------:R-:W-:Y:S01]  /*3db0*/  @!P0 ISETP.GE.AND P6, PT, R0.reuse, R2, PT ;  /* 0x000000020000820c */ /* 0x040fe20003fc6270 */
[----:B------:R-:W-:Y:S01]  /*3dc0*/  FADD.FTZ R162, R237, R8 ;  /* 0x00000008eda27221 */ /* 0x000fe20000010000 */
[C---:B------:R-:W-:Y:S01]  /*3dd0*/  @!P0 ISETP.GE.AND P2, PT, R0.reuse, R108, PT ;  /* 0x0000006c0000820c */ /* 0x040fe20003f46270 */
[----:B------:R-:W-:Y:S01]  /*3de0*/  @!P0 VIADD R8, R0, 0x11 ;  /* 0x0000001100088836 */ /* 0x000fe20000000000 */
[----:B------:R-:W-:Y:S01]  /*3df0*/  @!P0 FSEL R172, R172, -INF , !P6 ;  /* 0xff800000acac8808 */ /* 0x000fe20007000000 */
[----:B------:R-:W-:Y:S01]  /*3e00*/  FADD.FTZ R170, R250, R9 ;  /* 0x00000009faaa7221 */ /* 0x000fe20000010000 */
[----:B------:R-:W-:Y:S01]  /*3e10*/  @!P0 FSEL R159, R159, -INF , !P2 ;  /* 0xff8000009f9f8808 */ /* 0x000fe20005000000 */
[C---:B------:R-:W-:Y:S01]  /*3e20*/  @!P0 VIADD R9, R0.reuse, 0x10 ;  /* 0x0000001000098836 */ /* 0x040fe20000000000 */
[-C--:B------:R-:W-:Y:S01]  /*3e30*/  @!P0 ISETP.GE.AND P2, PT, R0, R3.reuse, PT ;  /* 0x000000030000820c */ /* 0x080fe20003f46270 */
[-C--:B-1----:R-:W-:Y:S03]  /*3e40*/  HMMA.16816.F32.BF16 R20, R104, R100.reuse, R20 ;  /* 0x000000646814723c */ /* 0x082fe60000041814 */
[----:B------:R-:W-:Y:S01]  /*3e50*/  @!P0 FSEL R162, R162, -INF , !P2 ;  /* 0xff800000a2a28808 */ /* 0x000fe20005000000 */
[C---:B------:R-:W-:Y:S01]  /*3e60*/  FADD.FTZ R164, R249.reuse, R12 ;  /* 0x0000000cf9a47221 */ /* 0x040fe20000010000 */
[----:B------:R-:W-:Y:S01]  /*3e70*/  @!P0 FSEL R170, R170, -INF , !P3 ;  /* 0xff800000aaaa8808 */ /* 0x000fe20005800000 */
[----:B------:R-:W-:Y:S01]  /*3e80*/  FADD.FTZ R168, R248, R13 ;  /* 0x0000000df8a87221 */ /* 0x000fe20000010000 */
[----:B------:R-:W-:Y:S01]  /*3e90*/  @!P0 FSEL R174, R174, -INF , !P5 ;  /* 0xff800000aeae8808 */ /* 0x000fe20006800000 */
[----:B------:R-:W-:Y:S01]  /*3ea0*/  FADD.FTZ R169, R249, R14 ;  /* 0x0000000ef9a97221 */ /* 0x000fe20000010000 */
[CC--:B------:R-:W-:Y:S01]  /*3eb0*/  @!P0 ISETP.GE.AND P2, PT, R5.reuse, R3.reuse, PT ;  /* 0x000000030500820c */ /* 0x0c0fe20003f46270 */
[----:B------:R-:W-:Y:S01]  /*3ec0*/  FADD.FTZ R167, R248, R15 ;  /* 0x0000000ff8a77221 */ /* 0x000fe20000010000 */
[C---:B------:R-:W-:Y:S01]  /*3ed0*/  @!P0 ISETP.GE.AND P3, PT, R4.reuse, R3, PT ;  /* 0x000000030400820c */ /* 0x040fe20003f66270 */
[C---:B------:R-:W-:Y:S04]  /*3ee0*/  HMMA.16816.F32.BF16 R24, R112.reuse, R100, R24 ;  /* 0x000000647018723c */ /* 0x040fe80000041818 */
[-C--:B------:R-:W-:Y:S01]  /*3ef0*/  @!P0 ISETP.GE.AND P6, PT, R5, R2.reuse, PT ;  /* 0x000000020500820c */ /* 0x080fe20003fc6270 */
[----:B------:R-:W-:Y:S01]  /*3f00*/  FADD.FTZ R110, R249, R16 ;  /* 0x00000010f96e7221 */ /* 0x000fe20000010000 */
[----:B------:R-:W-:Y:S01]  /*3f10*/  @!P0 ISETP.GE.AND P5, PT, R4, R2, PT ;  /* 0x000000020400820c */ /* 0x000fe20003fa6270 */
[----:B------:R-:W-:Y:S01]  /*3f20*/  FADD.FTZ R101, R246, R21 ;  /* 0x00000015f6657221 */ /* 0x000fe20000010000 */
[----:B------:R-:W-:Y:S01]  /*3f30*/  @!P0 FSEL R164, R164, -INF , !P2 ;  /* 0xff800000a4a48808 */ /* 0x000fe20005000000 */
[-C--:B------:R-:W-:Y:S03]  /*3f40*/  HMMA.16816.F32.BF16 R28, R112, R102.reuse, R28 ;  /* 0x00000066701c723c */ /* 0x080fe6000004181c */
[----:B------:R-:W-:Y:S01]  /*3f50*/  @!P0 FSEL R168, R168, -INF , !P3 ;  /* 0xff800000a8a88808 */ /* 0x000fe20005800000 */
[----:B------:R-:W-:Y:S01]  /*3f60*/  FADD.FTZ R111, R248, R17 ;  /* 0x00000011f86f7221 */ /* 0x000fe20000010000 */
[----:B------:R-:W-:Y:S01]  /*3f70*/  @!P0 FSEL R169, R169, -INF , !P6 ;  /* 0xff800000a9a98808 */ /* 0x000fe20007000000 */
[----:B------:R-:W-:Y:S01]  /*3f80*/  FADD.FTZ R161, R249, R18 ;  /* 0x00000012f9a17221 */ /* 0x000fe20000010000 */
[----:B------:R-:W-:Y:S01]  /*3f90*/  @!P0 FSEL R167, R167, -INF , !P5 ;  /* 0xff800000a7a78808 */ /* 0x000fe20006800000 */
[C---:B------:R-:W-:Y:S04]  /*3fa0*/  HMMA.16816.F32.BF16 R32, R104.reuse, R102, R32 ;  /* 0x000000666820723c */ /* 0x040fe80000041820 */
[-C--:B------:R-:W-:Y:S01]  /*3fb0*/  @!P0 ISETP.GE.AND P2, PT, R5, R109.reuse, PT ;  /* 0x0000006d0500820c */ /* 0x080fe20003f46270 */
[----:B------:R-:W-:Y:S01]  /*3fc0*/  FADD.FTZ R100, R247, R24 ;  /* 0x00000018f7647221 */ /* 0x000fe20000010000 */
[-C--:B------:R-:W-:Y:S01]  /*3fd0*/  @!P0 ISETP.GE.AND P3, PT, R5, R108.reuse, PT ;  /* 0x0000006c0500820c */ /* 0x080fe20003f66270 */
[----:B------:R-:W-:Y:S01]  /*3fe0*/  FADD.FTZ R165, R246, R25 ;  /* 0x00000019f6a57221 */ /* 0x000fe20000010000 */
[CC--:B------:R-:W-:Y:S01]  /*3ff0*/  @!P0 ISETP.GE.AND P6, PT, R4.reuse, R109.reuse, PT ;  /* 0x0000006d0400820c */ /* 0x0c0fe20003fc6270 */
[----:B------:R-:W-:Y:S01]  /*4000*/  IMAD.WIDE.U32 R24, R177, -0x326172a9, RZ ;  /* 0xcd9e8d57b1187825 */ /* 0x000fe200078e00ff */
[----:B------:R-:W-:Y:S02]  /*4010*/  @!P0 FSEL R161, R161, -INF , !P3 ;  /* 0xff800000a1a18808 */ /* 0x000fe40005800000 */
[-C--:B------:R-:W-:Y:S01]  /*4020*/  @!P0 ISETP.GE.AND P5, PT, R4, R108.reuse, PT ;  /* 0x0000006c0400820c */ /* 0x080fe20003fa6270 */
[----:B------:R-:W-:Y:S01]  /*4030*/  FADD.FTZ R163, R248, R19 ;  /* 0x00000013f8a37221 */ /* 0x000fe20000010000 */
[-C--:B------:R-:W-:Y:S01]  /*4040*/  @!P0 ISETP.GE.AND P3, PT, R9, R108.reuse, PT ;  /* 0x0000006c0900820c */ /* 0x080fe20003f66270 */
[----:B------:R-:W1:Y:S01]  /*4050*/  LDSM.16.M88.4 R4, [R151+0x6800] ;  /* 0x006800009704783b */ /* 0x000e620000000200 */
        /* <DEDUP_REMOVED lines=12> */
[----:B------:R-:W-:Y:S01]  /*4120*/  @!P0 ISETP.GE.AND P5, PT, R8, R108, PT ;  /* 0x0000006c0800820c */ /* 0x000fe20003fa6270 */
[----:B------:R-:W-:Y:S01]  /*4130*/  FADD.FTZ R29, R244, R29 ;  /* 0x0000001df41d7221 */ /* 0x000fe20000010000 */
[----:B------:R-:W-:Y:S01]  /*4140*/  @!P0 FSEL R101, R101, -INF , !P6 ;  /* 0xff80000065658808 */ /* 0x000fe20007000000 */
[----:B------:R-:W-:Y:S01]  /*4150*/  FADD.FTZ R30, R245, R30 ;  /* 0x0000001ef51e7221 */ /* 0x000fe20000010000 */
[----:B------:R-:W-:Y:S01]  /*4160*/  @!P0 FSEL R166, R166, -INF , !P3 ;  /* 0xff800000a6a68808 */ /* 0x000fe20005800000 */
[C---:B------:R-:W-:Y:S01]  /*4170*/  FADD.FTZ R31, R244.reuse, R31 ;  /* 0x0000001ff41f7221 */ /* 0x040fe20000010000 */
[----:B------:R-:W-:Y:S01]  /*4180*/  @!P0 FSEL R171, R171, -INF , !P5 ;  /* 0xff800000abab8808 */ /* 0x000fe20006800000 */
[----:B------:R-:W-:Y:S01]  /*4190*/  FADD.FTZ R34, R245, R34 ;  /* 0x00000022f5227221 */ /* 0x000fe20000010000 */
[CC--:B------:R-:W-:Y:S01]  /*41a0*/  @!P0 ISETP.GE.AND P2, PT, R9.reuse, R3.reuse, PT ;  /* 0x000000030900820c */ /* 0x0c0fe20003f46270 */
[----:B------:R-:W-:Y:S01]  /*41b0*/  FADD.FTZ R35, R244, R35 ;  /* 0x00000023f4237221 */ /* 0x000fe20000010000 */
[-C--:B------:R-:W-:Y:S01]  /*41c0*/  @!P0 ISETP.GE.AND P6, PT, R9, R2.reuse, PT ;  /* 0x000000020900820c */ /* 0x080fe20003fc6270 */
[----:B------:R-:W-:Y:S01]  /*41d0*/  @!P0 VIADD R9, R0, 0x18 ;  /* 0x0000001800098836 */ /* 0x000fe20000000000 */
[CC--:B------:R-:W-:Y:S01]  /*41e0*/  @!P0 ISETP.GE.AND P3, PT, R8.reuse, R3.reuse, PT ;  /* 0x000000030800820c */ /* 0x0c0fe20003f66270 */
[----:B------:R-:W-:Y:S01]  /*41f0*/  IMAD.WIDE.U32 R16, R175, -0x2daee0ad, RZ ;  /* 0xd2511f53af107825 */ /* 0x000fe200078e00ff */
[-C--:B------:R-:W-:Y:S02]  /*4200*/  @!P0 ISETP.GE.AND P5, PT, R8, R2.reuse, PT ;  /* 0x000000020800820c */ /* 0x080fe40003fa6270 */
[----:B------:R-:W-:Y:S01]  /*4210*/  @!P0 FSEL R100, R100, -INF , !P2 ;  /* 0xff80000064648808 */ /* 0x000fe20005000000 */
[----:B------:R-:W-:Y:S01]  /*4220*/  @!P0 VIADD R8, R0, 0x19 ;  /* 0x0000001900088836 */ /* 0x000fe20000000000 */
[----:B------:R-:W-:Y:S01]  /*4230*/  @!P0 FSEL R165, R165, -INF , !P3 ;  /* 0xff800000a5a58808 */ /* 0x000fe20005800000 */
[----:B------:R-:W-:Y:S01]  /*4240*/  IMAD.WIDE.U32 R12, R187, -0x2daee0ad, RZ ;  /* 0xd2511f53bb0c7825 */ /* 0x000fe200078e00ff */
[----:B------:R-:W-:Y:S02]  /*4250*/  @!P0 FSEL R26, R26, -INF , !P6 ;  /* 0xff8000001a1a8808 */ /* 0x000fe40007000000 */
[----:B------:R-:W-:Y:S01]  /*4260*/  @!P0 FSEL R27, R27, -INF , !P5 ;  /* 0xff8000001b1b8808 */ /* 0x000fe20006800000 */
[----:B------:R-:W-:Y:S01]  /*4270*/  FADD.FTZ R32, R245, R32 ;  /* 0x00000020f5207221 */ /* 0x000fe20000010000 */
[----:B------:R-:W-:Y:S01]  /*4280*/  LOP3.LUT R16, R16, UR39, R13, 0x96, !PT ;  /* 0x0000002710107c12 */ /* 0x000fe2000f8e960d */
[----:B------:R-:W-:Y:S01]  /*4290*/  FADD.FTZ R33, R244, R33 ;  /* 0x00000021f4217221 */ /* 0x000fe20000010000 */
[-C--:B------:R-:W-:Y:S01]  /*42a0*/  @!P0 ISETP.GE.AND P2, PT, R9, R3.reuse, PT ;  /* 0x000000030900820c */ /* 0x080fe20003f46270 */
[-C--:B-1----:R-:W-:Y:S03]  /*42b0*/  HMMA.16816.F32.BF16 R36, R104, R4.reuse, R36 ;  /* 0x000000046824723c */ /* 0x082fe60000041824 */
[C---:B------:R-:W-:Y:S01]  /*42c0*/  @!P0 ISETP.GE.AND P3, PT, R8.reuse, R3, PT ;  /* 0x000000030800820c */ /* 0x040fe20003f66270 */
[----:B------:R-:W-:Y:S01]  /*42d0*/  IMAD.WIDE.U32 R20, R185, -0x2daee0ad, RZ ;  /* 0xd2511f53b9147825 */ /* 0x000fe200078e00ff */
[-C--:B------:R-:W-:Y:S02]  /*42e0*/  @!P0 ISETP.GE.AND P6, PT, R9, R2.reuse, PT ;  /* 0x000000020900820c */ /* 0x080fe40003fc6270 */
[----:B------:R-:W-:Y:S01]  /*42f0*/  @!P0 ISETP.GE.AND P5, PT, R8, R2, PT ;  /* 0x000000020800820c */ /* 0x000fe20003fa6270 */
[C---:B------:R-:W-:Y:S04]  /*4300*/  HMMA.16816.F32.BF16 R40, R112.reuse, R4, R40 ;  /* 0x000000047028723c */ /* 0x040fe80000041828 */
[----:B------:R-:W-:Y:S01]  /*4310*/  @!P0 FSEL R28, R28, -INF , !P2 ;  /* 0xff8000001c1c8808 */ /* 0x000fe20005000000 */
[C---:B------:R-:W-:Y:S01]  /*4320*/  @!P0 VIADD R5, R0.reuse, 0x20 ;  /* 0x0000002000058836 */ /* 0x040fe20000000000 */
[----:B------:R-:W-:Y:S01]  /*4330*/  @!P0 FSEL R29, R29, -INF , !P3 ;  /* 0xff8000001d1d8808 */ /* 0x000fe20005800000 */
[----:B------:R-:W-:Y:S01]  /*4340*/  @!P0 VIADD R4, R0, 0x21 ;  /* 0x0000002100048836 */ /* 0x000fe20000000000 */
[----:B------:R-:W-:Y:S01]  /*4350*/  @!P0 FSEL R30, R30, -INF , !P6 ;  /* 0xff8000001e1e8808 */ /* 0x000fe20007000000 */
[-C--:B------:R-:W-:Y:S03]  /*4360*/  HMMA.16816.F32.BF16 R44, R112, R6.reuse, R44 ;  /* 0x00000006702c723c */ /* 0x080fe6000004182c */
[----:B------:R-:W-:Y:S01]  /*4370*/  @!P0 FSEL R31, R31, -INF , !P5 ;  /* 0xff8000001f1f8808 */ /* 0x000fe20006800000 */
[----:B------:R-:W-:Y:S01]  /*4380*/  FADD.FTZ R38, R243, R38 ;  /* 0x00000026f3267221 */ /* 0x000fe20000010000 */
[CC--:B------:R-:W-:Y:S01]  /*4390*/  @!P0 ISETP.GE.AND P2, PT, R9.reuse, R109.reuse, PT ;  /* 0x0000006d0900820c */ /* 0x0c0fe20003f46270 */
[----:B------:R-:W-:Y:S01]  /*43a0*/  FADD.FTZ R39, R242, R39 ;  /* 0x00000027f2277221 */ /* 0x000fe20000010000 */
[-C--:B------:R-:W-:Y:S01]  /*43b0*/  @!P0 ISETP.GE.AND P3, PT, R9, R108.reuse, PT ;  /* 0x0000006c0900820c */ /* 0x080fe20003f66270 */
[C---:B------:R-:W-:Y:S04]  /*43c0*/  HMMA.16816.F32.BF16 R48, R104.reuse, R6, R48 ;  /* 0x000000066830723c */ /* 0x040fe80000041830 */
[----:B------:R-:W-:Y:S01]  /*43d0*/  @!P0 FSEL R34, R34, -INF , !P3 ;  /* 0xff80000022228808 */ /* 0x000fe20005800000 */
[----:B------:R-:W-:Y:S01]  /*43e0*/  FADD.FTZ R41, R242, R41 ;  /* 0x00000029f2297221 */ /* 0x000fe20000010000 */
[CC--:B------:R-:W-:Y:S01]  /*43f0*/  @!P0 ISETP.GE.AND P6, PT, R8.reuse, R109.reuse, PT ;  /* 0x0000006d0800820c */ /* 0x0c0fe20003fc6270 */
[----:B------:R-:W-:Y:S01]  /*4400*/  FADD.FTZ R36, R243, R36 ;  /* 0x00000024f3247221 */ /* 0x000fe20000010000 */
[-C--:B------:R-:W-:Y:S01]  /*4410*/  @!P0 ISETP.GE.AND P3, PT, R5, R108.reuse, PT ;  /* 0x0000006c0500820c */ /* 0x080fe20003f66270 */
[----:B------:R-:W-:Y:S01]  /*4420*/  FADD.FTZ R42, R243, R42 ;  /* 0x0000002af32a7221 */ /* 0x000fe20000010000 */
[-C--:B------:R-:W-:Y:S01]  /*4430*/  @!P0 ISETP.GE.AND P5, PT, R8, R108.reuse, PT ;  /* 0x0000006c0800820c */ /* 0x080fe20003fa6270 */
[----:B------:R-:W-:Y:S01]  /*4440*/  FADD.FTZ R37, R242, R37 ;  /* 0x00000025f2257221 */ /* 0x000fe20000010000 */
[----:B------:R-:W-:Y:S01]  /*4450*/  @!P0 FSEL R32, R32, -INF , !P2 ;  /* 0xff80000020208808 */ /* 0x000fe20005000000 */
[----:B------:R-:W1:Y:S01]  /*4460*/  LDSM.16.M88.4 R8, [R151+0x6c00] ;  /* 0x006c00009708783b */ /* 0x000e620000000200 */
[----:B------:R-:W-:Y:S01]  /*4470*/  @!P0 FSEL R38, R38, -INF , !P3 ;  /* 0xff80000026268808 */ /* 0x000fe20005800000 */
[----:B------:R-:W-:Y:S01]  /*4480*/  FADD.FTZ R45, R240, R45 ;  /* 0x0000002df02d7221 */ /* 0x000fe20000010000 */
[----:B------:R-:W-:Y:S01]  /*4490*/  @!P0 FSEL R35, R35, -INF , !P5 ;  /* 0xff80000023238808 */ /* 0x000fe20006800000 */
[----:B------:R-:W-:Y:S01]  /*44a0*/  FADD.FTZ R40, R243, R40 ;  /* 0x00000028f3287221 */ /* 0x000fe20000010000 */
[----:B------:R-:W-:Y:S01]  /*44b0*/  @!P0 ISETP.GE.AND P5, PT, R4, R108, PT ;  /* 0x0000006c0400820c */ /* 0x000fe20003fa6270 */
[C---:B------:R-:W-:Y:S01]  /*44c0*/  FADD.FTZ R51, R240.reuse, R51 ;  /* 0x00000033f0337221 */ /* 0x040fe20000010000 */
[----:B------:R-:W-:Y:S01]  /*44d0*/  @!P0 FSEL R33, R33, -INF , !P6 ;  /* 0xff80000021218808 */ /* 0x000fe20007000000 */
[----:B------:R-:W-:Y:S01]  /*44e0*/  FADD.FTZ R46, R241, R46 ;  /* 0x0000002ef12e7221 */ /* 0x000fe20000010000 */
[----:B------:R-:W-:Y:S01]  /*44f0*/  @!P0 FSEL R39, R39, -INF , !P5 ;  /* 0xff80000027278808 */ /* 0x000fe20006800000 */
[----:B------:R-:W-:Y:S01]  /*4500*/  FADD.FTZ R47, R240, R47 ;  /* 0x0000002ff02f7221 */ /* 0x000fe20000010000 */
[-C--:B------:R-:W-:Y:S01]  /*4510*/  @!P0 ISETP.GE.AND P2, PT, R5, R109.reuse, PT ;  /* 0x0000006d0500820c */ /* 0x080fe20003f46270 */
[----:B------:R-:W-:Y:S01]  /*4520*/  FADD.FTZ R43, R242, R43 ;  /* 0x0000002bf22b7221 */ /* 0x000fe20000010000 */
[----:B------:R-:W-:Y:S01]  /*4530*/  @!P0 ISETP.GE.AND P6, PT, R4, R109, PT ;  /* 0x0000006d0400820c */ /* 0x000fe20003fc6270 */
[C---:B------:R-:W-:Y:S01]  /*4540*/  FADD.FTZ R44, R241.reuse, R44 ;  /* 0x0000002cf12c7221 */ /* 0x040fe20000010000 */
[----:B------:R-:W-:Y:S01]  /*4550*/  @!P0 FSEL R36, R36, -INF , !P2 ;  /* 0xff80000024248808 */ /* 0x000fe20005000000 */
[----:B------:R-:W-:Y:S01]  /*4560*/  FADD.FTZ R49, R240, R49 ;  /* 0x00000031f0317221 */ /* 0x000fe20000010000 */
[CC--:B------:R-:W-:Y:S01]  /*4570*/  @!P0 ISETP.GE.AND P3, PT, R4.reuse, R3.reuse, PT ;  /* 0x000000030400820c */ /* 0x0c0fe20003f66270 */
[----:B------:R-:W-:Y:S01]  /*4580*/  FADD.FTZ R50, R241, R50 ;  /* 0x00000032f1327221 */ /* 0x000fe20000010000 */
[----:B------:R-:W-:Y:S01]  /*4590*/  @!P0 FSEL R37, R37, -INF , !P6 ;  /* 0xff80000025258808 */ /* 0x000fe20007000000 */
[----:B------:R-:W-:Y:S01]  /*45a0*/  FADD.FTZ R48, R241, R48 ;  /* 0x00000030f1307221 */ /* 0x000fe20000010000 */
[-C--:B------:R-:W-:Y:S01]  /*45b0*/  @!P0 ISETP.GE.AND P5, PT, R4, R2.reuse, PT ;  /* 0x000000020400820c */ /* 0x080fe20003fa6270 */
[C---:B------:R-:W-:Y:S01]  /*45c0*/  @!P0 VIADD R4, R0.reuse, 0x29 ;  /* 0x0000002900048836 */ /* 0x040fe20000000000 */
[-C--:B------:R-:W-:Y:S01]  /*45d0*/  @!P0 ISETP.GE.AND P2, PT, R5, R3.reuse, PT ;  /* 0x000000030500820c */ /* 0x080fe20003f46270 */
[----:B------:R-:W-:Y:S01]  /*45e0*/  IMAD.WIDE.U32 R6, R191, -0x326172a9, RZ ;  /* 0xcd9e8d57bf067825 */ /* 0x000fe200078e00ff */
[-C--:B------:R-:W-:Y:S02]  /*45f0*/  @!P0 ISETP.GE.AND P6, PT, R5, R2.reuse, PT ;  /* 0x000000020500820c */ /* 0x080fe40003fc6270 */
[----:B------:R-:W-:Y:S01]  /*4600*/  @!P0 FSEL R41, R41, -INF , !P3 ;  /* 0xff80000029298808 */ /* 0x000fe20005800000 */
[----:B------:R-:W-:Y:S01]  /*4610*/  @!P0 VIADD R5, R0, 0x28 ;  /* 0x0000002800058836 */ /* 0x000fe20000000000 */
[-C--:B------:R-:W-:Y:S01]  /*4620*/  @!P0 ISETP.GE.AND P3, PT, R4, R3.reuse, PT ;  /* 0x000000030400820c */ /* 0x080fe20003f66270 */
[----:B------:R-:W-:Y:S01]  /*4630*/  IMAD.WIDE.U32 R14, R183, -0x326172a9, RZ ;  /* 0xcd9e8d57b70e7825 */ /* 0x000fe200078e00ff */
[----:B------:R-:W-:Y:S02]  /*4640*/  @!P0 FSEL R42, R42, -INF , !P6 ;  /* 0xff8000002a2a8808 */ /* 0x000fe40007000000 */
[----:B------:R-:W-:Y:S02]  /*4650*/  @!P0 FSEL R45, R45, -INF , !P3 ;  /* 0xff8000002d2d8808 */ /* 0x000fe40005800000 */
[-C--:B------:R-:W-:Y:S02]  /*4660*/  @!P0 ISETP.GE.AND P6, PT, R5, R2.reuse, PT ;  /* 0x000000020500820c */ /* 0x080fe40003fc6270 */
[----:B------:R-:W-:Y:S02]  /*4670*/  @!P0 ISETP.GE.AND P3, PT, R4, R2, PT ;  /* 0x000000020400820c */ /* 0x000fe40003f66270 */
[----:B------:R-:W-:Y:S01]  /*4680*/  @!P0 FSEL R40, R40, -INF , !P2 ;  /* 0xff80000028288808 */ /* 0x000fe20005000000 */
[-C--:B-1----:R-:W-:Y:S03]  /*4690*/  HMMA.16816.F32.BF16 R52, R104, R8.reuse, R52 ;  /* 0x000000086834723c */ /* 0x082fe60000041834 */
[----:B------:R-:W-:Y:S02]  /*46a0*/  @!P0 FSEL R46, R46, -INF , !P6 ;  /* 0xff8000002e2e8808 */ /* 0x000fe40007000000 */
[----:B------:R-:W-:Y:S02]  /*46b0*/  @!P0 FSEL R47, R47, -INF , !P3 ;  /* 0xff8000002f2f8808 */ /* 0x000fe40005800000 */
[----:B------:R-:W-:Y:S01]  /*46c0*/  @!P0 ISETP.GE.AND P2, PT, R5, R3, PT ;  /* 0x000000030500820c */ /* 0x000fe20003f46270 */
[C---:B------:R-:W-:Y:S04]  /*46d0*/  HMMA.16816.F32.BF16 R56, R112.reuse, R8, R56 ;  /* 0x000000087038723c */ /* 0x040fe80000041838 */
[CC--:B------:R-:W-:Y:S01]  /*46e0*/  @!P0 ISETP.GE.AND P6, PT, R4.reuse, R109.reuse, PT ;  /* 0x0000006d0400820c */ /* 0x0c0fe20003fc6270 */
[----:B------:R-:W-:Y:S01]  /*46f0*/  IMAD.WIDE.U32 R8, R189, -0x2daee0ad, RZ ;  /* 0xd2511f53bd087825 */ /* 0x000fe200078e00ff */
[-C--:B------:R-:W-:Y:S02]  /*4700*/  @!P0 ISETP.GE.AND P3, PT, R4, R108.reuse, PT ;  /* 0x0000006c0400820c */ /* 0x080fe40003f66270 */
[----:B------:R-:W-:Y:S01]  /*4710*/  @!P0 FSEL R43, R43, -INF , !P5 ;  /* 0xff8000002b2b8808 */ /* 0x000fe20006800000 */
[----:B------:R-:W-:Y:S01]  /*4720*/  @!P0 VIADD R4, R0, 0x31 ;  /* 0x0000003100048836 */ /* 0x000fe20000000000 */
[----:B------:R-:W-:Y:S01]  /*4730*/  @!P0 FSEL R51, R51, -INF , !P3 ;  /* 0xff80000033338808 */ /* 0x000fe20005800000 */
[-C--:B------:R-:W-:Y:S03]  /*4740*/  HMMA.16816.F32.BF16 R60, R112, R10.reuse, R60 ;  /* 0x0000000a703c723c */ /* 0x080fe6000004183c */
[----:B------:R-:W-:Y:S01]  /*4750*/  @!P0 FSEL R44, R44, -INF , !P2 ;  /* 0xff8000002c2c8808 */ /* 0x000fe20005000000 */
[----:B------:R-:W-:Y:S01]  /*4760*/  FADD.FTZ R54, R239, R54 ;  /* 0x00000036ef367221 */ /* 0x000fe20000010000 */
[----:B------:R-:W-:Y:S01]  /*4770*/  LOP3.LUT R8, R8, UR39, R21, 0x96, !PT ;  /* 0x0000002708087c12 */ /* 0x000fe2000f8e9615 */
[----:B------:R-:W-:Y:S01]  /*4780*/  FADD.FTZ R53, R238, R53 ;  /* 0x00000035ee357221 */ /* 0x000fe20000010000 */
[CC--:B------:R-:W-:Y:S01]  /*4790*/  @!P0 ISETP.GE.AND P5, PT, R5.reuse, R109.reuse, PT ;  /* 0x0000006d0500820c */ /* 0x0c0fe20003fa6270 */
[----:B------:R-:W-:Y:S01]  /*47a0*/  HMMA.16816.F32.BF16 R64, R104, R10, R64 ;  /* 0x0000000a6840723c */ /* 0x000fe20000041840 */
[----:B------:R-:W2:Y:S01]  /*47b0*/  LDL R106, [R1+0x20] ;  /* 0x00002000016a7983 */ /* 0x000ea20000100800 */
[----:B------:R-:W-:Y:S01]  /*47c0*/  IMAD.MOV.U32 R105, RZ, RZ, 0x10 ;  /* 0x00000010ff697424 */ /* 0x000fe200078e00ff */
[----:B------:R-:W-:Y:S01]  /*47d0*/  UIADD3 UR39, UPT, UPT, UR53, 0x646e171e, URZ ;  /* 0x646e171e35277890 */ /* 0x000fe2000fffe0ff */
[-C--:B------:R-:W-:Y:S01]  /*47e0*/  @!P0 ISETP.GE.AND P2, PT, R5, R108.reuse, PT ;  /* 0x0000006c0500820c */ /* 0x080fe20003f46270 */
[----:B------:R-:W-:Y:S01]  /*47f0*/  @!P0 VIADD R5, R0, 0x30 ;  /* 0x0000003000058836 */ /* 0x000fe20000000000 */
[----:B------:R-:W-:Y:S01]  /*4800*/  @!P0 FSEL R49, R49, -INF , !P6 ;  /* 0xff80000031318808 */ /* 0x000fe20007000000 */
[----:B------:R-:W-:Y:S01]  /*4810*/  FADD.FTZ R55, R238, R55 ;  /* 0x00000037ee377221 */ /* 0x000fe20000010000 */
[----:B------:R-:W-:Y:S01]  /*4820*/  SEL R105, R105, 0xfffffff0, !P1 ;  /* 0xfffffff069697807 */ /* 0x000fe20004800000 */
[----:B------:R-:W-:Y:S01]  /*4830*/  FADD.FTZ R58, R239, R58 ;  /* 0x0000003aef3a7221 */ /* 0x000fe20000010000 */
[----:B------:R-:W-:Y:S01]  /*4840*/  @!P0 ISETP.GE.AND P6, PT, R4, R109, PT ;  /* 0x0000006d0400820c */ /* 0x000fe20003fc6270 */
[----:B------:R-:W-:Y:S01]  /*4850*/  FADD.FTZ R61, R235, R61 ;  /* 0x0000003deb3d7221 */ /* 0x000fe20000010000 */
[----:B------:R-:W-:Y:S01]  /*4860*/  @!P0 ISETP.GE.AND P3, PT, R5, R3, PT ;  /* 0x000000030500820c */ /* 0x000fe20003f66270 */
[----:B------:R-:W-:Y:S01]  /*4870*/  FADD.FTZ R63, R235, R63 ;  /* 0x0000003feb3f7221 */ /* 0x000fe20000010000 */
[----:B------:R-:W-:Y:S01]  /*4880*/  @!P0 FSEL R50, R50, -INF , !P2 ;  /* 0xff80000032328808 */ /* 0x000fe20005000000 */
[C---:B------:R-:W-:Y:S01]  /*4890*/  FADD.FTZ R60, R236.reuse, R60 ;  /* 0x0000003cec3c7221 */ /* 0x040fe20000010000 */
[----:B------:R-:W-:Y:S01]  /*48a0*/  @!P0 FSEL R53, R53, -INF , !P6 ;  /* 0xff80000035358808 */ /* 0x000fe20007000000 */
[C---:B------:R-:W-:Y:S01]  /*48b0*/  FADD.FTZ R62, R236.reuse, R62 ;  /* 0x0000003eec3e7221 */ /* 0x040fe20000010000 */
        /* <DEDUP_REMOVED lines=10> */
[----:B------:R-:W-:Y:S01]  /*4960*/  @!P0 ISETP.GE.AND P5, PT, R5, R109, PT ;  /* 0x0000006d0500820c */ /* 0x000fe20003fa6270 */
[----:B------:R-:W-:Y:S01]  /*4970*/  FADD.FTZ R59, R238, R59 ;  /* 0x0000003bee3b7221 */ /* 0x000fe20000010000 */
[-C--:B------:R-:W-:Y:S01]  /*4980*/  @!P0 ISETP.GE.AND P2, PT, R4, R3.reuse, PT ;  /* 0x000000030400820c */ /* 0x080fe20003f46270 */
[----:B------:R-:W-:Y:S01]  /*4990*/  FADD.FTZ R57, R238, R57 ;  /* 0x00000039ee397221 */ /* 0x000fe20000010000 */
[----:B------:R-:W-:Y:S01]  /*49a0*/  LOP3.LUT R6, R6, UR41, R15, 0x96, !PT ;  /* 0x0000002906067c12 */ /* 0x000fe2000f8e960f */
[----:B------:R-:W-:Y:S01]  /*49b0*/  FADD.FTZ R56, R239, R56 ;  /* 0x00000038ef387221 */ /* 0x000fe20000010000 */
[-C--:B------:R-:W-:Y:S01]  /*49c0*/  @!P0 ISETP.GE.AND P6, PT, R4, R2.reuse, PT ;  /* 0x000000020400820c */ /* 0x080fe20003fc6270 */
[C---:B------:R-:W-:Y:S01]  /*49d0*/  @!P0 VIADD R4, R0.reuse, 0x38 ;  /* 0x0000003800048836 */ /* 0x040fe20000000000 */
[----:B------:R-:W-:Y:S01]  /*49e0*/  @!P0 FSEL R57, R57, -INF , !P2 ;  /* 0xff80000039398808 */ /* 0x000fe20005000000 */
[----:B------:R-:W-:Y:S01]  /*49f0*/  @!P0 VIADD R0, R0, 0x39 ;  /* 0x0000003900008836 */ /* 0x000fe20000000000 */
[----:B------:R-:W-:Y:S01]  /*4a00*/  @!P0 FSEL R52, R52, -INF , !P5 ;  /* 0xff80000034348808 */ /* 0x000fe20006800000 */
[----:B------:R-:W-:Y:S01]  /*4a10*/  IMAD.WIDE.U32 R22, R8, -0x326172a9, RZ ;  /* 0xcd9e8d5708167825 */ /* 0x000fe200078e00ff */
[----:B------:R-:W-:Y:S02]  /*4a20*/  @!P0 FSEL R59, R59, -INF , !P6 ;  /* 0xff8000003b3b8808 */ /* 0x000fe40007000000 */
[-C--:B------:R-:W-:Y:S02]  /*4a30*/  @!P0 ISETP.GE.AND P5, PT, R5, R2.reuse, PT ;  /* 0x000000020500820c */ /* 0x080fe40003fa6270 */
[----:B------:R-:W-:Y:S02]  /*4a40*/  @!P0 FSEL R56, R56, -INF , !P3 ;  /* 0xff80000038388808 */ /* 0x000fe40005800000 */
[-C--:B------:R-:W-:Y:S02]  /*4a50*/  @!P0 ISETP.GE.AND P6, PT, R0, R2.reuse, PT ;  /* 0x000000020000820c */ /* 0x080fe40003fc6270 */
[----:B------:R-:W-:Y:S02]  /*4a60*/  @!P0 FSEL R58, R58, -INF , !P5 ;  /* 0xff8000003a3a8808 */ /* 0x000fe40006800000 */
[----:B------:R-:W-:Y:S02]  /*4a70*/  @!P0 ISETP.GE.AND P5, PT, R4, R2, PT ;  /* 0x000000020400820c */ /* 0x000fe40003fa6270 */
[----:B------:R-:W-:Y:S01]  /*4a80*/  LOP3.LUT R2, R186, UR40, R17, 0x96, !PT ;  /* 0x00000028ba027c12 */ /* 0x000fe2000f8e9611 */
[----:B------:R-:W-:Y:S01]  /*4a90*/  IMAD.WIDE.U32 R16, R16, -0x326172a9, RZ ;  /* 0xcd9e8d5710107825 */ /* 0x000fe200078e00ff */
[-C--:B------:R-:W-:Y:S02]  /*4aa0*/  @!P0 ISETP.GE.AND P2, PT, R0, R3.reuse, PT ;  /* 0x000000030000820c */ /* 0x080fe40003f46270 */
[----:B------:R-:W-:Y:S01]  /*4ab0*/  @!P0 ISETP.GE.AND P3, PT, R4, R3, PT ;  /* 0x000000030400820c */ /* 0x000fe20003f66270 */
[----:B------:R-:W-:Y:S01]  /*4ac0*/  IMAD.WIDE.U32 R2, R2, -0x326172a9, RZ ;  /* 0xcd9e8d5702027825 */ /* 0x000fe200078e00ff */
[----:B------:R-:W-:Y:S02]  /*4ad0*/  @!P0 FSEL R61, R61, -INF , !P2 ;  /* 0xff8000003d3d8808 */ /* 0x000fe40005000000 */
[CC--:B------:R-:W-:Y:S02]  /*4ae0*/  @!P0 ISETP.GE.AND P2, PT, R0.reuse, R109.reuse, PT ;  /* 0x0000006d0000820c */ /* 0x0c0fe40003f46270 */
[----:B------:R-:W-:Y:S02]  /*4af0*/  @!P0 FSEL R63, R63, -INF , !P6 ;  /* 0xff8000003f3f8808 */ /* 0x000fe40007000000 */
[-C--:B------:R-:W-:Y:S02]  /*4b00*/  @!P0 ISETP.GE.AND P6, PT, R0, R108.reuse, PT ;  /* 0x0000006c0000820c */ /* 0x080fe40003fc6270 */
[----:B------:R-:W-:Y:S02]  /*4b10*/  @!P0 FSEL R60, R60, -INF , !P3 ;  /* 0xff8000003c3c8808 */ /* 0x000fe40005800000 */
[----:B------:R-:W-:Y:S02]  /*4b20*/  @!P0 ISETP.GE.AND P3, PT, R4, R109, PT ;  /* 0x0000006d0400820c */ /* 0x000fe40003f66270 */
[----:B------:R-:W-:Y:S02]  /*4b30*/  @!P0 FSEL R62, R62, -INF , !P5 ;  /* 0xff8000003e3e8808 */ /* 0x000fe40006800000 */
[----:B------:R-:W-:Y:S01]  /*4b40*/  @!P0 ISETP.GE.AND P5, PT, R4, R108, PT ;  /* 0x0000006c0400820c */ /* 0x000fe20003fa6270 */
[----:B------:R-:W-:Y:S01]  /*4b50*/  IMAD.WIDE.U32 R4, R181, -0x326172a9, RZ ;  /* 0xcd9e8d57b5047825 */ /* 0x000fe200078e00ff */
[----:B------:R-:W-:Y:S01]  /*4b60*/  LOP3.LUT R0, R192, UR40, R9, 0x96, !PT ;  /* 0x00000028c0007c12 */ /* 0x000fe2000f8e9609 */
[----:B------:R-:W-:Y:S01]  /*4b70*/  UIADD3 UR40, UPT, UPT, UR53, -0x56f99767, URZ ;  /* 0xa906689935287890 */ /* 0x000fe2000fffe0ff */
[----:B------:R-:W-:Y:S02]  /*4b80*/  LOP3.LUT R9, R188, UR45, R7, 0x96, !PT ;  /* 0x0000002dbc097c12 */ /* 0x000fe4000f8e9607 */
        /* <DEDUP_REMOVED lines=16> */
[C---:B------:R-:W-:Y:S02]  /*4c90*/  PRMT R109, R4.reuse, 0x7772, RZ ;  /* 0x00007772046d7816 */ /* 0x040fe400000000ff */
[----:B------:R-:W-:Y:S02]  /*4ca0*/  PRMT R112, R4, 0x7771, RZ ;  /* 0x0000777104707816 */ /* 0x000fe400000000ff */
[----:B------:R-:W-:Y:S02]  /*4cb0*/  LOP3.LUT R15, R6, UR39, R3, 0x96, !PT ;  /* 0x00000027060f7c12 */ /* 0x000fe4000f8e9603 */
[----:B------:R-:W-:Y:S01]  /*4cc0*/  PRMT R113, R4, 0x7773, RZ ;  /* 0x0000777304717816 */ /* 0x000fe200000000ff */
[----:B------:R-:W-:Y:S01]  /*4cd0*/  IMAD.WIDE.U32 R4, R18, -0x2daee0ad, RZ ;  /* 0xd2511f5312047825 */ /* 0x000fe200078e00ff */
[----:B------:R-:W-:Y:S02]  /*4ce0*/  LOP3.LUT R178, R178, UR40, R7, 0x96, !PT ;  /* 0x00000028b2b27c12 */ /* 0x000fe4000f8e9607 */
[C---:B------:R-:W-:Y:S01]  /*4cf0*/  PRMT R114, R2.reuse, 0x7770, RZ ;  /* 0x0000777002727816 */ /* 0x040fe200000000ff */
[----:B------:R-:W-:Y:S01]  /*4d00*/  IMAD.WIDE.U32 R6, R17, -0x2daee0ad, RZ ;  /* 0xd2511f5311067825 */ /* 0x000fe200078e00ff */
[C---:B------:R-:W-:Y:S02]  /*4d10*/  PRMT R199, R2.reuse, 0x7771, RZ ;  /* 0x0000777102c77816 */ /* 0x040fe400000000ff */
[----:B------:R-:W-:Y:S02]  /*4d20*/  PRMT R223, R2, 0x7772, RZ ;  /* 0x0000777202df7816 */ /* 0x000fe400000000ff */
[----:B------:R-:W-:Y:S02]  /*4d30*/  PRMT R25, R6, 0x7770, RZ ;  /* 0x0000777006197816 */ /* 0x000fe400000000ff */
[----:B------:R-:W-:Y:S02]  /*4d40*/  PRMT R222, R2, 0x7773, RZ ;  /* 0x0000777302de7816 */ /* 0x000fe400000000ff */
[----:B------:R-:W-:Y:S01]  /*4d50*/  LOP3.LUT R2, R12, UR40, R5, 0x96, !PT ;  /* 0x000000280c027c12 */ /* 0x000fe2000f8e9605 */
[----:B------:R-:W-:Y:S01]  /*4d60*/  FMUL.FTZ R12, R194, 1.4426950216293334961 ;  /* 0x3fb8aa3bc20c7820 */ /* 0x000fe20000410000 */
[----:B------:R-:W-:Y:S01]  /*4d70*/  LOP3.LUT R7, R4, UR39, R7, 0x96, !PT ;  /* 0x0000002704077c12 */ /* 0x000fe2000f8e9607 */
[----:B------:R-:W-:Y:S01]  /*4d80*/  IMAD.WIDE.U32 R4, R0, -0x326172a9, RZ ;  /* 0xcd9e8d5700047825 */ /* 0x000fe200078e00ff */
[----:B------:R-:W-:Y:S02]  /*4d90*/  @!P0 FSEL R67, R67, -INF , !P6 ;  /* 0xff80000043438808 */ /* 0x000fe40007000000 */
[----:B------:R-:W-:Y:S01]  /*4da0*/  FSETP.NEU.FTZ.AND P6, PT, R196, -INF , PT ;  /* 0xff800000c400780b */ /* 0x000fe20003fdd000 */
[----:B------:R-:W-:Y:S01]  /*4db0*/  IMAD.WIDE.U32 R2, R2, -0x326172a9, RZ ;  /* 0xcd9e8d5702027825 */ /* 0x000fe200078e00ff */
[----:B------:R-:W-:Y:S02]  /*4dc0*/  LOP3.LUT R0, R14, UR41, R5, 0x96, !PT ;  /* 0x000000290e007c12 */ /* 0x000fe4000f8e9605 */
[----:B------:R-:W-:Y:S02]  /*4dd0*/  PRMT R102, R6, 0x7771, RZ ;  /* 0x0000777106667816 */ /* 0x000fe400000000ff */
[----:B------:R-:W-:Y:S02]  /*4de0*/  PRMT R23, R4, 0x7772, RZ ;  /* 0x0000777204177816 */ /* 0x000fe400000000ff */
[----:B------:R-:W-:Y:S02]  /*4df0*/  LOP3.LUT R5, R16, UR41, R3, 0x96, !PT ;  /* 0x0000002910057c12 */ /* 0x000fe4000f8e9603 */
[----:B------:R-:W-:Y:S02]  /*4e00*/  PRMT R21, R4, 0x7773, RZ ;  /* 0x0000777304157816 */ /* 0x000fe400000000ff */
[----:B------:R-:W-:Y:S02]  /*4e10*/  LOP3.LUT R3, R0, 0xff, RZ, 0xc0, !PT ;  /* 0x000000ff00037812 */ /* 0x000fe400078ec0ff */
[----:B------:R-:W-:Y:S02]  /*4e20*/  PRMT R14, R2, 0x7771, RZ ;  /* 0x00007771020e7816 */ /* 0x000fe400000000ff */
[----:B------:R-:W-:Y:S01]  /*4e30*/  ISETP.LE.U32.AND P3, PT, R3, UR15, PT ;  /* 0x0000000f03007c0c */ /* 0x000fe2000bf63070 */
[----:B------:R-:W-:Y:S01]  /*4e40*/  FMUL.FTZ R3, R196, 1.4426950216293334961 ;  /* 0x3fb8aa3bc4037820 */ /* 0x000fe20000410000 */
[C---:B------:R-:W-:Y:S02]  /*4e50*/  PRMT R104, R6.reuse, 0x7772, RZ ;  /* 0x0000777206687816 */ /* 0x040fe400000000ff */
[----:B------:R-:W-:Y:S02]  /*4e60*/  PRMT R103, R6, 0x7773, RZ ;  /* 0x0000777306677816 */ /* 0x000fe400000000ff */
[C---:B------:R-:W-:Y:S02]  /*4e70*/  PRMT R17, R4.reuse, 0x7770, RZ ;  /* 0x0000777004117816 */ /* 0x040fe400000000ff */
[----:B------:R-:W-:Y:S01]  /*4e80*/  PRMT R18, R4, 0x7771, RZ ;  /* 0x0000777104127816 */ /* 0x000fe200000000ff */
[C---:B------:R-:W-:Y:S01]  /*4e90*/  FMUL.FTZ R4, R197.reuse, 1.4426950216293334961 ;  /* 0x3fb8aa3bc5047820 */ /* 0x040fe20000410000 */
[C---:B------:R-:W-:Y:S02]  /*4ea0*/  PRMT R6, R2.reuse, 0x7770, RZ ;  /* 0x0000777002067816 */ /* 0x040fe400000000ff */
[C---:B------:R-:W-:Y:S02]  /*4eb0*/  PRMT R16, R2.reuse, 0x7772, RZ ;  /* 0x0000777202107816 */ /* 0x040fe400000000ff */
[----:B------:R-:W-:Y:S02]  /*4ec0*/  PRMT R13, R2, 0x7773, RZ ;  /* 0x00007773020d7816 */ /* 0x000fe400000000ff */
[----:B------:R-:W-:Y:S02]  /*4ed0*/  SHF.R.U32.HI R2, RZ, 0x18, R0 ;  /* 0x00000018ff027819 */ /* 0x000fe40000011600 */
[----:B------:R-:W-:Y:S02]  /*4ee0*/  @!P0 FSEL R66, R66, -INF , !P5 ;  /* 0xff80000042428808 */ /* 0x000fe40006800000 */
[----:B------:R-:W-:Y:S02]  /*4ef0*/  FSETP.NEU.FTZ.AND P5, PT, R197, -INF , PT ;  /* 0xff800000c500780b */ /* 0x000fe40003fbd000 */
[----:B------:R-:W-:Y:S02]  /*4f00*/  FSEL R3, R3, RZ, P6 ;  /* 0x000000ff03037208 */ /* 0x000fe40003000000 */
[----:B------:R-:W-:Y:S02]  /*4f10*/  @!P0 FSEL R65, R65, -INF , !P2 ;  /* 0xff80000041418808 */ /* 0x000fe40005000000 */
[----:B------:R-:W-:Y:S01]  /*4f20*/  ISETP.LE.U32.AND P2, PT, R2, UR15, PT ;  /* 0x0000000f02007c0c */ /* 0x000fe2000bf43070 */
[--C-:B------:R-:W-:Y:S01]  /*4f30*/  FFMA.FTZ R11, R160, UR14, -R3.reuse ;  /* 0x0000000ea00b7c23 */ /* 0x100fe20008010803 */
[----:B------:R-:W-:Y:S01]  /*4f40*/  PRMT R2, R0, 0x7632, R2 ;  /* 0x0000763200027816 */ /* 0x000fe20000000002 */
[----:B------:R-:W-:Y:S01]  /*4f50*/  FFMA.FTZ R9, R159, UR14, -R3 ;  /* 0x0000000e9f097c23 */ /* 0x000fe20008010803 */
[----:B------:R-:W-:Y:S01]  /*4f60*/  FSEL R4, R4, RZ, P5 ;  /* 0x000000ff04047208 */ /* 0x000fe20002800000 */
[----:B------:R-:W1:Y:S01]  /*4f70*/  MUFU.EX2 R200, R11 ;  /* 0x0000000b00c87308 */ /* 0x000e620000000800 */
[----:B------:R-:W-:Y:S02]  /*4f80*/  LOP3.LUT R2, R2, 0xff, RZ, 0xc0, !PT ;  /* 0x000000ff02027812 */ /* 0x000fe400078ec0ff */
[----:B------:R-:W-:Y:S01]  /*4f90*/  ISETP.LE.U32.AND P0, PT, R6, UR15, PT ;  /* 0x0000000f06007c0c */ /* 0x000fe2000bf03070 */
[--C-:B------:R-:W-:Y:S01]  /*4fa0*/  FFMA.FTZ R6, R158, UR14, -R4.reuse ;  /* 0x0000000e9e067c23 */ /* 0x100fe20008010804 */
[----:B------:R-:W-:Y:S01]  /*4fb0*/  ISETP.LE.U32.AND P5, PT, R2, UR15, PT ;  /* 0x0000000f02007c0c */ /* 0x000fe2000bfa3070 */
[C---:B------:R-:W-:Y:S01]  /*4fc0*/  FMUL.FTZ R2, R195.reuse, 1.4426950216293334961 ;  /* 0x3fb8aa3bc3027820 */ /* 0x040fe20000410000 */
[----:B------:R-:W-:Y:S03]  /*4fd0*/  FSETP.NEU.FTZ.AND P6, PT, R195, -INF , PT ;  /* 0xff800000c300780b */ /* 0x000fe60003fdd000 */
[----:B------:R3:W4:Y:S01]  /*4fe0*/  MUFU.EX2 R198, R6 ;  /* 0x0000000600c67308 */ /* 0x0007220000000800 */
[----:B------:R-:W-:Y:S01]  /*4ff0*/  LOP3.LUT R0, R0, 0xffff, RZ, 0xc0, !PT ;  /* 0x0000ffff00007812 */ /* 0x000fe200078ec0ff */
[----:B------:R-:W-:Y:S01]  /*5000*/  FFMA.FTZ R10, R157, UR14, -R4 ;  /* 0x0000000e9d0a7c23 */ /* 0x000fe20008010804 */
[----:B------:R-:W-:Y:S07]  /*5010*/  FSEL R2, R2, RZ, P6 ;  /* 0x000000ff02027208 */ /* 0x000fee0003000000 */
[----:B------:R4:W4:Y:S01]  /*5020*/  MUFU.EX2 R201, R9 ;  /* 0x0000000900c97308 */ /* 0x0009220000000800 */
[----:B------:R-:W-:Y:S01]  /*5030*/  SHF.R.U32.HI R0, RZ, 0x8, R0 ;  /* 0x00000008ff007819 */ /* 0x000fe20000011600 */
[----:B-1----:R-:W-:Y:S01]  /*5040*/  @!P2 FADD.FTZ R200, -R200, -RZ ;  /* 0x800000ffc8c8a221 */ /* 0x002fe20000010100 */
[----:B------:R-:W-:Y:S01]  /*5050*/  FSETP.NEU.FTZ.AND P6, PT, R194, -INF , PT ;  /* 0xff800000c200780b */ /* 0x000fe20003fdd000 */
[----:B------:R-:W-:Y:S06]  /*5060*/  FFMA.FTZ R11, R170, UR14, -R2 ;  /* 0x0000000eaa0b7c23 */ /* 0x000fec0008010802 */
[----:B------:R1:W1:Y:S10]  /*5070*/  MUFU.EX2 R197, R10 ;  /* 0x0000000a00c57308 */ /* 0x0002740000000800 */
[----:B------:R1:W-:Y:S01]  /*5080*/  MUFU.EX2 R215, R11 ;  /* 0x0000000b00d77308 */ /* 0x0003e20000000800 */
[----:B---3--:R-:W-:Y:S01]  /*5090*/  LOP3.LUT R6, R0, 0xffff, RZ, 0xc0, !PT ;  /* 0x0000ffff00067812 */ /* 0x008fe200078ec0ff */
[----:B----4-:R-:W-:Y:S01]  /*50a0*/  @!P3 FADD.FTZ R198, -R198, -RZ ;  /* 0x800000ffc6c6b221 */ /* 0x010fe20000010100 */
[----:B------:R-:W-:Y:S01]  /*50b0*/  FSEL R0, R12, RZ, P6 ;  /* 0x000000ff0c007208 */ /* 0x000fe20003000000 */
[----:B------:R-:W-:Y:S01]  /*50c0*/  FFMA.FTZ R12, R32, UR14, -R4 ;  /* 0x0000000e200c7c23 */ /* 0x000fe20008010804 */
[----:B------:R-:W-:Y:S01]  /*50d0*/  LOP3.LUT R9, R5, 0xff, RZ, 0xc0, !PT ;  /* 0x000000ff05097812 */ /* 0x000fe200078ec0ff */
[----:B------:R-:W-:Y:S01]  /*50e0*/  @!P5 FADD.FTZ R201, -R201, -RZ ;  /* 0x800000ffc9c9d221 */ /* 0x000fe20000010100 */
[----:B------:R-:W-:Y:S01]  /*50f0*/  ISETP.LE.U32.AND P6, PT, R6, UR15, PT ;  /* 0x0000000f06007c0c */ /* 0x000fe2000bfc3070 */
[----:B------:R-:W-:Y:S01]  /*5100*/  FFMA.FTZ R159, R62, UR14, -R0 ;  /* 0x0000000e3e9f7c23 */ /* 0x000fe20008010800 */
[----:B------:R-:W-:Y:S01]  /*5110*/  ISETP.LE.U32.AND P3, PT, R9, UR15, PT ;  /* 0x0000000f09007c0c */ /* 0x000fe2000bf63070 */
[----:B-1----:R-:W-:Y:S01]  /*5120*/  FFMA.FTZ R10, R162, UR14, -R2 ;  /* 0x0000000ea20a7c23 */ /* 0x002fe20008010802 */
[C---:B------:R-:W-:Y:S02]  /*5130*/  LOP3.LUT R6, R5.reuse, 0xffff, RZ, 0xc0, !PT ;  /* 0x0000ffff05067812 */ /* 0x040fe400078ec0ff */
[----:B------:R-:W-:Y:S01]  /*5140*/  PRMT R9, R5, 0x7632, R9 ;  /* 0x0000763205097816 */ /* 0x000fe20000000009 */
[----:B------:R-:W-:Y:S01]  /*5150*/  FFMA.FTZ R11, R174, UR14, -R0 ;  /* 0x0000000eae0b7c23 */ /* 0x000fe20008010800 */
[----:B------:R-:W-:Y:S01]  /*5160*/  SHF.R.U32.HI R5, RZ, 0x18, R5 ;  /* 0x00000018ff057819 */ /* 0x000fe20000011605 */
[----:B------:R1:W3:Y:S01]  /*5170*/  MUFU.EX2 R214, R10 ;  /* 0x0000000a00d67308 */ /* 0x0002e20000000800 */
[----:B------:R-:W-:Y:S02]  /*5180*/  SHF.R.U32.HI R6, RZ, 0x8, R6 ;  /* 0x00000008ff067819 */ /* 0x000fe40000011606 */
[----:B------:R-:W-:Y:S01]  /*5190*/  ISETP.LE.U32.AND P2, PT, R5, UR15, PT ;  /* 0x0000000f05007c0c */ /* 0x000fe2000bf43070 */
[----:B------:R-:W-:Y:S01]  /*51a0*/  FFMA.FTZ R5, R169, UR14, -R0 ;  /* 0x0000000ea9057c23 */ /* 0x000fe20008010800 */
[----:B------:R-:W-:Y:S05]  /*51b0*/  LOP3.LUT R6, R6, 0xffff, RZ, 0xc0, !PT ;  /* 0x0000ffff06067812 */ /* 0x000fea00078ec0ff */
[----:B------:R-:W4:Y:S01]  /*51c0*/  MUFU.EX2 R220, R11 ;  /* 0x0000000b00dc7308 */ /* 0x000f220000000800 */
[----:B------:R-:W-:Y:S01]  /*51d0*/  @!P6 FADD.FTZ R197, -R197, -RZ ;  /* 0x800000ffc5c5e221 */ /* 0x000fe20000010100 */
[----:B------:R-:W-:Y:S08]  /*51e0*/  ISETP.LE.U32.AND P6, PT, R6, UR15, PT ;  /* 0x0000000f06007c0c */ /* 0x000ff0000bfc3070 */
[----:B------:R4:W-:Y:S01]  /*51f0*/  MUFU.EX2 R219, R5 ;  /* 0x0000000500db7308 */ /* 0x0009e20000000800 */
[----:B------:R-:W-:Y:S01]  /*5200*/  LOP3.LUT R6, R9, 0xff, RZ, 0xc0, !PT ;  /* 0x000000ff09067812 */ /* 0x000fe200078ec0ff */
[----:B------:R-:W-:Y:S01]  /*5210*/  FFMA.FTZ R9, R164, UR14, -R2 ;  /* 0x0000000ea4097c23 */ /* 0x000fe20008010802 */
[----:B-1----:R-:W-:Y:S02]  /*5220*/  FFMA.FTZ R10, R172, UR14, -R0 ;  /* 0x0000000eac0a7c23 */ /* 0x002fe40008010800 */
[----:B------:R-:W-:Y:S01]  /*5230*/  ISETP.LE.U32.AND P5, PT, R6, UR15, PT ;  /* 0x0000000f06007c0c */ /* 0x000fe2000bfa3070 */
[----:B------:R-:W-:Y:S01]  /*5240*/  FFMA.FTZ R6, R168, UR14, -R2 ;  /* 0x0000000ea8067c23 */ /* 0x000fe20008010802 */
[----:B---3--:R-:W-:Y:S01]  /*5250*/  @!P3 FADD.FTZ R214, -R214, -RZ ;  /* 0x800000ffd6d6b221 */ /* 0x008fe20000010100 */
[----:B------:R-:W-:Y:S02]  /*5260*/  ISETP.GT.U32.AND P3, PT, R14, UR15, PT ;  /* 0x0000000f0e007c0c */ /* 0x000fe4000bf64070 */
[----:B------:R1:W3:Y:S01]  /*5270*/  MUFU.EX2 R211, R9 ;  /* 0x0000000900d37308 */ /* 0x0002e20000000800 */
[----:B----4-:R-:W-:Y:S01]  /*5280*/  @!P2 FADD.FTZ R220, -R220, -RZ ;  /* 0x800000ffdcdca221 */ /* 0x010fe20000010100 */
[----:B------:R-:W-:Y:S01]  /*5290*/  @!P6 FADD.FTZ R215, -R215, -RZ ;  /* 0x800000ffd7d7e221 */ /* 0x000fe20000010100 */
[----:B------:R-:W-:Y:S07]  /*52a0*/  ISETP.GT.U32.AND P6, PT, R16, UR15, PT ;  /* 0x0000000f10007c0c */ /* 0x000fee000bfc4070 */
[----:B------:R4:W4:Y:S01]  /*52b0*/  MUFU.EX2 R210, R6 ;  /* 0x0000000600d27308 */ /* 0x0009220000000800 */
[----:B------:R-:W-:Y:S09]  /*52c0*/  LOP3.LUT R5, R8, 0xff, RZ, 0xc0, !PT ;  /* 0x000000ff08057812 */ /* 0x000ff200078ec0ff */
[----:B------:R-:W4:Y:S01]  /*52d0*/  MUFU.EX2 R221, R10 ;  /* 0x0000000a00dd7308 */ /* 0x000f220000000800 */
[----:B------:R-:W-:Y:S01]  /*52e0*/  ISETP.LE.U32.AND P2, PT, R5, UR15, PT ;  /* 0x0000000f05007c0c */ /* 0x000fe2000bf43070 */
[----:B------:R-:W-:Y:S08]  /*52f0*/  FFMA.FTZ R5, R111, UR14, -R4 ;  /* 0x0000000e6f057c23 */ /* 0x000ff00008010804 */
[----:B------:R-:W-:Y:S01]  /*5300*/  MUFU.EX2 R159, R159 ;  /* 0x0000009f009f7308 */ /* 0x000fe20000000800 */
[----:B-1----:R-:W-:Y:S01]  /*5310*/  FFMA.FTZ R9, R167, UR14, -R0 ;  /* 0x0000000ea7097c23 */ /* 0x002fe20008010800 */
[----:B---3--:R-:W-:Y:S01]  /*5320*/  @!P0 FADD.FTZ R211, -R211, -RZ ;  /* 0x800000ffd3d38221 */ /* 0x008fe20000010100 */
[----:B------:R-:W-:Y:S07]  /*5330*/  ISETP.LE.U32.AND P0, PT, R17, UR15, PT ;  /* 0x0000000f11007c0c */ /* 0x000fee000bf03070 */
[----:B------:R1:W3:Y:S01]  /*5340*/  MUFU.EX2 R194, R5 ;  /* 0x0000000500c27308 */ /* 0x0002e20000000800 */
[----:B------:R-:W-:Y:S01]  /*5350*/  @P6 FADD.FTZ R219, -R219, -RZ ;  /* 0x800000ffdbdb6221 */ /* 0x000fe20000010100 */
[--C-:B----4-:R-:W-:Y:S01]  /*5360*/  FFMA.FTZ R6, R110, UR14, -R4.reuse ;  /* 0x0000000e6e067c23 */ /* 0x110fe20008010804 */
[----:B------:R-:W-:Y:S01]  /*5370*/  @P3 FADD.FTZ R210, -R210, -RZ ;  /* 0x800000ffd2d23221 */ /* 0x000fe20000010100 */
[----:B------:R-:W-:Y:S06]  /*5380*/  ISETP.GT.U32.AND P3, PT, R18, UR15, PT ;  /* 0x0000000f12007c0c */ /* 0x000fec000bf64070 */
[----:B------:R4:W2:Y:S01]  /*5390*/  MUFU.EX2 R218, R9 ;  /* 0x0000000900da7308 */ /* 0x0008a20000000800 */
[----:B------:R-:W-:Y:S01]  /*53a0*/  @!P5 FADD.FTZ R221, -R221, -RZ ;  /* 0x800000ffddddd221 */ /* 0x000fe20000010100 */
[----:B------:R-:W-:Y:S01]  /*53b0*/  ISETP.GT.U32.AND P5, PT, R13, UR15, PT ;  /* 0x0000000f0d007c0c */ /* 0x000fe2000bfa4070 */
[----:B------:R-:W-:Y:S07]  /*53c0*/  IMAD.WIDE.U32 R10, R178, -0x326172a9, RZ ;  /* 0xcd9e8d57b20a7825 */ /* 0x000fee00078e00ff */
[----:B------:R-:W2:Y:S01]  /*53d0*/  MUFU.EX2 R190, R6 ;  /* 0x0000000600be7308 */ /* 0x000ea20000000800 */
[--C-:B------:R-:W-:Y:S01]  /*53e0*/  FFMA.FTZ R13, R34, UR14, -R3.reuse ;  /* 0x0000000e220d7c23 */ /* 0x100fe20008010803 */
[--C-:B-1----:R-:W-:Y:S08]  /*53f0*/  FFMA.FTZ R5, R161, UR14, -R3.reuse ;  /* 0x0000000ea1057c23 */ /* 0x102ff00008010803 */
[----:B------:R-:W-:Y:S01]  /*5400*/  MUFU.EX2 R183, R13 ;  /* 0x0000000d00b77308 */ /* 0x000fe20000000800 */
[----:B---3--:R-:W-:Y:S01]  /*5410*/  @P3 FADD.FTZ R194, -R194, -RZ ;  /* 0x800000ffc2c23221 */ /* 0x008fe20000010100 */
[----:B------:R-:W-:Y:S08]  /*5420*/  ISETP.LE.U32.AND P3, PT, R25, UR15, PT ;  /* 0x0000000f19007c0c */ /* 0x000ff0000bf63070 */
[----:B------:R1:W3:Y:S01]  /*5430*/  MUFU.EX2 R196, R5 ;  /* 0x0000000500c47308 */ /* 0x0002e20000000800 */
[----:B----4-:R-:W-:Y:S01]  /*5440*/  FFMA.FTZ R9, R101, UR14, -R4 ;  /* 0x0000000e65097c23 */ /* 0x010fe20008010804 */
[----:B--2---:R-:W-:Y:S01]  /*5450*/  @P5 FADD.FTZ R218, -R218, -RZ ;  /* 0x800000ffdada5221 */ /* 0x004fe20000010100 */
[----:B------:R-:W-:Y:S01]  /*5460*/  ISETP.GT.U32.AND P5, PT, R23, UR15, PT ;  /* 0x0000000f17007c0c */ /* 0x000fe2000bfa4070 */
[----:B------:R-:W-:Y:S01]  /*5470*/  @!P0 FADD.FTZ R190, -R190, -RZ ;  /* 0x800000ffbebe8221 */ /* 0x000fe20000010100 */
[----:B------:R-:W-:Y:S05]  /*5480*/  SHF.R.U32.HI R6, RZ, 0x18, R8 ;  /* 0x00000018ff067819 */ /* 0x000fea0000011608 */
[----:B------:R2:W-:Y:S01]  /*5490*/  MUFU.EX2 R189, R9 ;  /* 0x0000000900bd7308 */ /* 0x0005e20000000800 */
[----:B------:R-:W-:Y:S02]  /*54a0*/  ISETP.GT.U32.AND P0, PT, R21, UR15, PT ;  /* 0x0000000f15007c0c */ /* 0x000fe4000bf04070 */
[----:B------:R-:W-:Y:S02]  /*54b0*/  ISETP.LE.U32.AND P6, PT, R6, UR15, PT ;  /* 0x0000000f06007c0c */ /* 0x000fe4000bfc3070 */
[C---:B------:R-:W-:Y:S02]  /*54c0*/  PRMT R6, R8.reuse, 0x7632, R6 ;  /* 0x0000763208067816 */ /* 0x040fe40000000006 */
[----:B------:R-:W-:Y:S01]  /*54d0*/  LOP3.LUT R8, R8, 0xffff, RZ, 0xc0, !PT ;  /* 0x0000ffff08087812 */ /* 0x000fe200078ec0ff */
[--C-:B-1----:R-:W-:Y:S01]  /*54e0*/  FFMA.FTZ R5, R163, UR14, -R3.reuse ;  /* 0x0000000ea3057c23 */ /* 0x102fe20008010803 */
[----:B------:R-:W-:Y:S01]  /*54f0*/  LOP3.LUT R6, R6, 0xff, RZ, 0xc0, !PT ;  /* 0x000000ff06067812 */ /* 0x000fe200078ec0ff */
[----:B---3--:R-:W-:Y:S02]  /*5500*/  @P5 FADD.FTZ R196, -R196, -RZ ;  /* 0x800000ffc4c45221 */ /* 0x008fe40000010100 */
[----:B------:R1:W3:Y:S01]  /*5510*/  MUFU.EX2 R195, R5 ;  /* 0x0000000500c37308 */ /* 0x0002e20000000800 */
[----:B------:R-:W-:Y:S01]  /*5520*/  ISETP.LE.U32.AND P5, PT, R6, UR15, PT ;  /* 0x0000000f06007c0c */ /* 0x000fe2000bfa3070 */
[----:B------:R-:W-:Y:S01]  /*5530*/  FFMA.FTZ R6, R171, UR14, -R3 ;  /* 0x0000000eab067c23 */ /* 0x000fe20008010803 */
[----:B--2---:R-:W-:Y:S07]  /*5540*/  FFMA.FTZ R9, R165, UR14, -R2 ;  /* 0x0000000ea5097c23 */ /* 0x004fee0008010802 */
[----:B------:R2:W4:Y:S10]  /*5550*/  MUFU.EX2 R191, R6 ;  /* 0x0000000600bf7308 */ /* 0x0005340000000800 */
[----:B------:R-:W-:Y:S01]  /*5560*/  MUFU.EX2 R205, R9 ;  /* 0x0000000900cd7308 */ /* 0x000fe20000000800 */
[----:B-1----:R-:W-:Y:S01]  /*5570*/  FFMA.FTZ R5, R19, UR14, -R4 ;  /* 0x0000000e13057c23 */ /* 0x002fe20008010804 */
[----:B---3--:R-:W-:Y:S08]  /*5580*/  @P0 FADD.FTZ R195, -R195, -RZ ;  /* 0x800000ffc3c30221 */ /* 0x008ff00000010100 */
[----:B------:R1:W3:Y:S01]  /*5590*/  MUFU.EX2 R193, R5 ;  /* 0x0000000500c17308 */ /* 0x0002e20000000800 */
[----:B--2---:R-:W-:Y:S01]  /*55a0*/  PRMT R6, R7, 0x7632, R6 ;  /* 0x0000763207067816 */ /* 0x004fe20000000006 */
[----:B------:R-:W-:Y:S02]  /*55b0*/  IMAD.IADD R110, R176, 0x1, R106 ;  /* 0x00000001b06e7824 */ /* 0x000fe400078e026a */
[----:B----4-:R-:W-:Y:S01]  /*55c0*/  @!P6 FADD.FTZ R191, -R191, -RZ ;  /* 0x800000ffbfbfe221 */ /* 0x010fe20000010100 */
[----:B------:R-:W-:Y:S01]  /*55d0*/  IMAD.IADD R111, R106, 0x1, R173 ;  /* 0x000000016a6f7824 */ /* 0x000fe200078e02ad */
[----:B------:R-:W-:Y:S02]  /*55e0*/  LOP3.LUT R6, R6, 0xff, RZ, 0xc0, !PT ;  /* 0x000000ff06067812 */ /* 0x000fe400078ec0ff */
[----:B-1----:R-:W-:Y:S01]  /*55f0*/  SHF.R.U32.HI R5, RZ, 0x8, R8 ;  /* 0x00000008ff057819 */ /* 0x002fe20000011608 */
[----:B------:R-:W-:Y:S01]  /*5600*/  FFMA.FTZ R8, R166, UR14, -R3 ;  /* 0x0000000ea6087c23 */ /* 0x000fe20008010803 */
[----:B---3--:R-:W-:Y:S02]  /*5610*/  @!P2 FADD.FTZ R193, -R193, -RZ ;  /* 0x800000ffc1c1a221 */ /* 0x008fe40000010100 */
[----:B------:R-:W-:Y:S01]  /*5620*/  LOP3.LUT R5, R5, 0xffff, RZ, 0xc0, !PT ;  /* 0x0000ffff05057812 */ /* 0x000fe200078ec0ff */
[----:B------:R1:W2:Y:S03]  /*5630*/  MUFU.EX2 R192, R8 ;  /* 0x0000000800c07308 */ /* 0x0002a60000000800 */
[----:B------:R-:W-:Y:S02]  /*5640*/  ISETP.LE.U32.AND P0, PT, R5, UR15, PT ;  /* 0x0000000f05007c0c */ /* 0x000fe4000bf03070 */
[----:B------:R-:W-:Y:S04]  /*5650*/  LOP3.LUT R5, R7, 0xff, RZ, 0xc0, !PT ;  /* 0x000000ff07057812 */ /* 0x000fe800078ec0ff */
[----:B------:R-:W-:Y:S02]  /*5660*/  ISETP.LE.U32.AND P2, PT, R5, UR15, PT ;  /* 0x0000000f05007c0c */ /* 0x000fe4000bf43070 */
[----:B------:R-:W-:Y:S02]  /*5670*/  LOP3.LUT R5, R7, 0xffff, RZ, 0xc0, !PT ;  /* 0x0000ffff07057812 */ /* 0x000fe400078ec0ff */
[----:B------:R-:W-:Y:S01]  /*5680*/  SHF.R.U32.HI R7, RZ, 0x18, R7 ;  /* 0x00000018ff077819 */ /* 0x000fe20000011607 */
[----:B-1----:R-:W-:Y:S01]  /*5690*/  FFMA.FTZ R8, R100, UR14, -R2 ;  /* 0x0000000e64087c23 */ /* 0x002fe20008010802 */
[----:B------:R-:W-:Y:S01]  /*56a0*/  SHF.R.U32.HI R5, RZ, 0x8, R5 ;  /* 0x00000008ff057819 */ /* 0x000fe20000011605 */
[----:B------:R-:W-:Y:S01]  /*56b0*/  @!P0 FADD.FTZ R189, -R189, -RZ ;  /* 0x800000ffbdbd8221 */ /* 0x000fe20000010100 */
[----:B------:R-:W-:Y:S01]  /*56c0*/  ISETP.LE.U32.AND P0, PT, R6, UR15, PT ;  /* 0x0000000f06007c0c */ /* 0x000fe2000bf03070 */
[----:B--2---:R-:W-:Y:S01]  /*56d0*/  @!P5 FADD.FTZ R192, -R192, -RZ ;  /* 0x800000ffc0c0d221 */ /* 0x004fe20000010100 */
[----:B------:R-:W-:Y:S01]  /*56e0*/  LOP3.LUT R5, R5, 0xffff, RZ, 0xc0, !PT ;  /* 0x0000ffff05057812 */ /* 0x000fe200078ec0ff */
[----:B------:R-:W-:Y:S01]  /*56f0*/  FFMA.FTZ R6, R27, UR14, -R0 ;  /* 0x0000000e1b067c23 */ /* 0x000fe20008010800 */
[----:B------:R-:W-:Y:S01]  /*5700*/  ISETP.LE.U32.AND P6, PT, R7, UR15, PT ;  /* 0x0000000f07007c0c */ /* 0x000fe2000bfc3070 */
[----:B------:R1:W2:Y:S01]  /*5710*/  MUFU.EX2 R204, R8 ;  /* 0x0000000800cc7308 */ /* 0x0002a20000000800 */
[----:B------:R-:W-:Y:S01]  /*5720*/  ISETP.LE.U32.AND P5, PT, R5, UR15, PT ;  /* 0x0000000f05007c0c */ /* 0x000fe2000bfa3070 */
[----:B------:R-:W-:Y:S08]  /*5730*/  FFMA.FTZ R5, R28, UR14, -R2 ;  /* 0x0000000e1c057c23 */ /* 0x000ff00008010802 */
[----:B------:R3:W4:Y:S10]  /*5740*/  MUFU.EX2 R216, R6 ;  /* 0x0000000600d87308 */ /* 0x0007340000000800 */
[----:B------:R4:W4:Y:S01]  /*5750*/  MUFU.EX2 R203, R5 ;  /* 0x0000000500cb7308 */ /* 0x0009220000000800 */
[--C-:B-1----:R-:W-:Y:S01]  /*5760*/  FFMA.FTZ R8, R26, UR14, -R0.reuse ;  /* 0x0000000e1a087c23 */ /* 0x102fe20008010800 */
[----:B--2---:R-:W-:Y:S01]  /*5770*/  @!P2 FADD.FTZ R204, -R204, -RZ ;  /* 0x800000ffcccca221 */ /* 0x004fe20000010100 */
[----:B------:R-:W-:Y:S01]  /*5780*/  ISETP.GT.U32.AND P2, PT, R102, UR15, PT ;  /* 0x0000000f66007c0c */ /* 0x000fe2000bf44070 */
[----:B------:R-:W-:Y:S01]  /*5790*/  @!P5 FADD.FTZ R205, -R205, -RZ ;  /* 0x800000ffcdcdd221 */ /* 0x000fe20000010100 */
[----:B------:R-:W-:Y:S05]  /*57a0*/  ISETP.GT.U32.AND P5, PT, R104, UR15, PT ;  /* 0x0000000f68007c0c */ /* 0x000fea000bfa4070 */
[----:B------:R1:W2:Y:S01]  /*57b0*/  MUFU.EX2 R217, R8 ;  /* 0x0000000800d97308 */ /* 0x0002a20000000800 */
[----:B---3--:R-:W-:Y:S04]  /*57c0*/  IMAD.WIDE.U32 R6, R184, -0x2daee0ad, RZ ;  /* 0xd2511f53b8067825 */ /* 0x008fe800078e00ff */
[----:B----4-:R-:W-:Y:S01]  /*57d0*/  @!P6 FADD.FTZ R216, -R216, -RZ ;  /* 0x800000ffd8d8e221 */ /* 0x010fe20000010100 */
[----:B------:R-:W-:Y:S01]  /*57e0*/  ISETP.GT.U32.AND P6, PT, R103, UR15, PT ;  /* 0x0000000f67007c0c */ /* 0x000fe2000bfc4070 */
[----:B------:R-:W-:Y:S03]  /*57f0*/  FFMA.FTZ R5, R30, UR14, -R0 ;  /* 0x0000000e1e057c23 */ /* 0x000fe60008010800 */
[----:B------:R-:W-:Y:S01]  /*5800*/  MUFU.EX2 R184, R12 ;  /* 0x0000000c00b87308 */ /* 0x000fe20000000800 */
[----:B------:R-:W-:Y:S01]  /*5810*/  LOP3.LUT R7, R20, UR40, R7, 0x96, !PT ;  /* 0x0000002814077c12 */ /* 0x000fe2000f8e9607 */
[----:B------:R-:W-:Y:S01]  /*5820*/  @!P3 FADD.FTZ R203, -R203, -RZ ;  /* 0x800000ffcbcbb221 */ /* 0x000fe20000010100 */
[----:B------:R-:W-:Y:S07]  /*5830*/  ISETP.GT.U32.AND P3, PT, R112, UR15, PT ;  /* 0x0000000f70007c0c */ /* 0x000fee000bf64070 */
[----:B------:R3:W4:Y:S01]  /*5840*/  MUFU.EX2 R213, R5 ;  /* 0x0000000500d57308 */ /* 0x0007220000000800 */
[----:B------:R-:W-:Y:S02]  /*5850*/  IMAD.IADD R112, R105, 0x1, R111 ;  /* 0x0000000169707824 */ /* 0x000fe400078e026f */
[----:B-1----:R-:W-:Y:S01]  /*5860*/  FFMA.FTZ R8, R29, UR14, -R2 ;  /* 0x0000000e1d087c23 */ /* 0x002fe20008010802 */
[----:B--2---:R-:W-:Y:S01]  /*5870*/  @!P0 FADD.FTZ R217, -R217, -RZ ;  /* 0x800000ffd9d98221 */ /* 0x004fe20000010100 */
[----:B------:R-:W-:Y:S05]  /*5880*/  ISETP.LE.U32.AND P0, PT, R108, UR15, PT ;  /* 0x0000000f6c007c0c */ /* 0x000fea000bf03070 */
[----:B------:R1:W2:Y:S01]  /*5890*/  MUFU.EX2 R202, R8 ;  /* 0x0000000800ca7308 */ /* 0x0002a20000000800 */
[----:B---3--:R-:W-:Y:S01]  /*58a0*/  FFMA.FTZ R5, R31, UR14, -R0 ;  /* 0x0000000e1f057c23 */ /* 0x008fe20008010800 */
[----:B----4-:R-:W-:Y:S01]  /*58b0*/  @P5 FADD.FTZ R213, -R213, -RZ ;  /* 0x800000ffd5d55221 */ /* 0x010fe20000010100 */
[----:B------:R-:W-:Y:S01]  /*58c0*/  ISETP.GT.U32.AND P5, PT, R113, UR15, PT ;  /* 0x0000000f71007c0c */ /* 0x000fe2000bfa4070 */
[----:B------:R-:W-:Y:S06]  /*58d0*/  IMAD.IADD R113, R105, 0x1, R110 ;  /* 0x0000000169717824 */ /* 0x000fec00078e026e */
[----:B------:R3:W4:Y:S01]  /*58e0*/  MUFU.EX2 R212, R5 ;  /* 0x0000000500d47308 */ /* 0x0007220000000800 */
[----:B------:R-:W-:Y:S01]  /*58f0*/  @!P0 FADD.FTZ R184, -R184, -RZ ;  /* 0x800000ffb8b88221 */ /* 0x000fe20000010100 */
[----:B-1----:R-:W-:Y:S04]  /*5900*/  IMAD.WIDE.U32 R8, R115, -0x2daee0ad, RZ ;  /* 0xd2511f5373087825 */ /* 0x002fe800078e00ff */
[----:B--2---:R-:W-:Y:S01]  /*5910*/  @P2 FADD.FTZ R202, -R202, -RZ ;  /* 0x800000ffcaca2221 */ /* 0x004fe20000010100 */
[----:B------:R-:W-:Y:S02]  /*5920*/  ISETP.GT.U32.AND P2, PT, R109, UR15, PT ;  /* 0x0000000f6d007c0c */ /* 0x000fe4000bf44070 */
[----:B---3--:R-:W-:Y:S01]  /*5930*/  LOP3.LUT R5, R6, UR39, R9, 0x96, !PT ;  /* 0x0000002706057c12 */ /* 0x008fe2000f8e9609 */
[----:B----4-:R-:W-:Y:S01]  /*5940*/  @P6 FADD.FTZ R212, -R212, -RZ ;  /* 0x800000ffd4d46221 */ /* 0x010fe20000010100 */
[----:B------:R-:W-:Y:S01]  /*5950*/  ISETP.LE.U32.AND P6, PT, R114, UR15, PT ;  /* 0x0000000f72007c0c */ /* 0x000fe2000bfc3070 */
[----:B------:R-:W-:Y:S01]  /*5960*/  IMAD.IADD R114, R105, 0x1, R176 ;  /* 0x0000000169727824 */ /* 0x000fe200078e02b0 */
[----:B------:R-:W-:Y:S01]  /*5970*/  LOP3.LUT R9, R24, UR41, R11, 0x96, !PT ;  /* 0x0000002918097c12 */ /* 0x000fe2000f8e960b */
[--C-:B------:R-:W-:Y:S01]  /*5980*/  FFMA.FTZ R11, R33, UR14, -R4.reuse ;  /* 0x0000000e210b7c23 */ /* 0x100fe20008010804 */
[----:B------:R-:W-:Y:S05]  /*5990*/  IMAD.WIDE.U32 R6, R7, -0x326172a9, RZ ;  /* 0xcd9e8d5707067825 */ /* 0x000fea00078e00ff */
[----:B------:R-:W-:Y:S01]  /*59a0*/  @P2 FADD.FTZ R183, -R183, -RZ ;  /* 0x800000ffb7b72221 */ /* 0x000fe20000010100 */
[C---:B------:R-:W-:Y:S01]  /*59b0*/  LOP3.LUT R12, R9.reuse, 0xff, RZ, 0xc0, !PT ;  /* 0x000000ff090c7812 */ /* 0x040fe200078ec0ff */
[----:B------:R1:W2:Y:S01]  /*59c0*/  MUFU.EX2 R182, R11 ;  /* 0x0000000b00b67308 */ /* 0x0002a20000000800 */
[----:B------:R-:W-:Y:S02]  /*59d0*/  PRMT R16, R6, 0x7770, RZ ;  /* 0x0000777006107816 */ /* 0x000fe400000000ff */
[----:B------:R-:W-:Y:S01]  /*59e0*/  ISETP.LE.U32.AND P0, PT, R12, UR15, PT ;  /* 0x0000000f0c007c0c */ /* 0x000fe2000bf03070 */
[----:B------:R-:W-:Y:S01]  /*59f0*/  FFMA.FTZ R12, R36, UR14, -R4 ;  /* 0x0000000e240c7c23 */ /* 0x000fe20008010804 */
[C---:B------:R-:W-:Y:S02]  /*5a00*/  PRMT R14, R6.reuse, 0x7771, RZ ;  /* 0x00007771060e7816 */ /* 0x040fe400000000ff */
[C---:B------:R-:W-:Y:S03]  /*5a10*/  PRMT R17, R6.reuse, 0x7772, RZ ;  /* 0x0000777206117816 */ /* 0x040fe600000000ff */
[----:B------:R-:W3:Y:S01]  /*5a20*/  MUFU.EX2 R180, R12 ;  /* 0x0000000c00b47308 */ /* 0x000ee20000000800 */
[----:B------:R-:W-:Y:S02]  /*5a30*/  PRMT R13, R6, 0x7773, RZ ;  /* 0x00007773060d7816 */ /* 0x000fe400000000ff */
[----:B------:R-:W-:Y:S02]  /*5a40*/  LOP3.LUT R6, R9, 0xffff, RZ, 0xc0, !PT ;  /* 0x0000ffff09067812 */ /* 0x000fe400078ec0ff */
[----:B------:R-:W-:Y:S01]  /*5a50*/  LOP3.LUT R7, R22, UR41, R7, 0x96, !PT ;  /* 0x0000002916077c12 */ /* 0x000fe2000f8e9607 */
[--C-:B-1----:R-:W-:Y:S01]  /*5a60*/  FFMA.FTZ R11, R35, UR14, -R3.reuse ;  /* 0x0000000e230b7c23 */ /* 0x102fe20008010803 */
[----:B------:R-:W-:Y:S01]  /*5a70*/  SHF.R.U32.HI R6, RZ, 0x8, R6 ;  /* 0x00000008ff067819 */ /* 0x000fe20000011606 */
[----:B--2---:R-:W-:Y:S02]  /*5a80*/  @P3 FADD.FTZ R182, -R182, -RZ ;  /* 0x800000ffb6b63221 */ /* 0x004fe40000010100 */
[----:B------:R1:W2:Y:S01]  /*5a90*/  MUFU.EX2 R181, R11 ;  /* 0x0000000b00b57308 */ /* 0x0002a20000000800 */
[----:B------:R-:W-:Y:S01]  /*5aa0*/  LOP3.LUT R6, R6, 0xffff, RZ, 0xc0, !PT ;  /* 0x0000ffff06067812 */ /* 0x000fe200078ec0ff */
[----:B---3--:R-:W-:Y:S01]  /*5ab0*/  @!P0 FADD.FTZ R180, -R180, -RZ ;  /* 0x800000ffb4b48221 */ /* 0x008fe20000010100 */
[----:B------:R-:W-:Y:S07]  /*5ac0*/  FFMA.FTZ R12, R39, UR14, -R3 ;  /* 0x0000000e270c7c23 */ /* 0x000fee0008010803 */
[----:B------:R3:W4:Y:S01]  /*5ad0*/  MUFU.EX2 R178, R12 ;  /* 0x0000000c00b27308 */ /* 0x0007220000000800 */
[----:B-1----:R-:W-:Y:S01]  /*5ae0*/  PRMT R11, R9, 0x7632, R11 ;  /* 0x00007632090b7816 */ /* 0x002fe2000000000b */
[----:B--2---:R-:W-:Y:S01]  /*5af0*/  @P5 FADD.FTZ R181, -R181, -RZ ;  /* 0x800000ffb5b55221 */ /* 0x004fe20000010100 */
[----:B------:R-:W-:Y:S02]  /*5b00*/  SHF.R.U32.HI R9, RZ, 0x18, R9 ;  /* 0x00000018ff097819 */ /* 0x000fe40000011609 */
[----:B------:R-:W-:Y:S02]  /*5b10*/  LOP3.LUT R11, R11, 0xff, RZ, 0xc0, !PT ;  /* 0x000000ff0b0b7812 */ /* 0x000fe400078ec0ff */
[----:B------:R-:W-:Y:S01]  /*5b20*/  ISETP.LE.U32.AND P3, PT, R9, UR15, PT ;  /* 0x0000000f09007c0c */ /* 0x000fe2000bf63070 */
[----:B------:R-:W-:Y:S01]  /*5b30*/  FFMA.FTZ R9, R37, UR14, -R4 ;  /* 0x0000000e25097c23 */ /* 0x000fe20008010804 */
[----:B------:R-:W-:Y:S01]  /*5b40*/  ISETP.LE.U32.AND P2, PT, R11, UR15, PT ;  /* 0x0000000f0b007c0c */ /* 0x000fe2000bf43070 */
[----:B------:R-:W-:Y:S01]  /*5b50*/  FFMA.FTZ R11, R38, UR14, -R3 ;  /* 0x0000000e260b7c23 */ /* 0x000fe20008010803 */
[----:B------:R-:W-:Y:S01]  /*5b60*/  ISETP.LE.U32.AND P5, PT, R6, UR15, PT ;  /* 0x0000000f06007c0c */ /* 0x000fe2000bfa3070 */
[----:B------:R1:W2:Y:S01]  /*5b70*/  MUFU.EX2 R177, R9 ;  /* 0x0000000900b17308 */ /* 0x0002a20000000800 */
[----:B------:R-:W-:Y:S01]  /*5b80*/  LOP3.LUT R6, R7, 0xffff, RZ, 0xc0, !PT ;  /* 0x0000ffff07067812 */ /* 0x000fe200078ec0ff */
[----:B---3--:R-:W-:Y:S08]  /*5b90*/  FFMA.FTZ R12, R41, UR14, -R2 ;  /* 0x0000000e290c7c23 */ /* 0x008ff00008010802 */
[----:B------:R-:W3:Y:S01]  /*5ba0*/  MUFU.EX2 R179, R11 ;  /* 0x0000000b00b37308 */ /* 0x000ee20000000800 */
[----:B------:R-:W-:Y:S01]  /*5bb0*/  SHF.R.U32.HI R6, RZ, 0x8, R6 ;  /* 0x00000008ff067819 */ /* 0x000fe20000011606 */
[----:B----4-:R-:W-:Y:S03]  /*5bc0*/  @!P3 FADD.FTZ R178, -R178, -RZ ;  /* 0x800000ffb2b2b221 */ /* 0x010fe60000010100 */
[----:B------:R-:W-:Y:S05]  /*5bd0*/  LOP3.LUT R6, R6, 0xffff, RZ, 0xc0, !PT ;  /* 0x0000ffff06067812 */ /* 0x000fea00078ec0ff */
[----:B------:R-:W4:Y:S01]  /*5be0*/  MUFU.EX2 R186, R12 ;  /* 0x0000000c00ba7308 */ /* 0x000f220000000800 */
[----:B-1----:R-:W-:Y:S01]  /*5bf0*/  LOP3.LUT R9, R7, 0xff, RZ, 0xc0, !PT ;  /* 0x000000ff07097812 */ /* 0x002fe200078ec0ff */
[----:B--2---:R-:W-:Y:S01]  /*5c00*/  @!P5 FADD.FTZ R177, -R177, -RZ ;  /* 0x800000ffb1b1d221 */ /* 0x004fe20000010100 */
[----:B------:R-:W-:Y:S02]  /*5c10*/  ISETP.LE.U32.AND P5, PT, R6, UR15, PT ;  /* 0x0000000f06007c0c */ /* 0x000fe4000bfa3070 */
[----:B------:R-:W-:Y:S01]  /*5c20*/  ISETP.LE.U32.AND P0, PT, R9, UR15, PT ;  /* 0x0000000f09007c0c */ /* 0x000fe2000bf03070 */
[----:B---3--:R-:W-:Y:S01]  /*5c30*/  @!P2 FADD.FTZ R179, -R179, -RZ ;  /* 0x800000ffb3b3a221 */ /* 0x008fe20000010100 */
[----:B------:R-:W-:Y:S01]  /*5c40*/  PRMT R9, R7, 0x7632, R9 ;  /* 0x0000763207097816 */ /* 0x000fe20000000009 */
[----:B------:R-:W-:Y:S01]  /*5c50*/  FFMA.FTZ R11, R40, UR14, -R2 ;  /* 0x0000000e280b7c23 */ /* 0x000fe20008010802 */
[----:B------:R-:W-:Y:S02]  /*5c60*/  SHF.R.U32.HI R7, RZ, 0x18, R7 ;  /* 0x00000018ff077819 */ /* 0x000fe40000011607 */
[----:B------:R-:W-:Y:S01]  /*5c70*/  LOP3.LUT R6, R9, 0xff, RZ, 0xc0, !PT ;  /* 0x000000ff09067812 */ /* 0x000fe200078ec0ff */
[----:B------:R-:W-:Y:S01]  /*5c80*/  FFMA.FTZ R9, R42, UR14, -R0 ;  /* 0x0000000e2a097c23 */ /* 0x000fe20008010800 */
[----:B------:R-:W-:Y:S01]  /*5c90*/  ISETP.LE.U32.AND P3, PT, R7, UR15, PT ;  /* 0x0000000f07007c0c */ /* 0x000fe2000bf63070 */
[----:B------:R-:W-:Y:S01]  /*5ca0*/  FFMA.FTZ R7, R44, UR14, -R2 ;  /* 0x0000000e2c077c23 */ /* 0x000fe20008010802 */
[----:B------:R-:W-:Y:S01]  /*5cb0*/  ISETP.LE.U32.AND P2, PT, R6, UR15, PT ;  /* 0x0000000f06007c0c */ /* 0x000fe2000bf43070 */
[--C-:B------:R-:W-:Y:S01]  /*5cc0*/  FFMA.FTZ R6, R43, UR14, -R0.reuse ;  /* 0x0000000e2b067c23 */ /* 0x100fe20008010800 */
[----:B------:R1:W2:Y:S01]  /*5cd0*/  MUFU.EX2 R209, R9 ;  /* 0x0000000900d17308 */ /* 0x0002a20000000800 */
[----:B----4-:R-:W-:Y:S01]  /*5ce0*/  @!P5 FADD.FTZ R186, -R186, -RZ ;  /* 0x800000ffbabad221 */ /* 0x010fe20000010100 */
[----:B------:R-:W-:Y:S08]  /*5cf0*/  ISETP.GT.U32.AND P5, PT, R14, UR15, PT ;  /* 0x0000000f0e007c0c */ /* 0x000ff0000bfa4070 */
[----:B------:R3:W4:Y:S10]  /*5d00*/  MUFU.EX2 R207, R6 ;  /* 0x0000000600cf7308 */ /* 0x0007340000000800 */
[----:B------:R4:W-:Y:S10]  /*5d10*/  MUFU.EX2 R185, R7 ;  /* 0x0000000700b97308 */ /* 0x0009f40000000800 */
[----:B------:R-:W4:Y:S01]  /*5d20*/  MUFU.EX2 R188, R11 ;  /* 0x0000000b00bc7308 */ /* 0x000f220000000800 */
[----:B-1----:R-:W-:Y:S01]  /*5d30*/  FFMA.FTZ R9, R46, UR14, -R0 ;  /* 0x0000000e2e097c23 */ /* 0x002fe20008010800 */
[----:B--2---:R-:W-:Y:S01]  /*5d40*/  @!P2 FADD.FTZ R209, -R209, -RZ ;  /* 0x800000ffd1d1a221 */ /* 0x004fe20000010100 */
[----:B------:R-:W-:Y:S01]  /*5d50*/  ISETP.GT.U32.AND P2, PT, R17, UR15, PT ;  /* 0x0000000f11007c0c */ /* 0x000fe2000bf44070 */
[----:B---3--:R-:W-:Y:S01]  /*5d60*/  FFMA.FTZ R6, R45, UR14, -R2 ;  /* 0x0000000e2d067c23 */ /* 0x008fe20008010802 */
[----:B----4-:R-:W-:Y:S05]  /*5d70*/  @!P3 FADD.FTZ R207, -R207, -RZ ;  /* 0x800000ffcfcfb221 */ /* 0x010fea0000010100 */
[----:B------:R1:W2:Y:S01]  /*5d80*/  MUFU.EX2 R206, R9 ;  /* 0x0000000900ce7308 */ /* 0x0002a20000000800 */
[----:B------:R-:W-:Y:S09]  /*5d90*/  FFMA.FTZ R7, R47, UR14, -R0 ;  /* 0x0000000e2f077c23 */ /* 0x000ff20008010800 */
[----:B------:R3:W4:Y:S01]  /*5da0*/  MUFU.EX2 R187, R6 ;  /* 0x0000000600bb7308 */ /* 0x0007220000000800 */
[----:B------:R-:W-:Y:S01]  /*5db0*/  @!P0 FADD.FTZ R188, -R188, -RZ ;  /* 0x800000ffbcbc8221 */ /* 0x000fe20000010100 */
[----:B------:R-:W-:Y:S08]  /*5dc0*/  ISETP.LE.U32.AND P0, PT, R16, UR15, PT ;  /* 0x0000000f10007c0c */ /* 0x000ff0000bf03070 */
[----:B------:R4:W4:Y:S01]  /*5dd0*/  MUFU.EX2 R208, R7 ;  /* 0x0000000700d07308 */ /* 0x0009220000000800 */
[----:B-1----:R-:W-:Y:S01]  /*5de0*/  FFMA.FTZ R9, R50, UR14, -R3 ;  /* 0x0000000e32097c23 */ /* 0x002fe20008010803 */
[----:B--2---:R-:W-:Y:S01]  /*5df0*/  @P2 FADD.FTZ R206, -R206, -RZ ;  /* 0x800000ffcece2221 */ /* 0x004fe20000010100 */
[----:B---3--:R-:W-:Y:S07]  /*5e00*/  PRMT R6, R10, 0x7770, RZ ;  /* 0x000077700a067816 */ /* 0x008fee00000000ff */
[----:B------:R1:W-:Y:S01]  /*5e10*/  MUFU.EX2 R174, R9 ;  /* 0x0000000900ae7308 */ /* 0x0003e20000000800 */
[----:B------:R-:W-:Y:S01]  /*5e20*/  @!P0 FADD.FTZ R185, -R185, -RZ ;  /* 0x800000ffb9b98221 */ /* 0x000fe20000010100 */
[----:B------:R-:W-:Y:S01]  /*5e30*/  ISETP.GT.U32.AND P0, PT, R13, UR15, PT ;  /* 0x0000000f0d007c0c */ /* 0x000fe2000bf04070 */
[--C-:B----4-:R-:W-:Y:S01]  /*5e40*/  FFMA.FTZ R7, R49, UR14, -R4.reuse ;  /* 0x0000000e31077c23 */ /* 0x110fe20008010804 */
[----:B------:R-:W-:Y:S01]  /*5e50*/  ISETP.LE.U32.AND P3, PT, R6, UR15, PT ;  /* 0x0000000f06007c0c */ /* 0x000fe2000bf63070 */
[--C-:B------:R-:W-:Y:S01]  /*5e60*/  FFMA.FTZ R6, R48, UR14, -R4.reuse ;  /* 0x0000000e30067c23 */ /* 0x100fe20008010804 */
[----:B------:R-:W-:Y:S04]  /*5e70*/  @P5 FADD.FTZ R187, -R187, -RZ ;  /* 0x800000ffbbbb5221 */ /* 0x000fe80000010100 */
[----:B------:R2:W-:Y:S01]  /*5e80*/  MUFU.EX2 R172, R7 ;  /* 0x0000000700ac7308 */ /* 0x0005e20000000800 */
[----:B------:R-:W-:Y:S09]  /*5e90*/  ISETP.GT.U32.AND P5, PT, R199, UR15, PT ;  /* 0x0000000fc7007c0c */ /* 0x000ff2000bfa4070 */
[----:B------:R3:W4:Y:S01]  /*5ea0*/  MUFU.EX2 R175, R6 ;  /* 0x0000000600af7308 */ /* 0x0007220000000800 */
[----:B-1----:R-:W-:Y:S01]  /*5eb0*/  LOP3.LUT R9, R15, 0xffff, RZ, 0xc0, !PT ;  /* 0x0000ffff0f097812 */ /* 0x002fe200078ec0ff */
[----:B------:R-:W-:Y:S03]  /*5ec0*/  @P0 FADD.FTZ R208, -R208, -RZ ;  /* 0x800000ffd0d00221 */ /* 0x000fe60000010100 */
[----:B------:R-:W-:Y:S01]  /*5ed0*/  SHF.R.U32.HI R9, RZ, 0x8, R9 ;  /* 0x00000008ff097819 */ /* 0x000fe20000011609 */
[----:B--2---:R-:W-:Y:S01]  /*5ee0*/  FFMA.FTZ R7, R51, UR14, -R3 ;  /* 0x0000000e33077c23 */ /* 0x004fe20008010803 */
[----:B---3--:R-:W-:Y:S03]  /*5ef0*/  PRMT R6, R10, 0x7771, RZ ;  /* 0x000077710a067816 */ /* 0x008fe600000000ff */
[----:B------:R1:W2:Y:S01]  /*5f00*/  MUFU.EX2 R171, R7 ;  /* 0x0000000700ab7308 */ /* 0x0002a20000000800 */
[----:B----4-:R-:W-:Y:S01]  /*5f10*/  @!P3 FADD.FTZ R175, -R175, -RZ ;  /* 0x800000ffafafb221 */ /* 0x010fe20000010100 */
[----:B------:R-:W-:Y:S02]  /*5f20*/  ISETP.GT.U32.AND P2, PT, R6, UR15, PT ;  /* 0x0000000f06007c0c */ /* 0x000fe4000bf44070 */
[C---:B------:R-:W-:Y:S02]  /*5f30*/  PRMT R6, R10.reuse, 0x7772, RZ ;  /* 0x000077720a067816 */ /* 0x040fe400000000ff */
[----:B------:R-:W-:Y:S02]  /*5f40*/  PRMT R10, R10, 0x7773, RZ ;  /* 0x000077730a0a7816 */ /* 0x000fe400000000ff */
[----:B------:R-:W-:Y:S02]  /*5f50*/  ISETP.GT.U32.AND P0, PT, R6, UR15, PT ;  /* 0x0000000f06007c0c */ /* 0x000fe4000bf04070 */
[----:B------:R-:W-:Y:S02]  /*5f60*/  LOP3.LUT R6, R15, 0xff, RZ, 0xc0, !PT ;  /* 0x000000ff0f067812 */ /* 0x000fe400078ec0ff */
[----:B------:R-:W-:Y:S01]  /*5f70*/  ISETP.GT.U32.AND P3, PT, R10, UR15, PT ;  /* 0x0000000f0a007c0c */ /* 0x000fe2000bf64070 */
[--C-:B-1----:R-:W-:Y:S01]  /*5f80*/  FFMA.FTZ R7, R52, UR14, -R4.reuse ;  /* 0x0000000e34077c23 */ /* 0x102fe20008010804 */
[----:B------:R-:W-:Y:S01]  /*5f90*/  FFMA.FTZ R10, R53, UR14, -R4 ;  /* 0x0000000e350a7c23 */ /* 0x000fe20008010804 */
[----:B------:R-:W-:Y:S01]  /*5fa0*/  @P2 FADD.FTZ R172, -R172, -RZ ;  /* 0x800000ffacac2221 */ /* 0x000fe20000010100 */
[----:B------:R-:W-:Y:S01]  /*5fb0*/  ISETP.LE.U32.AND P2, PT, R6, UR15, PT ;  /* 0x0000000f06007c0c */ /* 0x000fe2000bf43070 */
[----:B------:R1:W3:Y:S01]  /*5fc0*/  MUFU.EX2 R170, R7 ;  /* 0x0000000700aa7308 */ /* 0x0002e20000000800 */
[----:B------:R-:W-:Y:S03]  /*5fd0*/  SHF.R.U32.HI R6, RZ, 0x18, R15 ;  /* 0x00000018ff067819 */ /* 0x000fe6000001160f */
[----:B------:R-:W-:Y:S01]  /*5fe0*/  @P0 FADD.FTZ R174, -R174, -RZ ;  /* 0x800000ffaeae0221 */ /* 0x000fe20000010100 */
[----:B------:R-:W-:Y:S05]  /*5ff0*/  ISETP.LE.U32.AND P0, PT, R6, UR15, PT ;  /* 0x0000000f06007c0c */ /* 0x000fea000bf03070 */
[----:B------:R4:W4:Y:S01]  /*6000*/  MUFU.EX2 R168, R10 ;  /* 0x0000000a00a87308 */ /* 0x0009220000000800 */
[----:B------:R-:W-:Y:S01]  /*6010*/  LOP3.LUT R6, R9, 0xffff, RZ, 0xc0, !PT ;  /* 0x0000ffff09067812 */ /* 0x000fe200078ec0ff */
[----:B------:R-:W-:Y:S01]  /*6020*/  FFMA.FTZ R9, R54, UR14, -R3 ;  /* 0x0000000e36097c23 */ /* 0x000fe20008010803 */
[----:B--2---:R-:W-:Y:S02]  /*6030*/  @P3 FADD.FTZ R171, -R171, -RZ ;  /* 0x800000ffabab3221 */ /* 0x004fe40000010100 */
[----:B------:R-:W-:Y:S05]  /*6040*/  ISETP.LE.U32.AND P3, PT, R6, UR15, PT ;  /* 0x0000000f06007c0c */ /* 0x000fea000bf63070 */
[----:B------:R2:W2:Y:S01]  /*6050*/  MUFU.EX2 R169, R9 ;  /* 0x0000000900a97308 */ /* 0x0004a20000000800 */
[----:B-1----:R-:W-:Y:S01]  /*6060*/  PRMT R7, R15, 0x7632, R7 ;  /* 0x000076320f077816 */ /* 0x002fe20000000007 */
[----:B---3--:R-:W-:Y:S03]  /*6070*/  @!P2 FADD.FTZ R170, -R170, -RZ ;  /* 0x800000ffaaaaa221 */ /* 0x008fe60000010100 */
[----:B------:R-:W-:Y:S01]  /*6080*/  LOP3.LUT R6, R7, 0xff, RZ, 0xc0, !PT ;  /* 0x000000ff07067812 */ /* 0x000fe200078ec0ff */
[----:B------:R-:W-:Y:S01]  /*6090*/  FFMA.FTZ R7, R55, UR14, -R3 ;  /* 0x0000000e37077c23 */ /* 0x000fe20008010803 */
[--C-:B----4-:R-:W-:Y:S02]  /*60a0*/  FFMA.FTZ R10, R57, UR14, -R2.reuse ;  /* 0x0000000e390a7c23 */ /* 0x110fe40008010802 */
[----:B------:R-:W-:Y:S01]  /*60b0*/  ISETP.LE.U32.AND P2, PT, R6, UR15, PT ;  /* 0x0000000f06007c0c */ /* 0x000fe2000bf43070 */
[----:B------:R-:W1:Y:S01]  /*60c0*/  MUFU.EX2 R167, R7 ;  /* 0x0000000700a77308 */ /* 0x000e620000000800 */
[----:B------:R-:W-:Y:S01]  /*60d0*/  LOP3.LUT R6, R5, 0xffff, RZ, 0xc0, !PT ;  /* 0x0000ffff05067812 */ /* 0x000fe200078ec0ff */
[----:B------:R-:W-:Y:S01]  /*60e0*/  @!P3 FADD.FTZ R168, -R168, -RZ ;  /* 0x800000ffa8a8b221 */ /* 0x000fe20000010100 */
[----:B--2---:R-:W-:Y:S07]  /*60f0*/  FFMA.FTZ R9, R56, UR14, -R2 ;  /* 0x0000000e38097c23 */ /* 0x004fee0008010802 */
[----:B------:R-:W2:Y:S01]  /*6100*/  MUFU.EX2 R165, R10 ;  /* 0x0000000a00a57308 */ /* 0x000ea20000000800 */
[----:B------:R-:W-:Y:S09]  /*6110*/  SHF.R.U32.HI R6, RZ, 0x8, R6 ;  /* 0x00000008ff067819 */ /* 0x000ff20000011606 */
[----:B------:R3:W4:Y:S01]  /*6120*/  MUFU.EX2 R166, R9 ;  /* 0x0000000900a67308 */ /* 0x0007220000000800 */
[----:B------:R-:W-:Y:S01]  /*6130*/  LOP3.LUT R6, R6, 0xffff, RZ, 0xc0, !PT ;  /* 0x0000ffff06067812 */ /* 0x000fe200078ec0ff */
[----:B------:R-:W-:Y:S03]  /*6140*/  @!P2 FADD.FTZ R169, -R169, -RZ ;  /* 0x800000ffa9a9a221 */ /* 0x000fe60000010100 */
[----:B------:R-:W-:Y:S01]  /*6150*/  ISETP.LE.U32.AND P2, PT, R6, UR15, PT ;  /* 0x0000000f06007c0c */ /* 0x000fe2000bf43070 */
[----:B-1----:R-:W-:Y:S01]  /*6160*/  @!P0 FADD.FTZ R167, -R167, -RZ ;  /* 0x800000ffa7a78221 */ /* 0x002fe20000010100 */
[----:B------:R-:W-:Y:S04]  /*6170*/  LOP3.LUT R7, R5, 0xff, RZ, 0xc0, !PT ;  /* 0x000000ff05077812 */ /* 0x000fe800078ec0ff */
[----:B------:R-:W-:Y:S02]  /*6180*/  ISETP.LE.U32.AND P3, PT, R7, UR15, PT ;  /* 0x0000000f07007c0c */ /* 0x000fe4000bf63070 */
[----:B------:R-:W-:Y:S01]  /*6190*/  PRMT R7, R5, 0x7632, R7 ;  /* 0x0000763205077816 */ /* 0x000fe20000000007 */
[----:B---3--:R-:W-:Y:S01]  /*61a0*/  FFMA.FTZ R9, R58, UR14, -R0 ;  /* 0x0000000e3a097c23 */ /* 0x008fe20008010800 */
[----:B------:R-:W-:Y:S02]  /*61b0*/  SHF.R.U32.HI R5, RZ, 0x18, R5 ;  /* 0x00000018ff057819 */ /* 0x000fe40000011605 */
[----:B------:R-:W-:Y:S01]  /*61c0*/  LOP3.LUT R6, R7, 0xff, RZ, 0xc0, !PT ;  /* 0x000000ff07067812 */ /* 0x000fe200078ec0ff */
[----:B------:R1:W3:Y:S01]  /*61d0*/  MUFU.EX2 R199, R9 ;  /* 0x0000000900c77308 */ /* 0x0002e20000000800 */
[----:B--2---:R-:W-:Y:S01]  /*61e0*/  @!P2 FADD.FTZ R165, -R165, -RZ ;  /* 0x800000ffa5a5a221 */ /* 0x004fe20000010100 */
[----:B------:R-:W-:Y:S02]  /*61f0*/  ISETP.GT.U32.AND P2, PT, R222, UR15, PT ;  /* 0x0000000fde007c0c */ /* 0x000fe4000bf44070 */
[----:B------:R-:W-:Y:S01]  /*6200*/  ISETP.LE.U32.AND P0, PT, R6, UR15, PT ;  /* 0x0000000f06007c0c */ /* 0x000fe2000bf03070 */
[--C-:B------:R-:W-:Y:S01]  /*6210*/  FFMA.FTZ R6, R66, UR14, -R3.reuse ;  /* 0x0000000e42067c23 */ /* 0x100fe20008010803 */
[----:B------:R-:W-:Y:S01]  /*6220*/  FFMA.FTZ R3, R67, UR14, -R3 ;  /* 0x0000000e43037c23 */ /* 0x000fe20008010803 */
[----:B------:R-:W-:Y:S01]  /*6230*/  F2FP.RELU.BF16.F32.PACK_AB R7, R210, R211 ;  /* 0x000000d3d207723e */ /* 0x000fe200000018ff */
[----:B----4-:R-:W-:Y:S02]  /*6240*/  @!P3 FADD.FTZ R166, -R166, -RZ ;  /* 0x800000ffa6a6b221 */ /* 0x010fe40000010100 */
[----:B------:R2:W4:Y:S01]  /*6250*/  MUFU.EX2 R163, R6 ;  /* 0x0000000600a37308 */ /* 0x0005220000000800 */
[----:B------:R-:W-:Y:S02]  /*6260*/  ISETP.GT.U32.AND P3, PT, R223, UR15, PT ;  /* 0x0000000fdf007c0c */ /* 0x000fe4000bf64070 */
[----:B------:R-:W-:Y:S07]  /*6270*/  LOP3.LUT R222, R155, 0x18, RZ, 0xc0, !PT ;  /* 0x000000189bde7812 */ /* 0x000fee00078ec0ff */
[----:B------:R4:W4:Y:S01]  /*6280*/  MUFU.EX2 R161, R3 ;  /* 0x0000000300a17308 */ /* 0x0009220000000800 */
[--C-:B-1----:R-:W-:Y:S01]  /*6290*/  FFMA.FTZ R9, R64, UR14, -R4.reuse ;  /* 0x0000000e40097c23 */ /* 0x102fe20008010804 */
[----:B------:R-:W-:Y:S01]  /*62a0*/  FFMA.FTZ R4, R65, UR14, -R4 ;  /* 0x0000000e41047c23 */ /* 0x000fe20008010804 */
[----:B---3--:R-:W-:Y:S07]  /*62b0*/  @!P0 FADD.FTZ R199, -R199, -RZ ;  /* 0x800000ffc7c78221 */ /* 0x008fee0000010100 */
[----:B------:R-:W1:Y:S10]  /*62c0*/  MUFU.EX2 R162, R9 ;  /* 0x0000000900a27308 */ /* 0x000e740000000800 */
[----:B------:R-:W3:Y:S01]  /*62d0*/  MUFU.EX2 R164, R4 ;  /* 0x0000000400a47308 */ /* 0x000ee20000000800 */
[C---:B--2---:R-:W-:Y:S01]  /*62e0*/  PRMT R6, R8.reuse, 0x7770, RZ ;  /* 0x0000777008067816 */ /* 0x044fe200000000ff */
[----:B----4-:R-:W-:Y:S01]  /*62f0*/  @P3 FADD.FTZ R163, -R163, -RZ ;  /* 0x800000ffa3a33221 */ /* 0x010fe20000010100 */
[----:B------:R-:W-:Y:S01]  /*6300*/  PRMT R3, R8, 0x7772, RZ ;  /* 0x0000777208037816 */ /* 0x000fe200000000ff */
[----:B------:R-:W-:Y:S01]  /*6310*/  @P2 FADD.FTZ R161, -R161, -RZ ;  /* 0x800000ffa1a12221 */ /* 0x000fe20000010100 */
[----:B------:R-:W-:Y:S02]  /*6320*/  ISETP.LE.U32.AND P0, PT, R6, UR15, PT ;  /* 0x0000000f06007c0c */ /* 0x000fe4000bf03070 */
[----:B------:R-:W-:Y:S01]  /*6330*/  F2FP.RELU.BF16.F32.PACK_AB R6, R215, R214 ;  /* 0x000000d6d706723e */ /* 0x000fe200000018ff */
[----:B-1----:R-:W-:Y:S01]  /*6340*/  @!P6 FADD.FTZ R162, -R162, -RZ ;  /* 0x800000ffa2a2e221 */ /* 0x002fe20000010100 */
[----:B------:R-:W-:Y:S02]  /*6350*/  ISETP.LE.U32.AND P2, PT, R5, UR15, PT ;  /* 0x0000000f05007c0c */ /* 0x000fe4000bf43070 */
[----:B------:R-:W-:Y:S01]  /*6360*/  F2FP.RELU.BF16.F32.PACK_AB R5, R220, R221 ;  /* 0x000000dddc05723e */ /* 0x000fe200000018ff */
[----:B---3--:R-:W-:Y:S01]  /*6370*/  @P5 FADD.FTZ R164, -R164, -RZ ;  /* 0x800000ffa4a45221 */ /* 0x008fe20000010100 */
[----:B------:R-:W-:Y:S02]  /*6380*/  PRMT R4, R8, 0x7771, RZ ;  /* 0x0000777108047816 */ /* 0x000fe400000000ff */
[----:B------:R-:W-:Y:S02]  /*6390*/  ISETP.GT.U32.AND P5, PT, R3, UR15, PT ;  /* 0x0000000f03007c0c */ /* 0x000fe4000bfa4070 */
[----:B------:R-:W-:Y:S02]  /*63a0*/  ISETP.GT.U32.AND P6, PT, R4, UR15, PT ;  /* 0x0000000f04007c0c */ /* 0x000fe4000bfc4070 */
[----:B------:R-:W-:Y:S02]  /*63b0*/  F2FP.RELU.BF16.F32.PACK_AB R3, R197, R198 ;  /* 0x000000c6c503723e */ /* 0x000fe400000018ff */
[----:B------:R-:W-:Y:S02]  /*63c0*/  F2FP.RELU.BF16.F32.PACK_AB R4, R200, R201 ;  /* 0x000000c9c804723e */ /* 0x000fe400000018ff */
[----:B------:R-:W-:Y:S01]  /*63d0*/  PRMT R8, R8, 0x7773, RZ ;  /* 0x0000777308087816 */ /* 0x000fe200000000ff */
[----:B------:R1:W-:Y:S03]  /*63e0*/  STS [R176+0x10000], R3 ;  /* 0x01000003b0007388 */ /* 0x0003e60000000800 */
[----:B------:R-:W-:Y:S01]  /*63f0*/  ISETP.GT.U32.AND P3, PT, R8, UR15, PT ;  /* 0x0000000f08007c0c */ /* 0x000fe2000bf64070 */
[----:B------:R2:W-:Y:S01]  /*6400*/  STS [R176+0x10400], R4 ;  /* 0x01040004b0007388 */ /* 0x0005e20000000800 */
[--C-:B------:R-:W-:Y:S01]  /*6410*/  FFMA.FTZ R8, R60, UR14, -R2.reuse ;  /* 0x0000000e3c087c23 */ /* 0x100fe20008010802 */
[----:B------:R-:W-:Y:S01]  /*6420*/  FFMA.FTZ R2, R61, UR14, -R2 ;  /* 0x0000000e3d027c23 */ /* 0x000fe20008010802 */
[----:B------:R-:W-:Y:S01]  /*6430*/  @P5 FADD.FTZ R159, -R159, -RZ ;  /* 0x800000ff9f9f5221 */ /* 0x000fe20000010100 */
[----:B------:R-:W-:Y:S01]  /*6440*/  FSETP.GE.FTZ.AND P5, PT, R184, RZ, PT ;  /* 0x000000ffb800720b */ /* 0x000fe20003fb6000 */
[----:B------:R-:W3:Y:S10]  /*6450*/  MUFU.EX2 R157, R8 ;  /* 0x00000008009d7308 */ /* 0x000ef40000000800 */
[----:B------:R4:W2:Y:S01]  /*6460*/  MUFU.EX2 R115, R2 ;  /* 0x0000000200737308 */ /* 0x0008a20000000800 */
[----:B---3--:R-:W-:Y:S01]  /*6470*/  @!P0 FADD.FTZ R157, -R157, -RZ ;  /* 0x800000ff9d9d8221 */ /* 0x008fe20000010100 */
[----:B-1----:R-:W-:Y:S02]  /*6480*/  F2FP.RELU.BF16.F32.PACK_AB R3, R194, R190 ;  /* 0x000000bec203723e */ /* 0x002fe400000018ff */
[----:B----4-:R-:W-:Y:S01]  /*6490*/  F2FP.RELU.BF16.F32.PACK_AB R2, R167, R169 ;  /* 0x000000a9a702723e */ /* 0x010fe200000018ff */
[----:B--2---:R-:W-:Y:S01]  /*64a0*/  @P6 FADD.FTZ R115, -R115, -RZ ;  /* 0x800000ff73736221 */ /* 0x004fe20000010100 */
[----:B------:R-:W-:Y:S01]  /*64b0*/  F2FP.RELU.BF16.F32.PACK_AB R4, R195, R196 ;  /* 0x000000c4c304723e */ /* 0x000fe200000018ff */
[----:B------:R1:W-:Y:S01]  /*64c0*/  STS [R114+0x10000], R3 ;  /* 0x0100000372007388 */ /* 0x0003e20000000800 */
[----:B------:R-:W-:Y:S03]  /*64d0*/  FSETP.GE.FTZ.AND P6, PT, R175, RZ, PT ;  /* 0x000000ffaf00720b */ /* 0x000fe60003fd6000 */
[----:B------:R2:W-:Y:S04]  /*64e0*/  STS [R114+0x10400], R4 ;  /* 0x0104000472007388 */ /* 0x0005e80000000800 */
[----:B------:R3:W-:Y:S04]  /*64f0*/  STS [R176+0x12000], R6 ;  /* 0x01200006b0007388 */ /* 0x0007e80000000800 */
[----:B------:R4:W-:Y:S04]  /*6500*/  STS [R176+0x12400], R5 ;  /* 0x01240005b0007388 */ /* 0x0009e80000000800 */
[----:B------:R4:W-:Y:S01]  /*6510*/  STS [R114+0x12000], R7 ;  /* 0x0120000772007388 */ /* 0x0009e20000000800 */
[----:B-1----:R-:W-:Y:S02]  /*6520*/  F2FP.RELU.BF16.F32.PACK_AB R3, R182, R184 ;  /* 0x000000b8b603723e */ /* 0x002fe400000018ff */
[----:B--2---:R-:W-:Y:S02]  /*6530*/  F2FP.RELU.BF16.F32.PACK_AB R4, R191, R192 ;  /* 0x000000c0bf04723e */ /* 0x004fe400000018ff */
[----:B---3--:R-:W-:Y:S02]  /*6540*/  F2FP.RELU.BF16.F32.PACK_AB R6, R218, R219 ;  /* 0x000000dbda06723e */ /* 0x008fe400000018ff */
[----:B----4-:R-:W-:Y:S03]  /*6550*/  F2FP.RELU.BF16.F32.PACK_AB R5, R189, R193 ;  /* 0x000000c1bd05723e */ /* 0x010fe600000018ff */
[----:B------:R1:W-:Y:S01]  /*6560*/  STS [R114+0x12400], R6 ;  /* 0x0124000672007388 */ /* 0x0003e20000000800 */
[----:B------:R-:W-:Y:S03]  /*6570*/  F2FP.RELU.BF16.F32.PACK_AB R7, R205, R204 ;  /* 0x000000cccd07723e */ /* 0x000fe600000018ff */
[----:B------:R2:W-:Y:S04]  /*6580*/  STS [R110+0x10000], R5 ;  /* 0x010000056e007388 */ /* 0x0005e80000000800 */
[----:B------:R3:W-:Y:S04]  /*6590*/  STS [R110+0x10400], R4 ;  /* 0x010400046e007388 */ /* 0x0007e80000000800 */
[----:B------:R4:W-:Y:S01]  /*65a0*/  STS [R113+0x10000], R3 ;  /* 0x0100000371007388 */ /* 0x0009e20000000800 */
[----:B-1----:R-:W-:Y:S02]  /*65b0*/  F2FP.RELU.BF16.F32.PACK_AB R6, R216, R217 ;  /* 0x000000d9d806723e */ /* 0x002fe400000018ff */
[----:B--2---:R-:W-:Y:S02]  /*65c0*/  F2FP.RELU.BF16.F32.PACK_AB R5, R181, R183 ;  /* 0x000000b7b505723e */ /* 0x004fe400000018ff */
[----:B---3--:R-:W-:Y:S03]  /*65d0*/  F2FP.RELU.BF16.F32.PACK_AB R4, R202, R203 ;  /* 0x000000cbca04723e */ /* 0x008fe600000018ff */
[----:B------:R1:W-:Y:S01]  /*65e0*/  STS [R113+0x10400], R5 ;  /* 0x0104000571007388 */ /* 0x0003e20000000800 */
[----:B----4-:R-:W-:Y:S03]  /*65f0*/  F2FP.RELU.BF16.F32.PACK_AB R3, R212, R213 ;  /* 0x000000d5d403723e */ /* 0x010fe600000018ff */
[----:B------:R2:W-:Y:S04]  /*6600*/  STS [R110+0x12000], R7 ;  /* 0x012000076e007388 */ /* 0x0005e80000000800 */
[----:B------:R3:W-:Y:S04]  /*6610*/  STS [R110+0x12400], R6 ;  /* 0x012400066e007388 */ /* 0x0007e80000000800 */
[----:B------:R4:W-:Y:S04]  /*6620*/  STS [R113+0x12000], R4 ;  /* 0x0120000471007388 */ /* 0x0009e80000000800 */
[----:B------:R4:W-:Y:S01]  /*6630*/  STS [R113+0x12400], R3 ;  /* 0x0124000371007388 */ /* 0x0009e20000000800 */
[----:B-1----:R-:W-:Y:S01]  /*6640*/  F2FP.RELU.BF16.F32.PACK_AB R5, R172, R175 ;  /* 0x000000afac05723e */ /* 0x002fe200000018ff */
[--C-:B--2---:R-:W-:Y:S01]  /*6650*/  FFMA.FTZ R7, R59, UR14, -R0.reuse ;  /* 0x0000000e3b077c23 */ /* 0x104fe20008010800 */
[----:B------:R-:W-:Y:S01]  /*6660*/  FFMA.FTZ R0, R63, UR14, -R0 ;  /* 0x0000000e3f007c23 */ /* 0x000fe20008010800 */
[----:B---3--:R-:W-:Y:S03]  /*6670*/  F2FP.RELU.BF16.F32.PACK_AB R6, R177, R180 ;  /* 0x000000b4b106723e */ /* 0x008fe600000018ff */
[----:B------:R1:W2:Y:S01]  /*6680*/  MUFU.EX2 R158, R0 ;  /* 0x00000000009e7308 */ /* 0x0002a20000000800 */
[----:B----4-:R-:W-:Y:S01]  /*6690*/  F2FP.RELU.BF16.F32.PACK_AB R4, R178, R179 ;  /* 0x000000b3b204723e */ /* 0x010fe200000018ff */
[----:B------:R3:W-:Y:S08]  /*66a0*/  STS [R173], R6 ;  /* 0x00000006ad007388 */ /* 0x0007f00000000800 */
[----:B------:R-:W4:Y:S01]  /*66b0*/  MUFU.EX2 R160, R7 ;  /* 0x0000000700a07308 */ /* 0x000f220000000800 */
[----:B------:R-:W-:Y:S01]  /*66c0*/  IMAD.IADD R3, R105, 0x1, R173 ;  /* 0x0000000169037824 */ /* 0x000fe200078e02ad */
[----:B------:R3:W-:Y:S04]  /*66d0*/  STS [R173+0x400], R4 ;  /* 0x00040004ad007388 */ /* 0x0007e80000000800 */
[----:B------:R3:W-:Y:S01]  /*66e0*/  STS [R3], R5 ;  /* 0x0000000503007388 */ /* 0x0007e20000000800 */
[----:B-1----:R-:W-:Y:S01]  /*66f0*/  F2FP.RELU.BF16.F32.PACK_AB R0, R164, R162 ;  /* 0x000000a2a400723e */ /* 0x002fe200000018ff */
[----:B--2---:R-:W-:Y:S01]  /*6700*/  @P3 FADD.FTZ R158, -R158, -RZ ;  /* 0x800000ff9e9e3221 */ /* 0x004fe20000010100 */
[----:B------:R-:W-:Y:S01]  /*6710*/  FSETP.GE.FTZ.AND P3, PT, R198, RZ, PT ;  /* 0x000000ffc600720b */ /* 0x000fe20003f76000 */
[----:B----4-:R-:W-:Y:S01]  /*6720*/  @!P2 FADD.FTZ R160, -R160, -RZ ;  /* 0x800000ffa0a0a221 */ /* 0x010fe20000010100 */
[----:B------:R-:W-:Y:S02]  /*6730*/  FSETP.GE.FTZ.AND P2, PT, R197, RZ, PT ;  /* 0x000000ffc500720b */ /* 0x000fe40003f56000 */
[----:B---3--:R-:W-:Y:S02]  /*6740*/  F2FP.RELU.BF16.F32.PACK_AB R6, R186, R188 ;  /* 0x000000bcba06723e */ /* 0x008fe400000018ff */
[----:B------:R-:W-:Y:S02]  /*6750*/  F2FP.RELU.BF16.F32.PACK_AB R4, R171, R174 ;  /* 0x000000aeab04723e */ /* 0x000fe400000018ff */
[----:B------:R-:W-:Y:S03]  /*6760*/  F2FP.RELU.BF16.F32.PACK_AB R5, R207, R209 ;  /* 0x000000d1cf05723e */ /* 0x000fe600000018ff */
[----:B------:R1:W-:Y:S04]  /*6770*/  STS [R3+0x400], R4 ;  /* 0x0004000403007388 */ /* 0x0003e80000000800 */
[----:B------:R2:W-:Y:S04]  /*6780*/  STS [R173+0x2000], R6 ;  /* 0x00200006ad007388 */ /* 0x0005e80000000800 */
[----:B------:R3:W-:Y:S01]  /*6790*/  STS [R173+0x2400], R5 ;  /* 0x00240005ad007388 */ /* 0x0007e20000000800 */
[----:B-1----:R-:W-:Y:S02]  /*67a0*/  F2FP.RELU.BF16.F32.PACK_AB R4, R168, R170 ;  /* 0x000000aaa804723e */ /* 0x002fe400000018ff */
[----:B--2---:R-:W-:Y:S02]  /*67b0*/  F2FP.RELU.BF16.F32.PACK_AB R6, R187, R185 ;  /* 0x000000b9bb06723e */ /* 0x004fe400000018ff */
[----:B---3--:R-:W-:Y:S03]  /*67c0*/  F2FP.RELU.BF16.F32.PACK_AB R5, R208, R206 ;  /* 0x000000ced005723e */ /* 0x008fe600000018ff */
[----:B------:R-:W-:Y:S04]  /*67d0*/  STS [R3+0x2000], R6 ;  /* 0x0020000603007388 */ /* 0x000fe80000000800 */
[----:B------:R1:W-:Y:S04]  /*67e0*/  STS [R3+0x2400], R5 ;  /* 0x0024000503007388 */ /* 0x0003e80000000800 */
[----:B------:R2:W-:Y:S04]  /*67f0*/  STS [R111], R4 ;  /* 0x000000046f007388 */ /* 0x0005e80000000800 */
[----:B------:R3:W-:Y:S04]  /*6800*/  STS [R111+0x400], R2 ;  /* 0x000400026f007388 */ /* 0x0007e80000000800 */
[----:B------:R4:W-:Y:S01]  /*6810*/  STS [R112], R0 ;  /* 0x0000000070007388 */ /* 0x0009e20000000800 */
[----:B-1----:R-:W-:Y:S02]  /*6820*/  F2FP.RELU.BF16.F32.PACK_AB R5, R165, R166 ;  /* 0x000000a6a505723e */ /* 0x002fe400000018ff */
[----:B------:R-:W-:Y:S02]  /*6830*/  F2FP.RELU.BF16.F32.PACK_AB R3, R115, R157 ;  /* 0x0000009d7303723e */ /* 0x000fe400000018ff */
        /* <DEDUP_REMOVED lines=10> */
[----:B--2---:R-:W-:Y:S07]  /*68e0*/  IMAD.U32 R3, RZ, RZ, UR11 ;  /* 0x0000000bff037e24 */ /* 0x004fee000f8e00ff */
[----:B------:R2:W4:Y:S01]  /*68f0*/  LDSM.16.M88.4 R60, [R0+0x5000] ;  /* 0x00500000003c783b */ /* 0x0005220000000200 */
[C---:B---3--:R-:W-:Y:S02]  /*6900*/  VIADD R2, R0.reuse, 0x4000 ;  /* 0x0000400000027836 */ /* 0x048fe40000000000 */
[----:B--2---:R-:W-:Y:S02]  /*6910*/  VIADD R0, R0, 0x4020 ;  /* 0x0000402000007836 */ /* 0x004fe40000000000 */
[----:B------:R-:W-:Y:S02]  /*6920*/  @P1 VIADD R0, R2, 0xffffffe0 ;  /* 0xffffffe002001836 */ /* 0x000fe40000000000 */
[----:B------:R-:W-:Y:S03]  /*6930*/  IMAD.U32 R2, RZ, RZ, UR10 ;  /* 0x0000000aff027e24 */ /* 0x000fe6000f8e00ff */
[----:B------:R-:W2:Y:S01]  /*6940*/  LDSM.16.M88.4 R100, [R0] ;  /* 0x000000000064783b */ /* 0x000ea20000000200 */
[-C--:B-1----:R-:W-:Y:S03]  /*6950*/  HMMA.16816.F32.BF16 R4, R64, R116.reuse, RZ ;  /* 0x000000744004723c */ /* 0x082fe600000418ff */
[C---:B------:R-:W-:Y:S04]  /*6960*/  LEA R2, P0, R229.reuse, R2, 0x2 ;  /* 0x00000002e5027211 */ /* 0x040fe800078010ff */
[----:B------:R-:W1:Y:S01]  /*6970*/  LDSM.16.M88.4 R104, [R0+0x1000] ;  /* 0x001000000068783b */ /* 0x000e620000000200 */
[----:B------:R-:W-:Y:S01]  /*6980*/  LEA.HI.X R3, R229, R3, RZ, 0x2, P0 ;  /* 0x00000003e5037211 */ /* 0x000fe200000f14ff */
[C---:B----4-:R-:W-:Y:S02]  /*6990*/  HMMA.16816.F32.BF16 R8, R60.reuse, R116, RZ ;  /* 0x000000743c08723c */ /* 0x050fe400000418ff */
[----:B------:R-:W-:Y:S04]  /*69a0*/  FSETP.GE.FTZ.AND P0, PT, R190, RZ, PT ;  /* 0x000000ffbe00720b */ /* 0x000fe80003f16000 */
[----:B------:R-:W3:Y:S02]  /*69b0*/  LDG.E R109, desc[UR36][R2.64] ;  /* 0x00000024026d7981 */ /* 0x000ee4000c1e1900 */
[-C--:B------:R-:W-:Y:S02]  /*69c0*/  HMMA.16816.F32.BF16 R12, R60, R118.reuse, RZ ;  /* 0x000000763c0c723c */ /* 0x080fe400000418ff */
[----:B------:R-:W4:Y:S06]  /*69d0*/  LDG.E R108, desc[UR36][R2.64+0x20] ;  /* 0x00002024026c7981 */ /* 0x000f2c000c1e1900 */
        /* <DEDUP_REMOVED lines=28> */
[----:B------:R-:W5:Y:S02]  /*6ba0*/  LDG.E R107, desc[UR36][R2.64+0x100] ;  /* 0x00010024026b7981 */ /* 0x000f64000c1e1900 */
[--C-:B------:R-:W-:Y:S01]  /*6bb0*/  SHF.R.U32.HI R105, RZ, 0x1, R156.reuse ;  /* 0x00000001ff697819 */ /* 0x100fe2000001169c */
[----:B------:R-:W-:Y:S03]  /*6bc0*/  IMAD.SHL.U32 R104, R156, 0x40, RZ ;  /* 0x000000409c687824 */ /* 0x000fe600078e00ff */
[----:B------:R-:W-:Y:S01]  /*6bd0*/  LOP3.LUT R106, R105, 0x30, RZ, 0xc0, !PT ;  /* 0x00000030696a7812 */ /* 0x000fe200078ec0ff */
[----:B------:R-:W-:Y:S04]  /*6be0*/  HMMA.16816.F32.BF16 R64, R100, R146, R64 ;  /* 0x000000926440723c */ /* 0x000fe80000041840 */
[----:B------:R-:W-:Y:S01]  /*6bf0*/  LOP3.LUT R0, R104, 0x400, RZ, 0xc0, !PT ;  /* 0x0000040068007812 */ /* 0x000fe200078ec0ff */
[----:B------:R1:W5:Y:S02]  /*6c00*/  LDG.E R3, desc[UR36][R2.64+0x120] ;  /* 0x0001202402037981 */ /* 0x000364000c1e1900 */
[----:B-1----:R-:W-:Y:S04]  /*6c10*/  LOP3.LUT R2, R106, 0x8, R156, 0xf8, !PT ;  /* 0x000000086a027812 */ /* 0x002fe800078ef89c */
[----:B------:R-:W-:Y:S04]  /*6c20*/  LOP3.LUT R2, R2, 0x1c0, R104, 0xf8, !PT ;  /* 0x000001c002027812 */ /* 0x000fe800078ef868 */
[----:B------:R-:W-:Y:S05]  /*6c30*/  LOP3.LUT R2, R2, 0x38, R155, 0x78, !PT ;  /* 0x0000003802027812 */ /* 0x000fea00078e789b */
[----:B------:R-:W-:Y:S02]  /*6c40*/  IMAD R2, R2, 0x2, R0 ;  /* 0x0000000202027824 */ /* 0x000fe400078e0200 */
[C---:B---3--:R-:W-:Y:S01]  /*6c50*/  FADD.FTZ R4, -R109.reuse, R4 ;  /* 0x000000046d047221 */ /* 0x048fe20000010100 */
[C---:B------:R-:W-:Y:S01]  /*6c60*/  FADD.FTZ R16, -R109.reuse, R16 ;  /* 0x000000106d107221 */ /* 0x040fe20000010100 */
[C---:B------:R-:W-:Y:S01]  /*6c70*/  FADD.FTZ R5, -R109.reuse, R5 ;  /* 0x000000056d057221 */ /* 0x040fe20000010100 */
[C---:B------:R-:W-:Y:S01]  /*6c80*/  FADD.FTZ R20, -R109.reuse, R20 ;  /* 0x000000146d147221 */ /* 0x040fe20000010100 */
[C---:B------:R-:W-:Y:S01]  /*6c90*/  FADD.FTZ R21, -R109.reuse, R21 ;  /* 0x000000156d157221 */ /* 0x040fe20000010100 */
        /* <DEDUP_REMOVED lines=12> */
[-C--:B------:R-:W-:Y:S01]  /*6d60*/  FSEL R4, R4, R109.reuse, P3 ;  /* 0x0000006d04047208 */ /* 0x080fe20001800000 */
[C---:B------:R-:W-:Y:S01]  /*6d70*/  FADD.FTZ R52, -R109.reuse, R52 ;  /* 0x000000346d347221 */ /* 0x040fe20000010100 */
[-C--:B------:R-:W-:Y:S01]  /*6d80*/  FSEL R20, R20, R109.reuse, P2 ;  /* 0x0000006d14147208 */ /* 0x080fe20001000000 */
[----:B------:R-:W-:Y:S01]  /*6d90*/  FADD.FTZ R64, -R109, R64 ;  /* 0x000000406d407221 */ /* 0x000fe20000010100 */
[-C--:B------:R-:W-:Y:S01]  /*6da0*/  FSEL R21, R21, R109.reuse, P0 ;  /* 0x0000006d15157208 */ /* 0x080fe20000000000 */
[----:B------:R-:W-:Y:S01]  /*6db0*/  FMUL.FTZ R4, R194, R4 ;  /* 0x00000004c2047220 */ /* 0x000fe20000410000 */
[----:B------:R-:W-:Y:S01]  /*6dc0*/  FSETP.GE.FTZ.AND P2, PT, R180, RZ, PT ;  /* 0x000000ffb400720b */ /* 0x000fe20003f56000 */
[----:B------:R-:W-:Y:S01]  /*6dd0*/  FMUL.FTZ R193, R193, R20 ;  /* 0x00000014c1c17220 */ /* 0x000fe20000410000 */
[----:B------:R-:W-:Y:S01]  /*6de0*/  FSETP.GE.FTZ.AND P0, PT, R177, RZ, PT ;  /* 0x000000ffb100720b */ /* 0x000fe20003f16000 */
[C---:B------:R-:W-:Y:S01]  /*6df0*/  FADD.FTZ R20, -R109.reuse, R32 ;  /* 0x000000206d147221 */ /* 0x040fe20000010100 */
[----:B------:R-:W-:Y:S01]  /*6e00*/  F2FP.BF16.F32.PACK_AB R17, R4, R190 ;  /* 0x000000be0411723e */ /* 0x000fe200000010ff */
[----:B------:R-:W-:Y:S01]  /*6e10*/  FADD.FTZ R4, -R109, R36 ;  /* 0x000000246d047221 */ /* 0x000fe20000010100 */
[----:B------:R-:W-:Y:S01]  /*6e20*/  F2FP.BF16.F32.PACK_AB R16, R5, R198 ;  /* 0x000000c60510723e */ /* 0x000fe200000010ff */
[----:B------:R-:W-:Y:S01]  /*6e30*/  FADD.FTZ R5, -R109, R33 ;  /* 0x000000216d057221 */ /* 0x000fe20000010100 */
[----:B------:R-:W-:Y:S01]  /*6e40*/  FSEL R0, R0, R109, P0 ;  /* 0x0000006d00007208 */ /* 0x000fe20000000000 */
[----:B------:R-:W-:Y:S01]  /*6e50*/  FMUL.FTZ R189, R189, R21 ;  /* 0x00000015bdbd7220 */ /* 0x000fe20000410000 */
[-C--:B------:R-:W-:Y:S01]  /*6e60*/  FSEL R4, R4, R109.reuse, P2 ;  /* 0x0000006d04047208 */ /* 0x080fe20001000000 */
[----:B----4-:R-:W-:Y:S01]  /*6e70*/  FADD.FTZ R6, -R108, R6 ;  /* 0x000000066c067221 */ /* 0x010fe20000010100 */
[----:B------:R-:W-:Y:S01]  /*6e80*/  FSETP.GE.FTZ.AND P3, PT, R182, RZ, PT ;  /* 0x000000ffb600720b */ /* 0x000fe20003f76000 */
[----:B------:R-:W-:Y:S01]  /*6e90*/  FMUL.FTZ R177, R177, R0 ;  /* 0x00000000b1b17220 */ /* 0x000fe20000410000 */
        /* <DEDUP_REMOVED lines=11> */
[----:B------:R-:W-:Y:S01]  /*6f50*/  FADD.FTZ R7, -R108, R7 ;  /* 0x000000076c077221 */ /* 0x000fe20000010100 */
[-C--:B------:R-:W-:Y:S02]  /*6f60*/  FSEL R53, R53, R109.reuse, P2 ;  /* 0x0000006d35357208 */ /* 0x080fe40001000000 */
[-C--:B------:R-:W-:Y:S02]  /*6f70*/  FSEL R4, R4, R109.reuse, P6 ;  /* 0x0000006d04047208 */ /* 0x080fe40003000000 */
[----:B------:R-:W-:Y:S01]  /*6f80*/  FSEL R0, R0, R109, P5 ;  /* 0x0000006d00007208 */ /* 0x000fe20002800000 */
[----:B------:R-:W-:Y:S01]  /*6f90*/  FMUL.FTZ R168, R168, R53 ;  /* 0x00000035a8a87220 */ /* 0x000fe20000410000 */
[-C--:B------:R-:W-:Y:S01]  /*6fa0*/  FSEL R52, R52, R109.reuse, P3 ;  /* 0x0000006d34347208 */ /* 0x080fe20001800000 */
        /* <DEDUP_REMOVED lines=50> */
.L_x_406:
[----:B------:R-:W-:Y:S01]  /*72d0*/  FSETP.GE.FTZ.AND P2, PT, R195, RZ, PT ;  /* 0x000000ffc300720b */ /* 0x000fe20003f56000 */
[C---:B------:R-:W-:Y:S01]  /*72e0*/  FADD.FTZ R19, -R108.reuse, R19 ;  /* 0x000000136c137221 */ /* 0x040fe20000010100 */
[----:B------:R-:W-:Y:S01]  /*72f0*/  FADD.FTZ R22, -R108, R22 ;  /* 0x000000166c167221 */ /* 0x000fe20000010100 */
[----:B------:R-:W-:Y:S01]  /*7300*/  FSETP.GE.FTZ.AND P0, PT, R192, RZ, PT ;  /* 0x000000ffc000720b */ /* 0x000fe20003f16000 */
[C---:B-1----:R-:W-:Y:S01]  /*7310*/  FADD.FTZ R5, -R108.reuse, R23 ;  /* 0x000000176c057221 */ /* 0x042fe20000010100 */
[C---:B------:R-:W-:Y:S01]  /*7320*/  FADD.FTZ R0, -R108.reuse, R34 ;  /* 0x000000226c007221 */ /* 0x040fe20000010100 */
[-C--:B------:R-:W-:Y:S01]  /*7330*/  FSEL R19, R19, R108.reuse, P2 ;  /* 0x0000006c13137208 */ /* 0x080fe20001000000 */
[----:B------:R-:W-:Y:S01]  /*7340*/  FADD.FTZ R39, -R108, R39 ;  /* 0x000000276c277221 */ /* 0x000fe20000010100 */
[----:B------:R-:W-:Y:S01]  /*7350*/  FSEL R22, R22, R108, P0 ;  /* 0x0000006c16167208 */ /* 0x000fe20000000000 */
        /* <DEDUP_REMOVED lines=13> */
[----:B------:R-:W-:Y:S01]  /*7430*/  FSEL R5, R39, R108, P0 ;  /* 0x0000006c27057208 */ /* 0x000fe20000000000 */
[----:B------:R-:W-:Y:S01]  /*7440*/  FADD.FTZ R55, -R108, R55 ;  /* 0x000000376c377221 */ /* 0x000fe20000010100 */
[----:B------:R-:W-:Y:S01]  /*7450*/  FSETP.GE.FTZ.AND P0, PT, R174, RZ, PT ;  /* 0x000000ffae00720b */ /* 0x000fe20003f16000 */
[----:B------:R-:W-:Y:S01]  /*7460*/  FMUL.FTZ R183, R183, R0 ;  /* 0x00000000b7b77220 */ /* 0x000fe20000410000 */
[----:B------:R-:W-:Y:S01]  /*7470*/  F2FP.BF16.F32.PACK_AB R4, R4, R201 ;  /* 0x000000c90404723e */ /* 0x000fe200000010ff */
[----:B------:R-:W-:Y:S01]  /*7480*/  FMUL.FTZ R178, R178, R5 ;  /* 0x00000005b2b27220 */ /* 0x000fe20000410000 */
[----:B------:R-:W-:Y:S01]  /*7490*/  FADD.FTZ R5, -R108, R50 ;  /* 0x000000326c057221 */ /* 0x000fe20000010100 */
[-C--:B------:R-:W-:Y:S01]  /*74a0*/  FSEL R18, R18, R108.reuse, P3 ;  /* 0x0000006c12127208 */ /* 0x080fe20001800000 */
[----:B------:R-:W-:Y:S01]  /*74b0*/  STS [R176+0x8000], R16 ;  /* 0x00800010b0007388 */ /* 0x000fe20000000800 */
[----:B------:R-:W-:Y:S01]  /*74c0*/  FSETP.GE.FTZ.AND P2, PT, R179, RZ, PT ;  /* 0x000000ffb300720b */ /* 0x000fe20003f56000 */
[----:B------:R-:W-:Y:S01]  /*74d0*/  FADD.FTZ R7, -R108, R51 ;  /* 0x000000336c077221 */ /* 0x000fe20000010100 */
[----:B------:R-:W-:Y:S01]  /*74e0*/  FSEL R5, R5, R108, P0 ;  /* 0x0000006c05057208 */ /* 0x000fe20000000000 */
[----:B------:R1:W-:Y:S01]  /*74f0*/  STS [R176+0x8400], R4 ;  /* 0x00840004b0007388 */ /* 0x0003e20000000800 */
[----:B------:R-:W-:Y:S01]  /*7500*/  FSETP.GE.FTZ.AND P0, PT, R161, RZ, PT ;  /* 0x000000ffa100720b */ /* 0x000fe20003f16000 */
[----:B------:R-:W-:Y:S01]  /*7510*/  FMUL.FTZ R18, R196, R18 ;  /* 0x00000012c4127220 */ /* 0x000fe20000410000 */
[----:B------:R-:W-:Y:S01]  /*7520*/  FSEL R6, R6, R108, P2 ;  /* 0x0000006c06067208 */ /* 0x000fe20001000000 */
[----:B------:R-:W-:Y:S01]  /*7530*/  FMUL.FTZ R174, R174, R5 ;  /* 0x00000005aeae7220 */ /* 0x000fe20000410000 */
[----:B------:R-:W-:Y:S01]  /*7540*/  FSETP.GE.FTZ.AND P3, PT, R181, RZ, PT ;  /* 0x000000ffb500720b */ /* 0x000fe20003f76000 */
[C---:B------:R-:W-:Y:S01]  /*7550*/  FADD.FTZ R5, -R108.reuse, R66 ;  /* 0x000000426c057221 */ /* 0x040fe20000010100 */
[----:B------:R-:W-:Y:S01]  /*7560*/  FSETP.GE.FTZ.AND P2, PT, R167, RZ, PT ;  /* 0x000000ffa700720b */ /* 0x000fe20003f56000 */
[----:B------:R-:W-:Y:S01]  /*7570*/  FMUL.FTZ R179, R179, R6 ;  /* 0x00000006b3b37220 */ /* 0x000fe20000410000 */
[----:B------:R-:W-:Y:S01]  /*7580*/  F2FP.BF16.F32.PACK_AB R0, R19, R18 ;  /* 0x000000121300723e */ /* 0x000fe200000010ff */
[----:B------:R-:W-:Y:S01]  /*7590*/  FADD.FTZ R6, -R108, R54 ;  /* 0x000000366c067221 */ /* 0x000fe20000010100 */
[-C--:B------:R-:W-:Y:S01]  /*75a0*/  FSEL R35, R35, R108.reuse, P3 ;  /* 0x0000006c23237208 */ /* 0x080fe20001800000 */
[----:B-----5:R-:W-:Y:S01]  /*75b0*/  FADD.FTZ R8, -R107, R8 ;  /* 0x000000086b087221 */ /* 0x020fe20000010100 */
[-C--:B------:R-:W-:Y:S01]  /*75c0*/  FSEL R55, R55, R108.reuse, P2 ;  /* 0x0000006c37377208 */ /* 0x080fe20001000000 */
[----:B------:R2:W-:Y:S01]  /*75d0*/  STS [R114+0x8400], R0 ;  /* 0x0084000072007388 */ /* 0x0005e20000000800 */
[----:B------:R-:W-:Y:S01]  /*75e0*/  FSETP.GE.FTZ.AND P5, PT, R171, RZ, PT ;  /* 0x000000ffab00720b */ /* 0x000fe20003fb6000 */
[----:B------:R-:W-:Y:S01]  /*75f0*/  FADD.FTZ R13, -R107, R13 ;  /* 0x0000000d6b0d7221 */ /* 0x000fe20000010100 */
[----:B------:R-:W-:Y:S01]  /*7600*/  FSETP.GE.FTZ.AND P3, PT, R169, RZ, PT ;  /* 0x000000ffa900720b */ /* 0x000fe20003f76000 */
[----:B------:R-:W-:Y:S01]  /*7610*/  FADD.FTZ R9, -R107, R9 ;  /* 0x000000096b097221 */ /* 0x000fe20000010100 */
[----:B------:R-:W-:Y:S01]  /*7620*/  FSETP.GE.FTZ.AND P2, PT, R163, RZ, PT ;  /* 0x000000ffa300720b */ /* 0x000fe20003f56000 */
[----:B------:R-:W-:Y:S01]  /*7630*/  FADD.FTZ R25, -R107, R25 ;  /* 0x000000196b197221 */ /* 0x000fe20000010100 */
[-C--:B------:R-:W-:Y:S01]  /*7640*/  FSEL R7, R7, R108.reuse, P5 ;  /* 0x0000006c07077208 */ /* 0x080fe20002800000 */
[C---:B------:R-:W-:Y:S01]  /*7650*/  FADD.FTZ R24, -R107.reuse, R24 ;  /* 0x000000186b187221 */ /* 0x040fe20000010100 */
        /* <DEDUP_REMOVED lines=9> */
[----:B------:R-:W-:Y:S01]  /*76f0*/  FMUL.FTZ R108, R161, R108 ;  /* 0x0000006ca16c7220 */ /* 0x000fe20000410000 */
[----:B------:R-:W-:Y:S01]  /*7700*/  FSETP.GE.FTZ.AND P0, PT, R210, RZ, PT ;  /* 0x000000ffd200720b */ /* 0x000fe20003f16000 */
[----:B------:R-:W-:Y:S01]  /*7710*/  FMUL.FTZ R169, R169, R6 ;  /* 0x00000006a9a97220 */ /* 0x000fe20000410000 */
[----:B------:R-:W-:Y:S01]  /*7720*/  FSETP.GE.FTZ.AND P6, PT, R205, RZ, PT ;  /* 0x000000ffcd00720b */ /* 0x000fe20003fd6000 */
[----:B------:R-:W-:Y:S01]  /*7730*/  FADD.FTZ R7, -R107, R28 ;  /* 0x0000001c6b077221 */ /* 0x000fe20000010100 */
[-C--:B------:R-:W-:Y:S01]  /*7740*/  FSEL R13, R13, R107.reuse, P0 ;  /* 0x0000006b0d0d7208 */ /* 0x080fe20000000000 */
[----:B------:R3:W-:Y:S01]  /*7750*/  STS [R114+0x8000], R17 ;  /* 0x0080001172007388 */ /* 0x0007e20000000800 */
[----:B------:R-:W-:Y:S01]  /*7760*/  FSETP.GE.FTZ.AND P0, PT, R204, RZ, PT ;  /* 0x000000ffcc00720b */ /* 0x000fe20003f16000 */
[----:B------:R-:W-:Y:S01]  /*7770*/  FMUL.FTZ R8, R214, R8 ;  /* 0x00000008d6087220 */ /* 0x000fe20000410000 */
[----:B------:R-:W-:Y:S01]  /*7780*/  FSETP.GE.FTZ.AND P2, PT, R211, RZ, PT ;  /* 0x000000ffd300720b */ /* 0x000fe20003f56000 */
[----:B------:R-:W-:Y:S01]  /*7790*/  FADD.FTZ R29, -R107, R29 ;  /* 0x0000001d6b1d7221 */ /* 0x000fe20000010100 */
[----:B-1----:R-:W-:Y:S01]  /*77a0*/  FSEL R4, R9, R107, P3 ;  /* 0x0000006b09047208 */ /* 0x002fe20001800000 */
[C---:B------:R-:W-:Y:S01]  /*77b0*/  FADD.FTZ R44, -R107.reuse, R44 ;  /* 0x0000002c6b2c7221 */ /* 0x040fe20000010100 */
[----:B------:R-:W-:Y:S01]  /*77c0*/  F2FP.BF16.F32.PACK_AB R108, R108, R5 ;  /* 0x000000056c6c723e */ /* 0x000fe200000010ff */
[----:B------:R-:W-:Y:S01]  /*77d0*/  FADD.FTZ R5, -R107, R40 ;  /* 0x000000286b057221 */ /* 0x000fe20000010100 */
[-C--:B------:R-:W-:Y:S01]  /*77e0*/  FSEL R24, R24, R107.reuse, P0 ;  /* 0x0000006b18187208 */ /* 0x080fe20000000000 */
[----:B------:R-:W-:Y:S01]  /*77f0*/  FMUL.FTZ R4, R215, R4 ;  /* 0x00000004d7047220 */ /* 0x000fe20000410000 */
[----:B------:R-:W-:Y:S01]  /*7800*/  FSEL R6, R25, R107, P6 ;  /* 0x0000006b19067208 */ /* 0x000fe20003000000 */
[----:B------:R-:W-:Y:S01]  /*7810*/  FMUL.FTZ R13, R210, R13 ;  /* 0x0000000dd20d7220 */ /* 0x000fe20000410000 */
[-C--:B------:R-:W-:Y:S01]  /*7820*/  FSEL R12, R12, R107.reuse, P2 ;  /* 0x0000006b0c0c7208 */ /* 0x080fe20001000000 */
[----:B------:R-:W-:Y:S01]  /*7830*/  FMUL.FTZ R18, R204, R24 ;  /* 0x00000018cc127220 */ /* 0x000fe20000410000 */
        /* <DEDUP_REMOVED lines=10> */
[----:B--2---:R-:W-:Y:S01]  /*78e0*/  F2FP.BF16.F32.PACK_AB R0, R4, R8 ;  /* 0x000000080400723e */ /* 0x004fe200000010ff */
[----:B------:R-:W-:Y:S01]  /*78f0*/  FADD.FTZ R4, -R107, R41 ;  /* 0x000000296b047221 */ /* 0x000fe20000010100 */
[----:B------:R-:W-:Y:S01]  /*7900*/  F2FP.BF16.F32.PACK_AB R18, R6, R18 ;  /* 0x000000120612723e */ /* 0x000fe200000010ff */
[----:B------:R-:W-:Y:S01]  /*7910*/  FMUL.FTZ R8, R203, R7 ;  /* 0x00000007cb087220 */ /* 0x000fe20000410000 */
[----:B------:R-:W-:Y:S01]  /*7920*/  FSETP.GE.FTZ.AND P0, PT, R186, RZ, PT ;  /* 0x000000ffba00720b */ /* 0x000fe20003f16000 */
[----:B------:R-:W-:Y:S01]  /*7930*/  FADD.FTZ R7, -R107, R45 ;  /* 0x0000002d6b077221 */ /* 0x000fe20000010100 */
[-C--:B------:R-:W-:Y:S01]  /*7940*/  FSEL R29, R29, R107.reuse, P3 ;  /* 0x0000006b1d1d7208 */ /* 0x080fe20001800000 */
[C---:B------:R-:W-:Y:S01]  /*7950*/  FADD.FTZ R6, -R107.reuse, R56 ;  /* 0x000000386b067221 */ /* 0x040fe20000010100 */
[----:B------:R-:W-:Y:S01]  /*7960*/  FADD.FTZ R5, -R107, R57 ;  /* 0x000000396b057221 */ /* 0x000fe20000010100 */
[----:B------:R-:W-:Y:S01]  /*7970*/  FSETP.GE.FTZ.AND P2, PT, R185, RZ, PT ;  /* 0x000000ffb900720b */ /* 0x000fe20003f56000 */
[----:B------:R1:W-:Y:S01]  /*7980*/  STS [R176+0xa000], R0 ;  /* 0x00a00000b0007388 */ /* 0x0003e20000000800 */
[----:B------:R-:W-:Y:S01]  /*7990*/  FSETP.GE.FTZ.AND P6, PT, R187, RZ, PT ;  /* 0x000000ffbb00720b */ /* 0x000fe20003fd6000 */
[C---:B------:R-:W-:Y:S01]  /*79a0*/  FADD.FTZ R31, -R3.reuse, R31 ;  /* 0x0000001f031f7221 */ /* 0x040fe20000010100 */
[----:B------:R-:W-:Y:S01]  /*79b0*/  FSETP.GE.FTZ.AND P5, PT, R166, RZ, PT ;  /* 0x000000ffa600720b */ /* 0x000fe20003fb6000 */
[----:B------:R-:W-:Y:S01]  /*79c0*/  FADD.FTZ R30, -R3, R30 ;  /* 0x0000001e031e7221 */ /* 0x000fe20000010100 */
[----:B------:R-:W-:Y:S01]  /*79d0*/  FSETP.GE.FTZ.AND P3, PT, R165, RZ, PT ;  /* 0x000000ffa500720b */ /* 0x000fe20003f76000 */
[C---:B------:R-:W-:Y:S01]  /*79e0*/  FADD.FTZ R43, -R3.reuse, R43 ;  /* 0x0000002b032b7221 */ /* 0x040fe20000010100 */
[-C--:B------:R-:W-:Y:S01]  /*79f0*/  FSEL R4, R4, R107.reuse, P0 ;  /* 0x0000006b04047208 */ /* 0x080fe20000000000 */
[----:B------:R-:W-:Y:S01]  /*7a00*/  FADD.FTZ R42, -R3, R42 ;  /* 0x0000002a032a7221 */ /* 0x000fe20000010100 */
[-C--:B------:R-:W-:Y:S01]  /*7a10*/  FSEL R44, R44, R107.reuse, P2 ;  /* 0x0000006b2c2c7208 */ /* 0x080fe20001000000 */
[----:B------:R-:W-:Y:S01]  /*7a20*/  FMUL.FTZ R22, R192, R22 ;  /* 0x00000016c0167220 */ /* 0x000fe20000410000 */
[----:B------:R-:W-:Y:S01]  /*7a30*/  FSEL R7, R7, R107, P6 ;  /* 0x0000006b07077208 */ /* 0x000fe20003000000 */
[----:B------:R-:W-:Y:S01]  /*7a40*/  FMUL.FTZ R181, R181, R35 ;  /* 0x00000023b5b57220 */ /* 0x000fe20000410000 */
[-C--:B------:R-:W-:Y:S01]  /*7a50*/  FSEL R6, R6, R107.reuse, P5 ;  /* 0x0000006b06067208 */ /* 0x080fe20002800000 */
[----:B------:R-:W-:Y:S01]  /*7a60*/  FMUL.FTZ R16, R185, R44 ;  /* 0x0000002cb9107220 */ /* 0x000fe20000410000 */
[----:B------:R-:W-:Y:S01]  /*7a70*/  FSEL R5, R5, R107, P3 ;  /* 0x0000006b05057208 */ /* 0x000fe20001800000 */
[----:B------:R-:W-:Y:S01]  /*7a80*/  FMUL.FTZ R7, R187, R7 ;  /* 0x00000007bb077220 */ /* 0x000fe20000410000 */
[----:B------:R-:W-:Y:S01]  /*7a90*/  F2FP.BF16.F32.PACK_AB R19, R13, R12 ;  /* 0x0000000c0d13723e */ /* 0x000fe200000010ff */
[----:B------:R-:W-:Y:S01]  /*7aa0*/  FMUL.FTZ R13, R186, R4 ;  /* 0x00000004ba0d7220 */ /* 0x000fe20000410000 */
[----:B------:R-:W-:Y:S01]  /*7ab0*/  FSETP.GE.FTZ.AND P0, PT, R115, RZ, PT ;  /* 0x000000ff7300720b */ /* 0x000fe20003f16000 */
[----:B------:R-:W-:Y:S01]  /*7ac0*/  FADD.FTZ R4, -R107, R60 ;  /* 0x0000003c6b047221 */ /* 0x000fe20000010100 */
[----:B------:R-:W-:Y:S01]  /*7ad0*/  FMUL.FTZ R6, R166, R6 ;  /* 0x00000006a6067220 */ /* 0x000fe20000410000 */
[----:B------:R-:W-:Y:S01]  /*7ae0*/  FMUL.FTZ R5, R165, R5 ;  /* 0x00000005a5057220 */ /* 0x000fe20000410000 */
[----:B------:R-:W-:Y:S01]  /*7af0*/  FSETP.GE.FTZ.AND P2, PT, R157, RZ, PT ;  /* 0x000000ff9d00720b */ /* 0x000fe20003f56000 */
[----:B------:R-:W-:Y:S01]  /*7b00*/  FMUL.FTZ R12, R202, R29 ;  /* 0x0000001dca0c7220 */ /* 0x000fe20000410000 */
[----:B------:R-:W-:Y:S01]  /*7b10*/  F2FP.BF16.F32.PACK_AB R16, R7, R16 ;  /* 0x000000100710723e */ /* 0x000fe200000010ff */
[C---:B------:R-:W-:Y:S01]  /*7b20*/  FADD.FTZ R7, -R3.reuse, R10 ;  /* 0x0000000a03077221 */ /* 0x040fe20000010100 */
[----:B------:R-:W-:Y:S01]  /*7b30*/  FSEL R4, R4, R107, P2 ;  /* 0x0000006b04047208 */ /* 0x000fe20001000000 */
[----:B------:R-:W-:Y:S01]  /*7b40*/  FADD.FTZ R58, -R3, R58 ;  /* 0x0000003a033a7221 */ /* 0x000fe20000010100 */
[----:B---3--:R-:W-:Y:S01]  /*7b50*/  F2FP.BF16.F32.PACK_AB R17, R5, R6 ;  /* 0x000000060511723e */ /* 0x008fe200000010ff */
[----:B------:R-:W-:Y:S01]  /*7b60*/  FADD.FTZ R6, -R3, R11 ;  /* 0x0000000b03067221 */ /* 0x000fe20000010100 */
[----:B------:R-:W-:Y:S01]  /*7b70*/  FSETP.GE.FTZ.AND P5, PT, R221, RZ, PT ;  /* 0x000000ffdd00720b */ /* 0x000fe20003fb6000 */
[----:B------:R-:W-:Y:S01]  /*7b80*/  FMUL.FTZ R157, R157, R4 ;  /* 0x000000049d9d7220 */ /* 0x000fe20000410000 */
[----:B------:R-:W-:Y:S01]  /*7b90*/  FSETP.GE.FTZ.AND P3, PT, R220, RZ, PT ;  /* 0x000000ffdc00720b */ /* 0x000fe20003f76000 */
[C---:B------:R-:W-:Y:S01]  /*7ba0*/  FADD.FTZ R4, -R3.reuse, R15 ;  /* 0x0000000f03047221 */ /* 0x040fe20000010100 */
[----:B------:R-:W-:Y:S01]  /*7bb0*/  FADD.FTZ R5, -R3, R14 ;  /* 0x0000000e03057221 */ /* 0x000fe20000010100 */
[----:B------:R-:W-:Y:S01]  /*7bc0*/  @P0 FADD.FTZ R107, -R107, R61 ;  /* 0x0000003d6b6b0221 */ /* 0x000fe20000010100 */
        /* <DEDUP_REMOVED lines=8> */
[-C--:B------:R-:W-:Y:S01]  /*7c50*/  FSEL R4, R4, R3.reuse, P0 ;  /* 0x0000000304047208 */ /* 0x080fe20000000000 */
[----:B------:R-:W-:Y:S01]  /*7c60*/  FMUL.FTZ R6, R220, R6 ;  /* 0x00000006dc067220 */ /* 0x000fe20000410000 */
[----:B------:R-:W-:Y:S01]  /*7c70*/  FSEL R5, R5, R3, P2 ;  /* 0x0000000305057208 */ /* 0x000fe20001000000 */
[----:B------:R-:W-:Y:S01]  /*7c80*/  IMAD.SHL.U32 R40, R156, 0x20, RZ ;  /* 0x000000209c287824 */ /* 0x000fe200078e00ff */
[----:B------:R-:W-:Y:S01]  /*7c90*/  FSETP.GE.FTZ.AND P0, PT, R216, RZ, PT ;  /* 0x000000ffd800720b */ /* 0x000fe20003f16000 */
[----:B------:R-:W-:Y:S01]  /*7ca0*/  FMUL.FTZ R4, R218, R4 ;  /* 0x00000004da047220 */ /* 0x000fe20000410000 */
[----:B------:R-:W-:Y:S01]  /*7cb0*/  F2FP.BF16.F32.PACK_AB R9, R6, R7 ;  /* 0x000000070609723e */ /* 0x000fe200000010ff */
[----:B------:R-:W-:Y:S01]  /*7cc0*/  FMUL.FTZ R5, R219, R5 ;  /* 0x00000005db057220 */ /* 0x000fe20000410000 */
[----:B------:R-:W-:Y:S01]  /*7cd0*/  FSETP.GE.FTZ.AND P2, PT, R217, RZ, PT ;  /* 0x000000ffd900720b */ /* 0x000fe20003f56000 */
[----:B------:R-:W-:Y:S01]  /*7ce0*/  FADD.FTZ R7, -R3, R46 ;  /* 0x0000002e03077221 */ /* 0x000fe20000010100 */
[----:B------:R-:W-:Y:S01]  /*7cf0*/  FSEL R27, R27, R3, P0 ;  /* 0x000000031b1b7208 */ /* 0x000fe20000000000 */
[----:B------:R-:W-:Y:S01]  /*7d00*/  STS [R176+0xa400], R9 ;  /* 0x00a40009b0007388 */ /* 0x000fe20000000800 */
[----:B------:R-:W-:Y:S01]  /*7d10*/  F2FP.BF16.F32.PACK_AB R4, R4, R5 ;  /* 0x000000050404723e */ /* 0x000fe200000010ff */
[C---:B------:R-:W-:Y:S01]  /*7d20*/  FADD.FTZ R6, -R3.reuse, R59 ;  /* 0x0000003b03067221 */ /* 0x040fe20000010100 */
[----:B------:R-:W-:Y:S01]  /*7d30*/  FSETP.GE.FTZ.AND P0, PT, R212, RZ, PT ;  /* 0x000000ffd400720b */ /* 0x000fe20003f16000 */
[----:B------:R-:W-:Y:S01]  /*7d40*/  STS [R114+0xa000], R19 ;  /* 0x00a0001372007388 */ /* 0x000fe20000000800 */
[-C--:B------:R-:W-:Y:S01]  /*7d50*/  FSEL R26, R26, R3.reuse, P2 ;  /* 0x000000031a1a7208 */ /* 0x080fe20001000000 */
[----:B------:R-:W-:Y:S01]  /*7d60*/  FADD.FTZ R5, -R3, R62 ;  /* 0x0000003e03057221 */ /* 0x000fe20000010100 */
[----:B------:R-:W-:Y:S01]  /*7d70*/  FSETP.GE.FTZ.AND P2, PT, R213, RZ, PT ;  /* 0x000000ffd500720b */ /* 0x000fe20003f56000 */
[----:B------:R2:W-:Y:S01]  /*7d80*/  STS [R114+0xa400], R4 ;  /* 0x00a4000472007388 */ /* 0x0005e20000000800 */
[----:B------:R-:W-:Y:S01]  /*7d90*/  FSEL R31, R31, R3, P0 ;  /* 0x000000031f1f7208 */ /* 0x000fe20000000000 */
[----:B------:R-:W-:Y:S01]  /*7da0*/  FMUL.FTZ R26, R217, R26 ;  /* 0x0000001ad91a7220 */ /* 0x000fe20000410000 */
[----:B------:R-:W-:Y:S01]  /*7db0*/  FSETP.GE.FTZ.AND P0, PT, R207, RZ, PT ;  /* 0x000000ffcf00720b */ /* 0x000fe20003f16000 */
[----:B-1----:R-:W-:Y:S01]  /*7dc0*/  FMUL.FTZ R0, R216, R27 ;  /* 0x0000001bd8007220 */ /* 0x002fe20000410000 */
[----:B------:R-:W-:Y:S01]  /*7dd0*/  FSEL R30, R30, R3, P2 ;  /* 0x000000031e1e7208 */ /* 0x000fe20001000000 */
[----:B------:R-:W-:Y:S01]  /*7de0*/  STS [R110+0x8000], R189 ;  /* 0x008000bd6e007388 */ /* 0x000fe20000000800 */
[----:B------:R-:W-:Y:S01]  /*7df0*/  FSETP.GE.FTZ.AND P2, PT, R209, RZ, PT ;  /* 0x000000ffd100720b */ /* 0x000fe20003f56000 */
[----:B------:R-:W-:Y:S01]  /*7e00*/  FMUL.FTZ R31, R212, R31 ;  /* 0x0000001fd41f7220 */ /* 0x000fe20000410000 */
[-C--:B------:R-:W-:Y:S01]  /*7e10*/  FSEL R43, R43, R3.reuse, P0 ;  /* 0x000000032b2b7208 */ /* 0x080fe20000000000 */
[----:B------:R-:W-:Y:S01]  /*7e20*/  FMUL.FTZ R30, R213, R30 ;  /* 0x0000001ed51e7220 */ /* 0x000fe20000410000 */
[----:B------:R-:W-:Y:S01]  /*7e30*/  FSETP.GE.FTZ.AND P0, PT, R158, RZ, PT ;  /* 0x000000ff9e00720b */ /* 0x000fe20003f16000 */
[----:B------:R-:W-:Y:S01]  /*7e40*/  IMAD.SHL.U32 R60, R156, 0x4, RZ ;  /* 0x000000049c3c7824 */ /* 0x000fe200078e00ff */
[----:B------:R-:W-:Y:S01]  /*7e50*/  FSEL R42, R42, R3, P2 ;  /* 0x000000032a2a7208 */ /* 0x000fe20001000000 */
[----:B------:R-:W-:Y:S01]  /*7e60*/  FMUL.FTZ R43, R207, R43 ;  /* 0x0000002bcf2b7220 */ /* 0x000fe20000410000 */
[----:B------:R-:W-:Y:S01]  /*7e70*/  FSETP.GE.FTZ.AND P2, PT, R206, RZ, PT ;  /* 0x000000ffce00720b */ /* 0x000fe20003f56000 */
[----:B------:R-:W1:Y:S01]  /*7e80*/  LDC R48, c[0x0][0x44c] ;  /* 0x00011300ff307b82 */ /* 0x000e620000000800 */
[----:B------:R-:W-:Y:S01]  /*7e90*/  F2FP.BF16.F32.PACK_AB R12, R12, R8 ;  /* 0x000000080c0c723e */ /* 0x000fe200000010ff */
[----:B------:R-:W-:Y:S01]  /*7ea0*/  FADD.FTZ R8, -R3, R47 ;  /* 0x0000002f03087221 */ /* 0x000fe20000010100 */
[----:B------:R-:W-:Y:S01]  /*7eb0*/  F2FP.BF16.F32.PACK_AB R22, R191, R22 ;  /* 0x00000016bf16723e */ /* 0x000fe200000010ff */
[----:B------:R-:W-:Y:S01]  /*7ec0*/  FMUL.FTZ R42, R209, R42 ;  /* 0x0000002ad12a7220 */ /* 0x000fe20000410000 */
[----:B------:R-:W-:Y:S02]  /*7ed0*/  FSEL R7, R7, R3, P2 ;  /* 0x0000000307077208 */ /* 0x000fe40001000000 */
[----:B------:R-:W-:Y:S01]  /*7ee0*/  FSETP.GE.FTZ.AND P6, PT, R208, RZ, PT ;  /* 0x000000ffd000720b */ /* 0x000fe20003fd6000 */
[----:B------:R-:W-:Y:S01]  /*7ef0*/  STS [R110+0x8400], R22 ;  /* 0x008400166e007388 */ /* 0x000fe20000000800 */
[----:B------:R-:W-:Y:S01]  /*7f00*/  FSETP.GE.FTZ.AND P5, PT, R199, RZ, PT ;  /* 0x000000ffc700720b */ /* 0x000fe20003fb6000 */
[----:B------:R-:W-:Y:S01]  /*7f10*/  FMUL.FTZ R14, R206, R7 ;  /* 0x00000007ce0e7220 */ /* 0x000fe20000410000 */
[----:B------:R-:W-:Y:S01]  /*7f20*/  FSETP.GE.FTZ.AND P3, PT, R160, RZ, PT ;  /* 0x000000ffa000720b */ /* 0x000fe20003f76000 */
[----:B------:R-:W-:Y:S01]  /*7f30*/  STS [R113+0x8000], R32 ;  /* 0x0080002071007388 */ /* 0x000fe20000000800 */
[----:B------:R-:W-:Y:S01]  /*7f40*/  FSETP.GE.FTZ.AND P2, PT, R159, RZ, PT ;  /* 0x000000ff9f00720b */ /* 0x000fe20003f56000 */
[----:B--2---:R-:W-:Y:S01]  /*7f50*/  IMAD.MOV.U32 R4, RZ, RZ, 0x10 ;  /* 0x00000010ff047424 */ /* 0x004fe200078e00ff */
[----:B------:R-:W-:Y:S02]  /*7f60*/  F2FP.BF16.F32.PACK_AB R181, R181, R183 ;  /* 0x000000b7b5b5723e */ /* 0x000fe400000010ff */
[-C--:B------:R-:W-:Y:S02]  /*7f70*/  FSEL R8, R8, R3.reuse, P6 ;  /* 0x0000000308087208 */ /* 0x080fe40003000000 */
[-C--:B------:R-:W-:Y:S01]  /*7f80*/  FSEL R7, R58, R3.reuse, P5 ;  /* 0x000000033a077208 */ /* 0x080fe20002800000 */
[----:B------:R-:W-:Y:S01]  /*7f90*/  STS [R113+0x8400], R181 ;  /* 0x008400b571007388 */ /* 0x000fe20000000800 */
[-C--:B------:R-:W-:Y:S01]  /*7fa0*/  FSEL R6, R6, R3.reuse, P3 ;  /* 0x0000000306067208 */ /* 0x080fe20001800000 */
[----:B------:R-:W-:Y:S01]  /*7fb0*/  FMUL.FTZ R11, R208, R8 ;  /* 0x00000008d00b7220 */ /* 0x000fe20000410000 */
[----:B------:R-:W-:Y:S01]  /*7fc0*/  FSEL R5, R5, R3, P2 ;  /* 0x0000000305057208 */ /* 0x000fe20001000000 */
[----:B------:R-:W-:Y:S01]  /*7fd0*/  @P0 FADD.FTZ R3, -R3, R63 ;  /* 0x0000003f03030221 */ /* 0x000fe20000010100 */
[----:B------:R-:W-:Y:S01]  /*7fe0*/  F2FP.BF16.F32.PACK_AB R0, R0, R26 ;  /* 0x0000001a0000723e */ /* 0x000fe200000010ff */
[----:B------:R-:W-:Y:S01]  /*7ff0*/  STS [R110+0xa000], R18 ;  /* 0x00a000126e007388 */ /* 0x000fe20000000800 */
[----:B------:R-:W-:Y:S01]  /*8000*/  SEL R4, R4, 0xfffffff0, !P1 ;  /* 0xfffffff004047807 */ /* 0x000fe20004800000 */
[----:B------:R-:W-:Y:S01]  /*8010*/  FMUL.FTZ R8, R158, R3 ;  /* 0x000000039e087220 */ /* 0x000fe20000410000 */
[----:B------:R-:W-:Y:S01]  /*8020*/  F2FP.BF16.F32.PACK_AB R3, R31, R30 ;  /* 0x0000001e1f03723e */ /* 0x000fe200000010ff */
[----:B------:R2:W-:Y:S01]  /*8030*/  STS [R110+0xa400], R0 ;  /* 0x00a400006e007388 */ /* 0x0005e20000000800 */
[----:B------:R-:W-:Y:S01]  /*8040*/  F2FP.BF16.F32.PACK_AB R178, R178, R179 ;  /* 0x000000b3b2b2723e */ /* 0x000fe200000010ff */
[----:B------:R-:W-:Y:S01]  /*8050*/  IMAD.IADD R4, R4, 0x1, R173 ;  /* 0x0000000104047824 */ /* 0x000fe200078e02ad */
[----:B------:R-:W-:Y:S01]  /*8060*/  F2FP.BF16.F32.PACK_AB R171, R171, R174 ;  /* 0x000000aeabab723e */ /* 0x000fe200000010ff */
[----:B------:R-:W-:Y:S01]  /*8070*/  STS [R113+0xa000], R12 ;  /* 0x00a0000c71007388 */ /* 0x000fe20000000800 */
[----:B------:R-:W-:Y:S01]  /*8080*/  FMUL.FTZ R10, R199, R7 ;  /* 0x00000007c70a7220 */ /* 0x000fe20000410000 */
[----:B------:R-:W-:Y:S01]  /*8090*/  FMUL.FTZ R7, R160, R6 ;  /* 0x00000006a0077220 */ /* 0x000fe20000410000 */
[----:B------:R-:W-:Y:S01]  /*80a0*/  F2FP.BF16.F32.PACK_AB R13, R13, R188 ;  /* 0x000000bc0d0d723e */ /* 0x000fe200000010ff */
[----:B------:R3:W-:Y:S01]  /*80b0*/  STS [R113+0xa400], R3 ;  /* 0x00a4000371007388 */ /* 0x0007e20000000800 */
[----:B------:R-:W-:Y:S01]  /*80c0*/  F2FP.BF16.F32.PACK_AB R6, R43, R42 ;  /* 0x0000002a2b06723e */ /* 0x000fe200000010ff */
[----:B------:R-:W-:Y:S01]  /*80d0*/  FMUL.FTZ R159, R159, R5 ;  /* 0x000000059f9f7220 */ /* 0x000fe20000410000 */
[----:B------:R-:W-:Y:S01]  /*80e0*/  F2FP.BF16.F32.PACK_AB R5, R11, R14 ;  /* 0x0000000e0b05723e */ /* 0x000fe200000010ff */
[----:B------:R-:W-:Y:S01]  /*80f0*/  STS [R173+-0x8000], R177 ;  /* 0xff8000b1ad007388 */ /* 0x000fe20000000800 */
[----:B------:R-:W-:Y:S01]  /*8100*/  F2FP.BF16.F32.PACK_AB R167, R167, R169 ;  /* 0x000000a9a7a7723e */ /* 0x000fe200000010ff */
[----:B-1----:R-:W-:Y:S01]  /*8110*/  IMAD R102, R48, UR9, RZ ;  /* 0x0000000930667c24 */ /* 0x002fe2000f8e02ff */
[----:B------:R-:W-:Y:S01]  /*8120*/  F2FP.BF16.F32.PACK_AB R64, R109, R64 ;  /* 0x000000406d40723e */ /* 0x000fe200000010ff */
[----:B------:R-:W-:Y:S01]  /*8130*/  STS [R173+-0x7c00], R178 ;  /* 0xff8400b2ad007388 */ /* 0x000fe20000000800 */
[----:B------:R-:W-:Y:S02]  /*8140*/  F2FP.BF16.F32.PACK_AB R7, R7, R10 ;  /* 0x0000000a0707723e */ /* 0x000fe400000010ff */
[----:B------:R-:W-:Y:S01]  /*8150*/  F2FP.BF16.F32.PACK_AB R8, R8, R159 ;  /* 0x0000009f0808723e */ /* 0x000fe200000010ff */
[----:B------:R-:W-:Y:S01]  /*8160*/  STS [R4+-0x8000], R172 ;  /* 0xff8000ac04007388 */ /* 0x000fe20000000800 */
[----:B------:R-:W-:Y:S03]  /*8170*/  F2FP.BF16.F32.PACK_AB R107, R107, R157 ;  /* 0x0000009d6b6b723e */ /* 0x000fe600000010ff */
[----:B------:R-:W-:Y:S01]  /*8180*/  STS [R4+-0x7c00], R171 ;  /* 0xff8400ab04007388 */ /* 0x000fe20000000800 */
[--C-:B--2---:R-:W-:Y:S03]  /*8190*/  SHF.R.U32.HI R0, RZ, 0x4, R156.reuse ;  /* 0x00000004ff007819 */ /* 0x104fe6000001169c */
[----:B------:R-:W-:Y:S01]  /*81a0*/  STS [R173+-0x6000], R13 ;  /* 0xffa0000dad007388 */ /* 0x000fe20000000800 */
[----:B------:R-:W-:Y:S01]  /*81b0*/  LOP3.LUT R59, R0, 0x8, RZ, 0xc0, !PT ;  /* 0x00000008003b7812 */ /* 0x000fe200078ec0ff */
[----:B------:R-:W-:Y:S02]  /*81c0*/  IMAD.U32 R0, R102, -0x80, RZ ;  /* 0xffffff8066007824 */ /* 0x000fe400078e00ff */
[----:B------:R-:W-:Y:S01]  /*81d0*/  STS [R173+-0x5c00], R6 ;  /* 0xffa40006ad007388 */ /* 0x000fe20000000800 */
[----:B---3--:R-:W-:Y:S03]  /*81e0*/  LOP3.LUT R3, R59, 0x10, R156, 0xf8, !PT ;  /* 0x000000103b037812 */ /* 0x008fe600078ef89c */
        /* <DEDUP_REMOVED lines=77> */
[----:B------:R-:W-:Y:S01]  /*86c0*/  LOP3.LUT R0, R104, 0x1c0, RZ, 0xc0, !PT ;  /* 0x000001c068007812 */ /* 0x000fe200078ec0ff */
[----:B------:R-:W-:Y:S01]  /*86d0*/  IMAD.MOV.U32 R227, RZ, RZ, R4 ;  /* 0x000000ffffe37224 */ /* 0x000fe200078e0004 */
[----:B------:R-:W-:Y:S03]  /*86e0*/  LEA R61, R5, UR4, 0x1 ;  /* 0x00000004053d7c11 */ /* 0x000fe6000f8e08ff */
[----:B------:R-:W-:Y:S01]  /*86f0*/  HMMA.16816.F32.BF16 R80, R16, R22, R80 ;  /* 0x000000161050723c */ /* 0x000fe20000041850 */
[----:B------:R-:W-:Y:S08]  /*8700*/  @!UPT UIADD3 URZ, UPT, UPT, URZ, URZ, URZ ;  /* 0x000000fffffff290 */ /* 0x000ff0000fffe0ff */
[----:B------:R-:W-:Y:S11]  /*8710*/  BRA.U !UP0, `(.L_x_407) ;  /* 0x0000000108747547 */ /* 0x000ff6000b800000 */
[----:B------:R-:W2:Y:S01]  /*8720*/  LDL.LU R49, [R1] ;  /* 0x0000000001317983 */ /* 0x000ea20000300800 */
        /* <DEDUP_REMOVED lines=13> */
[----:B------:R1:W-:Y:S01]  /*8800*/  STL [R1], R49 ;  /* 0x0000003101007387 */ /* 0x0003e20000100800 */
        /* <DEDUP_REMOVED lines=14> */
.L_x_407:
        /* <DEDUP_REMOVED lines=8> */
[----:B------:R-:W4:Y:S01]  /*8970*/  LDL R107, [R1+0xc] ;  /* 0x00000c00016b7983 */ /* 0x000f220000100800 */
[----:B------:R-:W-:Y:S01]  /*8980*/  PLOP3.LUT P3, PT, PT, PT, UP0, 0x80, 0x8 ;  /* 0x000000000008781c */ /* 0x000fe20003f6f008 */
[----:B------:R-:W-:Y:S01]  /*8990*/  @UP0 UIADD3 UR40, UP1, UPT, UR16, -0x200, URZ ;  /* 0xfffffe0010280890 */ /* 0x000fe2000ff3e0ff */
[----:B------:R-:W-:Y:S01]  /*89a0*/  LOP3.LUT R0, R4, R0, RZ, 0xfc, !PT ;  /* 0x0000000004007212 */ /* 0x000fe200078efcff */
[----:B------:R-:W5:Y:S01]  /*89b0*/  LDL R103, [R1+0x8] ;  /* 0x0000080001677983 */ /* 0x000f620000100800 */
[----:B------:R-:W-:Y:S01]  /*89c0*/  LEA R100, P0, R100, R226, 0x2 ;  /* 0x000000e264647211 */ /* 0x000fe200078010ff */
[----:B------:R-:W-:Y:S01]  /*89d0*/  @UP0 UIADD3.X UR39, UPT, UPT, UR17, -0x1, URZ, UP1, !UPT ;  /* 0xffffffff11270890 */ /* 0x000fe20008ffe4ff */
[----:B------:R-:W-:Y:S01]  /*89e0*/  LEA R0, R0, UR4, 0x1 ;  /* 0x0000000400007c11 */ /* 0x000fe2000f8e08ff */
[----:B------:R-:W-:Y:S01]  /*89f0*/  LDSM.16.MT88.4 R20, [R3+0x6000] ;  /* 0x006000000314783b */ /* 0x000fe20000004200 */
[----:B------:R-:W-:Y:S01]  /*8a00*/  @UP0 UIADD3 UR10, UP1, UPT, UR10, -0x200, URZ ;  /* 0xfffffe000a0a0890 */ /* 0x000fe2000ff3e0ff */
[----:B------:R-:W-:Y:S01]  /*8a10*/  VIADD R224, R224, 0xffffff80 ;  /* 0xffffff80e0e07836 */ /* 0x000fe20000000000 */
[----:B------:R-:W-:Y:S01]  /*8a20*/  ULOP3.LUT UR5, UR27, 0x1, URZ, 0xc0, !UPT ;  /* 0x000000011b057892 */ /* 0x000fe2000f8ec0ff */
[----:B------:R-:W1:Y:S01]  /*8a30*/  LDSM.16.M88.4 R16, [R0+0x8000] ;  /* 0x008000000010783b */ /* 0x000e620000000200 */
[C---:B------:R-:W-:Y:S01]  /*8a40*/  IMAD.IADD R57, R0.reuse, 0x1, R152 ;  /* 0x0000000100397824 */ /* 0x040fe200078e0298 */
[----:B------:R-:W-:Y:S01]  /*8a50*/  @UP0 UIADD3.X UR11, UPT, UPT, UR11, -0x1, URZ, UP1, !UPT ;  /* 0xffffffff0b0b0890 */ /* 0x000fe20008ffe4ff */
[C---:B------:R-:W-:Y:S01]  /*8a60*/  VIADD R8, R0.reuse, 0x8000 ;  /* 0x0000800000087836 */ /* 0x040fe20000000000 */
[----:B------:R-:W1:Y:S01]  /*8a70*/  LDSM.16.M88.4 R12, [R0+0xa000] ;  /* 0x00a00000000c783b */ /* 0x000e620000000200 */
[----:B------:R-:W-:Y:S01]  /*8a80*/  VIADD R56, R0, 0x8040 ;  /* 0x0000804000387836 */ /* 0x000fe20000000000 */
[----:B------:R-:W-:Y:S01]  /*8a90*/  UISETP.NE.U32.AND UP1, UPT, UR5, 0x1, UPT ;  /* 0x000000010500788c */ /* 0x000fe2000bf25070 */
[----:B------:R-:W-:Y:S01]  /*8aa0*/  @P1 VIADD R56, R8, 0xffffffc0 ;  /* 0xffffffc008381836 */ /* 0x000fe20000000000 */
[----:B------:R-:W-:Y:S01]  /*8ab0*/  LDSM.16.MT88.4 R28, [R3+0x6400] ;  /* 0x00640000031c783b */ /* 0x000fe20000004200 */
[----:B------:R-:W-:Y:S02]  /*8ac0*/  VIADD R228, R228, 0xfffffff8 ;  /* 0xfffffff8e4e47836 */ /* 0x000fe40000000000 */
[----:B------:R-:W-:Y:S01]  /*8ad0*/  IMAD.IADD R58, R152, 0x1, R56 ;  /* 0x00000001983a7824 */ /* 0x000fe200078e0238 */
[----:B------:R-:W1:Y:S01]  /*8ae0*/  LDSM.16.M88.4 R24, [R57+0x8000] ;  /* 0x008000003918783b */ /* 0x000e620000000200 */
[----:B------:R-:W-:Y:S03]  /*8af0*/  PLOP3.LUT P2, PT, PT, PT, UP1, 0x80, 0x8 ;  /* 0x000000000008781c */ /* 0x000fe60003f4f018 */
        /* <DEDUP_REMOVED lines=50> */
[----:B------:R-:W-:Y:S02]  /*8e20*/  LEA.HI.X.SX32 R49, R102, R51, 0x5, P0 ;  /* 0x0000003366317211 */ /* 0x000fe400000f2eff */
[----:B------:R-:W-:Y:S01]  /*8e30*/  @P3 LOP3.LUT R229, R106, 0x7, R0, 0xf8, !PT ;  /* 0x000000076ae53812 */ /* 0x000fe200078ef800 */
[C---:B------:R-:W-:Y:S02]  /*8e40*/  VIADD R0, R148.reuse, 0xffffe000 ;  /* 0xffffe00094007836 */ /* 0x040fe40000000000 */
[----:B------:R-:W-:Y:S01]  /*8e50*/  HMMA.16816.F32.BF16 R16, R24, R30, R16 ;  /* 0x0000001e1810723c */ /* 0x000fe20000041810 */
[----:B------:R-:W1:Y:S03]  /*8e60*/  LDSM.16.M88.4 R24, [R56+0x6000] ;  /* 0x006000003818783b */ /* 0x000e660000000200 */
[----:B------:R-:W-:Y:S01]  /*8e70*/  @P2 VIADD R0, R148, 0x2000 ;  /* 0x0000200094002836 */ /* 0x000fe20000000000 */
        /* <DEDUP_REMOVED lines=13> */
[-C--:B------:R-:W-:Y:S03]  /*8f50*/  HMMA.16816.F32.BF16 R12, R24, R46.reuse, R12 ;  /* 0x0000002e180c723c */ /* 0x080fe6000004180c */
[----:B------:R-:W-:Y:S01]  /*8f60*/  @P3 IMAD.WIDE.U32 R24, R229, R110, UR16 ;  /* 0x00000010e5183e25 */ /* 0x000fe2000f8e006e */
[----:B------:R-:W-:Y:S01]  /*8f70*/  @UP0 UMOV UR16, UR40 ;  /* 0x0000002800100c82 */ /* 0x000fe20008000000 */
[----:B------:R-:W-:Y:S01]  /*8f80*/  @UP0 UMOV UR17, UR39 ;  /* 0x0000002700110c82 */ /* 0x000fe20008000000 */
[----:B------:R-:W-:Y:S02]  /*8f90*/  UISETP.GT.AND UP0, UPT, UR27, UR42, UPT ;  /* 0x0000002a1b00728c */ /* 0x000fe4000bf04270 */
[----:B------:R-:W-:Y:S04]  /*8fa0*/  HMMA.16816.F32.BF16 R16, R32, R46, R16 ;  /* 0x0000002e2010723c */ /* 0x000fe80000041810 */
[C---:B------:R-:W-:Y:S04]  /*8fb0*/  LEA R32, P0, R102.reuse, R40, 0x5 ;  /* 0x0000002866207211 */ /* 0x040fe800078028ff */
[-C--:B-1----:R-:W-:Y:S05]  /*8fc0*/  HMMA.16816.F32.BF16 R4, R20, R28.reuse, R4 ;  /* 0x0000001c1404723c */ /* 0x082fea0000041804 */
[C---:B------:R-:W-:Y:S03]  /*8fd0*/  LEA.HI.X.SX32 R33, R102.reuse, R41, 0x5, P0 ;  /* 0x0000002966217211 */ /* 0x040fe600000f2eff */
[C---:B------:R-:W-:Y:S04]  /*8fe0*/  HMMA.16816.F32.BF16 R8, R36.reuse, R28, R8 ;  /* 0x0000001c2408723c */ /* 0x040fe80000041808 */
[C---:B------:R-:W-:Y:S04]  /*8ff0*/  LEA R28, P0, R102.reuse, R32, 0x5 ;  /* 0x00000020661c7211 */ /* 0x040fe800078028ff */
[-C--:B------:R-:W-:Y:S01]  /*9000*/  HMMA.16816.F32.BF16 R12, R36, R30.reuse, R12 ;  /* 0x0000001e240c723c */ /* 0x080fe2000004180c */
[----:B--2---:R-:W2:Y:S02]  /*9010*/  @P3 LDG.E R109, desc[UR36][R24.64+-0x200] ;  /* 0xfffe0024186d3981 */ /* 0x004ea4000c1e1900 */
[C---:B------:R-:W-:Y:S02]  /*9020*/  LEA.HI.X.SX32 R29, R102.reuse, R33, 0x5, P0 ;  /* 0x00000021661d7211 */ /* 0x040fe400000f2eff */
[----:B---3--:R-:W3:Y:S01]  /*9030*/  @P3 LDG.E R108, desc[UR36][R24.64+-0x1e0] ;  /* 0xfffe2024186c3981 */ /* 0x008ee2000c1e1900 */
[C---:B------:R-:W-:Y:S02]  /*9040*/  LEA R26, P0, R102.reuse, R28, 0x5 ;  /* 0x0000001c661a7211 */ /* 0x040fe400078028ff */
[----:B------:R-:W-:Y:S01]  /*9050*/  HMMA.16816.F32.BF16 R16, R20, R30, R16 ;  /* 0x0000001e1410723c */ /* 0x000fe20000041810 */
[----:B----4-:R-:W4:Y:S03]  /*9060*/  @P3 LDG.E R107, desc[UR36][R24.64+-0x100] ;  /* 0xffff0024186b3981 */ /* 0x010f26000c1e1900 */
[C---:B------:R-:W-:Y:S01]  /*9070*/  LEA.HI.X.SX32 R27, R102.reuse, R29, 0x5, P0 ;  /* 0x0000001d661b7211 */ /* 0x040fe200000f2eff */
[----:B-----5:R1:W5:Y:S04]  /*9080*/  @P3 LDG.E R103, desc[UR36][R24.64+-0xe0] ;  /* 0xffff202418673981 */ /* 0x020368000c1e1900 */
        /* <DEDUP_REMOVED lines=27> */
[----:B------:R-:W1:Y:S04]  /*9240*/  LDSM.16.MT88.4 R32, [R148+0x800] ;  /* 0x000800009420783b */ /* 0x000e680000004200 */
[----:B------:R-:W1:Y:S02]  /*9250*/  LDSM.16.MT88.4 R36, [R2+UR4+0xd000] ;  /* 0x00d000040224783b */ /* 0x000e640008004200 */
        /* <DEDUP_REMOVED lines=54> */
[----:B------:R-:W1:Y:S01]  /*95c0*/  LDCU UR5, c[0x0][0x500] ;  /* 0x0000a000ff0577ac */ /* 0x000e620008000800 */
[C---:B------:R-:W-:Y:S02]  /*95d0*/  SHF.L.U32 R0, R156.reuse, 0x4, RZ ;  /* 0x000000049c007819 */ /* 0x040fe400000006ff */
[----:B------:R-:W-:Y:S01]  /*95e0*/  SHF.L.U32 R15, R156, 0x1, RZ ;  /* 0x000000019c0f7819 */ /* 0x000fe200000006ff */
[----:B------:R-:W2:Y:S01]  /*95f0*/  LDCU UR8, c[0x0][0x4fc] ;  /* 0x00009f80ff0877ac */ /* 0x000ea20008000800 */
[----:B------:R-:W-:Y:S02]  /*9600*/  LOP3.LUT R0, R0, 0x600, RZ, 0xc0, !PT ;  /* 0x0000060000007812 */ /* 0x000fe400078ec0ff */
[----:B------:R-:W-:Y:S01]  /*9610*/  LOP3.LUT R2, R155, 0xc0, RZ, 0xc0, !PT ;  /* 0x000000c09b027812 */ /* 0x000fe200078ec0ff */
[----:B------:R-:W-:Y:S01]  /*9620*/  UISETP.NE.AND UP0, UPT, UR30, -0x1, UPT ;  /* 0xffffffff1e00788c */ /* 0x000fe2000bf05270 */
[----:B------:R-:W-:Y:S01]  /*9630*/  LOP3.LUT R0, R0, 0x6, R15, 0xf8, !PT ;  /* 0x0000000600007812 */ /* 0x000fe200078ef80f */
[----:B------:R-:W-:Y:S01]  /*9640*/  UMOV UR39, UR7 ;  /* 0x0000000700277c82 */ /* 0x000fe20008000000 */
[----:B------:R-:W-:-:S02]  /*9650*/  LOP3.LUT R2, R2, 0x18, R156, 0xf8, !PT ;  /* 0x0000001802027812 */ /* 0x000fc400078ef89c */
[----:B------:R-:W-:-:S04]  /*9660*/  LOP3.LUT R0, R0, 0x20, R155, 0xf8, !PT ;  /* 0x0000002000007812 */ /* 0x000fc800078ef89b */
        /* <DEDUP_REMOVED lines=19> */
[----:B--2---:R-:W-:Y:S01]  /*97a0*/  FMUL.FTZ R68, R68, UR8 ;  /* 0x0000000844447c20 */ /* 0x004fe20008410000 */
        /* <DEDUP_REMOVED lines=60> */
[----:B-1----:R-:W-:Y:S01]  /*9b70*/  MOV R0, UR5 ;  /* 0x0000000500007c02 */ /* 0x002fe20008000f00 */
[----:B------:R-:W-:Y:S05]  /*9b80*/  BRA `(.L_x_410) ;  /* 0x0000000000187947 */ /* 0x000fea0003800000 */
.L_x_409:
[----:B------:R-:W2:Y:S01]  /*9b90*/  LDCU.64 UR8, c[0x0][0x5c0] ;  /* 0x0000b800ff0877ac */ /* 0x000ea20008000a00 */
[----:B------:R-:W-:-:S04]  /*9ba0*/  UIADD3 UR4, UPT, UPT, UR29, UR30, URZ ;  /* 0x0000001e1d047290 */ /* 0x000fc8000fffe0ff */
[----:B--2---:R-:W-:Y:S02]  /*9bb0*/  UIMAD.WIDE.U32 UR16, UR4, UR8, URZ ;  /* 0x00000008041072a5 */ /* 0x004fe4000f8e00ff */
[----:B------:R-:W-:-:S04]  /*9bc0*/  UIMAD UR4, UR4, UR9, URZ ;  /* 0x00000009040472a4 */ /* 0x000fc8000f8e02ff */
[----:B------:R-:W-:-:S06]  /*9bd0*/  UIADD3 UR4, UPT, UPT, UR17, UR4, URZ ;  /* 0x0000000411047290 */ /* 0x000fcc000fffe0ff */
[----:B-1----:R-:W-:Y:S02]  /*9be0*/  MOV R0, UR4 ;  /* 0x0000000400007c02 */ /* 0x002fe40008000f00 */
.L_x_410:
        /* <DEDUP_REMOVED lines=12> */
.L_x_411:
[----:B------:R-:W1:Y:S01]  /*9cb0*/  LDCU.64 UR4, c[0x0][0x5c8] ;  /* 0x0000b900ff0477ac */ /* 0x000e620008000a00 */
[----:B------:R-:W-:-:S04]  /*9cc0*/  UIADD3 UR10, UPT, UPT, UR29, UR30, URZ ;  /* 0x0000001e1d0a7290 */ /* 0x000fc8000fffe0ff */
[----:B-1----:R-:W-:Y:S02]  /*9cd0*/  UIMAD.WIDE.U32 UR26, UR10, UR4, URZ ;  /* 0x000000040a1a72a5 */ /* 0x002fe4000f8e00ff */
[----:B------:R-:W-:-:S04]  /*9ce0*/  UIMAD UR10, UR10, UR5, URZ ;  /* 0x000000050a0a72a4 */ /* 0x000fc8000f8e02ff */
[----:B------:R-:W-:-:S06]  /*9cf0*/  UIADD3 UR10, UPT, UPT, UR27, UR10, URZ ;  /* 0x0000000a1b0a7290 */ /* 0x000fcc000fffe0ff */
[----:B------:R-:W-:-:S07]  /*9d00*/  MOV R18, UR10 ;  /* 0x0000000a00127c02 */ /* 0x000fce0008000f00 */
.L_x_412:
        /* <DEDUP_REMOVED lines=42> */
.L_x_414:
[----:B------:R-:W-:Y:S05]  /*9fb0*/  BSYNC.RECONVERGENT B0 ;  /* 0x0000000000007941 */ /* 0x000fea0003800200 */
.L_x_413:
        /* <DEDUP_REMOVED lines=11> */
.L_x_416:
[----:B------:R-:W-:Y:S05]  /*a070*/  BSYNC.RECONVERGENT B0 ;  /* 0x0000000000007941 */ /* 0x000fea0003800200 */
.L_x_415:
        /* <DEDUP_REMOVED lines=25> */
.L_x_381:
[----:B------:R-:W-:Y:S05]  /*a210*/  BSYNC.RECONVERGENT B1 ;  /* 0x0000000000017941 */ /* 0x000fea0003800200 */
.L_x_363:
[----:B------:R-:W5:Y:S01]  /*a220*/  LDCU UR5, c[0x0][0x438] ;  /* 0x00008700ff0577ac */ /* 0x000f620008000800 */
[----:B------:R-:W3:Y:S01]  /*a230*/  LDCU UR8, c[0x0][0x370] ;  /* 0x00006e00ff0877ac */ /* 0x000ee20008000800 */
[----:B-----5:R-:W-:-:S04]  /*a240*/  UIADD3 UR5, UPT, UPT, UR5, 0x7f, URZ ;  /* 0x0000007f05057890 */ /* 0x020fc8000fffe0ff */
[----:B------:R-:W-:Y:S02]  /*a250*/  USHF.R.S32.HI UR4, URZ, 0x1f, UR5 ;  /* 0x0000001fff047899 */ /* 0x000fe40008011405 */
[----:B---3--:R-:W-:Y:S02]  /*a260*/  UIADD3 UR31, UPT, UPT, UR8, UR31, URZ ;  /* 0x0000001f081f7290 */ /* 0x008fe4000fffe0ff */
[----:B------:R-:W-:Y:S01]  /*a270*/  ULEA.HI UR4, UR4, UR5, URZ, 0x7 ;  /* 0x0000000504047291 */ /* 0x000fe2000f8f38ff */
[----:B------:R-:W-:-:S03]  /*a280*/  UMOV UR8, UR18 ;  /* 0x0000001200087c82 */ /* 0x000fc60008000000 */
[----:B------:R-:W-:-:S04]  /*a290*/  USHF.R.S32.HI UR4, URZ, 0x7, UR4 ;  /* 0x00000007ff047899 */ /* 0x000fc80008011404 */
[----:B------:R-:W-:-:S09]  /*a2a0*/  UISETP.GE.AND UP0, UPT, UR31, UR4, UPT ;  /* 0x000000041f00728c */ /* 0x000fd2000bf06270 */
[----:B------:R-:W-:Y:S05]  /*a2b0*/  BRA.U !UP0, `(.L_x_417) ;  /* 0xffffff6108147547 */ /* 0x000fea000b83ffff */
[----:B------:R-:W-:Y:S05]  /*a2c0*/  EXIT ;  /* 0x000000000000794d */ /* 0x000fea0003800000 */
.L_x_418:
        /* <DEDUP_REMOVED lines=11> */
.L_x_823:


//--------------------- .text._ZN5flash44flash_bwd_dq_dk_dv_loop_seqk_parallel_kernelI23Flash_bwd_kernel_traitsILi32ELi128ELi128ELi8ELi4ELi4ELi4ELb1ELb0EN7cutlass10bfloat16_tE19Flash_kernel_traitsILi32ELi128ELi128ELi8ES3_EELb0ELb1ELb0ELb1ELb0ELb0ELb1EEEvNS_16Flash_bwd_paramsE --------------------------
	.section	.text._ZN5flash44flash_bwd_dq_dk_dv_loop_seqk_parallel_kernelI23Flash_bwd_kernel_traitsILi32ELi128ELi128ELi8ELi4ELi4ELi4ELb1ELb0EN7cutlass10bfloat16_tE19Flash_kernel_traitsILi32ELi128ELi128ELi8ES3_EELb0ELb1ELb0ELb1ELb0ELb0ELb1EEEvNS_16Flash_bwd_paramsE,"ax",@progbits
	.align	128
        .global         _ZN5flash44flash_bwd_dq_dk_dv_loop_seqk_parallel_kernelI23Flash_bwd_kernel_traitsILi32ELi128ELi128ELi8ELi4ELi4ELi4ELb1ELb0EN7cutlass10bfloat16_tE19Flash_kernel_traitsILi32ELi128ELi128ELi8ES3_EELb0ELb1ELb0ELb1ELb0ELb0ELb1EEEvNS_16Flash_bwd_paramsE
        .type           _ZN5flash44flash_bwd_dq_dk_dv_loop_seqk_parallel_kernelI23Flash_bwd_kernel_traitsILi32ELi128ELi128ELi8ELi4ELi4ELi4ELb1ELb0EN7cutlass10bfloat16_tE19Flash_kernel_traitsILi32ELi128ELi128ELi8ES3_EELb0ELb1ELb0ELb1ELb0ELb0ELb1EEEvNS_16Flash_bwd_paramsE,@function
        .size           _ZN5flash44flash_bwd_dq_dk_dv_loop_seqk_parallel_kernelI23Flash_bwd_kernel_traitsILi32ELi128ELi128ELi8ELi4ELi4ELi4ELb1ELb0EN7cutlass10bfloat16_tE19Flash_kernel_traitsILi32ELi128ELi128ELi8ES3_EELb0ELb1ELb0ELb1ELb0ELb0ELb1EEEvNS_16Flash_bwd_paramsE,(.L_x_824 - _ZN5flash44flash_bwd_dq_dk_dv_loop_seqk_parallel_kernelI23Flash_bwd_kernel_traitsILi32ELi128ELi128ELi8ELi4ELi4ELi4ELb1ELb0EN7cutlass10bfloat16_tE19Flash_kernel_traitsILi32ELi128ELi128ELi8ES3_EELb0ELb1ELb0ELb1ELb0ELb0ELb1EEEvNS_16Flash_bwd_paramsE)
        .other          _ZN5flash44flash_bwd_dq_dk_dv_loop_seqk_parallel_kernelI23Flash_bwd_kernel_traitsILi32ELi128ELi128ELi8ELi4ELi4ELi4ELb1ELb0EN7cutlass10bfloat16_tE19Flash_kernel_traitsILi32ELi128ELi128ELi8ES3_EELb0ELb1ELb0ELb1ELb0ELb0ELb1EEEvNS_16Flash_bwd_paramsE,@"STO_CUDA_ENTRY STV_DEFAULT"
_ZN5flash44flash_bwd_dq_dk_dv_loop_seqk_parallel_kernelI23Flash_bwd_kernel_traitsILi32ELi128ELi128ELi8ELi4ELi4ELi4ELb1ELb0EN7cutlass10bfloat16_tE19Flash_kernel_traitsILi32ELi128ELi128ELi8ES3_EELb0ELb1ELb0ELb1ELb0ELb0ELb1EEEvNS_16Flash_bwd_paramsE:
.text._ZN5flash44flash_bwd_dq_dk_dv_loop_seqk_parallel_kernelI23Flash_bwd_kernel_traitsILi32ELi128ELi128ELi8ELi4ELi4ELi4ELb1ELb0EN7cutlass10bfloat16_tE19Flash_kernel_traitsILi32ELi128ELi128ELi8ES3_EELb0ELb1ELb0ELb1ELb0ELb0ELb1EEEvNS_16Flash_bwd_paramsE:
        /* <DEDUP_REMOVED lines=49> */
.L_x_474:
        /* <DEDUP_REMOVED lines=52> */
.L_x_419:
        /* <DEDUP_REMOVED lines=34> */
.L_x_421:
[----:B------:R-:W1:Y:S01]  /*0870*/  LDCU.64 UR16, c[0x0][0x3b8] ;  /* 0x00007700ff1077ac */ /* 0x000e620008000a00 */
[----:B------:R-:W-:-:S04]  /*0880*/  UIADD3 UR8, UPT, UPT, UR38, UR40, URZ ;  /* 0x0000002826087290 */ /* 0x000fc8000fffe0ff */
[----:B-1----:R-:W-:Y:S02]  /*0890*/  UIMAD.WIDE.U32 UR48, UR8, UR16, URZ ;  /* 0x00000010083072a5 */ /* 0x002fe4000f8e00ff */
[----:B------:R-:W-:-:S04]  /*08a0*/  UIMAD UR8, UR8, UR17, URZ ;  /* 0x00000011080872a4 */ /* 0x000fc8000f8e02ff */
[----:B------:R-:W-:-:S06]  /*08b0*/  UIADD3 UR8, UPT, UPT, UR49, UR8, URZ ;  /* 0x0000000831087290 */ /* 0x000fcc000fffe0ff */
[----:B------:R-:W-:Y:S02]  /*08c0*/  MOV R20, UR8 ;  /* 0x0000000800147c02 */ /* 0x000fe40008000f00 */
.L_x_422:
        /* <DEDUP_REMOVED lines=44> */
.L_x_423:
[----:B------:R-:W1:Y:S01]  /*0b90*/  LDCU.64 UR14, c[0x0][0x3c0] ;  /* 0x00007800ff0e77ac */ /* 0x000e620008000a00 */
[----:B------:R-:W-:-:S04]  /*0ba0*/  UIADD3 UR8, UPT, UPT, UR38, UR40, URZ ;  /* 0x0000002826087290 */ /* 0x000fc8000fffe0ff */
[----:B-1----:R-:W-:Y:S02]  /*0bb0*/  UIMAD.WIDE.U32 UR10, UR8, UR14, URZ ;  /* 0x0000000e080a72a5 */ /* 0x002fe4000f8e00ff */
[----:B------:R-:W-:-:S04]  /*0bc0*/  UIMAD UR8, UR8, UR15, URZ ;  /* 0x0000000f080872a4 */ /* 0x000fc8000f8e02ff */
[----:B------:R-:W-:Y:S01]  /*0bd0*/  UIADD3 UR8, UPT, UPT, UR11, UR8, URZ ;  /* 0x000000080b087290 */ /* 0x000fe2000fffe0ff */
[----:B------:R-:W-:-:S05]  /*0be0*/  UMOV UR52, UR10 ;  /* 0x0000000a00347c82 */ /* 0x000fca0008000000 */
[----:B------:R-:W-:-:S07]  /*0bf0*/  MOV R18, UR8 ;  /* 0x0000000800127c02 */ /* 0x000fce0008000f00 */
.L_x_424:
        /* <DEDUP_REMOVED lines=28> */
.L_x_425:
[----:B------:R-:W-:Y:S02]  /*0dc0*/  UIMAD.WIDE.U32 UR10, UR58, UR19, URZ ;  /* 0x000000133a0a72a5 */ /* 0x000fe4000f8e00ff */
[----:B------:R-:W-:-:S04]  /*0dd0*/  UIMAD UR8, UR59, UR19, URZ ;  /* 0x000000133b0872a4 */ /* 0x000fc8000f8e02ff */
[----:B------:R-:W-:-:S12]  /*0de0*/  UIADD3 UR8, UPT, UPT, UR11, UR8, URZ ;  /* 0x000000080b087290 */ /* 0x000fd8000fffe0ff */
.L_x_426:
        /* <DEDUP_REMOVED lines=20> */
.L_x_427:
[----:B------:R-:W1:Y:S01]  /*0f30*/  LDCU UR59, c[0x0][0x434] ;  /* 0x00008680ff3b77ac */ /* 0x000e620008000800 */
[----:B------:R-:W-:-:S04]  /*0f40*/  UIMAD UR9, UR25, UR18, UR24 ;  /* 0x00000012190972a4 */ /* 0x000fc8000f8e0218 */
[----:B-1----:R-:W-:Y:S02]  /*0f50*/  UIMAD UR59, UR9, UR59, URZ ;  /* 0x0000003b093b72a4 */ /* 0x002fe4000f8e02ff */
.L_x_428:
        /* <DEDUP_REMOVED lines=11> */
.L_x_429:
[----:B------:R-:W1:Y:S01]  /*1010*/  LDCU UR58, c[0x0][0x444] ;  /* 0x00008880ff3a77ac */ /* 0x000e620008000800 */
[----:B------:R-:W-:-:S04]  /*1020*/  UIMAD UR9, UR25, UR18, UR24 ;  /* 0x00000012190972a4 */ /* 0x000fc8000f8e0218 */
[----:B-1----:R-:W-:-:S12]  /*1030*/  UIMAD UR58, UR9, UR58, URZ ;  /* 0x0000003a093a72a4 */ /* 0x002fd8000f8e02ff */
.L_x_430:
        /* <DEDUP_REMOVED lines=103> */
.L_x_432:
[----:B------:R-:W2:Y:S01]  /*16b0*/  LDCU.64 UR10, c[0x0][0x5c0] ;  /* 0x0000b800ff0a77ac */ /* 0x000ea20008000a00 */
[----:B------:R-:W-:-:S04]  /*16c0*/  UIADD3 UR8, UPT, UPT, UR38, UR40, URZ ;  /* 0x0000002826087290 */ /* 0x000fc8000fffe0ff */
[----:B--2---:R-:W-:Y:S02]  /*16d0*/  UIMAD.WIDE.U32 UR16, UR8, UR10, URZ ;  /* 0x0000000a081072a5 */ /* 0x004fe4000f8e00ff */
[----:B------:R-:W-:-:S04]  /*16e0*/  UIMAD UR8, UR8, UR11, URZ ;  /* 0x0000000b080872a4 */ /* 0x000fc8000f8e02ff */
[----:B------:R-:W-:-:S06]  /*16f0*/  UIADD3 UR8, UPT, UPT, UR17, UR8, URZ ;  /* 0x0000000811087290 */ /* 0x000fcc000fffe0ff */
[----:B------:R-:W-:Y:S02]  /*1700*/  MOV R0, UR8 ;  /* 0x0000000800007c02 */ /* 0x000fe40008000f00 */
.L_x_433:
        /* <DEDUP_REMOVED lines=12> */
.L_x_434:
[----:B------:R-:W2:Y:S01]  /*17d0*/  LDCU.64 UR8, c[0x0][0x5c8] ;  /* 0x0000b900ff0877ac */ /* 0x000ea20008000a00 */
[----:B------:R-:W-:-:S04]  /*17e0*/  UIADD3 UR38, UPT, UPT, UR38, UR40, URZ ;  /* 0x0000002826267290 */ /* 0x000fc8000fffe0ff */
[----:B--2---:R-:W-:Y:S02]  /*17f0*/  UIMAD.WIDE.U32 UR18, UR38, UR8, URZ ;  /* 0x00000008261272a5 */ /* 0x004fe4000f8e00ff */
[----:B------:R-:W-:-:S04]  /*1800*/  UIMAD UR38, UR38, UR9, URZ ;  /* 0x00000009262672a4 */ /* 0x000fc8000f8e02ff */
[----:B------:R-:W-:-:S06]  /*1810*/  UIADD3 UR38, UPT, UPT, UR19, UR38, URZ ;  /* 0x0000002613267290 */ /* 0x000fcc000fffe0ff */
[----:B------:R-:W-:Y:S02]  /*1820*/  MOV R12, UR38 ;  /* 0x00000026000c7c02 */ /* 0x000fe40008000f00 */
.L_x_435:
        /* <DEDUP_REMOVED lines=34> */
.L_x_437:
[----:B------:R-:W-:Y:S05]  /*1a50*/  BSYNC.RECONVERGENT B0 ;  /* 0x0000000000007941 */ /* 0x000fea0003800200 */
.L_x_436:
        /* <DEDUP_REMOVED lines=29> */
.L_x_431:
        /* <DEDUP_REMOVED lines=38> */
.L_x_441:
[----:B------:R3:W-:Y:S01]  /*1e90*/  STS.128 [R8+0x8000], RZ ;  /* 0x008000ff08007388 */ /* 0x0007e20000000c00 */
[----:B------:R-:W-:Y:S05]  /*1ea0*/  BRA `(.L_x_442) ;  /* 0x0000000000047947 */ /* 0x000fea0003800000 */
.L_x_440:
[----:B------:R4:W-:Y:S02]  /*1eb0*/  STS.128 [R8+0x8000], RZ ;  /* 0x008000ff08007388 */ /* 0x0009e40000000c00 */
.L_x_442:
[----:B------:R-:W-:Y:S05]  /*1ec0*/  BSYNC.RECONVERGENT B0 ;  /* 0x0000000000007941 */ /* 0x000fea0003800200 */
.L_x_439:
        /* <DEDUP_REMOVED lines=20> */
.L_x_444:
[----:B------:R-:W-:Y:S05]  /*2010*/  BSYNC.RECONVERGENT B0 ;  /* 0x0000000000007941 */ /* 0x000fea0003800200 */
.L_x_443:
        /* <DEDUP_REMOVED lines=15> */
.L_x_447:
[----:B------:R1:W-:Y:S01]  /*2110*/  STS.128 [R8+0x4000], RZ ;  /* 0x004000ff08007388 */ /* 0x0003e20000000c00 */
[----:B------:R-:W-:Y:S05]  /*2120*/  BRA `(.L_x_448) ;  /* 0x0000000000047947 */ /* 0x000fea0003800000 */
.L_x_446:
[----:B------:R1:W-:Y:S02]  /*2130*/  STS.128 [R8+0x4000], RZ ;  /* 0x004000ff08007388 */ /* 0x0003e40000000c00 */
.L_x_448:
[----:B------:R-:W-:Y:S05]  /*2140*/  BSYNC.RECONVERGENT B0 ;  /* 0x0000000000007941 */ /* 0x000fea0003800200 */
.L_x_445:
        /* <DEDUP_REMOVED lines=17> */
.L_x_450:
[----:B------:R-:W-:Y:S05]  /*2260*/  BSYNC.RECONVERGENT B0 ;  /* 0x0000000000007941 */ /* 0x000fea0003800200 */
.L_x_449:
[----:B------:R-:W-:Y:S01]  /*2270*/  BSSY.RECONVERGENT B0, `(.L_x_451) ;  /* 0x0000010000007945 */ /* 0x000fe20003800200 */
[----:B------:R-:W-:-:S03]  /*2280*/  IADD3 R246, PT, PT, R8, UR18, RZ ;  /* 0x0000001208f67c10 */ /* 0x000fc6000fffe0ff */
        /* <DEDUP_REMOVED lines=11> */
.L_x_453:
[----:B------:R1:W-:Y:S01]  /*2340*/  STS.128 [R246], RZ ;  /* 0x000000fff6007388 */ /* 0x0003e20000000c00 */
[----:B------:R-:W-:Y:S05]  /*2350*/  BRA `(.L_x_454) ;  /* 0x0000000000047947 */ /* 0x000fea0003800000 */
.L_x_452:
[----:B------:R1:W-:Y:S02]  /*2360*/  STS.128 [R246], RZ ;  /* 0x000000fff6007388 */ /* 0x0003e40000000c00 */
.L_x_454:
[----:B------:R-:W-:Y:S05]  /*2370*/  BSYNC.RECONVERGENT B0 ;  /* 0x0000000000007941 */ /* 0x000fea0003800200 */
.L_x_451:
        /* <DEDUP_REMOVED lines=38> */
.L_x_456:
[----:B------:R-:W-:Y:S05]  /*25e0*/  BSYNC.RECONVERGENT B0 ;  /* 0x0000000000007941 */ /* 0x000fea0003800200 */
.L_x_455:
        /* <DEDUP_REMOVED lines=28> */
.L_x_459:
[----:B------:R3:W-:Y:S01]  /*27b0*/  STS.128 [R8+0x6000], RZ ;  /* 0x006000ff08007388 */ /* 0x0007e20000000c00 */
[----:B------:R-:W-:Y:S05]  /*27c0*/  BRA `(.L_x_460) ;  /* 0x0000000000047947 */ /* 0x000fea0003800000 */
.L_x_458:
[----:B------:R3:W-:Y:S02]  /*27d0*/  STS.128 [R8+0x6000], RZ ;  /* 0x006000ff08007388 */ /* 0x0007e40000000c00 */
.L_x_460:
[----:B------:R-:W-:Y:S05]  /*27e0*/  BSYNC.RECONVERGENT B0 ;  /* 0x0000000000007941 */ /* 0x000fea0003800200 */
.L_x_457:
        /* <DEDUP_REMOVED lines=19> */
.L_x_462:
[----:B------:R-:W-:Y:S05]  /*2920*/  BSYNC.RECONVERGENT B0 ;  /* 0x0000000000007941 */ /* 0x000fea0003800200 */
.L_x_461:
[----:B------:R-:W5:Y:S01]  /*2930*/  LDCU.64 UR8, c[0x0][0x538] ;  /* 0x0000a700ff0877ac */ /* 0x000f620008000a00 */
[----:B------:R-:W0:Y:S01]  /*2940*/  LDGDEPBAR ;  /* 0x00000000000079af */ /* 0x000e220000000000 */
[----:B-1----:R-:W-:Y:S01]  /*2950*/  IMAD.U32 R2, RZ, RZ, UR24 ;  /* 0x00000018ff027e24 */ /* 0x002fe2000f8e00ff */
[----:B------:R-:W1:Y:S01]  /*2960*/  S2R R158, SR_TID.X ;  /* 0x00000000009e7919 */ /* 0x000e620000002100 */
[C---:B------:R-:W-:Y:S01]  /*2970*/  IMAD.SHL.U32 R11, R22.reuse, 0x20, RZ ;  /* 0x00000020160b7824 */ /* 0x040fe200078e00ff */
[----:B------:R-:W2:Y:S01]  /*2980*/  LDCU UR15, c[0x0][0x590] ;  /* 0x0000b200ff0f77ac */ /* 0x000ea20008000800 */
[----:B------:R-:W-:Y:S02]  /*2990*/  IMAD.U32 R0, RZ, RZ, UR33 ;  /* 0x00000021ff007e24 */ /* 0x000fe4000f8e00ff */
[----:B------:R-:W-:Y:S01]  /*29a0*/  IMAD.SHL.U32 R10, R22, 0x4, RZ ;  /* 0x00000004160a7824 */ /* 0x000fe200078e00ff */
[----:B------:R-:W1:Y:S01]  /*29b0*/  LDCU UR14, c[0x0][0x50c] ;  /* 0x0000a180ff0e77ac */ /* 0x000e620008000800 */
[----:B-----5:R-:W-:-:S04]  /*29c0*/  ISETP.NE.U32.AND P1, PT, RZ, UR8, PT ;  /* 0x00000008ff007c0c */ /* 0x020fc8000bf25070 */
[----:B------:R-:W-:Y:S01]  /*29d0*/  ISETP.NE.AND.EX P1, PT, RZ, UR9, PT, P1 ;  /* 0x00000009ff007c0c */ /* 0x000fe2000bf25310 */
[----:B------:R-:W-:-:S12]  /*29e0*/  DEPBAR.LE SB0, 0x1 ;  /* 0x000080400000791a */ /* 0x000fd80000000000 */
[----:B------:R-:W5:Y:S01]  /*29f0*/  @P1 LDC.64 R4, c[0x0][0x540] ;  /* 0x00015000ff041b82 */ /* 0x000f620000000a00 */
[----:B------:R-:W-:Y:S01]  /*2a00*/  @P1 IMAD.MOV.U32 R3, RZ, RZ, RZ ;  /* 0x000000ffff031224 */ /* 0x000fe200078e00ff */
[----:B------:R-:W-:Y:S02]  /*2a10*/  IADD3 R0, PT, PT, R0, UR37, R17 ;  /* 0x0000002500007c10 */ /* 0x000fe4000fffe011 */
[----:B------:R-:W-:-:S04]  /*2a20*/  LOP3.LUT R10, R10, 0x18, RZ, 0xc0, !PT ;  /* 0x000000180a0a7812 */ /* 0x000fc800078ec0ff */
[----:B------:R-:W2:Y:S01]  /*2a30*/  @P1 LDC R9, c[0x0][0x458] ;  /* 0x00011600ff091b82 */ /* 0x000ea20000000800 */
[----:B-----5:R-:W-:-:S04]  /*2a40*/  @P1 IMAD.WIDE.U32 R2, R4, UR25, R2 ;  /* 0x0000001904021c25 */ /* 0x020fc8000f8e0002 */
[----:B------:R-:W-:Y:S01]  /*2a50*/  @P1 IMAD R5, R5, UR25, R3 ;  /* 0x0000001905051c24 */ /* 0x000fe2000f8e0203 */
[C---:B------:R-:W-:Y:S02]  /*2a60*/  @P1 LEA R4, P0, R2.reuse, UR8, 0x2 ;  /* 0x0000000802041c11 */ /* 0x040fe4000f8010ff */
[----:B------:R-:W-:Y:S02]  /*2a70*/  BAR.SYNC.DEFER_BLOCKING 0x0 ;  /* 0x0000000000007b1d */ /* 0x000fe40000010000 */
[----:B------:R-:W-:Y:S02]  /*2a80*/  @P1 LEA.HI.X R5, R2, UR9, R5, 0x2, P0 ;  /* 0x0000000902051c11 */ /* 0x000fe400080f1405 */
[----:B------:R-:W-:Y:S01]  /*2a90*/  LOP3.LUT R2, R11, 0x20, RZ, 0xc0, !PT ;  /* 0x000000200b027812 */ /* 0x000fe200078ec0ff */
[----:B------:R-:W-:Y:S02]  /*2aa0*/  IMAD.U32 R3, RZ, RZ, UR39 ;  /* 0x00000027ff037e24 */ /* 0x000fe4000f8e00ff */
[----:B----4-:R-:W-:Y:S01]  /*2ab0*/  IMAD.SHL.U32 R7, R22, 0x2, RZ ;  /* 0x0000000216077824 */ /* 0x010fe200078e00ff */
[----:B-1----:R-:W-:Y:S01]  /*2ac0*/  SHF.R.U32.HI R157, RZ, 0x1, R158 ;  /* 0x00000001ff9d7819 */ /* 0x002fe2000001169e */
[C---:B------:R-:W-:Y:S01]  /*2ad0*/  IMAD.SHL.U32 R160, R158.reuse, 0x20, RZ ;  /* 0x000000209ea07824 */ /* 0x040fe200078e00ff */
[C---:B------:R-:W-:Y:S01]  /*2ae0*/  LOP3.LUT P3, RZ, R158.reuse, 0x8, RZ, 0xc0, !PT ;  /* 0x000000089eff7812 */ /* 0x040fe2000786c0ff */
[----:B------:R-:W-:-:S02]  /*2af0*/  IMAD.SHL.U32 R6, R158, 0x10, RZ ;  /* 0x000000109e067824 */ /* 0x000fc400078e00ff */
[----:B------:R-:W-:Y:S02]  /*2b00*/  IMAD.MOV.U32 R152, RZ, RZ, 0x20 ;  /* 0x00000020ff987424 */ /* 0x000fe400078e00ff */
[----:B------:R-:W-:Y:S01]  /*2b10*/  IMAD.MOV.U32 R153, RZ, RZ, 0x20 ;  /* 0x00000020ff997424 */ /* 0x000fe200078e00ff */
[C---:B------:R-:W-:Y:S01]  /*2b20*/  LOP3.LUT P2, RZ, R158.reuse, 0x4, RZ, 0xc0, !PT ;  /* 0x000000049eff7812 */ /* 0x040fe2000784c0ff */
[C---:B------:R-:W-:Y:S01]  /*2b30*/  IMAD.SHL.U32 R13, R158.reuse, 0x2, RZ ;  /* 0x000000029e0d7824 */ /* 0x040fe200078e00ff */
[----:B------:R-:W-:Y:S01]  /*2b40*/  CS2R R94, SRZ ;  /* 0x00000000005e7805 */ /* 0x000fe2000001ff00 */
[C---:B------:R-:W-:Y:S01]  /*2b50*/  IMAD.SHL.U32 R159, R158.reuse, 0x40, RZ ;  /* 0x000000409e9f7824 */ /* 0x040fe200078e00ff */
[----:B------:R-:W-:Y:S01]  /*2b60*/  CS2R R92, SRZ ;  /* 0x00000000005c7805 */ /* 0x000fe2000001ff00 */
[----:B------:R-:W-:Y:S01]  /*2b70*/  IMAD.SHL.U32 R161, R158, 0x4, RZ ;  /* 0x000000049ea17824 */ /* 0x000fe200078e00ff */
[----:B------:R-:W-:Y:S01]  /*2b80*/  CS2R R98, SRZ ;  /* 0x0000000000627805 */ /* 0x000fe2000001ff00 */
[----:B---3--:R1:W3:Y:S01]  /*2b90*/  @P1 LDG.E R8, desc[UR34][R4.64] ;  /* 0x0000002204081981 */ /* 0x0082e2000c1e1900 */
[----:B------:R-:W-:-:S02]  /*2ba0*/  IADD3 R197, PT, PT, R0, -0x3f, -R3 ;  /* 0xffffffc100c57810 */ /* 0x000fc40007ffe803 */
[----:B------:R-:W-:Y:S02]  /*2bb0*/  CS2R R96, SRZ ;  /* 0x0000000000607805 */ /* 0x000fe4000001ff00 */
[----:B------:R-:W-:Y:S02]  /*2bc0*/  SHF.R.U32.HI R3, RZ, 0x4, R22 ;  /* 0x00000004ff037819 */ /* 0x000fe40000011616 */
[----:B------:R-:W-:Y:S02]  /*2bd0*/  CS2R R90, SRZ ;  /* 0x00000000005a7805 */ /* 0x000fe4000001ff00 */
[----:B------:R-:W-:Y:S02]  /*2be0*/  LOP3.LUT R12, R6, 0x1c0, RZ, 0xc0, !PT ;  /* 0x000001c0060c7812 */ /* 0x000fe400078ec0ff */
[----:B------:R-:W-:Y:S02]  /*2bf0*/  CS2R R88, SRZ ;  /* 0x0000000000587805 */ /* 0x000fe4000001ff00 */
[----:B------:R-:W-:-:S02]  /*2c00*/  LOP3.LUT R3, R3, 0x8, RZ, 0xc0, !PT ;  /* 0x0000000803037812 */ /* 0x000fc400078ec0ff */
[----:B------:R-:W-:Y:S02]  /*2c10*/  CS2R R86, SRZ ;  /* 0x0000000000567805 */ /* 0x000fe4000001ff00 */
[----:B------:R-:W-:Y:S02]  /*2c20*/  LOP3.LUT R7, R7, 0x6, RZ, 0xc0, !PT ;  /* 0x0000000607077812 */ /* 0x000fe400078ec0ff */
[----:B------:R-:W-:Y:S02]  /*2c30*/  CS2R R84, SRZ ;  /* 0x0000000000547805 */ /* 0x000fe4000001ff00 */
[----:B------:R-:W-:Y:S02]  /*2c40*/  LOP3.LUT R3, R3, 0x10, R22, 0xf8, !PT ;  /* 0x0000001003037812 */ /* 0x000fe400078ef816 */
[----:B------:R-:W-:Y:S02]  /*2c50*/  CS2R R78, SRZ ;  /* 0x00000000004e7805 */ /* 0x000fe4000001ff00 */
[----:B------:R-:W-:-:S02]  /*2c60*/  LOP3.LUT R7, R7, 0x1c0, R16, 0xf8, !PT ;  /* 0x000001c007077812 */ /* 0x000fc400078ef810 */
[----:B------:R-:W-:Y:S02]  /*2c70*/  CS2R R76, SRZ ;  /* 0x00000000004c7805 */ /* 0x000fe4000001ff00 */
[----:B------:R-:W-:Y:S02]  /*2c80*/  LOP3.LUT R3, R3, 0xc0, R11, 0xf8, !PT ;  /* 0x000000c003037812 */ /* 0x000fe400078ef80b */
[----:B------:R-:W-:Y:S02]  /*2c90*/  CS2R R82, SRZ ;  /* 0x0000000000527805 */ /* 0x000fe4000001ff00 */
[----:B------:R-:W-:Y:S02]  /*2ca0*/  LOP3.LUT P0, RZ, R22, 0x4, RZ, 0xc0, !PT ;  /* 0x0000000416ff7812 */ /* 0x000fe4000780c0ff */
[----:B------:R-:W-:Y:S02]  /*2cb0*/  CS2R R80, SRZ ;  /* 0x0000000000507805 */ /* 0x000fe4000001ff00 */
[----:B------:R-:W-:-:S02]  /*2cc0*/  LOP3.LUT R154, R159, 0x200, RZ, 0xc0, !PT ;  /* 0x000002009f9a7812 */ /* 0x000fc400078ec0ff */
[----:B------:R-:W-:Y:S02]  /*2cd0*/  CS2R R74, SRZ ;  /* 0x00000000004a7805 */ /* 0x000fe4000001ff00 */
[----:B------:R-:W-:Y:S02]  /*2ce0*/  SEL R153, R153, 0xffffffe0, !P0 ;  /* 0xffffffe099997807 */ /* 0x000fe40004000000 */
[----:B------:R-:W-:Y:S02]  /*2cf0*/  CS2R R72, SRZ ;  /* 0x0000000000487805 */ /* 0x000fe4000001ff00 */
[----:B------:R-:W-:Y:S02]  /*2d00*/  CS2R R70, SRZ ;  /* 0x0000000000467805 */ /* 0x000fe4000001ff00 */
[----:B------:R-:W-:Y:S01]  /*2d10*/  CS2R R68, SRZ ;  /* 0x0000000000447805 */ /* 0x000fe2000001ff00 */
[----:B-1----:R-:W-:Y:S01]  /*2d20*/  IMAD.SHL.U32 R4, R22, 0x10, RZ ;  /* 0x0000001016047824 */ /* 0x002fe200078e00ff */
[----:B------:R-:W-:Y:S01]  /*2d30*/  LOP3.LUT R5, R11, 0x120, RZ, 0xc0, !PT ;  /* 0x000001200b057812 */ /* 0x000fe200078ec0ff */
[----:B------:R-:W-:Y:S01]  /*2d40*/  IMAD.SHL.U32 R156, R158, 0x8, RZ ;  /* 0x000000089e9c7824 */ /* 0x000fe200078e00ff */
[----:B------:R-:W-:Y:S01]  /*2d50*/  LOP3.LUT R154, R154, 0xc00, R160, 0xf8, !PT ;  /* 0x00000c009a9a7812 */ /* 0x000fe200078ef8a0 */
[----:B------:R-:W1:Y:S01]  /*2d60*/  LDCU UR8, c[0x0][0x440] ;  /* 0x00008800ff0877ac */ /* 0x000e620008000800 */
[----:B------:R-:W-:-:S02]  /*2d70*/  LOP3.LUT R2, R2, 0x3800, R4, 0xf8, !PT ;  /* 0x0000380002027812 */ /* 0x000fc400078ef804 */
[--C-:B------:R-:W-:Y:S01]  /*2d80*/  LOP3.LUT R5, R5, 0x600, R4.reuse, 0xf8, !PT ;  /* 0x0000060005057812 */ /* 0x100fe200078ef804 */
[----:B------:R-:W4:Y:S01]  /*2d90*/  LDCU UR9, c[0x0][0x3e0] ;  /* 0x00007c00ff0977ac */ /* 0x000f220008000800 */
[----:B------:R-:W-:Y:S02]  /*2da0*/  LOP3.LUT R2, R2, 0x100, R4, 0xf8, !PT ;  /* 0x0000010002027812 */ /* 0x000fe400078ef804 */
[----:B------:R-:W-:Y:S01]  /*2db0*/  LOP3.LUT R4, R10, 0xc0, R11, 0xf8, !PT ;  /* 0x000000c00a047812 */ /* 0x000fe200078ef80b */
[----:B--2---:R-:W-:Y:S02]  /*2dc0*/  USHF.L.U32 UR15, UR15, 0x7, URZ ;  /* 0x000000070f0f7899 */ /* 0x004fe400080006ff */
[----:B------:R-:W-:Y:S01]  /*2dd0*/  UIADD3 UR46, UPT, UPT, UR46, 0x80, -UR37 ;  /* 0x000000802e2e7890 */ /* 0x000fe2000fffe825 */
[C---:B------:R-:W-:Y:S01]  /*2de0*/  LOP3.LUT R0, R4.reuse, 0x8, R22, 0x78, !PT ;  /* 0x0000000804007812 */ /* 0x040fe200078e7816 */
[----:B------:R-:W-:Y:S01]  /*2df0*/  USHF.L.U32 UR47, UR47, 0x3, URZ ;  /* 0x000000032f2f7899 */ /* 0x000fe200080006ff */
[----:B------:R-:W-:-:S02]  /*2e00*/  LOP3.LUT R4, R4, 0x8, R16, 0x78, !PT ;  /* 0x0000000804047812 */ /* 0x000fc400078e7810 */
[----:B------:R-:W-:Y:S02]  /*2e10*/  LOP3.LUT R0, R2, R0, RZ, 0xfc, !PT ;  /* 0x0000000002007212 */ /* 0x000fe400078efcff */
[----:B------:R-:W-:Y:S02]  /*2e20*/  LOP3.LUT R2, R160, 0x120, RZ, 0xc0, !PT ;  /* 0x00000120a0027812 */ /* 0x000fe400078ec0ff */
[----:B------:R-:W-:Y:S02]  /*2e30*/  LOP3.LUT R149, R5, R4, RZ, 0xfc, !PT ;  /* 0x0000000405957212 */ /* 0x000fe400078efcff */
[----:B------:R-:W-:Y:S02]  /*2e40*/  LOP3.LUT R2, R2, 0x600, R6, 0xf8, !PT ;  /* 0x0000060002027812 */ /* 0x000fe400078ef806 */
[----:B------:R-:W-:Y:S02]  /*2e50*/  LOP3.LUT R6, R13, 0xe006, R159, 0xc8, !PT ;  /* 0x0000e0060d067812 */ /* 0x000fe400078ec89f */
[----:B------:R-:W-:-:S02]  /*2e60*/  LOP3.LUT R5, R3, R10, RZ, 0x3c, !PT ;  /* 0x0000000a03057212 */ /* 0x000fc400078e3cff */
[----:B------:R-:W-:Y:S02]  /*2e70*/  LOP3.LUT R3, R12, 0x38, R13, 0xf8, !PT ;  /* 0x000000380c037812 */ /* 0x000fe400078ef80d */
[----:B------:R-:W-:Y:S02]  /*2e80*/  LOP3.LUT R4, R6, 0xc00, R160, 0xf8, !PT ;  /* 0x00000c0006047812 */ /* 0x000fe400078ef8a0 */
[----:B------:R2:W3:Y:S01]  /*2e90*/  @P1 MUFU.RCP R6, R9 ;  /* 0x0000000900061308 */ /* 0x0004e20000001000 */
[----:B------:R-:W-:Y:S02]  /*2ea0*/  LEA R150, R0, UR6, 0x1 ;  /* 0x0000000600967c11 */ /* 0x000fe4000f8e08ff */
[----:B------:R-:W-:Y:S02]  /*2eb0*/  LOP3.LUT R3, R4, R3, RZ, 0xfc, !PT ;  /* 0x0000000304037212 */ /* 0x000fe400078efcff */
[----:B------:R-:W-:Y:S01]  /*2ec0*/  LOP3.LUT R148, R5, 0x120, R11, 0xf8, !PT ;  /* 0x0000012005947812 */ /* 0x000fe200078ef80b */
[C---:B------:R-:W-:Y:S01]  /*2ed0*/  VIADD R4, R150.reuse, 0x8000 ;  /* 0x0000800096047836 */ /* 0x040fe20000000000 */
[----:B------:R-:W1:Y:S01]  /*2ee0*/  LDSM.16.M88.4 R116, [R150+0x8000] ;  /* 0x008000009674783b */ /* 0x000e620000000200 */
[----:B------:R-:W-:Y:S01]  /*2ef0*/  VIADD R144, R150, 0x8020 ;  /* 0x0000802096907836 */ /* 0x000fe20000000000 */
[----:B------:R-:W-:Y:S01]  /*2f00*/  LEA R149, R149, UR6, 0x1 ;  /* 0x0000000695957c11 */ /* 0x000fe2000f8e08ff */
[----:B------:R-:W-:Y:S01]  /*2f10*/  @P0 VIADD R144, R4, 0xffffffe0 ;  /* 0xffffffe004900836 */ /* 0x000fe20000000000 */
[----:B------:R5:W-:Y:S01]  /*2f20*/  STL [R1+0x98], R3 ;  /* 0x0000980301007387 */ /* 0x000be20000100800 */
[----:B------:R-:W-:Y:S01]  /*2f30*/  LEA R148, R148, UR6, 0x1 ;  /* 0x0000000694947c11 */ /* 0x000fe2000f8e08ff */
[----:B------:R-:W-:Y:S01]  /*2f40*/  IMAD.IADD R151, R150, 0x1, R153 ;  /* 0x0000000196977824 */ /* 0x000fe200078e0299 */
[----:B------:R-:W-:Y:S01]  /*2f50*/  LOP3.LUT P0, RZ, R158, 0x2, RZ, 0xc0, !PT ;  /* 0x000000029eff7812 */ /* 0x000fe2000780c0ff */
[----:B------:R-:W1:Y:S01]  /*2f60*/  LDSM.16.M88.4 R132, [R144] ;  /* 0x000000009084783b */ /* 0x000e620000000200 */
[----:B------:R-:W-:Y:S01]  /*2f70*/  VIADD R149, R149, UR18 ;  /* 0x0000001295957c36 */ /* 0x000fe20008000000 */
[----:B--2---:R-:W-:-:S02]  /*2f80*/  LOP3.LUT R9, R160, 0xc0, RZ, 0xc0, !PT ;  /* 0x000000c0a0097812 */ /* 0x004fc400078ec0ff */
[----:B------:R-:W2:Y:S01]  /*2f90*/  LDSM.16.M88.4 R136, [R144+0x400] ;  /* 0x000400009088783b */ /* 0x000ea20000000200 */
[----:B------:R-:W-:-:S03]  /*2fa0*/  VIADD R148, R148, UR18 ;  /* 0x0000001294947c36 */ /* 0x000fc60008000000 */
[----:B------:R-:W1:Y:S04]  /*2fb0*/  LDSM.16.M88.4 R140, [R144+0x800] ;  /* 0x00080000908c783b */ /* 0x000e680000000200 */
[----:B------:R-:W1:Y:S04]  /*2fc0*/  LDSM.16.M88.4 R120, [R150+0x8400] ;  /* 0x008400009678783b */ /* 0x000e680000000200 */
[----:B------:R-:W1:Y:S04]  /*2fd0*/  LDSM.16.M88.4 R124, [R150+0x8800] ;  /* 0x00880000967c783b */ /* 0x000e680000000200 */
[----:B------:R-:W1:Y:S01]  /*2fe0*/  LDSM.16.M88.4 R128, [R150+0x8c00] ;  /* 0x008c00009680783b */ /* 0x000e620000000200 */
[----:B-----5:R-:W-:-:S03]  /*2ff0*/  LOP3.LUT R3, R9, 0x18, R161, 0xf8, !PT ;  /* 0x0000001809037812 */ /* 0x020fc600078ef8a1 */
[----:B------:R-:W1:Y:S01]  /*3000*/  LDSM.16.M88.4 R144, [R144+0xc00] ;  /* 0x000c00009090783b */ /* 0x000e620000000200 */
[----:B------:R-:W-:Y:S01]  /*3010*/  LOP3.LUT R0, R3, 0x8, R157, 0x78, !PT ;  /* 0x0000000803007812 */ /* 0x000fe200078e789d */
[----:B------:R-:W-:-:S03]  /*3020*/  IMAD.MOV.U32 R3, RZ, RZ, RZ ;  /* 0x000000ffff037224 */ /* 0x000fc600078e00ff */
[----:B------:R-:W-:Y:S01]  /*3030*/  LOP3.LUT R155, R2, R0, RZ, 0xfc, !PT ;  /* 0x00000000029b7212 */ /* 0x000fe200078efcff */
[----:B------:R-:W-:Y:S01]  /*3040*/  VIADD R0, R7, UR5 ;  /* 0x0000000507007c36 */ /* 0x000fe20008000000 */
[----:B------:R-:W1:Y:S03]  /*3050*/  LDCU UR5, c[0x0][0x45c] ;  /* 0x00008b80ff0577ac */ /* 0x000e660008000800 */
[C---:B------:R-:W-:Y:S01]  /*3060*/  VIADD R9, R0.reuse, 0x1 ;  /* 0x0000000100097836 */ /* 0x040fe20000000000 */
[----:B------:R-:W-:Y:S01]  /*3070*/  I2FP.F32.S32 R24, R0 ;  /* 0x0000000000187245 */ /* 0x000fe20000201400 */
[C---:B------:R-:W-:Y:S02]  /*3080*/  VIADD R11, R0.reuse, 0x20 ;  /* 0x00000020000b7836 */ /* 0x040fe40000000000 */
[C---:B------:R-:W-:Y:S01]  /*3090*/  VIADD R7, R0.reuse, 0x9 ;  /* 0x0000000900077836 */ /* 0x040fe20000000000 */
[----:B------:R-:W-:Y:S01]  /*30a0*/  I2FP.F32.S32 R21, R9 ;  /* 0x0000000900157245 */ /* 0x000fe20000201400 */
[C---:B------:R-:W-:Y:S01]  /*30b0*/  VIADD R13, R0.reuse, 0x21 ;  /* 0x00000021000d7836 */ /* 0x040fe20000000000 */
[----:B------:R-:W-:Y:S01]  /*30c0*/  I2FP.F32.S32 R9, R11 ;  /* 0x0000000b00097245 */ /* 0x000fe20000201400 */
[C---:B------:R-:W-:Y:S01]  /*30d0*/  VIADD R16, R0.reuse, 0x28 ;  /* 0x0000002800107836 */ /* 0x040fe20000000000 */
[----:B------:R-:W-:Y:S01]  /*30e0*/  I2FP.F32.S32 R17, R7 ;  /* 0x0000000700117245 */ /* 0x000fe20000201400 */
[----:B------:R-:W-:-:S02]  /*30f0*/  VIADD R5, R0, 0x11 ;  /* 0x0000001100057836 */ /* 0x000fc40000000000 */
[C---:B------:R-:W-:Y:S01]  /*3100*/  VIADD R4, R0.reuse, 0x18 ;  /* 0x0000001800047836 */ /* 0x040fe20000000000 */
[----:B------:R-:W-:Y:S01]  /*3110*/  I2FP.F32.S32 R7, R16 ;  /* 0x0000001000077245 */ /* 0x000fe20000201400 */
[C---:B------:R-:W-:Y:S01]  /*3120*/  VIADD R2, R0.reuse, 0x19 ;  /* 0x0000001900027836 */ /* 0x040fe20000000000 */
[----:B------:R-:W-:Y:S01]  /*3130*/  I2FP.F32.S32 R14, R5 ;  /* 0x00000005000e7245 */ /* 0x000fe20000201400 */
[C---:B------:R-:W-:Y:S01]  /*3140*/  VIADD R18, R0.reuse, 0x29 ;  /* 0x0000002900127836 */ /* 0x040fe20000000000 */
[----:B------:R-:W-:Y:S01]  /*3150*/  I2FP.F32.S32 R12, R4 ;  /* 0x00000004000c7245 */ /* 0x000fe20000201400 */
[C---:B------:R-:W-:Y:S01]  /*3160*/  VIADD R20, R0.reuse, 0x30 ;  /* 0x0000003000147836 */ /* 0x040fe20000000000 */
[----:B------:R-:W-:Y:S01]  /*3170*/  I2FP.F32.S32 R10, R2 ;  /* 0x00000002000a7245 */ /* 0x000fe20000201400 */
[C---:B------:R-:W-:Y:S02]  /*3180*/  VIADD R22, R0.reuse, 0x31 ;  /* 0x0000003100167836 */ /* 0x040fe40000000000 */
[----:B------:R-:W-:Y:S01]  /*3190*/  VIADD R23, R0, 0x38 ;  /* 0x0000003800177836 */ /* 0x000fe20000000000 */
[----:B------:R-:W-:-:S02]  /*31a0*/  I2FP.F32.S32 R5, R20 ;  /* 0x0000001400057245 */ /* 0x000fc40000201400 */
[----:B------:R-:W-:Y:S02]  /*31b0*/  I2FP.F32.S32 R4, R22 ;  /* 0x0000001600047245 */ /* 0x000fe40000201400 */
[----:B------:R-:W-:Y:S01]  /*31c0*/  I2FP.F32.S32 R2, R23 ;  /* 0x0000001700027245 */ /* 0x000fe20000201400 */
[----:B---3--:R-:W-:Y:S01]  /*31d0*/  @P1 FMUL.FTZ R3, R8, R6 ;  /* 0x0000000608031220 */ /* 0x008fe20000410000 */
[----:B------:R-:W-:Y:S01]  /*31e0*/  VIADD R8, R0, 0x8 ;  /* 0x0000000800087836 */ /* 0x000fe20000000000 */
[----:B------:R-:W-:Y:S01]  /*31f0*/  LOP3.LUT P1, RZ, R158, 0x10, RZ, 0xc0, !PT ;  /* 0x000000109eff7812 */ /* 0x000fe2000782c0ff */
[----:B------:R-:W-:Y:S02]  /*3200*/  VIADD R6, R0, 0x10 ;  /* 0x0000001000067836 */ /* 0x000fe40000000000 */
[-C--:B------:R-:W-:Y:S01]  /*3210*/  FMUL.FTZ R11, R21, R3.reuse ;  /* 0x00000003150b7220 */ /* 0x080fe20000410000 */
[-C--:B------:R-:W-:Y:S01]  /*3220*/  FMUL.FTZ R16, R17, R3.reuse ;  /* 0x0000000311107220 */ /* 0x080fe20000410000 */
[----:B------:R-:W-:Y:S01]  /*3230*/  I2FP.F32.S32 R19, R8 ;  /* 0x0000000800137245 */ /* 0x000fe20000201400 */
[----:B------:R-:W-:Y:S01]  /*3240*/  FMUL.FTZ R12, R12, R3 ;  /* 0x000000030c0c7220 */ /* 0x000fe20000410000 */
[----:B------:R-:W-:Y:S01]  /*3250*/  I2FP.F32.S32 R15, R6 ;  /* 0x00000006000f7245 */ /* 0x000fe20000201400 */
[----:B------:R3:W-:Y:S01]  /*3260*/  STL [R1+0x6c], R11 ;  /* 0x00006c0b01007387 */ /* 0x0007e20000100800 */
[----:B------:R-:W-:Y:S01]  /*3270*/  I2FP.F32.S32 R8, R13 ;  /* 0x0000000d00087245 */ /* 0x000fe20000201400 */
[----:B------:R-:W-:Y:S01]  /*3280*/  FMUL.FTZ R13, R19, R3 ;  /* 0x00000003130d7220 */ /* 0x000fe20000410000 */
[----:B------:R-:W-:Y:S01]  /*3290*/  I2FP.F32.S32 R6, R18 ;  /* 0x0000001200067245 */ /* 0x000fe20000201400 */
[----:B------:R-:W-:-:S03]  /*32a0*/  VIADD R0, R0, 0x39 ;  /* 0x0000003900007836 */ /* 0x000fc60000000000 */
[----:B------:R5:W-:Y:S02]  /*32b0*/  STL [R1+0x68], R13 ;  /* 0x0000680d01007387 */ /* 0x000be40000100800 */
[----:B------:R-:W-:Y:S02]  /*32c0*/  I2FP.F32.S32 R0, R0 ;  /* 0x0000000000007245 */ /* 0x000fe40000201400 */
[----:B------:R-:W-:Y:S03]  /*32d0*/  STL [R1+0x64], R16 ;  /* 0x0000641001007387 */ /* 0x000fe60000100800 */
[-C--:B------:R-:W-:Y:S01]  /*32e0*/  FMUL.FTZ R0, R0, R3.reuse ;  /* 0x0000000300007220 */ /* 0x080fe20000410000 */
[----:B---3--:R-:W-:-:S05]  /*32f0*/  FMUL.FTZ R11, R15, R3 ;  /* 0x000000030f0b7220 */ /* 0x008fca0000410000 */
[----:B------:R3:W-:Y:S01]  /*3300*/  STL [R1+0x60], R11 ;  /* 0x0000600b01007387 */ /* 0x0007e20000100800 */
[----:B-----5:R-:W-:-:S05]  /*3310*/  FMUL.FTZ R13, R14, R3 ;  /* 0x000000030e0d7220 */ /* 0x020fca0000410000 */
[----:B------:R-:W-:Y:S04]  /*3320*/  STL [R1+0x5c], R13 ;  /* 0x00005c0d01007387 */ /* 0x000fe80000100800 */
[----:B------:R-:W-:Y:S01]  /*3330*/  STL [R1+0x58], R12 ;  /* 0x0000580c01007387 */ /* 0x000fe20000100800 */
[-C--:B---3--:R-:W-:Y:S01]  /*3340*/  FMUL.FTZ R11, R10, R3.reuse ;  /* 0x000000030a0b7220 */ /* 0x088fe20000410000 */
[-C--:B------:R-:W-:Y:S01]  /*3350*/  FMUL.FTZ R10, R9, R3.reuse ;  /* 0x00000003090a7220 */ /* 0x080fe20000410000 */
[-C--:B------:R-:W-:Y:S01]  /*3360*/  FMUL.FTZ R9, R8, R3.reuse ;  /* 0x0000000308097220 */ /* 0x080fe20000410000 */
[-C--:B------:R-:W-:Y:S01]  /*3370*/  FMUL.FTZ R8, R7, R3.reuse ;  /* 0x0000000307087220 */ /* 0x080fe20000410000 */
[-C--:B------:R-:W-:Y:S01]  /*3380*/  FMUL.FTZ R7, R6, R3.reuse ;  /* 0x0000000306077220 */ /* 0x080fe20000410000 */
[----:B------:R-:W-:Y:S01]  /*3390*/  STL [R1+0x54], R11 ;  /* 0x0000540b01007387 */ /* 0x000fe20000100800 */
[-C--:B------:R-:W-:Y:S01]  /*33a0*/  FMUL.FTZ R6, R5, R3.reuse ;  /* 0x0000000305067220 */ /* 0x080fe20000410000 */
[-C--:B------:R-:W-:Y:S01]  /*33b0*/  FMUL.FTZ R5, R4, R3.reuse ;  /* 0x0000000304057220 */ /* 0x080fe20000410000 */
[-C--:B------:R-:W-:Y:S01]  /*33c0*/  FMUL.FTZ R4, R2, R3.reuse ;  /* 0x0000000302047220 */ /* 0x080fe20000410000 */
[----:B------:R-:W-:Y:S01]  /*33d0*/  STL [R1+0x50], R10 ;  /* 0x0000500a01007387 */ /* 0x000fe20000100800 */
[----:B------:R-:W-:-:S03]  /*33e0*/  FMUL.FTZ R2, R24, R3 ;  /* 0x0000000318027220 */ /* 0x000fc60000410000 */
[----:B------:R-:W-:Y:S04]  /*33f0*/  STL [R1+0x4c], R9 ;  /* 0x00004c0901007387 */ /* 0x000fe80000100800 */
[----:B------:R-:W-:Y:S04]  /*3400*/  STL [R1+0x48], R8 ;  /* 0x0000480801007387 */ /* 0x000fe80000100800 */
[----:B------:R-:W-:Y:S04]  /*3410*/  STL [R1+0x44], R7 ;  /* 0x0000440701007387 */ /* 0x000fe80000100800 */
[----:B------:R-:W-:Y:S04]  /*3420*/  STL [R1+0x40], R6 ;  /* 0x0000400601007387 */ /* 0x000fe80000100800 */
[----:B------:R-:W-:Y:S04]  /*3430*/  STL [R1+0x3c], R5 ;  /* 0x00003c0501007387 */ /* 0x000fe80000100800 */
[----:B------:R-:W-:Y:S04]  /*3440*/  STL [R1+0x34], R4 ;  /* 0x0000340401007387 */ /* 0x000fe80000100800 */
[----:B------:R3:W-:Y:S04]  /*3450*/  STL [R1+0x38], R2 ;  /* 0x0000380201007387 */ /* 0x0007e80000100800 */
[----:B------:R5:W-:Y:S04]  /*3460*/  STL [R1+0x2c], R0 ;  /* 0x00002c0001007387 */ /* 0x000be80000100800 */
[----:B------:R1:W-:Y:S01]  /*3470*/  STL [R1+0x30], R246 ;  /* 0x000030f601007387 */ /* 0x0003e20000100800 */
[----:B---3--:R-:W-:-:S02]  /*3480*/  SEL R2, R152, 0xffffffe0, !P3 ;  /* 0xffffffe098027807 */ /* 0x008fc40005800000 */
[----:B------:R-:W-:Y:S01]  /*3490*/  SEL R152, R152, 0xffffffe0, !P0 ;  /* 0xffffffe098987807 */ /* 0x000fe20004000000 */
[----:B-----5:R-:W-:Y:S02]  /*34a0*/  IMAD.MOV.U32 R0, RZ, RZ, 0x10 ;  /* 0x00000010ff007424 */ /* 0x020fe400078e00ff */
[----:B------:R3:W-:Y:S03]  /*34b0*/  STL [R1+0x94], R2 ;  /* 0x0000940201007387 */ /* 0x0007e60000100800 */
[----:B-12-4-:R-:W-:-:S07]  /*34c0*/  SEL R0, R0, 0xfffffff0, !P2 ;  /* 0xfffffff000007807 */ /* 0x016fce0005000000 */
.L_x_465:
[----:B------:R-:W0:Y:S01]  /*34d0*/  LDGDEPBAR ;  /* 0x00000000000079af */ /* 0x000e220000000000 */
[----:B------:R-:W-:Y:S01]  /*34e0*/  IADD3 R112, PT, PT, R149, R153, RZ ;  /* 0x0000009995707210 */ /* 0x000fe20007ffe0ff */
[----:B------:R-:W-:Y:S01]  /*34f0*/  USHF.L.U32 UR16, UR41, 0x7, URZ ;  /* 0x0000000729107899 */ /* 0x000fe200080006ff */
[----:B------:R-:W-:Y:S05]  /*3500*/  SHF.L.U32 R0, R158, 0x1, RZ ;  /* 0x000000019e007819 */ /* 0x000fea00000006ff */
[----:B------:R-:W2:Y:S01]  /*3510*/  LDL R3, [R1+0x90] ;  /* 0x0000900001037983 */ /* 0x000ea20000100800 */
[----:B------:R-:W-:Y:S01]  /*3520*/  UIADD3 UR33, UPT, UPT, UR33, -0x80, URZ ;  /* 0xffffff8021217890 */ /* 0x000fe2000fffe0ff */
[----:B------:R-:W-:Y:S01]  /*3530*/  MOV R159, 0x40 ;  /* 0x00000040009f7802 */ /* 0x000fe20000000f00 */
[----:B------:R-:W-:Y:S01]  /*3540*/  UIADD3 UR16, UPT, UPT, UR16, 0x80, URZ ;  /* 0x0000008010107890 */ /* 0x000fe2000fffe0ff */
[----:B------:R-:W4:Y:S01]  /*3550*/  LDL R164, [R1+0x8c] ;  /* 0x00008c0001a47983 */ /* 0x000f220000100800 */
[----:B------:R-:W-:Y:S02]  /*3560*/  UISETP.GE.AND UP0, UPT, UR33, UR46, UPT ;  /* 0x0000002e2100728c */ /* 0x000fe4000bf06270 */
        /* <DEDUP_REMOVED lines=10> */
[----:B---3--:R-:W-:Y:S02]  /*3610*/  @!P0 LOP3.LUT R2, R0, 0x6, RZ, 0xc0, !PT ;  /* 0x0000000600028812 */ /* 0x008fe400078ec0ff */
[----:B------:R-:W-:Y:S01]  /*3620*/  MOV R0, UR41 ;  /* 0x0000002900007c02 */ /* 0x000fe20008000f00 */
[----:B------:R-:W-:Y:S01]  /*3630*/  STL [R1+0xec], R88 ;  /* 0x0000ec5801007387 */ /* 0x000fe20000100800 */
[----:B------:R-:W-:Y:S03]  /*3640*/  @!P0 LOP3.LUT R2, R2, 0x1c0, R157, 0xf8, !PT ;  /* 0x000001c002028812 */ /* 0x000fe600078ef89d */
[----:B------:R-:W-:Y:S01]  /*3650*/  STL [R1+0xe8], R87 ;  /* 0x0000e85701007387 */ /* 0x000fe20000100800 */
[----:B------:R-:W-:Y:S03]  /*3660*/  @!P0 LEA R0, R0, R2, 0x7 ;  /* 0x0000000200008211 */ /* 0x000fe600078e38ff */
[----:B------:R-:W-:Y:S01]  /*3670*/  STL [R1+0xe4], R86 ;  /* 0x0000e45601007387 */ /* 0x000fe20000100800 */
[----:B------:R-:W-:Y:S03]  /*3680*/  @!P0 IADD3 R2, PT, PT, R0, 0x1, RZ ;  /* 0x0000000100028810 */ /* 0x000fe60007ffe0ff */
        /* <DEDUP_REMOVED lines=15> */
[----:B------:R1:W-:Y:S04]  /*3780*/  STL [R1+0xa4], R70 ;  /* 0x0000a44601007387 */ /* 0x0003e80000100800 */
[----:B------:R-:W-:Y:S04]  /*3790*/  STL [R1+0xa0], R69 ;  /* 0x0000a04501007387 */ /* 0x000fe80000100800 */
[----:B------:R-:W-:Y:S04]  /*37a0*/  STL [R1+0x9c], R68 ;  /* 0x00009c4401007387 */ /* 0x000fe80000100800 */
[----:B-1----:R-:W3:Y:S01]  /*37b0*/  LDL R70, [R1+0x38] ;  /* 0x0000380001467983 */ /* 0x002ee20000100800 */
[----:B------:R-:W-:Y:S04]  /*37c0*/  DEPBAR.LE SB0, 0x0 ;  /* 0x000080000000791a */ /* 0x000fe80000000000 */
[----:B------:R-:W-:Y:S06]  /*37d0*/  BAR.SYNC.DEFER_BLOCKING 0x0 ;  /* 0x0000000000007b1d */ /* 0x000fec0000010000 */
[----:B------:R-:W-:Y:S08]  /*37e0*/  LDSM.16.M88.4 R64, [R149] ;  /* 0x000000009540783b */ /* 0x000ff00000000200 */
[----:B------:R-:W1:Y:S08]  /*37f0*/  LDSM.16.M88.4 R16, [R150+0x6000] ;  /* 0x006000009610783b */ /* 0x000e700000000200 */
[----:B------:R-:W1:Y:S08]  /*3800*/  LDSM.16.M88.4 R60, [R149+0x1000] ;  /* 0x00100000953c783b */ /* 0x000e700000000200 */
[----:B------:R-:W1:Y:S08]  /*3810*/  LDSM.16.M88.4 R32, [R150+0x6400] ;  /* 0x006400009620783b */ /* 0x000e700000000200 */
[----:B------:R-:W1:Y:S08]  /*3820*/  LDSM.16.M88.4 R48, [R150+0x6800] ;  /* 0x006800009630783b */ /* 0x000e700000000200 */
[----:B------:R-:W2:Y:S01]  /*3830*/  LDSM.16.M88.4 R100, [R150+0x6c00] ;  /* 0x006c00009664783b */ /* 0x000ea20000000200 */
[-C--:B-1----:R-:W-:Y:S07]  /*3840*/  HMMA.16816.F32.BF16 R4, R64, R16.reuse, RZ ;  /* 0x000000104004723c */ /* 0x082fee00000418ff */
[----:B------:R-:W-:Y:S01]  /*3850*/  LDSM.16.M88.4 R104, [R112] ;  /* 0x000000007068783b */ /* 0x000fe20000000200 */
[C---:B------:R-:W-:Y:S07]  /*3860*/  HMMA.16816.F32.BF16 R8, R60.reuse, R16, RZ ;  /* 0x000000103c08723c */ /* 0x040fee00000418ff */
[----:B------:R-:W1:Y:S01]  /*3870*/  LDSM.16.M88.4 R108, [R151+0x6000] ;  /* 0x00600000976c783b */ /* 0x000e620000000200 */
[-C--:B------:R-:W-:Y:S07]  /*3880*/  HMMA.16816.F32.BF16 R12, R60, R18.reuse, RZ ;  /* 0x000000123c0c723c */ /* 0x080fee00000418ff */
[----:B------:R-:W1:Y:S01]  /*3890*/  LDSM.16.M88.4 R112, [R112+0x1000] ;  /* 0x001000007070783b */ /* 0x000e620000000200 */
        /* <DEDUP_REMOVED lines=8> */
[C---:B------:R-:W-:Y:S02]  /*3920*/  HMMA.16816.F32.BF16 R48, R64.reuse, R50, RZ ;  /* 0x000000324030723c */ /* 0x040fe400000418ff */
[----:B--2---:R-:W-:Y:S06]  /*3930*/  FSETP.NEU.FTZ.AND P4, PT, R3, -INF , PT ;  /* 0xff8000000300780b */ /* 0x004fec0003f9d000 */
[-C--:B------:R-:W-:Y:S01]  /*3940*/  HMMA.16816.F32.BF16 R52, R64, R100.reuse, RZ ;  /* 0x000000644034723c */ /* 0x080fe200000418ff */
[----:B----4-:R-:W-:Y:S07]  /*3950*/  FSETP.NEU.FTZ.AND P3, PT, R164, -INF , PT ;  /* 0xff800000a400780b */ /* 0x010fee0003f7d000 */
[C---:B------:R-:W-:Y:S08]  /*3960*/  HMMA.16816.F32.BF16 R56, R60.reuse, R100, RZ ;  /* 0x000000643c38723c */ /* 0x040ff000000418ff */
[-C--:B------:R-:W-:Y:S08]  /*3970*/  HMMA.16816.F32.BF16 R60, R60, R102.reuse, RZ ;  /* 0x000000663c3c723c */ /* 0x080ff000000418ff */
[----:B------:R-:W-:Y:S08]  /*3980*/  HMMA.16816.F32.BF16 R64, R64, R102, RZ ;  /* 0x000000664040723c */ /* 0x000ff000000418ff */
[-C--:B-1----:R-:W-:Y:S08]  /*3990*/  HMMA.16816.F32.BF16 R4, R104, R108.reuse, R4 ;  /* 0x0000006c6804723c */ /* 0x082ff00000041804 */
[C---:B------:R-:W-:Y:S08]  /*39a0*/  HMMA.16816.F32.BF16 R8, R112.reuse, R108, R8 ;  /* 0x0000006c7008723c */ /* 0x040ff00000041808 */
        /* <DEDUP_REMOVED lines=16> */
[----:B------:R-:W1:Y:S01]  /*3ab0*/  MUFU.TANH R163, R10 ;  /* 0x0000000a00a37308 */ /* 0x000e620000002400 */
[----:B------:R-:W-:Y:S01]  /*3ac0*/  FMUL.FTZ R17, R17, UR14 ;  /* 0x0000000e11117c20 */ /* 0x000fe20008410000 */
[----:B------:R-:W-:Y:S01]  /*3ad0*/  FMUL.FTZ R16, R16, UR14 ;  /* 0x0000000e10107c20 */ /* 0x000fe20008410000 */
[----:B------:R-:W-:Y:S01]  /*3ae0*/  FMUL.FTZ R19, R19, UR14 ;  /* 0x0000000e13137c20 */ /* 0x000fe20008410000 */
[----:B------:R-:W-:Y:S06]  /*3af0*/  FMUL.FTZ R18, R18, UR14 ;  /* 0x0000000e12127c20 */ /* 0x000fec0008410000 */
[----:B------:R2:W-:Y:S10]  /*3b00*/  MUFU.TANH R248, R12 ;  /* 0x0000000c00f87308 */ /* 0x0005f40000002400 */
[----:B------:R-:W-:Y:S01]  /*3b10*/  MUFU.TANH R229, R6 ;  /* 0x0000000600e57308 */ /* 0x000fe20000002400 */
[----:B-1----:R-:W-:Y:S01]  /*3b20*/  STL [R1+0x24], R163 ;  /* 0x000024a301007387 */ /* 0x002fe20000100800 */
[----:B------:R-:W-:Y:S01]  /*3b30*/  FMUL.FTZ R10, R3, 1.4426950216293334961 ;  /* 0x3fb8aa3b030a7820 */ /* 0x000fe20000410000 */
[----:B------:R-:W-:Y:S02]  /*3b40*/  MOV R3, 0x38 ;  /* 0x0000003800037802 */ /* 0x000fe40000000f00 */
[----:B------:R-:W4:Y:S05]  /*3b50*/  LDL R68, [R1+0x6c] ;  /* 0x00006c0001447983 */ /* 0x000f2a0000100800 */
[----:B------:R-:W-:Y:S01]  /*3b60*/  MUFU.TANH R221, R19 ;  /* 0x0000001300dd7308 */ /* 0x000fe20000002400 */
[----:B------:R-:W-:Y:S02]  /*3b70*/  FSEL R10, R10, RZ, P4 ;  /* 0x000000ff0a0a7208 */ /* 0x000fe40002000000 */
[C---:B--2---:R-:W-:Y:S04]  /*3b80*/  @!P0 VIADDMNMX R12, R197.reuse, -R3, UR37, PT ;  /* 0x00000025c50c8e46 */ /* 0x044fe8000b800903 */
[-C--:B------:R-:W-:Y:S03]  /*3b90*/  @!P0 ISETP.GE.AND P4, PT, R0, R12.reuse, PT ;  /* 0x0000000c0000820c */ /* 0x080fe60003f86270 */
[----:B------:R1:W-:Y:S10]  /*3ba0*/  MUFU.TANH R228, R7 ;  /* 0x0000000700e47308 */ /* 0x0003f40000002400 */
[----:B------:R-:W-:Y:S10]  /*3bb0*/  MUFU.TANH R88, R17 ;  /* 0x0000001100587308 */ /* 0x000ff40000002400 */
[----:B------:R-:W2:Y:S01]  /*3bc0*/  MUFU.TANH R162, R11 ;  /* 0x0000000b00a27308 */ /* 0x000ea20000002400 */
[----:B-1----:R-:W1:Y:S09]  /*3bd0*/  LDSM.16.M88.4 R4, [R151+0x6400] ;  /* 0x006400009704783b */ /* 0x002e720000000200 */
[----:B------:R-:W3:Y:S10]  /*3be0*/  MUFU.TANH R161, R14 ;  /* 0x0000000e00a17308 */ /* 0x000ef40000002400 */
[----:B------:R-:W1:Y:S01]  /*3bf0*/  MUFU.TANH R160, R15 ;  /* 0x0000000f00a07308 */ /* 0x000e620000002400 */
[----:B--2---:R-:W-:Y:S01]  /*3c00*/  STL [R1+0x20], R162 ;  /* 0x000020a201007387 */ /* 0x004fe20000100800 */
[C---:B------:R-:W-:Y:S04]  /*3c10*/  @!P0 VIMNMX R11, PT, PT, R197.reuse, UR37, PT ;  /* 0x00000025c50b8c48 */ /* 0x040fe8000bfe0100 */
[C---:B------:R-:W-:Y:S04]  /*3c20*/  @!P0 ISETP.GE.AND P6, PT, R2.reuse, R11, PT ;  /* 0x0000000b0200820c */ /* 0x040fe80003fc6270 */
[----:B------:R2:W-:Y:S01]  /*3c30*/  MUFU.TANH R247, R13 ;  /* 0x0000000d00f77308 */ /* 0x0005e20000002400 */
[----:B---3--:R-:W-:Y:S09]  /*3c40*/  STL [R1+0x1c], R161 ;  /* 0x00001ca101007387 */ /* 0x008ff20000100800 */
[----:B------:R3:W4:Y:S01]  /*3c50*/  MUFU.TANH R249, R9 ;  /* 0x0000000900f97308 */ /* 0x0007220000002400 */
[----:B-1----:R-:W-:Y:S04]  /*3c60*/  STL [R1+0x18], R160 ;  /* 0x000018a001007387 */ /* 0x002fe80000100800 */
[----:B------:R-:W4:Y:S05]  /*3c70*/  LDL R15, [R1+0x88] ;  /* 0x00008800010f7983 */ /* 0x000f2a0000100800 */
[----:B------:R1:W-:Y:S01]  /*3c80*/  MUFU.TANH R252, R8 ;  /* 0x0000000800fc7308 */ /* 0x0003e20000002400 */
[-C--:B------:R-:W-:Y:S01]  /*3c90*/  HMMA.16816.F32.BF16 R20, R104, R4.reuse, R20 ;  /* 0x000000046814723c */ /* 0x080fe20000041814 */
[----:B------:R-:W4:Y:S02]  /*3ca0*/  LDL R14, [R1+0x84] ;  /* 0x00008400010e7983 */ /* 0x000f240000100800 */
[----:B--2---:R-:W-:Y:S06]  /*3cb0*/  @!P0 VIADDMNMX R13, R197, -R159, UR37, PT ;  /* 0x00000025c50d8e46 */ /* 0x004fec000b80099f */
[----:B------:R2:W-:Y:S01]  /*3cc0*/  MUFU.TANH R89, R16 ;  /* 0x0000001000597308 */ /* 0x0005e20000002400 */
[-C--:B------:R-:W-:Y:S01]  /*3cd0*/  @!P0 ISETP.GE.AND P5, PT, R2, R13.reuse, PT ;  /* 0x0000000d0200820c */ /* 0x080fe20003fa6270 */
[C---:B------:R-:W-:Y:S04]  /*3ce0*/  HMMA.16816.F32.BF16 R24, R112.reuse, R4, R24 ;  /* 0x000000047018723c */ /* 0x040fe80000041818 */
[----:B---3--:R-:W-:Y:S01]  /*3cf0*/  FMUL.FTZ R9, R164, 1.4426950216293334961 ;  /* 0x3fb8aa3ba4097820 */ /* 0x008fe20000410000 */
[C---:B------:R-:W-:Y:S03]  /*3d00*/  FADD.FTZ R5, R70.reuse, R229 ;  /* 0x000000e546057221 */ /* 0x040fe60000010000 */
[----:B------:R-:W-:Y:S01]  /*3d10*/  MUFU.TANH R222, R18 ;  /* 0x0000001200de7308 */ /* 0x000fe20000002400 */
[----:B-1----:R-:W-:Y:S01]  /*3d20*/  FADD.FTZ R8, R70, R94 ;  /* 0x0000005e46087221 */ /* 0x002fe20000010000 */
[----:B------:R-:W-:Y:S01]  /*3d30*/  FSEL R9, R9, RZ, P3 ;  /* 0x000000ff09097208 */ /* 0x000fe20001800000 */
[-C--:B------:R-:W-:Y:S03]  /*3d40*/  HMMA.16816.F32.BF16 R28, R112, R6.reuse, R28 ;  /* 0x00000006701c723c */ /* 0x080fe6000004181c */
[----:B------:R-:W-:Y:S01]  /*3d50*/  @!P0 ISETP.GE.AND P3, PT, R0, R13, PT ;  /* 0x0000000d0000820c */ /* 0x000fe20003f66270 */
[----:B------:R-:W-:Y:S01]  /*3d60*/  FMUL.FTZ R21, R21, UR14 ;  /* 0x0000000e15157c20 */ /* 0x000fe20008410000 */
[----:B------:R-:W-:Y:S01]  /*3d70*/  FMUL.FTZ R23, R23, UR14 ;  /* 0x0000000e17177c20 */ /* 0x000fe20008410000 */
[----:B------:R-:W-:Y:S01]  /*3d80*/  FMUL.FTZ R20, R20, UR14 ;  /* 0x0000000e14147c20 */ /* 0x000fe20008410000 */
[----:B------:R-:W-:Y:S01]  /*3d90*/  @!P0 FSEL R8, R8, -INF , !P3 ;  /* 0xff80000008088808 */ /* 0x000fe20005800000 */
[----:B------:R-:W-:Y:S01]  /*3da0*/  MUFU.TANH R86, R21 ;  /* 0x0000001500567308 */ /* 0x000fe20000002400 */
[----:B------:R-:W-:Y:S01]  /*3db0*/  FMUL.FTZ R25, R25, UR14 ;  /* 0x0000000e19197c20 */ /* 0x000fe20008410000 */
[C---:B------:R-:W-:Y:S01]  /*3dc0*/  HMMA.16816.F32.BF16 R32, R104.reuse, R6, R32 ;  /* 0x000000066820723c */ /* 0x040fe20000041820 */
[----:B--2---:R-:W-:Y:S03]  /*3dd0*/  MOV R16, 0x8 ;  /* 0x0000000800107802 */ /* 0x004fe60000000f00 */
[----:B------:R-:W-:Y:S01]  /*3de0*/  FMUL.FTZ R26, R26, UR14 ;  /* 0x0000000e1a1a7c20 */ /* 0x000fe20008410000 */
[----:B------:R-:W-:Y:S03]  /*3df0*/  FMUL.FTZ R27, R27, UR14 ;  /* 0x0000000e1b1b7c20 */ /* 0x000fe60008410000 */
[----:B------:R1:W-:Y:S01]  /*3e00*/  MUFU.TANH R240, R25 ;  /* 0x0000001900f07308 */ /* 0x0003e20000002400 */
[----:B------:R-:W-:Y:S01]  /*3e10*/  @!P0 ISETP.GE.AND P3, PT, R2, R12, PT ;  /* 0x0000000c0200820c */ /* 0x000fe20003f66270 */
[----:B------:R-:W-:Y:S01]  /*3e20*/  FFMA.FTZ R8, R8, UR5, -R10 ;  /* 0x0000000508087c23 */ /* 0x000fe2000801080a */
[----:B------:R-:W-:Y:S01]  /*3e30*/  @!P0 FSEL R5, R5, -INF , !P4 ;  /* 0xff80000005058808 */ /* 0x000fe20006000000 */
[----:B------:R-:W-:Y:S01]  /*3e40*/  FMUL.FTZ R31, R31, UR14 ;  /* 0x0000000e1f1f7c20 */ /* 0x000fe20008410000 */
[----:B------:R-:W-:Y:S01]  /*3e50*/  FMUL.FTZ R30, R30, UR14 ;  /* 0x0000000e1e1e7c20 */ /* 0x000fe20008410000 */
[----:B------:R-:W-:Y:S01]  /*3e60*/  FMUL.FTZ R29, R29, UR14 ;  /* 0x0000000e1d1d7c20 */ /* 0x000fe20008410000 */
[----:B------:R-:W-:Y:S03]  /*3e70*/  FMUL.FTZ R24, R24, UR14 ;  /* 0x0000000e18187c20 */ /* 0x000fe60008410000 */
[----:B------:R-:W-:Y:S01]  /*3e80*/  MUFU.TANH R87, R20 ;  /* 0x0000001400577308 */ /* 0x000fe20000002400 */
[----:B------:R-:W-:Y:S01]  /*3e90*/  FMUL.FTZ R22, R22, UR14 ;  /* 0x0000000e16167c20 */ /* 0x000fe20008410000 */
[----:B------:R-:W-:Y:S01]  /*3ea0*/  FFMA.FTZ R5, R5, UR5, -R9 ;  /* 0x0000000505057c23 */ /* 0x000fe20008010809 */
[----:B------:R-:W-:Y:S01]  /*3eb0*/  FMUL.FTZ R28, R28, UR14 ;  /* 0x0000000e1c1c7c20 */ /* 0x000fe20008410000 */
[----:B------:R-:W-:Y:S01]  /*3ec0*/  FMUL.FTZ R32, R32, UR14 ;  /* 0x0000000e20207c20 */ /* 0x000fe20008410000 */
[----:B------:R-:W-:Y:S01]  /*3ed0*/  FMUL.FTZ R33, R33, UR14 ;  /* 0x0000000e21217c20 */ /* 0x000fe20008410000 */
[----:B------:R-:W-:Y:S04]  /*3ee0*/  FMUL.FTZ R35, R35, UR14 ;  /* 0x0000000e23237c20 */ /* 0x000fe80008410000 */
[----:B------:R2:W-:Y:S01]  /*3ef0*/  MUFU.EX2 R159, R8 ;  /* 0x00000008009f7308 */ /* 0x0005e20000000800 */
[----:B------:R-:W-:Y:S09]  /*3f00*/  FMUL.FTZ R34, R34, UR14 ;  /* 0x0000000e22227c20 */ /* 0x000ff20008410000 */
[----:B------:R-:W3:Y:S10]  /*3f10*/  MUFU.TANH R20, R26 ;  /* 0x0000001a00147308 */ /* 0x000ef40000002400 */
[----:B------:R-:W-:Y:S01]  /*3f20*/  MUFU.TANH R217, R23 ;  /* 0x0000001700d97308 */ /* 0x000fe20000002400 */
[----:B--2---:R-:W-:Y:S09]  /*3f30*/  @!P0 VIADDMNMX R8, R197, R16, UR37, PT ;  /* 0x00000025c5088e46 */ /* 0x004ff2000b800110 */
[----:B------:R-:W-:Y:S10]  /*3f40*/  MUFU.TANH R241, R24 ;  /* 0x0000001800f17308 */ /* 0x000ff40000002400 */
[----:B------:R-:W2:Y:S10]  /*3f50*/  MUFU.TANH R23, R27 ;  /* 0x0000001b00177308 */ /* 0x000eb40000002400 */
[----:B------:R-:W2:Y:S10]  /*3f60*/  MUFU.TANH R24, R30 ;  /* 0x0000001e00187308 */ /* 0x000eb40000002400 */
[----:B------:R1:W-:Y:S10]  /*3f70*/  MUFU.EX2 R209, R5 ;  /* 0x0000000500d17308 */ /* 0x0003f40000000800 */
[----:B------:R-:W-:Y:S10]  /*3f80*/  MUFU.TANH R219, R22 ;  /* 0x0000001600db7308 */ /* 0x000ff40000002400 */
[----:B------:R-:W-:Y:S10]  /*3f90*/  MUFU.TANH R237, R28 ;  /* 0x0000001c00ed7308 */ /* 0x000ff40000002400 */
[----:B------:R-:W2:Y:S10]  /*3fa0*/  MUFU.TANH R22, R31 ;  /* 0x0000001f00167308 */ /* 0x000eb40000002400 */
[----:B------:R2:W-:Y:S10]  /*3fb0*/  MUFU.TANH R234, R29 ;  /* 0x0000001d00ea7308 */ /* 0x0005f40000002400 */
[----:B------:R2:W-:Y:S10]  /*3fc0*/  MUFU.TANH R82, R32 ;  /* 0x0000002000527308 */ /* 0x0005f40000002400 */
[----:B------:R-:W-:Y:S10]  /*3fd0*/  MUFU.TANH R204, R35 ;  /* 0x0000002300cc7308 */ /* 0x000ff40000002400 */
[----:B------:R-:W2:Y:S10]  /*3fe0*/  MUFU.TANH R207, R34 ;  /* 0x0000002200cf7308 */ /* 0x000eb40000002400 */
[----:B------:R-:W-:Y:S01]  /*3ff0*/  MUFU.TANH R80, R33 ;  /* 0x0000002100507308 */ /* 0x000fe20000002400 */
[C---:B----4-:R-:W-:Y:S01]  /*4000*/  FADD.FTZ R4, R68.reuse, R156 ;  /* 0x0000009c44047221 */ /* 0x050fe20000010000 */
[C---:B------:R-:W-:Y:S01]  /*4010*/  FADD.FTZ R3, R68.reuse, R228 ;  /* 0x000000e444037221 */ /* 0x040fe20000010000 */
[----:B-1----:R-:W-:Y:S03]  /*4020*/  FADD.FTZ R5, R68, R249 ;  /* 0x000000f944057221 */ /* 0x002fe60000010000 */
[----:B------:R-:W-:Y:S02]  /*4030*/  @!P0 FSEL R4, R4, -INF , !P5 ;  /* 0xff80000004048808 */ /* 0x000fe40006800000 */
[----:B------:R-:W-:Y:S02]  /*4040*/  @!P0 FSEL R3, R3, -INF , !P3 ;  /* 0xff80000003038808 */ /* 0x000fe40005800000 */
[-C--:B------:R-:W-:Y:S01]  /*4050*/  @!P0 ISETP.GE.AND P5, PT, R2, R8.reuse, PT ;  /* 0x000000080200820c */ /* 0x080fe20003fa6270 */
[----:B------:R-:W-:Y:S01]  /*4060*/  FFMA.FTZ R4, R4, UR5, -R10 ;  /* 0x0000000504047c23 */ /* 0x000fe2000801080a */
[----:B------:R-:W-:Y:S01]  /*4070*/  @!P0 FSEL R5, R5, -INF , !P6 ;  /* 0xff80000005058808 */ /* 0x000fe20007000000 */
[----:B------:R-:W-:Y:S02]  /*4080*/  FFMA.FTZ R3, R3, UR5, -R9 ;  /* 0x0000000503037c23 */ /* 0x000fe40008010809 */
[----:B------:R-:W1:Y:S10]  /*4090*/  MUFU.EX2 R69, R4 ;  /* 0x0000000400457308 */ /* 0x000e740000000800 */
[----:B------:R4:W4:Y:S01]  /*40a0*/  MUFU.EX2 R208, R3 ;  /* 0x0000000300d07308 */ /* 0x0009220000000800 */
[----:B-1----:R-:W-:Y:S01]  /*40b0*/  STL [R1+0x80], R69 ;  /* 0x0000804501007387 */ /* 0x002fe20000100800 */
[----:B------:R-:W-:Y:S03]  /*40c0*/  FADD.FTZ R4, R68, R162 ;  /* 0x000000a244047221 */ /* 0x000fe60000010000 */
[----:B------:R-:W4:Y:S02]  /*40d0*/  LDL R25, [R1+0x68] ;  /* 0x0000680001197983 */ /* 0x000f240000100800 */
[----:B------:R-:W-:Y:S02]  /*40e0*/  @!P0 FSEL R4, R4, -INF , !P5 ;  /* 0xff80000004048808 */ /* 0x000fe40006800000 */
[----:B------:R-:W4:Y:S04]  /*40f0*/  LDL R21, [R1+0x64] ;  /* 0x0000640001157983 */ /* 0x000f280000100800 */
[----:B---3--:R-:W-:Y:S04]  /*4100*/  STL [R1+0x14], R20 ;  /* 0x0000141401007387 */ /* 0x008fe80000100800 */
[----:B--2---:R-:W-:Y:S04]  /*4110*/  STL [R1+0x10], R23 ;  /* 0x0000101701007387 */ /* 0x004fe80000100800 */
[----:B------:R-:W-:Y:S04]  /*4120*/  STL [R1+0x4], R24 ;  /* 0x0000041801007387 */ /* 0x000fe80000100800 */
[----:B------:R-:W-:Y:S04]  /*4130*/  STL [R1], R22 ;  /* 0x0000001601007387 */ /* 0x000fe80000100800 */
[----:B------:R-:W2:Y:S04]  /*4140*/  LDL R30, [R1+0x40] ;  /* 0x00004000011e7983 */ /* 0x000ea80000100800 */
[----:B------:R-:W3:Y:S01]  /*4150*/  LDL R29, [R1+0x3c] ;  /* 0x00003c00011d7983 */ /* 0x000ee20000100800 */
[C---:B----4-:R-:W-:Y:S01]  /*4160*/  FMUL.FTZ R3, R15.reuse, 1.4426950216293334961 ;  /* 0x3fb8aa3b0f037820 */ /* 0x050fe20000410000 */
[----:B------:R-:W-:Y:S01]  /*4170*/  FSETP.NEU.FTZ.AND P4, PT, R15, -INF , PT ;  /* 0xff8000000f00780b */ /* 0x000fe20003f9d000 */
[----:B------:R-:W-:Y:S01]  /*4180*/  FADD.FTZ R15, R70, R252 ;  /* 0x000000fc460f7221 */ /* 0x000fe20000010000 */
[----:B------:R-:W4:Y:S02]  /*4190*/  LDL R32, [R1+0x34] ;  /* 0x0000340001207983 */ /* 0x000f240000100800 */
[----:B------:R-:W-:Y:S01]  /*41a0*/  FSEL R3, R3, RZ, P4 ;  /* 0x000000ff03037208 */ /* 0x000fe20002000000 */
[----:B------:R-:W-:Y:S01]  /*41b0*/  FMUL.FTZ R2, R14, 1.4426950216293334961 ;  /* 0x3fb8aa3b0e027820 */ /* 0x000fe20000410000 */
[-C--:B------:R-:W-:Y:S01]  /*41c0*/  @!P0 ISETP.GE.AND P4, PT, R0, R11.reuse, PT ;  /* 0x0000000b0000820c */ /* 0x080fe20003f86270 */
[----:B------:R-:W3:Y:S01]  /*41d0*/  LDL R31, [R1+0x2c] ;  /* 0x00002c00011f7983 */ /* 0x000ee20000100800 */
[----:B------:R-:W-:Y:S01]  /*41e0*/  FSETP.NEU.FTZ.AND P3, PT, R14, -INF , PT ;  /* 0xff8000000e00780b */ /* 0x000fe20003f7d000 */
[----:B------:R-:W-:Y:S01]  /*41f0*/  FADD.FTZ R14, R70, R163 ;  /* 0x000000a3460e7221 */ /* 0x000fe20000010000 */
[----:B------:R-:W-:Y:S01]  /*4200*/  @!P0 FSEL R15, R15, -INF , !P4 ;  /* 0xff8000000f0f8808 */ /* 0x000fe20006000000 */
[--C-:B------:R-:W-:Y:S01]  /*4210*/  FFMA.FTZ R5, R5, UR5, -R3.reuse ;  /* 0x0000000505057c23 */ /* 0x100fe20008010803 */
[----:B------:R-:W-:Y:S02]  /*4220*/  FSEL R2, R2, RZ, P3 ;  /* 0x000000ff02027208 */ /* 0x000fe40001800000 */
[-C--:B------:R-:W-:Y:S01]  /*4230*/  @!P0 ISETP.GE.AND P4, PT, R0, R8.reuse, PT ;  /* 0x000000080000820c */ /* 0x080fe20003f86270 */
[----:B------:R-:W-:Y:S01]  /*4240*/  MUFU.EX2 R232, R5 ;  /* 0x0000000500e87308 */ /* 0x000fe20000000800 */
[----:B------:R-:W-:Y:S01]  /*4250*/  FFMA.FTZ R15, R15, UR5, -R3 ;  /* 0x000000050f0f7c23 */ /* 0x000fe20008010803 */
[--C-:B------:R-:W-:Y:S01]  /*4260*/  FFMA.FTZ R4, R4, UR5, -R2.reuse ;  /* 0x0000000504047c23 */ /* 0x100fe20008010802 */
[----:B------:R-:W-:Y:S07]  /*4270*/  @!P0 FSEL R14, R14, -INF , !P4 ;  /* 0xff8000000e0e8808 */ /* 0x000fee0006000000 */
[----:B------:R1:W3:Y:S01]  /*4280*/  MUFU.EX2 R233, R15 ;  /* 0x0000000f00e97308 */ /* 0x0002e20000000800 */
[----:B------:R-:W-:Y:S09]  /*4290*/  FFMA.FTZ R14, R14, UR5, -R2 ;  /* 0x000000050e0e7c23 */ /* 0x000ff20008010802 */
[----:B------:R1:W-:Y:S10]  /*42a0*/  MUFU.EX2 R250, R4 ;  /* 0x0000000400fa7308 */ /* 0x0003f40000000800 */
[----:B------:R1:W-:Y:S02]  /*42b0*/  MUFU.EX2 R251, R14 ;  /* 0x0000000e00fb7308 */ /* 0x0003e40000000800 */
[C---:B-1----:R-:W-:Y:S04]  /*42c0*/  @!P0 IADD3 R15, PT, PT, R0.reuse, 0x8, RZ ;  /* 0x00000008000f8810 */ /* 0x042fe80007ffe0ff */
[C---:B------:R-:W-:Y:S01]  /*42d0*/  @!P0 ISETP.GE.AND P3, PT, R15.reuse, R11, PT ;  /* 0x0000000b0f00820c */ /* 0x040fe20003f66270 */
[----:B------:R-:W1:Y:S01]  /*42e0*/  LDSM.16.M88.4 R4, [R151+0x6800] ;  /* 0x006800009704783b */ /* 0x000e620000000200 */
[CC--:B------:R-:W-:Y:S02]  /*42f0*/  @!P0 ISETP.GE.AND P4, PT, R15.reuse, R8.reuse, PT ;  /* 0x000000080f00820c */ /* 0x0c0fe40003f86270 */
[----:B------:R-:W-:Y:S02]  /*4300*/  @!P0 IADD3 R14, PT, PT, R0, 0x9, RZ ;  /* 0x00000009000e8810 */ /* 0x000fe40007ffe0ff */
[----:B------:R-:W-:Y:S02]  /*4310*/  @!P0 ISETP.GE.AND P6, PT, R15, R13, PT ;  /* 0x0000000d0f00820c */ /* 0x000fe40003fc6270 */
[----:B------:R-:W-:Y:S01]  /*4320*/  @!P0 ISETP.GE.AND P5, PT, R14, R11, PT ;  /* 0x0000000b0e00820c */ /* 0x000fe20003fa6270 */
[-C--:B-1----:R-:W-:Y:S08]  /*4330*/  HMMA.16816.F32.BF16 R36, R104, R4.reuse, R36 ;  /* 0x000000046824723c */ /* 0x082ff00000041824 */
[C---:B------:R-:W-:Y:S04]  /*4340*/  HMMA.16816.F32.BF16 R40, R112.reuse, R4, R40 ;  /* 0x000000047028723c */ /* 0x040fe80000041828 */
[C---:B------:R-:W-:Y:S02]  /*4350*/  @!P0 IADD3 R5, PT, PT, R0.reuse, 0x10, RZ ;  /* 0x0000001000058810 */ /* 0x040fe40007ffe0ff */
[----:B------:R-:W-:Y:S02]  /*4360*/  @!P0 IADD3 R4, PT, PT, R0, 0x11, RZ ;  /* 0x0000001100048810 */ /* 0x000fe40007ffe0ff */
        /* <DEDUP_REMOVED lines=16> */
[----:B------:R-:W-:Y:S01]  /*4470*/  MUFU.TANH R199, R38 ;  /* 0x0000002600c77308 */ /* 0x000fe20000002400 */
[----:B------:R-:W-:Y:S01]  /*4480*/  FMUL.FTZ R48, R48, UR14 ;  /* 0x0000000e30307c20 */ /* 0x000fe20008410000 */
[----:B------:R-:W-:Y:S01]  /*4490*/  FMUL.FTZ R49, R49, UR14 ;  /* 0x0000000e31317c20 */ /* 0x000fe20008410000 */
[----:B------:R-:W-:Y:S01]  /*44a0*/  FMUL.FTZ R51, R51, UR14 ;  /* 0x0000000e33337c20 */ /* 0x000fe20008410000 */
[----:B------:R-:W-:Y:S06]  /*44b0*/  FMUL.FTZ R50, R50, UR14 ;  /* 0x0000000e32327c20 */ /* 0x000fec0008410000 */
[----:B------:R-:W-:Y:S10]  /*44c0*/  MUFU.TANH R198, R39 ;  /* 0x0000002700c67308 */ /* 0x000ff40000002400 */
        /* <DEDUP_REMOVED lines=11> */
[----:B------:R-:W-:Y:S01]  /*4580*/  MUFU.TANH R183, R51 ;  /* 0x0000003300b77308 */ /* 0x000fe20000002400 */
[C---:B------:R-:W-:Y:S01]  /*4590*/  FADD.FTZ R19, R25.reuse, R248 ;  /* 0x000000f819137221 */ /* 0x040fe20000010000 */
[----:B------:R-:W-:Y:S01]  /*45a0*/  FADD.FTZ R18, R25, R161 ;  /* 0x000000a119127221 */ /* 0x000fe20000010000 */
[----:B------:R-:W-:Y:S03]  /*45b0*/  FADD.FTZ R17, R21, R247 ;  /* 0x000000f715117221 */ /* 0x000fe60000010000 */
[----:B------:R-:W-:Y:S01]  /*45c0*/  @!P0 FSEL R19, R19, -INF , !P3 ;  /* 0xff80000013138808 */ /* 0x000fe20005800000 */
[----:B------:R-:W-:Y:S01]  /*45d0*/  FADD.FTZ R16, R21, R160 ;  /* 0x000000a015107221 */ /* 0x000fe20000010000 */
[----:B------:R-:W-:Y:S02]  /*45e0*/  @!P0 FSEL R18, R18, -INF , !P4 ;  /* 0xff80000012128808 */ /* 0x000fe40006000000 */
[----:B------:R-:W-:Y:S01]  /*45f0*/  @!P0 FSEL R17, R17, -INF , !P5 ;  /* 0xff80000011118808 */ /* 0x000fe20006800000 */
[--C-:B------:R-:W-:Y:S01]  /*4600*/  FFMA.FTZ R19, R19, UR5, -R3.reuse ;  /* 0x0000000513137c23 */ /* 0x100fe20008010803 */
[----:B------:R-:W-:Y:S01]  /*4610*/  @!P0 ISETP.GE.AND P3, PT, R14, R8, PT ;  /* 0x000000080e00820c */ /* 0x000fe20003f66270 */
[----:B------:R-:W-:Y:S01]  /*4620*/  FFMA.FTZ R18, R18, UR5, -R2 ;  /* 0x0000000512127c23 */ /* 0x000fe20008010802 */
[-C--:B------:R-:W-:Y:S01]  /*4630*/  @!P0 ISETP.GE.AND P5, PT, R14, R13.reuse, PT ;  /* 0x0000000d0e00820c */ /* 0x080fe20003fa6270 */
[----:B------:R1:W-:Y:S01]  /*4640*/  MUFU.EX2 R227, R19 ;  /* 0x0000001300e37308 */ /* 0x0003e20000000800 */
[----:B------:R-:W-:Y:S01]  /*4650*/  @!P0 FSEL R16, R16, -INF , !P3 ;  /* 0xff80000010108808 */ /* 0x000fe20005800000 */
[----:B------:R-:W-:Y:S01]  /*4660*/  FFMA.FTZ R17, R17, UR5, -R3 ;  /* 0x0000000511117c23 */ /* 0x000fe20008010803 */
[-C--:B------:R-:W-:Y:S07]  /*4670*/  @!P0 ISETP.GE.AND P3, PT, R14, R12.reuse, PT ;  /* 0x0000000c0e00820c */ /* 0x080fee0003f66270 */
[----:B------:R2:W-:Y:S01]  /*4680*/  MUFU.EX2 R245, R18 ;  /* 0x0000001200f57308 */ /* 0x0005e20000000800 */
[-C--:B------:R-:W-:Y:S01]  /*4690*/  @!P0 ISETP.GE.AND P4, PT, R15, R12.reuse, PT ;  /* 0x0000000c0f00820c */ /* 0x080fe20003f86270 */
[C---:B------:R-:W-:Y:S01]  /*46a0*/  FADD.FTZ R14, R21.reuse, R221 ;  /* 0x000000dd150e7221 */ /* 0x040fe20000010000 */
[----:B------:R-:W-:Y:S07]  /*46b0*/  MOV R160, 0x10 ;  /* 0x0000001000a07802 */ /* 0x000fee0000000f00 */
[----:B------:R4:W-:Y:S01]  /*46c0*/  MUFU.EX2 R226, R17 ;  /* 0x0000001100e27308 */ /* 0x0009e20000000800 */
[----:B------:R-:W-:Y:S01]  /*46d0*/  FADD.FTZ R15, R21, R88 ;  /* 0x00000058150f7221 */ /* 0x000fe20000010000 */
[----:B------:R-:W-:Y:S01]  /*46e0*/  FFMA.FTZ R16, R16, UR5, -R2 ;  /* 0x0000000510107c23 */ /* 0x000fe20008010802 */
[----:B------:R-:W-:Y:S01]  /*46f0*/  @!P0 FSEL R14, R14, -INF , !P3 ;  /* 0xff8000000e0e8808 */ /* 0x000fe20005800000 */
[----:B------:R-:W3:Y:S01]  /*4700*/  LDL R21, [R1+0x58] ;  /* 0x0000580001157983 */ /* 0x000ee20000100800 */
[-C--:B------:R-:W-:Y:S05]  /*4710*/  @!P0 ISETP.GE.AND P3, PT, R5, R13.reuse, PT ;  /* 0x0000000d0500820c */ /* 0x080fea0003f66270 */
[----:B------:R4:W-:Y:S01]  /*4720*/  MUFU.EX2 R244, R16 ;  /* 0x0000001000f47308 */ /* 0x0009e20000000800 */
[----:B------:R-:W-:Y:S01]  /*4730*/  @!P0 FSEL R15, R15, -INF , !P5 ;  /* 0xff8000000f0f8808 */ /* 0x000fe20006800000 */
[----:B-1----:R-:W3:Y:S01]  /*4740*/  LDL R19, [R1+0x60] ;  /* 0x0000600001137983 */ /* 0x002ee20000100800 */
[----:B------:R-:W-:Y:S01]  /*4750*/  @!P0 ISETP.GE.AND P5, PT, R4, R13, PT ;  /* 0x0000000d0400820c */ /* 0x000fe20003fa6270 */
[----:B------:R-:W-:Y:S02]  /*4760*/  FFMA.FTZ R14, R14, UR5, -R9 ;  /* 0x000000050e0e7c23 */ /* 0x000fe40008010809 */
[----:B--2---:R-:W2:Y:S01]  /*4770*/  LDL R18, [R1+0x5c] ;  /* 0x00005c0001127983 */ /* 0x004ea20000100800 */
[----:B------:R-:W-:Y:S01]  /*4780*/  FFMA.FTZ R15, R15, UR5, -R10 ;  /* 0x000000050f0f7c23 */ /* 0x000fe2000801080a */
[----:B----4-:R-:W-:Y:S02]  /*4790*/  FADD.FTZ R17, R25, R89 ;  /* 0x0000005919117221 */ /* 0x010fe40000010000 */
[----:B------:R-:W-:Y:S03]  /*47a0*/  MUFU.EX2 R194, R14 ;  /* 0x0000000e00c27308 */ /* 0x000fe60000000800 */
[----:B------:R-:W-:Y:S01]  /*47b0*/  @!P0 FSEL R17, R17, -INF , !P6 ;  /* 0xff80000011118808 */ /* 0x000fe20007000000 */
[----:B------:R-:W-:Y:S01]  /*47c0*/  FADD.FTZ R16, R25, R222 ;  /* 0x000000de19107221 */ /* 0x000fe20000010000 */
[-C--:B------:R-:W-:Y:S05]  /*47d0*/  @!P0 ISETP.GE.AND P6, PT, R5, R11.reuse, PT ;  /* 0x0000000b0500820c */ /* 0x080fea0003fc6270 */
[----:B------:R-:W-:Y:S01]  /*47e0*/  MUFU.EX2 R92, R15 ;  /* 0x0000000f005c7308 */ /* 0x000fe20000000800 */
[----:B------:R-:W-:Y:S01]  /*47f0*/  FFMA.FTZ R17, R17, UR5, -R10 ;  /* 0x0000000511117c23 */ /* 0x000fe2000801080a */
[----:B------:R-:W-:Y:S02]  /*4800*/  @!P0 FSEL R16, R16, -INF , !P4 ;  /* 0xff80000010108808 */ /* 0x000fe40006000000 */
[-C--:B------:R-:W-:Y:S06]  /*4810*/  @!P0 ISETP.GE.AND P4, PT, R5, R12.reuse, PT ;  /* 0x0000000c0500820c */ /* 0x080fec0003f86270 */
[----:B------:R3:W-:Y:S01]  /*4820*/  MUFU.EX2 R93, R17 ;  /* 0x00000011005d7308 */ /* 0x0007e20000000800 */
[----:B------:R-:W-:Y:S09]  /*4830*/  FFMA.FTZ R16, R16, UR5, -R9 ;  /* 0x0000000510107c23 */ /* 0x000ff20008010809 */
[----:B------:R1:W4:Y:S01]  /*4840*/  MUFU.EX2 R195, R16 ;  /* 0x0000001000c37308 */ /* 0x0003220000000800 */
[C---:B---3--:R-:W-:Y:S01]  /*4850*/  FADD.FTZ R17, R19.reuse, R87 ;  /* 0x0000005713117221 */ /* 0x048fe20000010000 */
[----:B-1----:R-:W-:Y:S01]  /*4860*/  FADD.FTZ R16, R19, R219 ;  /* 0x000000db13107221 */ /* 0x002fe20000010000 */
[C---:B--2---:R-:W-:Y:S03]  /*4870*/  FADD.FTZ R15, R18.reuse, R86 ;  /* 0x00000056120f7221 */ /* 0x044fe60000010000 */
[----:B------:R-:W-:Y:S01]  /*4880*/  @!P0 FSEL R17, R17, -INF , !P3 ;  /* 0xff80000011118808 */ /* 0x000fe20005800000 */
[----:B------:R-:W-:Y:S01]  /*4890*/  FADD.FTZ R14, R18, R217 ;  /* 0x000000d9120e7221 */ /* 0x000fe20000010000 */
[----:B------:R-:W-:Y:S02]  /*48a0*/  @!P0 ISETP.GE.AND P3, PT, R4, R12, PT ;  /* 0x0000000c0400820c */ /* 0x000fe40003f66270 */
[----:B------:R-:W-:Y:S01]  /*48b0*/  @!P0 FSEL R16, R16, -INF , !P4 ;  /* 0xff80000010108808 */ /* 0x000fe20006000000 */
[--C-:B------:R-:W-:Y:S01]  /*48c0*/  FFMA.FTZ R17, R17, UR5, -R10.reuse ;  /* 0x0000000511117c23 */ /* 0x100fe2000801080a */
[----:B------:R-:W-:Y:S02]  /*48d0*/  @!P0 FSEL R14, R14, -INF , !P3 ;  /* 0xff8000000e0e8808 */ /* 0x000fe40005800000 */
[----:B------:R-:W-:Y:S01]  /*48e0*/  @!P0 FSEL R15, R15, -INF , !P5 ;  /* 0xff8000000f0f8808 */ /* 0x000fe20006800000 */
[--C-:B------:R-:W-:Y:S01]  /*48f0*/  FFMA.FTZ R16, R16, UR5, -R9.reuse ;  /* 0x0000000510107c23 */ /* 0x100fe20008010809 */
[-C--:B------:R-:W-:Y:S01]  /*4900*/  @!P0 ISETP.GE.AND P5, PT, R4, R11.reuse, PT ;  /* 0x0000000b0400820c */ /* 0x080fe20003fa6270 */
[----:B------:R-:W-:Y:S01]  /*4910*/  FFMA.FTZ R14, R14, UR5, -R9 ;  /* 0x000000050e0e7c23 */ /* 0x000fe20008010809 */
[-C--:B------:R-:W-:Y:S01]  /*4920*/  @!P0 ISETP.GE.AND P3, PT, R4, R8.reuse, PT ;  /* 0x000000080400820c */ /* 0x080fe20003f66270 */
[----:B------:R-:W-:Y:S01]  /*4930*/  MUFU.EX2 R190, R16 ;  /* 0x0000001000be7308 */ /* 0x000fe20000000800 */
[C---:B------:R-:W-:Y:S01]  /*4940*/  FADD.FTZ R4, R18.reuse, R23 ;  /* 0x0000001712047221 */ /* 0x040fe20000010000 */
[----:B------:R-:W-:Y:S01]  /*4950*/  FFMA.FTZ R15, R15, UR5, -R10 ;  /* 0x000000050f0f7c23 */ /* 0x000fe2000801080a */
[----:B------:R-:W2:Y:S07]  /*4960*/  LDL R23, [R1+0x98] ;  /* 0x0000980001177983 */ /* 0x000eae0000100800 */
[----:B------:R1:W-:Y:S01]  /*4970*/  MUFU.EX2 R189, R14 ;  /* 0x0000000e00bd7308 */ /* 0x0003e20000000800 */
[-C--:B------:R-:W-:Y:S01]  /*4980*/  @!P0 ISETP.GE.AND P4, PT, R5, R8.reuse, PT ;  /* 0x000000080500820c */ /* 0x080fe20003f86270 */
[----:B------:R-:W-:Y:S01]  /*4990*/  FADD.FTZ R5, R18, R240 ;  /* 0x000000f012057221 */ /* 0x000fe20000010000 */
[----:B------:R-:W-:Y:S07]  /*49a0*/  @!P0 FSEL R4, R4, -INF , !P3 ;  /* 0xff80000004048808 */ /* 0x000fee0005800000 */
[----:B------:R3:W-:Y:S01]  /*49b0*/  MUFU.EX2 R90, R15 ;  /* 0x0000000f005a7308 */ /* 0x0007e20000000800 */
[----:B------:R-:W-:Y:S01]  /*49c0*/  FADD.FTZ R18, R21, R24 ;  /* 0x0000001815127221 */ /* 0x000fe20000010000 */
[----:B------:R-:W-:Y:S08]  /*49d0*/  @!P0 FSEL R5, R5, -INF , !P5 ;  /* 0xff80000005058808 */ /* 0x000ff00006800000 */
[----:B------:R-:W-:Y:S01]  /*49e0*/  MUFU.EX2 R91, R17 ;  /* 0x00000011005b7308 */ /* 0x000fe20000000800 */
[----:B------:R-:W-:Y:S01]  /*49f0*/  FFMA.FTZ R4, R4, UR5, -R2 ;  /* 0x0000000504047c23 */ /* 0x000fe20008010802 */
[----:B------:R-:W-:Y:S08]  /*4a00*/  FFMA.FTZ R5, R5, UR5, -R3 ;  /* 0x0000000505057c23 */ /* 0x000ff00008010803 */
[----:B------:R-:W-:Y:S01]  /*4a10*/  MUFU.EX2 R235, R4 ;  /* 0x0000000400eb7308 */ /* 0x000fe20000000800 */
[C---:B-1----:R-:W-:Y:S02]  /*4a20*/  FADD.FTZ R14, R19.reuse, R20 ;  /* 0x00000014130e7221 */ /* 0x042fe40000010000 */
[----:B------:R-:W4:Y:S07]  /*4a30*/  LDL R20, [R1+0x54] ;  /* 0x0000540001147983 */ /* 0x000f2e0000100800 */
[----:B------:R1:W-:Y:S01]  /*4a40*/  MUFU.EX2 R212, R5 ;  /* 0x0000000500d47308 */ /* 0x0003e20000000800 */
[----:B---3--:R-:W-:Y:S01]  /*4a50*/  FADD.FTZ R15, R19, R241 ;  /* 0x000000f1130f7221 */ /* 0x008fe20000010000 */
[----:B------:R-:W-:Y:S01]  /*4a60*/  @!P0 FSEL R14, R14, -INF , !P4 ;  /* 0xff8000000e0e8808 */ /* 0x000fe20006000000 */
[----:B------:R-:W-:Y:S03]  /*4a70*/  FADD.FTZ R19, R21, R237 ;  /* 0x000000ed15137221 */ /* 0x000fe60000010000 */
[----:B------:R-:W-:Y:S01]  /*4a80*/  @!P0 FSEL R15, R15, -INF , !P6 ;  /* 0xff8000000f0f8808 */ /* 0x000fe20007000000 */
[--C-:B------:R-:W-:Y:S04]  /*4a90*/  FFMA.FTZ R14, R14, UR5, -R2.reuse ;  /* 0x000000050e0e7c23 */ /* 0x100fe80008010802 */
[--C-:B------:R-:W-:Y:S01]  /*4aa0*/  FFMA.FTZ R15, R15, UR5, -R3.reuse ;  /* 0x000000050f0f7c23 */ /* 0x100fe20008010803 */
[----:B------:R3:W-:Y:S01]  /*4ab0*/  MUFU.EX2 R236, R14 ;  /* 0x0000000e00ec7308 */ /* 0x0007e20000000800 */
[----:B-1----:R-:W1:Y:S09]  /*4ac0*/  LDSM.16.M88.4 R4, [R151+0x6c00] ;  /* 0x006c00009704783b */ /* 0x002e720000000200 */
[----:B------:R3:W-:Y:S02]  /*4ad0*/  MUFU.EX2 R213, R15 ;  /* 0x0000000f00d57308 */ /* 0x0007e40000000800 */
[C---:B---3--:R-:W-:Y:S02]  /*4ae0*/  @!P0 IADD3 R14, PT, PT, R0.reuse, 0x19, RZ ;  /* 0x00000019000e8810 */ /* 0x048fe40007ffe0ff */
[----:B------:R-:W-:Y:S02]  /*4af0*/  @!P0 IADD3 R15, PT, PT, R0, 0x18, RZ ;  /* 0x00000018000f8810 */ /* 0x000fe40007ffe0ff */
[-C--:B------:R-:W-:Y:S02]  /*4b00*/  @!P0 ISETP.GE.AND P5, PT, R14, R11.reuse, PT ;  /* 0x0000000b0e00820c */ /* 0x080fe40003fa6270 */
[C---:B------:R-:W-:Y:S02]  /*4b10*/  @!P0 ISETP.GE.AND P3, PT, R15.reuse, R11, PT ;  /* 0x0000000b0f00820c */ /* 0x040fe40003f66270 */
[-C--:B------:R-:W-:Y:S02]  /*4b20*/  @!P0 ISETP.GE.AND P4, PT, R15, R8.reuse, PT ;  /* 0x000000080f00820c */ /* 0x080fe40003f86270 */
[----:B------:R-:W-:Y:S02]  /*4b30*/  @!P0 FSEL R19, R19, -INF , !P3 ;  /* 0xff80000013138808 */ /* 0x000fe40005800000 */
[----:B------:R-:W-:Y:S02]  /*4b40*/  @!P0 FSEL R18, R18, -INF , !P4 ;  /* 0xff80000012128808 */ /* 0x000fe40006000000 */
[----:B------:R-:W-:Y:S01]  /*4b50*/  @!P0 ISETP.GE.AND P3, PT, R14, R8, PT ;  /* 0x000000080e00820c */ /* 0x000fe20003f66270 */
[----:B------:R-:W-:Y:S01]  /*4b60*/  FFMA.FTZ R19, R19, UR5, -R3 ;  /* 0x0000000513137c23 */ /* 0x000fe20008010803 */
[CC--:B------:R-:W-:Y:S01]  /*4b70*/  @!P0 ISETP.GE.AND P4, PT, R15.reuse, R12.reuse, PT ;  /* 0x0000000c0f00820c */ /* 0x0c0fe20003f86270 */
[----:B------:R-:W-:Y:S01]  /*4b80*/  FFMA.FTZ R18, R18, UR5, -R2 ;  /* 0x0000000512127c23 */ /* 0x000fe20008010802 */
[-C--:B------:R-:W-:Y:S01]  /*4b90*/  @!P0 ISETP.GE.AND P6, PT, R15, R13.reuse, PT ;  /* 0x0000000d0f00820c */ /* 0x080fe20003fc6270 */
[----:B------:R3:W-:Y:S10]  /*4ba0*/  MUFU.EX2 R206, R19 ;  /* 0x0000001300ce7308 */ /* 0x0007f40000000800 */
[----:B------:R-:W-:Y:S01]  /*4bb0*/  MUFU.EX2 R231, R18 ;  /* 0x0000001200e77308 */ /* 0x000fe20000000800 */
[-C--:B-1----:R-:W-:Y:S03]  /*4bc0*/  HMMA.16816.F32.BF16 R52, R104, R4.reuse, R52 ;  /* 0x000000046834723c */ /* 0x082fe60000041834 */
[----:B---3--:R-:W-:Y:S05]  /*4bd0*/  FADD.FTZ R19, R21, R207 ;  /* 0x000000cf15137221 */ /* 0x008fea0000010000 */
[C---:B------:R-:W-:Y:S04]  /*4be0*/  HMMA.16816.F32.BF16 R56, R112.reuse, R4, R56 ;  /* 0x000000047038723c */ /* 0x040fe80000041838 */
[----:B------:R-:W-:Y:S02]  /*4bf0*/  @!P0 FSEL R19, R19, -INF , !P4 ;  /* 0xff80000013138808 */ /* 0x000fe40006000000 */
[----:B------:R-:W-:Y:S02]  /*4c00*/  @!P0 IADD3 R4, PT, PT, R0, 0x21, RZ ;  /* 0x0000002100048810 */ /* 0x000fe40007ffe0ff */
[-C--:B------:R-:W-:Y:S03]  /*4c10*/  HMMA.16816.F32.BF16 R60, R112, R6.reuse, R60 ;  /* 0x00000006703c723c */ /* 0x080fe6000004183c */
[----:B------:R-:W-:Y:S01]  /*4c20*/  FMUL.FTZ R52, R52, UR14 ;  /* 0x0000000e34347c20 */ /* 0x000fe20008410000 */
[----:B------:R-:W-:Y:S01]  /*4c30*/  FMUL.FTZ R54, R54, UR14 ;  /* 0x0000000e36367c20 */ /* 0x000fe20008410000 */
[----:B------:R-:W-:Y:S01]  /*4c40*/  FFMA.FTZ R19, R19, UR5, -R9 ;  /* 0x0000000513137c23 */ /* 0x000fe20008010809 */
[----:B------:R-:W-:Y:S01]  /*4c50*/  FMUL.FTZ R53, R53, UR14 ;  /* 0x0000000e35357c20 */ /* 0x000fe20008410000 */
[----:B------:R-:W-:Y:S01]  /*4c60*/  MUFU.TANH R71, R52 ;  /* 0x0000003400477308 */ /* 0x000fe20000002400 */
[----:B------:R-:W-:Y:S01]  /*4c70*/  FMUL.FTZ R55, R55, UR14 ;  /* 0x0000000e37377c20 */ /* 0x000fe20008410000 */
[----:B------:R-:W-:Y:S04]  /*4c80*/  HMMA.16816.F32.BF16 R64, R104, R6, R64 ;  /* 0x000000066840723c */ /* 0x000fe80000041840 */
[----:B------:R-:W-:Y:S01]  /*4c90*/  FMUL.FTZ R56, R56, UR14 ;  /* 0x0000000e38387c20 */ /* 0x000fe20008410000 */
[----:B------:R-:W-:Y:S03]  /*4ca0*/  FMUL.FTZ R58, R58, UR14 ;  /* 0x0000000e3a3a7c20 */ /* 0x000fe60008410000 */
[----:B------:R-:W1:Y:S01]  /*4cb0*/  MUFU.TANH R179, R54 ;  /* 0x0000003600b37308 */ /* 0x000e620000002400 */
[----:B------:R-:W-:Y:S01]  /*4cc0*/  FMUL.FTZ R57, R57, UR14 ;  /* 0x0000000e39397c20 */ /* 0x000fe20008410000 */
[----:B------:R-:W-:Y:S01]  /*4cd0*/  FMUL.FTZ R59, R59, UR14 ;  /* 0x0000000e3b3b7c20 */ /* 0x000fe20008410000 */
[----:B------:R-:W-:Y:S01]  /*4ce0*/  FMUL.FTZ R60, R60, UR14 ;  /* 0x0000000e3c3c7c20 */ /* 0x000fe20008410000 */
[----:B------:R-:W-:Y:S01]  /*4cf0*/  FMUL.FTZ R61, R61, UR14 ;  /* 0x0000000e3d3d7c20 */ /* 0x000fe20008410000 */
[----:B------:R-:W-:Y:S01]  /*4d00*/  FMUL.FTZ R62, R62, UR14 ;  /* 0x0000000e3e3e7c20 */ /* 0x000fe20008410000 */
[----:B------:R-:W-:Y:S04]  /*4d10*/  FMUL.FTZ R63, R63, UR14 ;  /* 0x0000000e3f3f7c20 */ /* 0x000fe80008410000 */
[----:B------:R-:W-:Y:S01]  /*4d20*/  MUFU.TANH R201, R56 ;  /* 0x0000003800c97308 */ /* 0x000fe20000002400 */
[----:B------:R-:W-:Y:S01]  /*4d30*/  FMUL.FTZ R64, R64, UR14 ;  /* 0x0000000e40407c20 */ /* 0x000fe20008410000 */
[----:B------:R-:W-:Y:S01]  /*4d40*/  FMUL.FTZ R65, R65, UR14 ;  /* 0x0000000e41417c20 */ /* 0x000fe20008410000 */
[----:B------:R-:W-:Y:S07]  /*4d50*/  FMUL.FTZ R66, R66, UR14 ;  /* 0x0000000e42427c20 */ /* 0x000fee0008410000 */
[----:B------:R-:W-:Y:S01]  /*4d60*/  MUFU.TANH R223, R58 ;  /* 0x0000003a00df7308 */ /* 0x000fe20000002400 */
[----:B------:R-:W-:Y:S09]  /*4d70*/  FMUL.FTZ R67, R67, UR14 ;  /* 0x0000000e43437c20 */ /* 0x000ff20008410000 */
[----:B------:R1:W-:Y:S10]  /*4d80*/  MUFU.EX2 R178, R19 ;  /* 0x0000001300b27308 */ /* 0x0003f40000000800 */
[----:B------:R-:W-:Y:S10]  /*4d90*/  MUFU.TANH R70, R53 ;  /* 0x0000003500467308 */ /* 0x000ff40000002400 */
[----:B------:R-:W-:Y:S01]  /*4da0*/  MUFU.TANH R182, R55 ;  /* 0x0000003700b67308 */ /* 0x000fe20000002400 */
[----:B-1----:R-:W-:Y:S09]  /*4db0*/  FADD.FTZ R19, R30, R179 ;  /* 0x000000b31e137221 */ /* 0x002ff20000010000 */
[----:B------:R-:W-:Y:S10]  /*4dc0*/  MUFU.TANH R200, R57 ;  /* 0x0000003900c87308 */ /* 0x000ff40000002400 */
[----:B------:R-:W1:Y:S10]  /*4dd0*/  MUFU.TANH R192, R60 ;  /* 0x0000003c00c07308 */ /* 0x000e740000002400 */
[----:B------:R-:W-:Y:S10]  /*4de0*/  MUFU.TANH R191, R61 ;  /* 0x0000003d00bf7308 */ /* 0x000ff40000002400 */
[----:B------:R-:W-:Y:S01]  /*4df0*/  MUFU.TANH R220, R59 ;  /* 0x0000003b00dc7308 */ /* 0x000fe20000002400 */
[C---:B-1----:R-:W-:Y:S09]  /*4e00*/  FADD.FTZ R6, R32.reuse, R192 ;  /* 0x000000c020067221 */ /* 0x042ff20000010000 */
[----:B------:R-:W1:Y:S10]  /*4e10*/  MUFU.TANH R68, R64 ;  /* 0x0000004000447308 */ /* 0x000e740000002400 */
[----:B------:R-:W3:Y:S10]  /*4e20*/  MUFU.TANH R161, R65 ;  /* 0x0000004100a17308 */ /* 0x000ef40000002400 */
[----:B------:R-:W-:Y:S01]  /*4e30*/  MUFU.TANH R170, R66 ;  /* 0x0000004200aa7308 */ /* 0x000fe20000002400 */
[----:B-1----:R-:W-:Y:S09]  /*4e40*/  FADD.FTZ R7, R32, R68 ;  /* 0x0000004420077221 */ /* 0x002ff20000010000 */
[----:B------:R-:W-:Y:S10]  /*4e50*/  MUFU.TANH R169, R67 ;  /* 0x0000004300a97308 */ /* 0x000ff40000002400 */
[----:B------:R-:W1:Y:S10]  /*4e60*/  MUFU.TANH R215, R62 ;  /* 0x0000003e00d77308 */ /* 0x000e740000002400 */
[----:B------:R-:W1:Y:S01]  /*4e70*/  MUFU.TANH R214, R63 ;  /* 0x0000003f00d67308 */ /* 0x000e620000002400 */
[----:B--2---:R-:W-:Y:S02]  /*4e80*/  LEA R162, R23, UR4, 0x1 ;  /* 0x0000000417a27c11 */ /* 0x004fe4000f8e08ff */
[----:B------:R-:W2:Y:S02]  /*4e90*/  LDL R23, [R1+0x48] ;  /* 0x0000480001177983 */ /* 0x000ea40000100800 */
[----:B------:R-:W-:Y:S01]  /*4ea0*/  IADD3 R163, PT, PT, R162, 0x10040, RZ ;  /* 0x00010040a2a37810 */ /* 0x000fe20007ffe0ff */
[C---:B----4-:R-:W-:Y:S01]  /*4eb0*/  FADD.FTZ R16, R20.reuse, R22 ;  /* 0x0000001614107221 */ /* 0x050fe20000010000 */
[C---:B------:R-:W-:Y:S01]  /*4ec0*/  FADD.FTZ R18, R20.reuse, R204 ;  /* 0x000000cc14127221 */ /* 0x040fe20000010000 */
[----:B------:R-:W4:Y:S01]  /*4ed0*/  LDL R22, [R1+0x28] ;  /* 0x0000280001167983 */ /* 0x000f220000100800 */
[C---:B------:R-:W-:Y:S01]  /*4ee0*/  FADD.FTZ R17, R20.reuse, R234 ;  /* 0x000000ea14117221 */ /* 0x040fe20000010000 */
[----:B------:R-:W-:Y:S01]  /*4ef0*/  FADD.FTZ R15, R20, R80 ;  /* 0x00000050140f7221 */ /* 0x000fe20000010000 */
[----:B------:R-:W-:Y:S01]  /*4f00*/  @!P0 FSEL R16, R16, -INF , !P3 ;  /* 0xff80000010108808 */ /* 0x000fe20005800000 */
[----:B------:R-:W3:Y:S01]  /*4f10*/  LDL R20, [R1+0x4c] ;  /* 0x00004c0001147983 */ /* 0x000ee20000100800 */
[----:B------:R-:W-:Y:S02]  /*4f20*/  @!P0 ISETP.GE.AND P3, PT, R14, R12, PT ;  /* 0x0000000c0e00820c */ /* 0x000fe40003f66270 */
[----:B------:R-:W-:Y:S01]  /*4f30*/  @!P0 FSEL R17, R17, -INF , !P5 ;  /* 0xff80000011118808 */ /* 0x000fe20006800000 */
[----:B------:R-:W-:Y:S01]  /*4f40*/  FFMA.FTZ R16, R16, UR5, -R2 ;  /* 0x0000000510107c23 */ /* 0x000fe20008010802 */
[----:B------:R-:W-:Y:S01]  /*4f50*/  @!P0 ISETP.GE.AND P5, PT, R14, R13, PT ;  /* 0x0000000d0e00820c */ /* 0x000fe20003fa6270 */
[----:B------:R-:W-:Y:S01]  /*4f60*/  FADD.FTZ R14, R21, R82 ;  /* 0x00000052150e7221 */ /* 0x000fe20000010000 */
[----:B------:R-:W-:Y:S01]  /*4f70*/  @!P0 FSEL R18, R18, -INF , !P3 ;  /* 0xff80000012128808 */ /* 0x000fe20005800000 */
[----:B------:R-:W3:Y:S01]  /*4f80*/  LDL R21, [R1+0x50] ;  /* 0x0000500001157983 */ /* 0x000ee20000100800 */
[----:B------:R-:W-:Y:S01]  /*4f90*/  @!P0 FSEL R15, R15, -INF , !P5 ;  /* 0xff8000000f0f8808 */ /* 0x000fe20006800000 */
[----:B------:R1:W-:Y:S01]  /*4fa0*/  MUFU.EX2 R230, R16 ;  /* 0x0000001000e67308 */ /* 0x0003e20000000800 */
[----:B------:R-:W-:Y:S01]  /*4fb0*/  @!P0 FSEL R14, R14, -INF , !P6 ;  /* 0xff8000000e0e8808 */ /* 0x000fe20007000000 */
[----:B------:R-:W-:Y:S01]  /*4fc0*/  FFMA.FTZ R17, R17, UR5, -R3 ;  /* 0x0000000511117c23 */ /* 0x000fe20008010803 */
[----:B------:R-:W-:Y:S01]  /*4fd0*/  FFMA.FTZ R18, R18, UR5, -R9 ;  /* 0x0000000512127c23 */ /* 0x000fe20008010809 */
[--C-:B------:R-:W-:Y:S02]  /*4fe0*/  FFMA.FTZ R15, R15, UR5, -R10.reuse ;  /* 0x000000050f0f7c23 */ /* 0x100fe4000801080a */
[----:B------:R-:W-:Y:S04]  /*4ff0*/  FFMA.FTZ R14, R14, UR5, -R10 ;  /* 0x000000050e0e7c23 */ /* 0x000fe8000801080a */
[----:B------:R1:W-:Y:S10]  /*5000*/  MUFU.EX2 R205, R17 ;  /* 0x0000001100cd7308 */ /* 0x0003f40000000800 */
[----:B------:R4:W-:Y:S01]  /*5010*/  MUFU.EX2 R85, R14 ;  /* 0x0000000e00557308 */ /* 0x0009e20000000800 */
[----:B-1----:R-:W-:Y:S09]  /*5020*/  MOV R16, UR10 ;  /* 0x0000000a00107c02 */ /* 0x002ff20008000f00 */
[----:B------:R1:W-:Y:S10]  /*5030*/  MUFU.EX2 R84, R15 ;  /* 0x0000000f00547308 */ /* 0x0003f40000000800 */
[----:B------:R-:W-:Y:S01]  /*5040*/  MUFU.EX2 R177, R18 ;  /* 0x0000001200b17308 */ /* 0x000fe20000000800 */
[----:B------:R-:W-:Y:S01]  /*5050*/  MOV R17, UR11 ;  /* 0x0000000b00117c02 */ /* 0x000fe20008000f00 */
[C---:B--2---:R-:W-:Y:S01]  /*5060*/  FADD.FTZ R28, R23.reuse, R218 ;  /* 0x000000da171c7221 */ /* 0x044fe20000010000 */
[C---:B------:R-:W-:Y:S01]  /*5070*/  FADD.FTZ R27, R23.reuse, R239 ;  /* 0x000000ef171b7221 */ /* 0x040fe20000010000 */
[----:B------:R-:W-:Y:S01]  /*5080*/  FADD.FTZ R24, R23, R184 ;  /* 0x000000b817187221 */ /* 0x000fe20000010000 */
[----:B----4-:R-:W-:Y:S02]  /*5090*/  LEA R14, P4, R22, R16, 0x2 ;  /* 0x00000010160e7211 */ /* 0x010fe400078810ff */
[----:B------:R-:W-:Y:S02]  /*50a0*/  IADD3 R16, PT, PT, R162, 0x10000, RZ ;  /* 0x00010000a2107810 */ /* 0x000fe40007ffe0ff */
[----:B-1----:R-:W-:Y:S01]  /*50b0*/  LEA.HI.X R15, R22, R17, RZ, 0x2, P4 ;  /* 0x00000011160f7211 */ /* 0x002fe200020f14ff */
[----:B---3--:R-:W-:Y:S01]  /*50c0*/  FADD.FTZ R5, R20, R198 ;  /* 0x000000c614057221 */ /* 0x008fe20000010000 */
[----:B------:R-:W2:Y:S01]  /*50d0*/  LDL R22, [R1+0x44] ;  /* 0x0000440001167983 */ /* 0x000ea20000100800 */
[----:B------:R-:W-:Y:S02]  /*50e0*/  @P1 IADD3 R163, PT, PT, R16, -0x40, RZ ;  /* 0xffffffc010a31810 */ /* 0x000fe40007ffe0ff */
[----:B------:R-:W-:Y:S01]  /*50f0*/  @!P0 IADD3 R16, PT, PT, R0, 0x20, RZ ;  /* 0x0000002000108810 */ /* 0x000fe20007ffe0ff */
[----:B------:R-:W3:Y:S01]  /*5100*/  LDG.E R111, desc[UR34][R14.64] ;  /* 0x000000220e6f7981 */ /* 0x000ee2000c1e1900 */
[C---:B------:R-:W-:Y:S02]  /*5110*/  FADD.FTZ R17, R21.reuse, R225 ;  /* 0x000000e115117221 */ /* 0x040fe40000010000 */
[C---:B------:R-:W-:Y:S01]  /*5120*/  @!P0 ISETP.GE.AND P6, PT, R16.reuse, R13, PT ;  /* 0x0000000d1000820c */ /* 0x040fe20003fc6270 */
[----:B------:R-:W5:Y:S01]  /*5130*/  LDG.E R110, desc[UR34][R14.64+0x20] ;  /* 0x000020220e6e7981 */ /* 0x000f62000c1e1900 */
[C---:B------:R-:W-:Y:S02]  /*5140*/  @!P0 ISETP.GE.AND P5, PT, R16.reuse, R12, PT ;  /* 0x0000000c1000820c */ /* 0x040fe40003fa6270 */
[C---:B------:R-:W-:Y:S01]  /*5150*/  @!P0 ISETP.GE.AND P4, PT, R16.reuse, R11, PT ;  /* 0x0000000b1000820c */ /* 0x040fe20003f86270 */
[----:B------:R-:W5:Y:S01]  /*5160*/  LDG.E R109, desc[UR34][R14.64+0x100] ;  /* 0x000100220e6d7981 */ /* 0x000f62000c1e1900 */
[----:B------:R-:W-:Y:S01]  /*5170*/  @!P0 ISETP.GE.AND P3, PT, R16, R8, PT ;  /* 0x000000081000820c */ /* 0x000fe20003f66270 */
[----:B------:R-:W-:Y:S01]  /*5180*/  FADD.FTZ R16, R21, R79 ;  /* 0x0000004f15107221 */ /* 0x000fe20000010000 */
[----:B------:R-:W-:Y:S01]  /*5190*/  @!P0 FSEL R17, R17, -INF , !P4 ;  /* 0xff80000011118808 */ /* 0x000fe20006000000 */
[----:B------:R1:W5:Y:S03]  /*51a0*/  LDG.E R108, desc[UR34][R14.64+0x120] ;  /* 0x000120220e6c7981 */ /* 0x000366000c1e1900 */
[----:B------:R-:W-:Y:S01]  /*51b0*/  @!P0 FSEL R16, R16, -INF , !P6 ;  /* 0xff80000010108808 */ /* 0x000fe20007000000 */
[----:B------:R-:W-:Y:S01]  /*51c0*/  FFMA.FTZ R17, R17, UR5, -R3 ;  /* 0x0000000511117c23 */ /* 0x000fe20008010803 */
[----:B------:R-:W-:Y:S03]  /*51d0*/  @!P0 ISETP.GE.AND P6, PT, R4, R13, PT ;  /* 0x0000000d0400820c */ /* 0x000fe60003fc6270 */
[----:B------:R-:W-:Y:S01]  /*51e0*/  FFMA.FTZ R16, R16, UR5, -R10 ;  /* 0x0000000510107c23 */ /* 0x000fe2000801080a */
[----:B------:R4:W-:Y:S10]  /*51f0*/  MUFU.EX2 R186, R17 ;  /* 0x0000001100ba7308 */ /* 0x0009f40000000800 */
[----:B------:R1:W-:Y:S01]  /*5200*/  MUFU.EX2 R83, R16 ;  /* 0x0000001000537308 */ /* 0x0003e20000000800 */
[----:B----4-:R-:W-:Y:S01]  /*5210*/  FADD.FTZ R17, R29, R182 ;  /* 0x000000b61d117221 */ /* 0x010fe20000010000 */
[----:B-1----:R-:W-:Y:S01]  /*5220*/  FADD.FTZ R14, R20, R78 ;  /* 0x0000004e140e7221 */ /* 0x002fe20000010000 */
[C---:B------:R-:W-:Y:S01]  /*5230*/  FADD.FTZ R15, R21.reuse, R199 ;  /* 0x000000c7150f7221 */ /* 0x040fe20000010000 */
[----:B------:R-:W-:Y:S01]  /*5240*/  FADD.FTZ R16, R21, R243 ;  /* 0x000000f315107221 */ /* 0x000fe20000010000 */
[----:B------:R-:W-:Y:S02]  /*5250*/  FADD.FTZ R21, R23, R75 ;  /* 0x0000004b17157221 */ /* 0x000fe40000010000 */
[----:B------:R-:W-:Y:S02]  /*5260*/  @!P0 FSEL R14, R14, -INF , !P6 ;  /* 0xff8000000e0e8808 */ /* 0x000fe40007000000 */
[----:B------:R-:W-:Y:S02]  /*5270*/  @!P0 FSEL R15, R15, -INF , !P5 ;  /* 0xff8000000f0f8808 */ /* 0x000fe40006800000 */
[----:B------:R-:W-:Y:S01]  /*5280*/  @!P0 ISETP.GE.AND P6, PT, R4, R12, PT ;  /* 0x0000000c0400820c */ /* 0x000fe20003fc6270 */
[----:B------:R-:W-:Y:S01]  /*5290*/  FFMA.FTZ R18, R14, UR5, -R10 ;  /* 0x000000050e127c23 */ /* 0x000fe2000801080a */
[----:B------:R-:W-:Y:S01]  /*52a0*/  @!P0 FSEL R16, R16, -INF , !P3 ;  /* 0xff80000010108808 */ /* 0x000fe20005800000 */
[--C-:B------:R-:W-:Y:S01]  /*52b0*/  FFMA.FTZ R14, R15, UR5, -R9.reuse ;  /* 0x000000050f0e7c23 */ /* 0x100fe20008010809 */
[----:B------:R-:W-:Y:S01]  /*52c0*/  @!P0 FSEL R5, R5, -INF , !P6 ;  /* 0xff80000005058808 */ /* 0x000fe20007000000 */
[----:B------:R-:W-:Y:S01]  /*52d0*/  FADD.FTZ R15, R20, R224 ;  /* 0x000000e0140f7221 */ /* 0x000fe20000010000 */
[-C--:B------:R-:W-:Y:S01]  /*52e0*/  @!P0 ISETP.GE.AND P6, PT, R4, R8.reuse, PT ;  /* 0x000000080400820c */ /* 0x080fe20003fc6270 */
[----:B------:R1:W-:Y:S01]  /*52f0*/  MUFU.EX2 R173, R14 ;  /* 0x0000000e00ad7308 */ /* 0x0003e20000000800 */
[----:B------:R-:W-:Y:S01]  /*5300*/  FFMA.FTZ R16, R16, UR5, -R2 ;  /* 0x0000000510107c23 */ /* 0x000fe20008010802 */
[----:B------:R-:W-:Y:S01]  /*5310*/  FFMA.FTZ R5, R5, UR5, -R9 ;  /* 0x0000000505057c23 */ /* 0x000fe20008010809 */
[----:B------:R-:W-:Y:S07]  /*5320*/  @!P0 ISETP.GE.AND P5, PT, R4, R11, PT ;  /* 0x0000000b0400820c */ /* 0x000fee0003fa6270 */
[----:B------:R4:W-:Y:S01]  /*5330*/  MUFU.EX2 R81, R18 ;  /* 0x0000001200517308 */ /* 0x0009e20000000800 */
[----:B------:R-:W-:Y:S02]  /*5340*/  @!P0 IADD3 R4, PT, PT, R0, 0x28, RZ ;  /* 0x0000002800048810 */ /* 0x000fe40007ffe0ff */
[----:B------:R-:W-:Y:S07]  /*5350*/  @!P0 FSEL R15, R15, -INF , !P5 ;  /* 0xff8000000f0f8808 */ /* 0x000fee0006800000 */
[----:B------:R4:W-:Y:S01]  /*5360*/  MUFU.EX2 R211, R16 ;  /* 0x0000001000d37308 */ /* 0x0009e20000000800 */
[C---:B------:R-:W-:Y:S02]  /*5370*/  @!P0 ISETP.GE.AND P5, PT, R4.reuse, R8, PT ;  /* 0x000000080400820c */ /* 0x040fe40003fa6270 */
[C---:B------:R-:W-:Y:S07]  /*5380*/  @!P0 ISETP.GE.AND P3, PT, R4.reuse, R13, PT ;  /* 0x0000000d0400820c */ /* 0x040fee0003f66270 */
[----:B------:R4:W-:Y:S01]  /*5390*/  MUFU.EX2 R172, R5 ;  /* 0x0000000500ac7308 */ /* 0x0009e20000000800 */
[-C--:B------:R-:W-:Y:S01]  /*53a0*/  @!P0 ISETP.GE.AND P4, PT, R4, R11.reuse, PT ;  /* 0x0000000b0400820c */ /* 0x080fe20003f86270 */
[----:B-1----:R-:W-:Y:S01]  /*53b0*/  FADD.FTZ R14, R20, R242 ;  /* 0x000000f2140e7221 */ /* 0x002fe20000010000 */
[----:B------:R-:W-:Y:S01]  /*53c0*/  FFMA.FTZ R15, R15, UR5, -R3 ;  /* 0x000000050f0f7c23 */ /* 0x000fe20008010803 */
[----:B------:R-:W-:Y:S02]  /*53d0*/  @!P0 FSEL R27, R27, -INF , !P5 ;  /* 0xff8000001b1b8808 */ /* 0x000fe40006800000 */
[----:B------:R-:W-:Y:S04]  /*53e0*/  @!P0 FSEL R28, R28, -INF , !P4 ;  /* 0xff8000001c1c8808 */ /* 0x000fe80006000000 */
[----:B------:R1:W-:Y:S01]  /*53f0*/  MUFU.EX2 R185, R15 ;  /* 0x0000000f00b97308 */ /* 0x0003e20000000800 */
[----:B------:R-:W-:Y:S01]  /*5400*/  @!P0 FSEL R14, R14, -INF , !P6 ;  /* 0xff8000000e0e8808 */ /* 0x000fe20007000000 */
[----:B----4-:R-:W-:Y:S01]  /*5410*/  FADD.FTZ R18, R29, R70 ;  /* 0x000000461d127221 */ /* 0x010fe20000010000 */
[----:B------:R-:W-:Y:S01]  /*5420*/  FADD.FTZ R16, R30, R201 ;  /* 0x000000c91e107221 */ /* 0x000fe20000010000 */
[----:B------:R-:W-:Y:S01]  /*5430*/  @!P0 ISETP.GE.AND P6, PT, R4, R12, PT ;  /* 0x0000000c0400820c */ /* 0x000fe20003fc6270 */
[----:B------:R-:W-:Y:S01]  /*5440*/  FFMA.FTZ R28, R28, UR5, -R3 ;  /* 0x000000051c1c7c23 */ /* 0x000fe20008010803 */
[--C-:B------:R-:W-:Y:S01]  /*5450*/  FFMA.FTZ R14, R14, UR5, -R2.reuse ;  /* 0x000000050e0e7c23 */ /* 0x100fe20008010802 */
[C---:B------:R-:W-:Y:S01]  /*5460*/  @!P0 IADD3 R4, PT, PT, R0.reuse, 0x29, RZ ;  /* 0x0000002900048810 */ /* 0x040fe20007ffe0ff */
[----:B------:R-:W-:Y:S01]  /*5470*/  FFMA.FTZ R27, R27, UR5, -R2 ;  /* 0x000000051b1b7c23 */ /* 0x000fe20008010802 */
[----:B------:R-:W-:Y:S01]  /*5480*/  @!P0 IADD3 R5, PT, PT, R0, 0x30, RZ ;  /* 0x0000003000058810 */ /* 0x000fe20007ffe0ff */
[----:B------:R4:W-:Y:S01]  /*5490*/  MUFU.EX2 R210, R14 ;  /* 0x0000000e00d27308 */ /* 0x0009e20000000800 */
[C---:B------:R-:W-:Y:S02]  /*54a0*/  @!P0 ISETP.GE.AND P4, PT, R4.reuse, R11, PT ;  /* 0x0000000b0400820c */ /* 0x040fe40003f86270 */
[----:B------:R-:W-:Y:S01]  /*54b0*/  @!P0 FSEL R21, R21, -INF , !P3 ;  /* 0xff80000015158808 */ /* 0x000fe20005800000 */
[----:B-1----:R-:W-:Y:S01]  /*54c0*/  FADD.FTZ R15, R29, R200 ;  /* 0x000000c81d0f7221 */ /* 0x002fe20000010000 */
[-C--:B------:R-:W-:Y:S05]  /*54d0*/  @!P0 ISETP.GE.AND P5, PT, R4, R13.reuse, PT ;  /* 0x0000000d0400820c */ /* 0x080fea0003fa6270 */
[----:B------:R-:W-:Y:S01]  /*54e0*/  MUFU.EX2 R181, R28 ;  /* 0x0000001c00b57308 */ /* 0x000fe20000000800 */
[----:B------:R-:W-:Y:S01]  /*54f0*/  @!P0 ISETP.GE.AND P3, PT, R5, R13, PT ;  /* 0x0000000d0500820c */ /* 0x000fe20003f66270 */
[----:B------:R-:W-:Y:S01]  /*5500*/  FFMA.FTZ R21, R21, UR5, -R10 ;  /* 0x0000000515157c23 */ /* 0x000fe2000801080a */
[----:B------:R-:W-:Y:S07]  /*5510*/  @!P0 FSEL R24, R24, -INF , !P6 ;  /* 0xff80000018188808 */ /* 0x000fee0007000000 */
[----:B------:R-:W-:Y:S01]  /*5520*/  MUFU.EX2 R203, R27 ;  /* 0x0000001b00cb7308 */ /* 0x000fe20000000800 */
[----:B------:R-:W-:Y:S01]  /*5530*/  @!P0 ISETP.GE.AND P6, PT, R5, R11, PT ;  /* 0x0000000b0500820c */ /* 0x000fe20003fc6270 */
[----:B----4-:R-:W-:Y:S03]  /*5540*/  FADD.FTZ R14, R30, R223 ;  /* 0x000000df1e0e7221 */ /* 0x010fe60000010000 */
[----:B------:R-:W-:Y:S01]  /*5550*/  @!P0 FSEL R16, R16, -INF , !P6 ;  /* 0xff80000010108808 */ /* 0x000fe20007000000 */
[----:B------:R-:W-:Y:S04]  /*5560*/  FFMA.FTZ R24, R24, UR5, -R9 ;  /* 0x0000000518187c23 */ /* 0x000fe80008010809 */
[----:B------:R-:W-:Y:S01]  /*5570*/  MUFU.EX2 R77, R21 ;  /* 0x00000015004d7308 */ /* 0x000fe20000000800 */
[----:B------:R-:W-:Y:S09]  /*5580*/  FFMA.FTZ R16, R16, UR5, -R3 ;  /* 0x0000000510107c23 */ /* 0x000ff20008010803 */
[----:B------:R-:W-:Y:S10]  /*5590*/  MUFU.EX2 R168, R24 ;  /* 0x0000001800a87308 */ /* 0x000ff40000000800 */
[----:B------:R-:W-:Y:S01]  /*55a0*/  MUFU.EX2 R176, R16 ;  /* 0x0000001000b07308 */ /* 0x000fe20000000800 */
[C---:B--2---:R-:W-:Y:S01]  /*55b0*/  FADD.FTZ R20, R22.reuse, R73 ;  /* 0x0000004916147221 */ /* 0x044fe20000010000 */
[C---:B------:R-:W-:Y:S01]  /*55c0*/  FADD.FTZ R26, R22.reuse, R216 ;  /* 0x000000d8161a7221 */ /* 0x040fe20000010000 */
[C---:B------:R-:W-:Y:S01]  /*55d0*/  FADD.FTZ R25, R22.reuse, R238 ;  /* 0x000000ee16197221 */ /* 0x040fe20000010000 */
[----:B------:R-:W-:Y:S01]  /*55e0*/  FADD.FTZ R23, R22, R183 ;  /* 0x000000b716177221 */ /* 0x000fe20000010000 */
[----:B------:R-:W-:Y:S01]  /*55f0*/  FADD.FTZ R22, R30, R71 ;  /* 0x000000471e167221 */ /* 0x000fe20000010000 */
[----:B------:R-:W-:Y:S01]  /*5600*/  @!P0 FSEL R20, R20, -INF , !P5 ;  /* 0xff80000014148808 */ /* 0x000fe20006800000 */
[----:B------:R-:W2:Y:S01]  /*5610*/  LDL R30, [R1+0x94] ;  /* 0x00009400011e7983 */ /* 0x000ea20000100800 */
[----:B------:R-:W-:Y:S02]  /*5620*/  @!P0 FSEL R26, R26, -INF , !P4 ;  /* 0xff8000001a1a8808 */ /* 0x000fe40006000000 */
[----:B------:R-:W-:Y:S01]  /*5630*/  @!P0 ISETP.GE.AND P4, PT, R4, R8, PT ;  /* 0x000000080400820c */ /* 0x000fe20003f86270 */
[--C-:B------:R-:W-:Y:S01]  /*5640*/  FFMA.FTZ R20, R20, UR5, -R10.reuse ;  /* 0x0000000514147c23 */ /* 0x100fe2000801080a */
[----:B------:R-:W-:Y:S01]  /*5650*/  @!P0 FSEL R22, R22, -INF , !P3 ;  /* 0xff80000016168808 */ /* 0x000fe20005800000 */
[----:B------:R-:W-:Y:S01]  /*5660*/  FFMA.FTZ R26, R26, UR5, -R3 ;  /* 0x000000051a1a7c23 */ /* 0x000fe20008010803 */
[----:B------:R-:W-:Y:S01]  /*5670*/  @!P0 FSEL R25, R25, -INF , !P4 ;  /* 0xff80000019198808 */ /* 0x000fe20006000000 */
[----:B------:R-:W-:Y:S01]  /*5680*/  MUFU.EX2 R76, R20 ;  /* 0x00000014004c7308 */ /* 0x000fe20000000800 */
[-C--:B------:R-:W-:Y:S01]  /*5690*/  @!P0 ISETP.GE.AND P4, PT, R4, R12.reuse, PT ;  /* 0x0000000c0400820c */ /* 0x080fe20003f86270 */
[----:B------:R-:W-:Y:S01]  /*56a0*/  FFMA.FTZ R22, R22, UR5, -R10 ;  /* 0x0000000516167c23 */ /* 0x000fe2000801080a */
[----:B------:R-:W-:Y:S01]  /*56b0*/  @!P0 IADD3 R4, PT, PT, R0, 0x31, RZ ;  /* 0x0000003100048810 */ /* 0x000fe20007ffe0ff */
[----:B------:R-:W-:Y:S01]  /*56c0*/  FFMA.FTZ R25, R25, UR5, -R2 ;  /* 0x0000000519197c23 */ /* 0x000fe20008010802 */
[-C--:B------:R-:W-:Y:S05]  /*56d0*/  @!P0 ISETP.GE.AND P5, PT, R5, R12.reuse, PT ;  /* 0x0000000c0500820c */ /* 0x080fea0003fa6270 */
[----:B------:R-:W-:Y:S01]  /*56e0*/  MUFU.EX2 R180, R26 ;  /* 0x0000001a00b47308 */ /* 0x000fe20000000800 */
[----:B------:R-:W-:Y:S02]  /*56f0*/  @!P0 ISETP.GE.AND P3, PT, R4, R13, PT ;  /* 0x0000000d0400820c */ /* 0x000fe40003f66270 */
[----:B------:R-:W-:Y:S07]  /*5700*/  @!P0 FSEL R19, R19, -INF , !P5 ;  /* 0xff80000013138808 */ /* 0x000fee0006800000 */
[----:B------:R1:W-:Y:S01]  /*5710*/  MUFU.EX2 R202, R25 ;  /* 0x0000001900ca7308 */ /* 0x0003e20000000800 */
[----:B------:R-:W-:Y:S02]  /*5720*/  @!P0 FSEL R18, R18, -INF , !P3 ;  /* 0xff80000012128808 */ /* 0x000fe40005800000 */
[C---:B------:R-:W-:Y:S01]  /*5730*/  @!P0 ISETP.GE.AND P3, PT, R4.reuse, R12, PT ;  /* 0x0000000c0400820c */ /* 0x040fe20003f66270 */
[--C-:B------:R-:W-:Y:S01]  /*5740*/  FFMA.FTZ R19, R19, UR5, -R9.reuse ;  /* 0x0000000513137c23 */ /* 0x100fe20008010809 */
[-C--:B------:R-:W-:Y:S01]  /*5750*/  @!P0 ISETP.GE.AND P5, PT, R4, R11.reuse, PT ;  /* 0x0000000b0400820c */ /* 0x080fe20003fa6270 */
[----:B------:R-:W-:Y:S01]  /*5760*/  FFMA.FTZ R18, R18, UR5, -R10 ;  /* 0x0000000512127c23 */ /* 0x000fe2000801080a */
[----:B------:R-:W-:Y:S03]  /*5770*/  @!P0 FSEL R17, R17, -INF , !P3 ;  /* 0xff80000011118808 */ /* 0x000fe60005800000 */
[----:B------:R-:W-:Y:S01]  /*5780*/  MUFU.EX2 R74, R22 ;  /* 0x00000016004a7308 */ /* 0x000fe20000000800 */
[-C--:B------:R-:W-:Y:S02]  /*5790*/  @!P0 ISETP.GE.AND P3, PT, R4, R8.reuse, PT ;  /* 0x000000080400820c */ /* 0x080fe40003f66270 */
[C---:B------:R-:W-:Y:S01]  /*57a0*/  @!P0 IADD3 R4, PT, PT, R0.reuse, 0x38, RZ ;  /* 0x0000003800048810 */ /* 0x040fe20007ffe0ff */
[----:B------:R-:W-:Y:S01]  /*57b0*/  FFMA.FTZ R17, R17, UR5, -R9 ;  /* 0x0000000511117c23 */ /* 0x000fe20008010809 */
[----:B------:R-:W-:Y:S05]  /*57c0*/  @!P0 IADD3 R0, PT, PT, R0, 0x39, RZ ;  /* 0x0000003900008810 */ /* 0x000fea0007ffe0ff */
[----:B------:R-:W-:Y:S01]  /*57d0*/  MUFU.EX2 R72, R18 ;  /* 0x0000001200487308 */ /* 0x000fe20000000800 */
[----:B------:R-:W-:Y:S02]  /*57e0*/  @!P0 FSEL R23, R23, -INF , !P4 ;  /* 0xff80000017178808 */ /* 0x000fe40006000000 */
[----:B------:R-:W-:Y:S01]  /*57f0*/  @!P0 ISETP.GE.AND P4, PT, R5, R8, PT ;  /* 0x000000080500820c */ /* 0x000fe20003f86270 */
[----:B------:R-:W-:Y:S01]  /*5800*/  FADD.FTZ R5, R31, R191 ;  /* 0x000000bf1f057221 */ /* 0x000fe20000010000 */
[----:B------:R-:W-:Y:S01]  /*5810*/  @!P0 FSEL R15, R15, -INF , !P5 ;  /* 0xff8000000f0f8808 */ /* 0x000fe20006800000 */
[----:B------:R-:W-:Y:S01]  /*5820*/  FFMA.FTZ R23, R23, UR5, -R9 ;  /* 0x0000000517177c23 */ /* 0x000fe20008010809 */
[-C--:B------:R-:W-:Y:S03]  /*5830*/  @!P0 ISETP.GE.AND P5, PT, R0, R11.reuse, PT ;  /* 0x0000000b0000820c */ /* 0x080fe60003fa6270 */
[----:B------:R-:W-:Y:S01]  /*5840*/  MUFU.EX2 R165, R19 ;  /* 0x0000001300a57308 */ /* 0x000fe20000000800 */
[----:B------:R-:W-:Y:S01]  /*5850*/  @!P0 ISETP.GE.AND P6, PT, R4, R11, PT ;  /* 0x0000000b0400820c */ /* 0x000fe20003fc6270 */
[----:B------:R-:W-:Y:S01]  /*5860*/  FADD.FTZ R11, R29, R220 ;  /* 0x000000dc1d0b7221 */ /* 0x000fe20000010000 */
[----:B------:R-:W-:Y:S07]  /*5870*/  @!P0 FSEL R5, R5, -INF , !P5 ;  /* 0xff80000005058808 */ /* 0x000fee0006800000 */
[----:B------:R-:W4:Y:S01]  /*5880*/  MUFU.EX2 R167, R23 ;  /* 0x0000001700a77308 */ /* 0x000f220000000800 */
[----:B------:R-:W-:Y:S01]  /*5890*/  @!P0 FSEL R6, R6, -INF , !P6 ;  /* 0xff80000006068808 */ /* 0x000fe20007000000 */
[----:B------:R-:W-:Y:S01]  /*58a0*/  FFMA.FTZ R15, R15, UR5, -R3 ;  /* 0x000000050f0f7c23 */ /* 0x000fe20008010803 */
[-C--:B------:R-:W-:Y:S07]  /*58b0*/  @!P0 ISETP.GE.AND P6, PT, R4, R12.reuse, PT ;  /* 0x0000000c0400820c */ /* 0x080fee0003fc6270 */
[----:B------:R-:W-:Y:S01]  /*58c0*/  MUFU.EX2 R166, R17 ;  /* 0x0000001100a67308 */ /* 0x000fe20000000800 */
[----:B------:R-:W-:Y:S02]  /*58d0*/  @!P0 ISETP.GE.AND P5, PT, R0, R12, PT ;  /* 0x0000000c0000820c */ /* 0x000fe40003fa6270 */
[----:B------:R-:W-:Y:S07]  /*58e0*/  F2FP.BF16.F32.PACK_AB R12, R208, R209 ;  /* 0x000000d1d00c723e */ /* 0x000fee00000010ff */
[----:B------:R-:W-:Y:S01]  /*58f0*/  MUFU.EX2 R175, R15 ;  /* 0x0000000f00af7308 */ /* 0x000fe20000000800 */
[----:B------:R-:W-:Y:S02]  /*5900*/  @!P0 FSEL R14, R14, -INF , !P4 ;  /* 0xff8000000e0e8808 */ /* 0x000fe40006000000 */
[----:B------:R-:W-:Y:S01]  /*5910*/  @!P0 FSEL R11, R11, -INF , !P3 ;  /* 0xff8000000b0b8808 */ /* 0x000fe20005800000 */
[----:B------:R3:W-:Y:S01]  /*5920*/  STS [R162+0x10400], R12 ;  /* 0x0104000ca2007388 */ /* 0x0007e20000000800 */
[-C--:B------:R-:W-:Y:S01]  /*5930*/  @!P0 ISETP.GE.AND P4, PT, R4, R13.reuse, PT ;  /* 0x0000000d0400820c */ /* 0x080fe20003f86270 */
[--C-:B------:R-:W-:Y:S01]  /*5940*/  FFMA.FTZ R14, R14, UR5, -R2.reuse ;  /* 0x000000050e0e7c23 */ /* 0x100fe20008010802 */
[----:B------:R-:W-:Y:S01]  /*5950*/  @!P0 ISETP.GE.AND P3, PT, R0, R13, PT ;  /* 0x0000000d0000820c */ /* 0x000fe20003f66270 */
[----:B------:R-:W-:Y:S01]  /*5960*/  FFMA.FTZ R11, R11, UR5, -R2 ;  /* 0x000000050b0b7c23 */ /* 0x000fe20008010802 */
[----:B------:R-:W-:Y:S01]  /*5970*/  F2FP.BF16.F32.PACK_AB R13, R69, R159 ;  /* 0x0000009f450d723e */ /* 0x000fe200000010ff */
[----:B------:R-:W-:Y:S01]  /*5980*/  MUFU.EX2 R196, R14 ;  /* 0x0000000e00c47308 */ /* 0x000fe20000000800 */
[----:B-1----:R-:W-:Y:S02]  /*5990*/  F2FP.BF16.F32.PACK_AB R25, R232, R233 ;  /* 0x000000e9e819723e */ /* 0x002fe400000010ff */
[----:B------:R-:W-:Y:S01]  /*59a0*/  SEL R29, R160, 0xfffffff0, !P2 ;  /* 0xfffffff0a01d7807 */ /* 0x000fe20005000000 */
[----:B------:R1:W-:Y:S01]  /*59b0*/  STS [R162+0x10000], R13 ;  /* 0x0100000da2007388 */ /* 0x0003e20000000800 */
[----:B------:R-:W-:Y:S05]  /*59c0*/  @!P0 FSEL R7, R7, -INF , !P4 ;  /* 0xff80000007078808 */ /* 0x000fea0006000000 */
[----:B------:R-:W-:Y:S01]  /*59d0*/  MUFU.EX2 R193, R11 ;  /* 0x0000000b00c17308 */ /* 0x000fe20000000800 */
[-C--:B------:R-:W-:Y:S01]  /*59e0*/  @!P0 ISETP.GE.AND P4, PT, R4, R8.reuse, PT ;  /* 0x000000080400820c */ /* 0x080fe20003f86270 */
[----:B------:R-:W-:Y:S01]  /*59f0*/  FADD.FTZ R4, R31, R161 ;  /* 0x000000a11f047221 */ /* 0x000fe20000010000 */
[--C-:B------:R-:W-:Y:S04]  /*5a00*/  FFMA.FTZ R7, R7, UR5, -R10.reuse ;  /* 0x0000000507077c23 */ /* 0x100fe8000801080a */
[----:B------:R-:W-:Y:S03]  /*5a10*/  @!P0 FSEL R4, R4, -INF , !P3 ;  /* 0xff80000004048808 */ /* 0x000fe60005800000 */
[----:B------:R4:W-:Y:S01]  /*5a20*/  MUFU.EX2 R69, R7 ;  /* 0x0000000700457308 */ /* 0x0009e20000000800 */
[----:B------:R-:W-:Y:S02]  /*5a30*/  @!P0 ISETP.GE.AND P3, PT, R0, R8, PT ;  /* 0x000000080000820c */ /* 0x000fe40003f66270 */
[----:B------:R-:W-:Y:S01]  /*5a40*/  IADD3 R0, PT, PT, R29, R162, RZ ;  /* 0x000000a21d007210 */ /* 0x000fe20007ffe0ff */
[----:B------:R-:W-:Y:S01]  /*5a50*/  FFMA.FTZ R10, R4, UR5, -R10 ;  /* 0x00000005040a7c23 */ /* 0x000fe2000801080a */
[----:B------:R-:W-:Y:S01]  /*5a60*/  F2FP.BF16.F32.PACK_AB R8, R194, R195 ;  /* 0x000000c3c208723e */ /* 0x000fe200000010ff */
[----:B------:R-:W-:Y:S01]  /*5a70*/  FADD.FTZ R4, R32, R215 ;  /* 0x000000d720047221 */ /* 0x000fe20000010000 */
[----:B---3--:R-:W-:Y:S03]  /*5a80*/  F2FP.BF16.F32.PACK_AB R12, R92, R93 ;  /* 0x0000005d5c0c723e */ /* 0x008fe600000010ff */
[----:B------:R-:W3:Y:S01]  /*5a90*/  MUFU.EX2 R160, R10 ;  /* 0x0000000a00a07308 */ /* 0x000ee20000000800 */
[----:B------:R3:W-:Y:S01]  /*5aa0*/  STS [R0+0x10400], R8 ;  /* 0x0104000800007388 */ /* 0x0007e20000000800 */
[----:B------:R-:W-:Y:S03]  /*5ab0*/  @!P0 FSEL R4, R4, -INF , !P4 ;  /* 0xff80000004048808 */ /* 0x000fe60006000000 */
[----:B------:R3:W-:Y:S01]  /*5ac0*/  STS [R0+0x10000], R12 ;  /* 0x0100000c00007388 */ /* 0x0007e20000000800 */
[----:B-1----:R-:W-:Y:S02]  /*5ad0*/  F2FP.BF16.F32.PACK_AB R13, R250, R251 ;  /* 0x000000fbfa0d723e */ /* 0x002fe400000010ff */
[----:B----4-:R-:W-:Y:S01]  /*5ae0*/  F2FP.BF16.F32.PACK_AB R7, R167, R168 ;  /* 0x000000a8a707723e */ /* 0x010fe200000010ff */
[----:B------:R-:W-:Y:S04]  /*5af0*/  STS [R162+0x12000], R25 ;  /* 0x01200019a2007388 */ /* 0x000fe80000000800 */
[----:B------:R1:W-:Y:S01]  /*5b00*/  STS [R162+0x12400], R13 ;  /* 0x0124000da2007388 */ /* 0x0003e20000000800 */
[----:B---3--:R-:W-:Y:S02]  /*5b10*/  F2FP.BF16.F32.PACK_AB R8, R90, R91 ;  /* 0x0000005b5a08723e */ /* 0x008fe400000010ff */
[----:B------:R-:W-:Y:S05]  /*5b20*/  F2FP.BF16.F32.PACK_AB R12, R244, R245 ;  /* 0x000000f5f40c723e */ /* 0x000fea00000010ff */
[----:B------:R3:W-:Y:S01]  /*5b30*/  STS [R0+0x12400], R12 ;  /* 0x0124000c00007388 */ /* 0x0007e20000000800 */
[----:B-1----:R-:W-:Y:S05]  /*5b40*/  F2FP.BF16.F32.PACK_AB R13, R226, R227 ;  /* 0x000000e3e20d723e */ /* 0x002fea00000010ff */
[----:B------:R1:W-:Y:S01]  /*5b50*/  STS [R0+0x12000], R13 ;  /* 0x0120000d00007388 */ /* 0x0003e20000000800 */
[----:B---3--:R-:W-:Y:S02]  /*5b60*/  F2FP.BF16.F32.PACK_AB R12, R84, R85 ;  /* 0x00000055540c723e */ /* 0x008fe400000010ff */
[----:B-1----:R-:W-:Y:S02]  /*5b70*/  F2FP.BF16.F32.PACK_AB R13, R189, R190 ;  /* 0x000000bebd0d723e */ /* 0x002fe400000010ff */
[----:B--2---:R-:W-:Y:S02]  /*5b80*/  IADD3 R113, PT, PT, R162, R30, RZ ;  /* 0x0000001ea2717210 */ /* 0x004fe40007ffe0ff */
[----:B------:R-:W-:Y:S02]  /*5b90*/  IADD3 R112, PT, PT, R30, R163, RZ ;  /* 0x000000a31e707210 */ /* 0x000fe40007ffe0ff */
[----:B------:R-:W-:Y:S01]  /*5ba0*/  IADD3 R0, PT, PT, R29, R113, RZ ;  /* 0x000000711d007210 */ /* 0x000fe20007ffe0ff */
[----:B------:R1:W-:Y:S04]  /*5bb0*/  STS [R113+0x10000], R8 ;  /* 0x0100000871007388 */ /* 0x0003e80000000800 */
[----:B------:R2:W-:Y:S04]  /*5bc0*/  STS [R113+0x10400], R13 ;  /* 0x0104000d71007388 */ /* 0x0005e80000000800 */
[----:B------:R3:W-:Y:S01]  /*5bd0*/  STS [R0+0x10000], R12 ;  /* 0x0100000c00007388 */ /* 0x0007e20000000800 */
[----:B-1----:R-:W-:Y:S02]  /*5be0*/  F2FP.BF16.F32.PACK_AB R8, R177, R178 ;  /* 0x000000b2b108723e */ /* 0x002fe400000010ff */
[----:B--2---:R-:W-:Y:S03]  /*5bf0*/  F2FP.BF16.F32.PACK_AB R13, R212, R213 ;  /* 0x000000d5d40d723e */ /* 0x004fe600000010ff */
[----:B------:R1:W-:Y:S01]  /*5c00*/  STS [R0+0x10400], R8 ;  /* 0x0104000800007388 */ /* 0x0003e20000000800 */
[----:B---3--:R-:W-:Y:S03]  /*5c10*/  F2FP.BF16.F32.PACK_AB R12, R235, R236 ;  /* 0x000000eceb0c723e */ /* 0x008fe600000010ff */
[----:B------:R2:W-:Y:S04]  /*5c20*/  STS [R113+0x12000], R13 ;  /* 0x0120000d71007388 */ /* 0x0005e80000000800 */
[----:B------:R3:W-:Y:S01]  /*5c30*/  STS [R113+0x12400], R12 ;  /* 0x0124000c71007388 */ /* 0x0007e20000000800 */
[----:B-1----:R-:W-:Y:S02]  /*5c40*/  F2FP.BF16.F32.PACK_AB R8, R205, R206 ;  /* 0x000000cecd08723e */ /* 0x002fe400000010ff */
[----:B--2---:R-:W-:Y:S03]  /*5c50*/  F2FP.BF16.F32.PACK_AB R13, R230, R231 ;  /* 0x000000e7e60d723e */ /* 0x004fe600000010ff */
[----:B------:R1:W-:Y:S01]  /*5c60*/  STS [R0+0x12000], R8 ;  /* 0x0120000800007388 */ /* 0x0003e20000000800 */
[----:B---3--:R-:W-:Y:S03]  /*5c70*/  F2FP.BF16.F32.PACK_AB R12, R81, R83 ;  /* 0x00000053510c723e */ /* 0x008fe600000010ff */
[----:B------:R2:W-:Y:S04]  /*5c80*/  STS [R0+0x12400], R13 ;  /* 0x0124000d00007388 */ /* 0x0005e80000000800 */
[----:B------:R-:W-:Y:S01]  /*5c90*/  STS [R163], R12 ;  /* 0x0000000ca3007388 */ /* 0x000fe20000000800 */
[----:B-1----:R-:W-:Y:S01]  /*5ca0*/  F2FP.BF16.F32.PACK_AB R8, R172, R173 ;  /* 0x000000adac08723e */ /* 0x002fe200000010ff */
[--C-:B--2---:R-:W-:Y:S04]  /*5cb0*/  FFMA.FTZ R0, R6, UR5, -R3.reuse ;  /* 0x0000000506007c23 */ /* 0x104fe80008010803 */
[----:B------:R1:W-:Y:S01]  /*5cc0*/  STS [R163+0x400], R8 ;  /* 0x00040008a3007388 */ /* 0x0003e20000000800 */
[----:B------:R-:W-:Y:S01]  /*5cd0*/  FADD.FTZ R6, R32, R170 ;  /* 0x000000aa20067221 */ /* 0x000fe20000010000 */
[----:B------:R-:W-:Y:S01]  /*5ce0*/  FFMA.FTZ R3, R5, UR5, -R3 ;  /* 0x0000000505037c23 */ /* 0x000fe20008010803 */
[----:B------:R2:W-:Y:S01]  /*5cf0*/  MUFU.EX2 R174, R0 ;  /* 0x0000000000ae7308 */ /* 0x0005e20000000800 */
[----:B------:R-:W-:Y:S02]  /*5d00*/  FADD.FTZ R5, R31, R169 ;  /* 0x000000a91f057221 */ /* 0x000fe40000010000 */
[----:B------:R-:W-:Y:S07]  /*5d10*/  @!P0 FSEL R6, R6, -INF , !P6 ;  /* 0xff80000006068808 */ /* 0x000fee0007000000 */
[----:B------:R3:W-:Y:S01]  /*5d20*/  MUFU.EX2 R171, R3 ;  /* 0x0000000300ab7308 */ /* 0x0007e20000000800 */
[----:B------:R-:W-:Y:S01]  /*5d30*/  @!P0 FSEL R5, R5, -INF , !P5 ;  /* 0xff80000005058808 */ /* 0x000fe20006800000 */
[----:B--2---:R-:W-:Y:S01]  /*5d40*/  FADD.FTZ R0, R31, R214 ;  /* 0x000000d61f007221 */ /* 0x004fe20000010000 */
[----:B---3--:R-:W-:Y:S04]  /*5d50*/  F2FP.BF16.F32.PACK_AB R3, R180, R181 ;  /* 0x000000b5b403723e */ /* 0x008fe800000010ff */
[----:B------:R-:W-:Y:S01]  /*5d60*/  @!P0 FSEL R0, R0, -INF , !P3 ;  /* 0xff80000000008808 */ /* 0x000fe20005800000 */
[--C-:B-1----:R-:W-:Y:S01]  /*5d70*/  FFMA.FTZ R8, R6, UR5, -R9.reuse ;  /* 0x0000000506087c23 */ /* 0x102fe20008010809 */
[----:B------:R-:W-:Y:S01]  /*5d80*/  FFMA.FTZ R9, R5, UR5, -R9 ;  /* 0x0000000505097c23 */ /* 0x000fe20008010809 */
[----:B------:R-:W-:Y:S02]  /*5d90*/  IADD3 R5, PT, PT, R29, R163, RZ ;  /* 0x000000a31d057210 */ /* 0x000fe40007ffe0ff */
[----:B------:R1:W-:Y:S01]  /*5da0*/  MUFU.EX2 R164, R8 ;  /* 0x0000000800a47308 */ /* 0x0003e20000000800 */
[----:B------:R-:W-:Y:S02]  /*5db0*/  F2FP.BF16.F32.PACK_AB R6, R76, R77 ;  /* 0x0000004d4c06723e */ /* 0x000fe400000010ff */
[----:B------:R2:W-:Y:S07]  /*5dc0*/  STS [R5+0x400], R7 ;  /* 0x0004000705007388 */ /* 0x0005ee0000000800 */
[----:B------:R-:W3:Y:S01]  /*5dd0*/  MUFU.EX2 R115, R9 ;  /* 0x0000000900737308 */ /* 0x000ee20000000800 */
[----:B------:R4:W-:Y:S01]  /*5de0*/  STS [R5], R6 ;  /* 0x0000000605007388 */ /* 0x0009e20000000800 */
[--C-:B-1----:R-:W-:Y:S01]  /*5df0*/  FFMA.FTZ R8, R4, UR5, -R2.reuse ;  /* 0x0000000504087c23 */ /* 0x102fe20008010802 */
[----:B------:R-:W-:Y:S01]  /*5e00*/  FFMA.FTZ R2, R0, UR5, -R2 ;  /* 0x0000000500027c23 */ /* 0x000fe20008010802 */
[----:B------:R-:W-:Y:S02]  /*5e10*/  F2FP.BF16.F32.PACK_AB R0, R185, R186 ;  /* 0x000000bab900723e */ /* 0x000fe400000010ff */
[----:B------:R-:W-:Y:S04]  /*5e20*/  F2FP.BF16.F32.PACK_AB R4, R210, R211 ;  /* 0x000000d3d204723e */ /* 0x000fe800000010ff */
[----:B------:R1:W-:Y:S01]  /*5e30*/  MUFU.EX2 R187, R2 ;  /* 0x0000000200bb7308 */ /* 0x0003e20000000800 */
[----:B------:R3:W-:Y:S09]  /*5e40*/  STS [R163+0x2000], R0 ;  /* 0x00200000a3007388 */ /* 0x0007f20000000800 */
[----:B------:R-:W3:Y:S01]  /*5e50*/  MUFU.EX2 R188, R8 ;  /* 0x0000000800bc7308 */ /* 0x000ee20000000800 */
[----:B------:R3:W-:Y:S01]  /*5e60*/  STS [R163+0x2400], R4 ;  /* 0x00240004a3007388 */ /* 0x0007e20000000800 */
[----:B--2---:R-:W-:Y:S03]  /*5e70*/  F2FP.BF16.F32.PACK_AB R7, R202, R203 ;  /* 0x000000cbca07723e */ /* 0x004fe600000010ff */
[----:B------:R2:W-:Y:S01]  /*5e80*/  STS [R5+0x2000], R3 ;  /* 0x0020000305007388 */ /* 0x0005e20000000800 */
[----:B----4-:R-:W-:Y:S03]  /*5e90*/  F2FP.BF16.F32.PACK_AB R6, R72, R74 ;  /* 0x0000004a4806723e */ /* 0x010fe600000010ff */
[----:B------:R4:W-:Y:S01]  /*5ea0*/  STS [R5+0x2400], R7 ;  /* 0x0024000705007388 */ /* 0x0009e20000000800 */
[----:B-1----:R-:W-:Y:S03]  /*5eb0*/  F2FP.BF16.F32.PACK_AB R2, R160, R69 ;  /* 0x00000045a002723e */ /* 0x002fe600000010ff */
[----:B------:R1:W-:Y:S01]  /*5ec0*/  STS [R112], R6 ;  /* 0x0000000670007388 */ /* 0x0003e20000000800 */
[----:B---3--:R-:W-:Y:S02]  /*5ed0*/  F2FP.BF16.F32.PACK_AB R0, R115, R164 ;  /* 0x000000a47300723e */ /* 0x008fe400000010ff */
[----:B------:R-:W-:Y:S02]  /*5ee0*/  F2FP.BF16.F32.PACK_AB R4, R166, R165 ;  /* 0x000000a5a604723e */ /* 0x000fe400000010ff */
[----:B--2---:R-:W-:Y:S03]  /*5ef0*/  IADD3 R3, PT, PT, R29, R112, RZ ;  /* 0x000000701d037210 */ /* 0x004fe60007ffe0ff */
[----:B------:R2:W-:Y:S01]  /*5f00*/  STS [R112+0x400], R4 ;  /* 0x0004000470007388 */ /* 0x0005e20000000800 */
[----:B----4-:R-:W-:Y:S03]  /*5f10*/  F2FP.BF16.F32.PACK_AB R5, R193, R196 ;  /* 0x000000c4c105723e */ /* 0x010fe600000010ff */
[----:B------:R3:W-:Y:S01]  /*5f20*/  STS [R3], R2 ;  /* 0x0000000203007388 */ /* 0x0007e20000000800 */
[----:B-1----:R-:W-:Y:S03]  /*5f30*/  F2FP.BF16.F32.PACK_AB R6, R175, R176 ;  /* 0x000000b0af06723e */ /* 0x002fe600000010ff */
[----:B------:R1:W-:Y:S04]  /*5f40*/  STS [R3+0x400], R0 ;  /* 0x0004000003007388 */ /* 0x0003e80000000800 */
[----:B------:R-:W-:Y:S04]  /*5f50*/  STS [R112+0x2000], R6 ;  /* 0x0020000670007388 */ /* 0x000fe80000000800 */
[----:B------:R-:W-:Y:S01]  /*5f60*/  STS [R112+0x2400], R5 ;  /* 0x0024000570007388 */ /* 0x000fe20000000800 */
[----:B--2---:R-:W-:Y:S02]  /*5f70*/  F2FP.BF16.F32.PACK_AB R4, R171, R174 ;  /* 0x000000aeab04723e */ /* 0x004fe400000010ff */
[----:B---3--:R-:W-:Y:S03]  /*5f80*/  F2FP.BF16.F32.PACK_AB R2, R187, R188 ;  /* 0x000000bcbb02723e */ /* 0x008fe600000010ff */
[----:B------:R-:W-:Y:S01]  /*5f90*/  STS [R3+0x2000], R4 ;  /* 0x0020000403007388 */ /* 0x000fe20000000800 */
[----:B-1----:R-:W-:Y:S03]  /*5fa0*/  LEA R0, R155, UR4, 0x1 ;  /* 0x000000049b007c11 */ /* 0x002fe6000f8e08ff */
[----:B------:R1:W-:Y:S04]  /*5fb0*/  STS [R3+0x2400], R2 ;  /* 0x0024000203007388 */ /* 0x0003e80000000800 */
[----:B------:R-:W2:Y:S08]  /*5fc0*/  LDSM.16.M88.4 R64, [R0+0x4000] ;  /* 0x004000000040783b */ /* 0x000eb00000000200 */
[----:B------:R3:W4:Y:S01]  /*5fd0*/  LDSM.16.M88.4 R60, [R0+0x5000] ;  /* 0x00500000003c783b */ /* 0x0007220000000200 */
[----:B-1----:R-:W-:Y:S01]  /*5fe0*/  IADD3 R2, PT, PT, R0, 0x4000, RZ ;  /* 0x0000400000027810 */ /* 0x002fe20007ffe0ff */
[----:B------:R-:W-:Y:S04]  /*5ff0*/  FFMA.FTZ R3, -R94, R94, 1 ;  /* 0x3f8000005e037423 */ /* 0x000fe8000001015e */
[----:B------:R-:W-:Y:S01]  /*6000*/  FMUL.FTZ R3, R3, UR14 ;  /* 0x0000000e03037c20 */ /* 0x000fe20008410000 */
[----:B---3--:R-:W-:Y:S02]  /*6010*/  IADD3 R0, PT, PT, R0, 0x4020, RZ ;  /* 0x0000402000007810 */ /* 0x008fe40007ffe0ff */
[----:B------:R-:W-:Y:S02]  /*6020*/  @P2 IADD3 R0, PT, PT, R2, -0x20, RZ ;  /* 0xffffffe002002810 */ /* 0x000fe40007ffe0ff */
[----:B------:R-:W-:Y:S03]  /*6030*/  LOP3.LUT R2, R158, 0x8, RZ, 0xc0, !PT ;  /* 0x000000089e027812 */ /* 0x000fe600078ec0ff */
[----:B------:R-:W1:Y:S01]  /*6040*/  LDSM.16.M88.4 R100, [R0] ;  /* 0x000000000064783b */ /* 0x000e620000000200 */
[----:B------:R-:W-:Y:S01]  /*6050*/  LOP3.LUT R2, R2, 0x30, R157, 0xf8, !PT ;  /* 0x0000003002027812 */ /* 0x000fe200078ef89d */
[-C--:B--2---:R-:W-:Y:S06]  /*6060*/  HMMA.16816.F32.BF16 R4, R64, R116.reuse, RZ ;  /* 0x000000744004723c */ /* 0x084fec00000418ff */
[----:B------:R2:W3:Y:S02]  /*6070*/  LDSM.16.M88.4 R104, [R0+0x1000] ;  /* 0x001000000068783b */ /* 0x0004e40000000200 */
[C---:B----4-:R-:W-:Y:S08]  /*6080*/  HMMA.16816.F32.BF16 R8, R60.reuse, R116, RZ ;  /* 0x000000743c08723c */ /* 0x050ff000000418ff */
[-C--:B------:R-:W-:Y:S08]  /*6090*/  HMMA.16816.F32.BF16 R12, R60, R118.reuse, RZ ;  /* 0x000000763c0c723c */ /* 0x080ff000000418ff */
[C---:B------:R-:W-:Y:S02]  /*60a0*/  HMMA.16816.F32.BF16 R16, R64.reuse, R118, RZ ;  /* 0x000000764010723c */ /* 0x040fe400000418ff */
[----:B--2---:R-:W-:Y:S02]  /*60b0*/  LOP3.LUT R0, R158, 0x4, RZ, 0xc0, !PT ;  /* 0x000000049e007812 */ /* 0x004fe400078ec0ff */
[----:B------:R-:W2:Y:S04]  /*60c0*/  LDL.LU R158, [R1+0x80] ;  /* 0x00008000019e7983 */ /* 0x000ea80000300800 */
[-C--:B------:R-:W-:Y:S01]  /*60d0*/  HMMA.16816.F32.BF16 R20, R64, R120.reuse, RZ ;  /* 0x000000784014723c */ /* 0x080fe200000418ff */
[----:B------:R-:W-:Y:S01]  /*60e0*/  ISETP.NE.AND P5, PT, R0, RZ, PT ;  /* 0x000000ff0000720c */ /* 0x000fe20003fa5270 */
[----:B------:R4:W5:Y:S06]  /*60f0*/  LDL.LU R94, [R1+0x104] ;  /* 0x00010400015e7983 */ /* 0x00096c0000300800 */
        /* <DEDUP_REMOVED lines=15> */
[----:B------:R-:W-:Y:S03]  /*61f0*/  FADD.FTZ R5, -R111, R5 ;  /* 0x000000056f057221 */ /* 0x000fe60000010100 */
[----:B------:R-:W-:Y:S01]  /*6200*/  FMUL.FTZ R114, R159, R4 ;  /* 0x000000049f727220 */ /* 0x000fe20000410000 */
[C---:B------:R-:W-:Y:S01]  /*6210*/  HMMA.16816.F32.BF16 R16, R100.reuse, R134, R16 ;  /* 0x000000866410723c */ /* 0x040fe20000041810 */
[----:B------:R-:W1:Y:S03]  /*6220*/  S2R R159, SR_TID.X ;  /* 0x00000000009f7919 */ /* 0x000e660000002100 */
[----:B------:R-:W-:Y:S02]  /*6230*/  FFMA.FTZ R4, -R156, R156, 1 ;  /* 0x3f8000009c047423 */ /* 0x000fe4000001019c */
[----:B------:R-:W3:Y:S02]  /*6240*/  S2R R156, SR_TID.X ;  /* 0x00000000009c7919 */ /* 0x000ee40000002100 */
[-C--:B------:R-:W-:Y:S03]  /*6250*/  HMMA.16816.F32.BF16 R20, R100, R136.reuse, R20 ;  /* 0x000000886414723c */ /* 0x080fe60000041814 */
[----:B------:R-:W-:Y:S05]  /*6260*/  FMUL.FTZ R4, R4, UR14 ;  /* 0x0000000e04047c20 */ /* 0x000fea0008410000 */
[C---:B------:R-:W-:Y:S04]  /*6270*/  HMMA.16816.F32.BF16 R24, R104.reuse, R136, R24 ;  /* 0x000000886818723c */ /* 0x040fe80000041818 */
[----:B------:R-:W-:Y:S04]  /*6280*/  FADD.FTZ R16, -R111, R16 ;  /* 0x000000106f107221 */ /* 0x000fe80000010100 */
[-C--:B------:R-:W-:Y:S08]  /*6290*/  HMMA.16816.F32.BF16 R28, R104, R138.reuse, R28 ;  /* 0x0000008a681c723c */ /* 0x080ff0000004181c */
[C---:B------:R-:W-:Y:S04]  /*62a0*/  HMMA.16816.F32.BF16 R32, R100.reuse, R138, R32 ;  /* 0x0000008a6420723c */ /* 0x040fe80000041820 */
[----:B-1----:R-:W-:Y:S02]  /*62b0*/  SHF.L.U32 R159, R159, 0x6, RZ ;  /* 0x000000069f9f7819 */ /* 0x002fe400000006ff */
[----:B---3--:R-:W-:Y:S02]  /*62c0*/  SHF.L.U32 R156, R156, 0x3, RZ ;  /* 0x000000039c9c7819 */ /* 0x008fe400000006ff */
[-C--:B------:R-:W-:Y:S03]  /*62d0*/  HMMA.16816.F32.BF16 R36, R100, R140.reuse, R36 ;  /* 0x0000008c6424723c */ /* 0x080fe60000041824 */
[----:B------:R-:W-:Y:S02]  /*62e0*/  LOP3.LUT R2, R2, 0x1c0, R159, 0xf8, !PT ;  /* 0x000001c002027812 */ /* 0x000fe400078ef89f */
[----:B------:R-:W-:Y:S02]  /*62f0*/  LOP3.LUT R0, R159, 0x400, RZ, 0xc0, !PT ;  /* 0x000004009f007812 */ /* 0x000fe400078ec0ff */
[----:B------:R-:W-:Y:S01]  /*6300*/  LOP3.LUT R2, R2, 0x38, R156, 0x78, !PT ;  /* 0x0000003802027812 */ /* 0x000fe200078e789c */
[C---:B------:R-:W-:Y:S04]  /*6310*/  HMMA.16816.F32.BF16 R40, R104.reuse, R140, R40 ;  /* 0x0000008c6828723c */ /* 0x040fe80000041828 */
[----:B------:R-:W-:Y:S01]  /*6320*/  LEA R2, R2, R0, 0x1 ;  /* 0x0000000002027211 */ /* 0x000fe200078e08ff */
[----:B------:R-:W-:Y:S03]  /*6330*/  FADD.FTZ R0, -R111, R20 ;  /* 0x000000146f007221 */ /* 0x000fe60000010100 */
[-C--:B------:R-:W-:Y:S08]  /*6340*/  HMMA.16816.F32.BF16 R44, R104, R142.reuse, R44 ;  /* 0x0000008e682c723c */ /* 0x080ff0000004182c */
[C---:B------:R-:W-:Y:S08]  /*6350*/  HMMA.16816.F32.BF16 R48, R100.reuse, R142, R48 ;  /* 0x0000008e6430723c */ /* 0x040ff00000041830 */
[-C--:B------:R-:W-:Y:S08]  /*6360*/  HMMA.16816.F32.BF16 R52, R100, R144.reuse, R52 ;  /* 0x000000906434723c */ /* 0x080ff00000041834 */
[C---:B------:R-:W-:Y:S08]  /*6370*/  HMMA.16816.F32.BF16 R56, R104.reuse, R144, R56 ;  /* 0x000000906838723c */ /* 0x040ff00000041838 */
[-C--:B------:R-:W-:Y:S03]  /*6380*/  HMMA.16816.F32.BF16 R60, R104, R146.reuse, R60 ;  /* 0x00000092683c723c */ /* 0x080fe6000004183c */
[----:B------:R-:W-:Y:S01]  /*6390*/  FMUL.FTZ R104, R3, R114 ;  /* 0x0000007203687220 */ /* 0x000fe20000410000 */
[----:B------:R-:W-:Y:S01]  /*63a0*/  FADD.FTZ R105, -R111, R21 ;  /* 0x000000156f697221 */ /* 0x000fe20000010100 */
[----:B------:R-:W-:Y:S01]  /*63b0*/  FMUL.FTZ R21, R91, R0 ;  /* 0x000000005b157220 */ /* 0x000fe20000410000 */
[----:B------:R-:W-:Y:S02]  /*63c0*/  FFMA.FTZ R0, -R89, R89, 1 ;  /* 0x3f80000059007423 */ /* 0x000fe40000010159 */
[----:B------:R-:W-:Y:S01]  /*63d0*/  FMUL.FTZ R105, R90, R105 ;  /* 0x000000695a697220 */ /* 0x000fe20000410000 */
[----:B------:R-:W-:Y:S04]  /*63e0*/  HMMA.16816.F32.BF16 R64, R100, R146, R64 ;  /* 0x000000926440723c */ /* 0x000fe80000041840 */
[----:B------:R-:W-:Y:S01]  /*63f0*/  FMUL.FTZ R0, R0, UR14 ;  /* 0x0000000e00007c20 */ /* 0x000fe20008410000 */
[----:B------:R-:W-:Y:S01]  /*6400*/  LOP3.LUT R103, R156, 0x18, RZ, 0xc0, !PT ;  /* 0x000000189c677812 */ /* 0x000fe200078ec0ff */
[----:B--2---:R-:W-:Y:S02]  /*6410*/  FMUL.FTZ R5, R158, R5 ;  /* 0x000000059e057220 */ /* 0x004fe40000410000 */
[----:B------:R-:W1:Y:S02]  /*6420*/  S2R R158, SR_TID.X ;  /* 0x00000000009e7919 */ /* 0x000e640000002100 */
[----:B------:R-:W-:Y:S01]  /*6430*/  FMUL.FTZ R3, R4, R5 ;  /* 0x0000000504037220 */ /* 0x000fe20000410000 */
[----:B------:R-:W-:Y:S01]  /*6440*/  FADD.FTZ R4, -R111, R17 ;  /* 0x000000116f047221 */ /* 0x000fe20000010100 */
[----:B------:R-:W-:Y:S01]  /*6450*/  FMUL.FTZ R17, R93, R16 ;  /* 0x000000105d117220 */ /* 0x000fe20000410000 */
[----:B------:R-:W-:Y:S01]  /*6460*/  FFMA.FTZ R16, -R88, R88, 1 ;  /* 0x3f80000058107423 */ /* 0x000fe20000010158 */
[----:B------:R4:W5:Y:S01]  /*6470*/  LDL.LU R93, [R1+0x100] ;  /* 0x00010000015d7983 */ /* 0x0009620000300800 */
[----:B------:R-:W-:Y:S01]  /*6480*/  FMUL.FTZ R20, R92, R4 ;  /* 0x000000045c147220 */ /* 0x000fe20000410000 */
[----:B------:R-:W-:Y:S01]  /*6490*/  FFMA.FTZ R5, -R87, R87, 1 ;  /* 0x3f80000057057423 */ /* 0x000fe20000010157 */
        /* <DEDUP_REMOVED lines=12> */
[----:B------:R-:W-:Y:S01]  /*6560*/  FMUL.FTZ R0, R0, R17 ;  /* 0x0000001100007220 */ /* 0x000fe20000410000 */
[----:B------:R4:W5:Y:S01]  /*6570*/  LDL.LU R89, [R1+0xf0] ;  /* 0x0000f00001597983 */ /* 0x0009620000300800 */
[C---:B------:R-:W-:Y:S01]  /*6580*/  FADD.FTZ R17, -R111.reuse, R33 ;  /* 0x000000216f117221 */ /* 0x040fe20000010100 */
[----:B------:R-:W-:Y:S01]  /*6590*/  FADD.FTZ R33, -R111, R37 ;  /* 0x000000256f217221 */ /* 0x000fe20000010100 */
[----:B------:R-:W-:Y:S01]  /*65a0*/  F2FP.BF16.F32.PACK_AB R100, R4, R5 ;  /* 0x000000050464723e */ /* 0x000fe200000010ff */
[----:B------:R4:W5:Y:S01]  /*65b0*/  LDL.LU R88, [R1+0xec] ;  /* 0x0000ec0001587983 */ /* 0x0009620000300800 */
[----:B------:R-:W-:Y:S01]  /*65c0*/  FMUL.FTZ R17, R84, R17 ;  /* 0x0000001154117220 */ /* 0x000fe20000410000 */
[----:B------:R-:W-:Y:S01]  /*65d0*/  FFMA.FTZ R4, -R82, R82, 1 ;  /* 0x3f80000052047423 */ /* 0x000fe20000010152 */
[----:B------:R-:W-:Y:S01]  /*65e0*/  FMUL.FTZ R33, R81, R33 ;  /* 0x0000002151217220 */ /* 0x000fe20000410000 */
[----:B------:R4:W5:Y:S01]  /*65f0*/  LDL.LU R87, [R1+0xe8] ;  /* 0x0000e80001577983 */ /* 0x0009620000300800 */
[----:B------:R-:W-:Y:S01]  /*6600*/  F2FP.BF16.F32.PACK_AB R16, R16, R0 ;  /* 0x000000001010723e */ /* 0x000fe200000010ff */
[C---:B------:R-:W-:Y:S01]  /*6610*/  FADD.FTZ R0, -R111.reuse, R32 ;  /* 0x000000206f007221 */ /* 0x040fe20000010100 */
[----:B------:R-:W-:Y:S01]  /*6620*/  FADD.FTZ R32, -R111, R36 ;  /* 0x000000246f207221 */ /* 0x000fe20000010100 */
[----:B------:R4:W5:Y:S01]  /*6630*/  LDL.LU R86, [R1+0xe4] ;  /* 0x0000e40001567983 */ /* 0x0009620000300800 */
[----:B------:R-:W-:Y:S01]  /*6640*/  FMUL.FTZ R21, R21, UR14 ;  /* 0x0000000e15157c20 */ /* 0x000fe20008410000 */
[----:B------:R-:W-:Y:S01]  /*6650*/  FMUL.FTZ R5, R85, R0 ;  /* 0x0000000055057220 */ /* 0x000fe20000410000 */
[----:B------:R-:W-:Y:S01]  /*6660*/  FMUL.FTZ R32, R83, R32 ;  /* 0x0000002053207220 */ /* 0x000fe20000410000 */
[----:B------:R4:W5:Y:S01]  /*6670*/  LDL.LU R85, [R1+0xe0] ;  /* 0x0000e00001557983 */ /* 0x0009620000300800 */
[----:B------:R-:W-:Y:S01]  /*6680*/  FFMA.FTZ R0, -R80, R80, 1 ;  /* 0x3f80000050007423 */ /* 0x000fe20000010150 */
[C---:B------:R-:W-:Y:S01]  /*6690*/  FADD.FTZ R36, -R111.reuse, R52 ;  /* 0x000000346f247221 */ /* 0x040fe20000010100 */
[----:B------:R-:W-:Y:S01]  /*66a0*/  FADD.FTZ R37, -R111, R53 ;  /* 0x000000356f257221 */ /* 0x000fe20000010100 */
[----:B------:R4:W5:Y:S01]  /*66b0*/  LDL.LU R84, [R1+0xdc] ;  /* 0x0000dc0001547983 */ /* 0x0009620000300800 */
[----:B------:R-:W-:Y:S01]  /*66c0*/  FMUL.FTZ R21, R21, R32 ;  /* 0x0000002015157220 */ /* 0x000fe20000410000 */
[----:B------:R-:W-:Y:S01]  /*66d0*/  FMUL.FTZ R36, R74, R36 ;  /* 0x000000244a247220 */ /* 0x000fe20000410000 */
[----:B------:R-:W-:Y:S01]  /*66e0*/  FMUL.FTZ R37, R72, R37 ;  /* 0x0000002548257220 */ /* 0x000fe20000410000 */
[----:B------:R4:W5:Y:S01]  /*66f0*/  LDL.LU R83, [R1+0xd8] ;  /* 0x0000d80001537983 */ /* 0x0009620000300800 */
[----:B------:R-:W-:Y:S01]  /*6700*/  FADD.FTZ R32, -R111, R48 ;  /* 0x000000306f207221 */ /* 0x000fe20000010100 */
[----:B------:R-:W-:Y:S01]  /*6710*/  FMUL.FTZ R0, R0, UR14 ;  /* 0x0000000e00007c20 */ /* 0x000fe20008410000 */
[----:B------:R-:W-:Y:S01]  /*6720*/  FMUL.FTZ R4, R4, UR14 ;  /* 0x0000000e04047c20 */ /* 0x000fe20008410000 */
[----:B------:R4:W5:Y:S01]  /*6730*/  LDL.LU R82, [R1+0xd4] ;  /* 0x0000d40001527983 */ /* 0x0009620000300800 */
[----:B------:R-:W-:Y:S01]  /*6740*/  FMUL.FTZ R32, R77, R32 ;  /* 0x000000204d207220 */ /* 0x000fe20000410000 */
        /* <DEDUP_REMOVED lines=11> */
[----:B------:R-:W-:Y:S01]  /*6800*/  FMUL.FTZ R20, R20, R33 ;  /* 0x0000002114147220 */ /* 0x000fe20000410000 */
[----:B------:R-:W-:Y:S01]  /*6810*/  FADD.FTZ R33, -R111, R49 ;  /* 0x000000316f217221 */ /* 0x000fe20000010100 */
[----:B------:R-:W-:Y:S01]  /*6820*/  F2FP.BF16.F32.PACK_AB R49, R0, R4 ;  /* 0x000000040031723e */ /* 0x000fe200000010ff */
[----:B------:R4:W5:Y:S01]  /*6830*/  LDL.LU R78, [R1+0xc4] ;  /* 0x0000c400014e7983 */ /* 0x0009620000300800 */
[----:B------:R-:W-:Y:S01]  /*6840*/  FFMA.FTZ R4, -R71, R71, 1 ;  /* 0x3f80000047047423 */ /* 0x000fe20000010147 */
[----:B------:R-:W-:Y:S01]  /*6850*/  FMUL.FTZ R33, R76, R33 ;  /* 0x000000214c217220 */ /* 0x000fe20000410000 */
[----:B------:R-:W-:Y:S01]  /*6860*/  FFMA.FTZ R0, -R70, R70, 1 ;  /* 0x3f80000046007423 */ /* 0x000fe20000010146 */
[----:B------:R4:W5:Y:S01]  /*6870*/  LDL.LU R77, [R1+0xc0] ;  /* 0x0000c000014d7983 */ /* 0x0009620000300800 */
[----:B------:R-:W-:Y:S01]  /*6880*/  F2FP.BF16.F32.PACK_AB R48, R20, R21 ;  /* 0x000000151430723e */ /* 0x000fe200000010ff */
[----:B------:R-:W-:Y:S01]  /*6890*/  FADD.FTZ R20, -R111, R64 ;  /* 0x000000406f147221 */ /* 0x000fe20000010100 */
[----:B------:R-:W-:Y:S01]  /*68a0*/  FMUL.FTZ R5, R5, R33 ;  /* 0x0000002105057220 */ /* 0x000fe20000410000 */
[----:B------:R4:W5:Y:S01]  /*68b0*/  LDL.LU R76, [R1+0xbc] ;  /* 0x0000bc00014c7983 */ /* 0x0009620000300800 */
[----:B------:R-:W-:Y:S01]  /*68c0*/  FMUL.FTZ R0, R0, UR14 ;  /* 0x0000000e00007c20 */ /* 0x000fe20008410000 */
[----:B------:R-:W-:Y:S01]  /*68d0*/  FMUL.FTZ R20, R69, R20 ;  /* 0x0000001445147220 */ /* 0x000fe20000410000 */
[----:B------:R-:W-:Y:S01]  /*68e0*/  FMUL.FTZ R4, R4, UR14 ;  /* 0x0000000e04047c20 */ /* 0x000fe20008410000 */
[----:B------:R4:W5:Y:S01]  /*68f0*/  LDL.LU R75, [R1+0xb8] ;  /* 0x0000b800014b7983 */ /* 0x0009620000300800 */
[----:B------:R-:W-:Y:S01]  /*6900*/  FMUL.FTZ R0, R0, R37 ;  /* 0x0000002500007220 */ /* 0x000fe20000410000 */
[----:B------:R-:W-:Y:S01]  /*6910*/  F2FP.BF16.F32.PACK_AB R37, R5, R17 ;  /* 0x000000110525723e */ /* 0x000fe200000010ff */
[----:B------:R-:W-:Y:S01]  /*6920*/  FFMA.FTZ R17, -R68, R68, 1 ;  /* 0x3f80000044117423 */ /* 0x000fe20000010144 */
[----:B------:R4:W5:Y:S01]  /*6930*/  LDL.LU R74, [R1+0xb4] ;  /* 0x0000b400014a7983 */ /* 0x0009620000300800 */
[----:B------:R-:W-:Y:S01]  /*6940*/  FADD.FTZ R21, -R111, R65 ;  /* 0x000000416f157221 */ /* 0x000fe20000010100 */
[----:B------:R-:W-:Y:S01]  /*6950*/  FFMA.FTZ R5, -R161, R161, 1 ;  /* 0x3f800000a1057423 */ /* 0x000fe200000101a1 */
        /* <DEDUP_REMOVED lines=8> */
[----:B------:R-:W-:Y:S01]  /*69e0*/  FMUL.FTZ R17, R5, R21 ;  /* 0x0000001505117220 */ /* 0x000fe20000410000 */
[----:B------:R4:W5:Y:S01]  /*69f0*/  LDL.LU R71, [R1+0xa8] ;  /* 0x0000a80001477983 */ /* 0x0009620000300800 */
[C---:B-1----:R-:W-:Y:S02]  /*6a00*/  SHF.L.U32 R161, R158.reuse, 0x2, RZ ;  /* 0x000000029ea17819 */ /* 0x042fe400000006ff */
[----:B------:R-:W-:Y:S01]  /*6a10*/  SHF.L.U32 R160, R158, 0x5, RZ ;  /* 0x000000059ea07819 */ /* 0x000fe200000006ff */
[----:B------:R4:W5:Y:S01]  /*6a20*/  LDL.LU R70, [R1+0xa4] ;  /* 0x0000a40001467983 */ /* 0x0009620000300800 */
[----:B------:R-:W-:Y:S03]  /*6a30*/  F2FP.BF16.F32.PACK_AB R36, R0, R4 ;  /* 0x000000040024723e */ /* 0x000fe600000010ff */
[----:B------:R4:W5:Y:S04]  /*6a40*/  LDL.LU R69, [R1+0xa0] ;  /* 0x0000a00001457983 */ /* 0x0009680000300800 */
[----:B------:R4:W5:Y:S01]  /*6a50*/  LDL.LU R68, [R1+0x9c] ;  /* 0x00009c0001447983 */ /* 0x0009620000300800 */
[----:B------:R-:W-:Y:S05]  /*6a60*/  BRA.U !UP0, `(.L_x_463) ;  /* 0x00000001089c7547 */ /* 0x000fea000b800000 */
[----:B------:R-:W2:Y:S01]  /*6a70*/  LDL.LU R101, [R1+0x74] ;  /* 0x0000740001657983 */ /* 0x000ea20000300800 */
[----:B------:R-:W1:Y:S01]  /*6a80*/  LDC R21, c[0x0][0x3b0] ;  /* 0x0000ec00ff157b82 */ /* 0x000e620000000800 */
[----:B------:R-:W-:Y:S01]  /*6a90*/  ISETP.GE.AND P3, PT, R103, UR8, PT ;  /* 0x0000000867007c0c */ /* 0x000fe2000bf66270 */
[----:B------:R-:W-:Y:S01]  /*6aa0*/  ULOP3.LUT UR16, UR36, 0x1, URZ, 0xc0, !UPT ;  /* 0x0000000124107892 */ /* 0x000fe2000f8ec0ff */
[----:B------:R-:W3:Y:S01]  /*6ab0*/  LDL.LU R53, [R1+0x70] ;  /* 0x0000700001357983 */ /* 0x000ee20000300800 */
[----:B------:R-:W-:Y:S02]  /*6ac0*/  IADD3 R4, P0, PT, RZ, -UR31, RZ ;  /* 0x8000001fff047c10 */ /* 0x000fe4000ff1e0ff */
[----:B------:R-:W-:Y:S01]  /*6ad0*/  UISETP.NE.U32.AND UP1, UPT, UR16, 0x1, UPT ;  /* 0x000000011000788c */ /* 0x000fe2000bf25070 */
[----:B------:R-:W4:Y:S03]  /*6ae0*/  LDL.LU R52, [R1+0x30] ;  /* 0x0000300001347983 */ /* 0x000f260000300800 */
[----:B------:R-:W-:Y:S06]  /*6af0*/  USEL UR16, UR30, 0x2000, !UP1 ;  /* 0x000020001e107887 */ /* 0x000fec000c800000 */
[----:B------:R-:W-:Y:S02]  /*6b00*/  VIADD R246, R246, UR16 ;  /* 0x00000010f6f67c36 */ /* 0x000fe40008000000 */
[----:B------:R-:W-:Y:S02]  /*6b10*/  VIADD R149, R149, UR16 ;  /* 0x0000001095957c36 */ /* 0x000fe40008000000 */
[----:B----4-:R-:W-:Y:S02]  /*6b20*/  VIADD R52, R52, UR16 ;  /* 0x0000001034347c36 */ /* 0x010fe40008000000 */
[----:B-1----:R-:W-:Y:S04]  /*6b30*/  IMAD.SHL.U32 R0, R21, 0x80, RZ ;  /* 0x0000008015007824 */ /* 0x002fe800078e00ff */
[----:B------:R-:W-:Y:S01]  /*6b40*/  IMAD.X R0, RZ, RZ, ~R0, P0 ;  /* 0x000000ffff007224 */ /* 0x000fe200000e0e00 */
[----:B------:R-:W-:Y:S04]  /*6b50*/  ISETP.GE.AND P0, PT, R103, UR8, PT ;  /* 0x0000000867007c0c */ /* 0x000fe8000bf06270 */
[----:B------:R-:W-:Y:S04]  /*6b60*/  SHF.R.S64 R4, R4, 0x1f, R0 ;  /* 0x0000001f04047819 */ /* 0x000fe80000001000 */
[----:B--2---:R-:W-:Y:S04]  /*6b70*/  IADD3 R101, P4, PT, R4, R101, RZ ;  /* 0x0000006504657210 */ /* 0x004fe80007f9e0ff */
[----:B---3--:R-:W-:Y:S01]  /*6b80*/  LEA.HI.X.SX32 R53, R0, R53, 0x1, P4 ;  /* 0x0000003500357211 */ /* 0x008fe200020f0eff */
[----:B------:R-:W-:Y:S01]  /*6b90*/  @!P3 IMAD.MOV.U32 R4, RZ, RZ, R101 ;  /* 0x000000ffff04b224 */ /* 0x000fe200078e0065 */
[----:B------:R-:W1:Y:S03]  /*6ba0*/  @!P0 LDC R0, c[0x0][0x3b4] ;  /* 0x0000ed00ff008b82 */ /* 0x000e660000000800 */
        /* <DEDUP_REMOVED lines=11> */
[----:B------:R2:W-:Y:S01]  /*6c60*/  STL [R1+0x30], R52 ;  /* 0x0000303401007387 */ /* 0x0005e20000100800 */
[C---:B---3--:R-:W-:Y:S04]  /*6c70*/  @!P0 LEA R4, P4, R21.reuse, R101, 0x7 ;  /* 0x0000006515048211 */ /* 0x048fe800078838ff */
[----:B-1----:R-:W-:Y:S05]  /*6c80*/  @!P0 LEA.HI.X R5, R21, R53, R0, 0x7, P4 ;  /* 0x0000003515058211 */ /* 0x002fea00020f3c00 */
[----:B------:R-:W-:Y:S01]  /*6c90*/  @!PT LDS RZ, [RZ] ;  /* 0x00000000fffff984 */ /* 0x000fe20000000800 */
[----:B------:R-:W-:Y:S01]  /*6ca0*/  @!PT LDS RZ, [RZ] ;  /* 0x00000000fffff984 */ /* 0x000fe20000000800 */
[----:B------:R-:W-:Y:S01]  /*6cb0*/  @!PT LDS RZ, [RZ] ;  /* 0x00000000fffff984 */ /* 0x000fe20000000800 */
[----:B------:R2:W-:Y:S04]  /*6cc0*/  @!P0 LDGSTS.E.BYPASS.LTC128B.128 [R52+0x1000], desc[UR34][R4.64] ;  /* 0x0100000004348fae */ /* 0x0005e8000b981a22 */
[----:B------:R-:W0:Y:S02]  /*6cd0*/  LDGDEPBAR ;  /* 0x00000000000079af */ /* 0x000e240000000000 */
.L_x_463:
[----:B------:R-:W3:Y:S01]  /*6ce0*/  LDL.LU R105, [R1+0x24] ;  /* 0x0000240001697983 */ /* 0x000ee20000300800 */
[----:B------:R-:W-:Y:S01]  /*6cf0*/  F2FP.BF16.F32.PACK_AB R33, R17, R20 ;  /* 0x000000141121723e */ /* 0x000fe200000010ff */
[C---:B-----5:R-:W-:Y:S01]  /*6d00*/  FADD.FTZ R28, -R109.reuse, R28 ;  /* 0x0000001c6d1c7221 */ /* 0x060fe20000010100 */
[----:B--2---:R-:W-:Y:S01]  /*6d10*/  MOV R52, 0x10 ;  /* 0x0000001000347802 */ /* 0x004fe20000000f00 */
[----:B------:R-:W2:Y:S01]  /*6d20*/  LDL.LU R104, [R1+0x20] ;  /* 0x0000200001687983 */ /* 0x000ea20000300800 */
[----:B------:R-:W-:Y:S01]  /*6d30*/  FADD.FTZ R15, -R108, R15 ;  /* 0x0000000f6c0f7221 */ /* 0x000fe20000010100 */
[----:B------:R-:W-:Y:S01]  /*6d40*/  FMUL.FTZ R28, R206, R28 ;  /* 0x0000001cce1c7220 */ /* 0x000fe20000410000 */
[C---:B------:R-:W-:Y:S01]  /*6d50*/  FADD.FTZ R25, -R109.reuse, R25 ;  /* 0x000000196d197221 */ /* 0x040fe20000010100 */
[----:B------:R-:W4:Y:S01]  /*6d60*/  LDL.LU R102, [R1+0x1c] ;  /* 0x00001c0001667983 */ /* 0x000f220000300800 */
[----:B------:R-:W-:Y:S01]  /*6d70*/  FMUL.FTZ R15, R244, R15 ;  /* 0x0000000ff40f7220 */ /* 0x000fe20000410000 */
[----:B------:R-:W-:Y:S01]  /*6d80*/  FADD.FTZ R27, -R108, R27 ;  /* 0x0000001b6c1b7221 */ /* 0x000fe20000010100 */
[----:B------:R-:W-:Y:S01]  /*6d90*/  FMUL.FTZ R25, R212, R25 ;  /* 0x00000019d4197220 */ /* 0x000fe20000410000 */
[----:B------:R-:W4:Y:S01]  /*6da0*/  LDL.LU R101, [R1+0x18] ;  /* 0x0000180001657983 */ /* 0x000f220000300800 */
[----:B------:R-:W-:Y:S01]  /*6db0*/  FADD.FTZ R41, -R109, R41 ;  /* 0x000000296d297221 */ /* 0x000fe20000010100 */
[----:B------:R-:W-:Y:S01]  /*6dc0*/  FMUL.FTZ R27, R235, R27 ;  /* 0x0000001beb1b7220 */ /* 0x000fe20000410000 */
[----:B------:R-:W-:Y:S01]  /*6dd0*/  FADD.FTZ R24, -R109, R24 ;  /* 0x000000186d187221 */ /* 0x000fe20000010100 */
[----:B------:R-:W4:Y:S01]  /*6de0*/  LDL.LU R65, [R1+0x14] ;  /* 0x0000140001417983 */ /* 0x000f220000300800 */
[----:B------:R-:W-:Y:S01]  /*6df0*/  FMUL.FTZ R41, R185, R41 ;  /* 0x00000029b9297220 */ /* 0x000fe20000410000 */
[----:B------:R-:W-:Y:S01]  /*6e00*/  FADD.FTZ R40, -R109, R40 ;  /* 0x000000286d287221 */ /* 0x000fe20000010100 */
[----:B------:R-:W-:Y:S01]  /*6e10*/  FMUL.FTZ R24, R213, R24 ;  /* 0x00000018d5187220 */ /* 0x000fe20000410000 */
[----:B------:R-:W4:Y:S01]  /*6e20*/  LDL.LU R64, [R1+0x10] ;  /* 0x0000100001407983 */ /* 0x000f220000300800 */
[C---:B------:R-:W-:Y:S01]  /*6e30*/  FADD.FTZ R6, -R110.reuse, R6 ;  /* 0x000000066e067221 */ /* 0x040fe20000010100 */
[----:B------:R-:W-:Y:S01]  /*6e40*/  FADD.FTZ R7, -R110, R7 ;  /* 0x000000076e077221 */ /* 0x000fe20000010100 */
[----:B------:R-:W-:Y:S01]  /*6e50*/  FFMA.FTZ R0, -R228, R228, 1 ;  /* 0x3f800000e4007423 */ /* 0x000fe200000101e4 */
[----:B------:R1:W-:Y:S01]  /*6e60*/  STS [R162+0x8000], R3 ;  /* 0x00800003a2007388 */ /* 0x0003e20000000800 */
[----:B------:R-:W-:Y:S01]  /*6e70*/  FMUL.FTZ R6, R209, R6 ;  /* 0x00000006d1067220 */ /* 0x000fe20000410000 */
[----:B------:R-:W-:Y:S01]  /*6e80*/  FMUL.FTZ R7, R208, R7 ;  /* 0x00000007d0077220 */ /* 0x000fe20000410000 */
[----:B------:R-:W-:Y:S01]  /*6e90*/  FMUL.FTZ R0, R0, UR14 ;  /* 0x0000000e00007c20 */ /* 0x000fe20008410000 */
[C---:B------:R-:W-:Y:S01]  /*6ea0*/  FADD.FTZ R18, -R110.reuse, R18 ;  /* 0x000000126e127221 */ /* 0x040fe20000010100 */
[C---:B------:R-:W-:Y:S01]  /*6eb0*/  FADD.FTZ R34, -R110.reuse, R34 ;  /* 0x000000226e227221 */ /* 0x040fe20000010100 */
[----:B------:R-:W-:Y:S01]  /*6ec0*/  FADD.FTZ R35, -R110, R35 ;  /* 0x000000236e237221 */ /* 0x000fe20000010100 */
[----:B------:R-:W-:Y:S01]  /*6ed0*/  FMUL.FTZ R4, R0, R7 ;  /* 0x0000000700047220 */ /* 0x000fe20000410000 */
[----:B------:R-:W-:Y:S01]  /*6ee0*/  FMUL.FTZ R18, R195, R18 ;  /* 0x00000012c3127220 */ /* 0x000fe20000410000 */
[----:B------:R-:W-:Y:S01]  /*6ef0*/  FFMA.FTZ R17, -R207, R207, 1 ;  /* 0x3f800000cf117423 */ /* 0x000fe200000101cf */
[----:B------:R-:W-:Y:S01]  /*6f00*/  FMUL.FTZ R34, R178, R34 ;  /* 0x00000022b2227220 */ /* 0x000fe20000410000 */
[----:B------:R-:W-:Y:S01]  /*6f10*/  FMUL.FTZ R35, R177, R35 ;  /* 0x00000023b1237220 */ /* 0x000fe20000410000 */
[----:B------:R-:W4:Y:S01]  /*6f20*/  LDL.LU R53, [R1+0x4] ;  /* 0x0000040001357983 */ /* 0x000f220000300800 */
[----:B------:R-:W-:Y:S01]  /*6f30*/  FMUL.FTZ R17, R17, UR14 ;  /* 0x0000000e11117c20 */ /* 0x000fe20008410000 */
[----:B------:R-:W-:Y:S01]  /*6f40*/  FFMA.FTZ R0, -R221, R221, 1 ;  /* 0x3f800000dd007423 */ /* 0x000fe200000101dd */
[C---:B------:R-:W-:Y:S01]  /*6f50*/  FADD.FTZ R19, -R110.reuse, R19 ;  /* 0x000000136e137221 */ /* 0x040fe20000010100 */
[----:B------:R-:W-:Y:S01]  /*6f60*/  FADD.FTZ R23, -R110, R23 ;  /* 0x000000176e177221 */ /* 0x000fe20000010100 */
[----:B------:R-:W-:Y:S01]  /*6f70*/  FMUL.FTZ R34, R17, R34 ;  /* 0x0000002211227220 */ /* 0x000fe20000410000 */
[----:B------:R-:W-:Y:S01]  /*6f80*/  FMUL.FTZ R5, R0, UR14 ;  /* 0x0000000e00057c20 */ /* 0x000fe20008410000 */
[----:B------:R-:W-:Y:S01]  /*6f90*/  FFMA.FTZ R0, -R217, R217, 1 ;  /* 0x3f800000d9007423 */ /* 0x000fe200000101d9 */
[----:B------:R-:W-:Y:S01]  /*6fa0*/  FMUL.FTZ R19, R194, R19 ;  /* 0x00000013c2137220 */ /* 0x000fe20000410000 */
[----:B------:R-:W-:Y:S01]  /*6fb0*/  FMUL.FTZ R23, R189, R23 ;  /* 0x00000017bd177220 */ /* 0x000fe20000410000 */
[----:B------:R-:W-:Y:S01]  /*6fc0*/  FADD.FTZ R38, -R110, R38 ;  /* 0x000000266e267221 */ /* 0x000fe20000010100 */
[----:B------:R-:W-:Y:S01]  /*6fd0*/  FMUL.FTZ R0, R0, UR14 ;  /* 0x0000000e00007c20 */ /* 0x000fe20008410000 */
[----:B------:R-:W-:Y:S01]  /*6fe0*/  FMUL.FTZ R19, R5, R19 ;  /* 0x0000001305137220 */ /* 0x000fe20000410000 */
[----:B-1----:R-:W-:Y:S01]  /*6ff0*/  FFMA.FTZ R3, -R229, R229, 1 ;  /* 0x3f800000e5037423 */ /* 0x002fe200000101e5 */
[----:B------:R-:W-:Y:S01]  /*7000*/  FFMA.FTZ R5, -R198, R198, 1 ;  /* 0x3f800000c6057423 */ /* 0x000fe200000101c6 */
[----:B------:R-:W-:Y:S01]  /*7010*/  FMUL.FTZ R23, R0, R23 ;  /* 0x0000001700177220 */ /* 0x000fe20000410000 */
[----:B------:R-:W-:Y:S01]  /*7020*/  FADD.FTZ R0, -R110, R39 ;  /* 0x000000276e007221 */ /* 0x000fe20000010100 */
[----:B------:R-:W-:Y:S01]  /*7030*/  FMUL.FTZ R3, R3, UR14 ;  /* 0x0000000e03037c20 */ /* 0x000fe20008410000 */
[----:B------:R-:W-:Y:S01]  /*7040*/  FMUL.FTZ R38, R173, R38 ;  /* 0x00000026ad267220 */ /* 0x000fe20000410000 */
[----:B------:R-:W-:Y:S01]  /*7050*/  FMUL.FTZ R5, R5, UR14 ;  /* 0x0000000e05057c20 */ /* 0x000fe20008410000 */
[----:B------:R-:W-:Y:S01]  /*7060*/  FMUL.FTZ R0, R172, R0 ;  /* 0x00000000ac007220 */ /* 0x000fe20000410000 */
[----:B------:R-:W-:Y:S01]  /*7070*/  FMUL.FTZ R6, R3, R6 ;  /* 0x0000000603067220 */ /* 0x000fe20000410000 */
[----:B------:R-:W-:Y:S01]  /*7080*/  FFMA.FTZ R3, -R222, R222, 1 ;  /* 0x3f800000de037423 */ /* 0x000fe200000101de */
[C---:B------:R-:W-:Y:S01]  /*7090*/  FADD.FTZ R50, -R110.reuse, R50 ;  /* 0x000000326e327221 */ /* 0x040fe20000010100 */
[----:B------:R-:W-:Y:S01]  /*70a0*/  FMUL.FTZ R0, R5, R0 ;  /* 0x0000000005007220 */ /* 0x000fe20000410000 */
[----:B------:R-:W-:Y:S01]  /*70b0*/  FADD.FTZ R54, -R110, R54 ;  /* 0x000000366e367221 */ /* 0x000fe20000010100 */
[----:B------:R-:W-:Y:S01]  /*70c0*/  FMUL.FTZ R7, R3, UR14 ;  /* 0x0000000e03077c20 */ /* 0x000fe20008410000 */
[----:B------:R-:W-:Y:S01]  /*70d0*/  F2FP.BF16.F32.PACK_AB R4, R4, R6 ;  /* 0x000000060404723e */ /* 0x000fe200000010ff */
[----:B------:R-:W-:Y:S01]  /*70e0*/  FFMA.FTZ R6, -R199, R199, 1 ;  /* 0x3f800000c7067423 */ /* 0x000fe200000101c7 */
[----:B------:R-:W-:Y:S01]  /*70f0*/  FFMA.FTZ R3, -R219, R219, 1 ;  /* 0x3f800000db037423 */ /* 0x000fe200000101db */
[----:B------:R-:W-:Y:S01]  /*7100*/  FMUL.FTZ R18, R7, R18 ;  /* 0x0000001207127220 */ /* 0x000fe20000410000 */
[----:B------:R-:W-:Y:S01]  /*7110*/  FFMA.FTZ R7, -R204, R204, 1 ;  /* 0x3f800000cc077423 */ /* 0x000fe200000101cc */
[----:B------:R-:W-:Y:S01]  /*7120*/  FMUL.FTZ R6, R6, UR14 ;  /* 0x0000000e06067c20 */ /* 0x000fe20008410000 */
[----:B------:R1:W-:Y:S01]  /*7130*/  STS [R162+0x8400], R4 ;  /* 0x00840004a2007388 */ /* 0x0003e20000000800 */
[----:B------:R-:W-:Y:S01]  /*7140*/  FADD.FTZ R22, -R110, R22 ;  /* 0x000000166e167221 */ /* 0x000fe20000010100 */
[----:B------:R-:W-:Y:S01]  /*7150*/  FMUL.FTZ R7, R7, UR14 ;  /* 0x0000000e07077c20 */ /* 0x000fe20008410000 */
[----:B------:R-:W-:Y:S01]  /*7160*/  FMUL.FTZ R38, R6, R38 ;  /* 0x0000002606267220 */ /* 0x000fe20000410000 */
[----:B------:R-:W-:Y:S01]  /*7170*/  FFMA.FTZ R6, -R184, R184, 1 ;  /* 0x3f800000b8067423 */ /* 0x000fe200000101b8 */
[----:B------:R-:W-:Y:S01]  /*7180*/  FMUL.FTZ R50, R168, R50 ;  /* 0x00000032a8327220 */ /* 0x000fe20000410000 */
[----:B------:R-:W-:Y:S01]  /*7190*/  FMUL.FTZ R35, R7, R35 ;  /* 0x0000002307237220 */ /* 0x000fe20000410000 */
[----:B------:R-:W-:Y:S01]  /*71a0*/  FMUL.FTZ R54, R165, R54 ;  /* 0x00000036a5367220 */ /* 0x000fe20000410000 */
[----:B------:R-:W-:Y:S01]  /*71b0*/  F2FP.BF16.F32.PACK_AB R38, R0, R38 ;  /* 0x000000260026723e */ /* 0x000fe200000010ff */
[----:B------:R-:W-:Y:S01]  /*71c0*/  FFMA.FTZ R0, -R179, R179, 1 ;  /* 0x3f800000b3007423 */ /* 0x000fe200000101b3 */
[----:B------:R-:W-:Y:S01]  /*71d0*/  FMUL.FTZ R6, R6, UR14 ;  /* 0x0000000e06067c20 */ /* 0x000fe20008410000 */
[----:B------:R-:W-:Y:S01]  /*71e0*/  F2FP.BF16.F32.PACK_AB R34, R35, R34 ;  /* 0x000000222322723e */ /* 0x000fe200000010ff */
[----:B------:R-:W-:Y:S01]  /*71f0*/  FMUL.FTZ R3, R3, UR14 ;  /* 0x0000000e03037c20 */ /* 0x000fe20008410000 */
[----:B------:R-:W-:Y:S01]  /*7200*/  SEL R35, R52, 0xfffffff0, !P5 ;  /* 0xfffffff034237807 */ /* 0x000fe20006800000 */
[----:B------:R-:W-:Y:S01]  /*7210*/  FMUL.FTZ R0, R0, UR14 ;  /* 0x0000000e00007c20 */ /* 0x000fe20008410000 */
[----:B------:R-:W4:Y:S01]  /*7220*/  LDL.LU R52, [R1] ;  /* 0x0000000001347983 */ /* 0x000f220000300800 */
[----:B------:R-:W-:Y:S01]  /*7230*/  FMUL.FTZ R22, R190, R22 ;  /* 0x00000016be167220 */ /* 0x000fe20000410000 */
[----:B------:R-:W-:Y:S01]  /*7240*/  FFMA.FTZ R5, -R183, R183, 1 ;  /* 0x3f800000b7057423 */ /* 0x000fe200000101b7 */
[----:B------:R-:W-:Y:S01]  /*7250*/  FMUL.FTZ R50, R6, R50 ;  /* 0x0000003206327220 */ /* 0x000fe20000410000 */
[----:B------:R-:W-:Y:S01]  /*7260*/  FMUL.FTZ R54, R0, R54 ;  /* 0x0000003600367220 */ /* 0x000fe20000410000 */
[C---:B------:R-:W-:Y:S01]  /*7270*/  FADD.FTZ R0, -R110.reuse, R67 ;  /* 0x000000436e007221 */ /* 0x040fe20000010100 */
[----:B------:R-:W-:Y:S01]  /*7280*/  FFMA.FTZ R6, -R169, R169, 1 ;  /* 0x3f800000a9067423 */ /* 0x000fe200000101a9 */
[----:B------:R-:W-:Y:S01]  /*7290*/  FMUL.FTZ R22, R3, R22 ;  /* 0x0000001603167220 */ /* 0x000fe20000410000 */
[----:B------:R-:W-:Y:S01]  /*72a0*/  FMUL.FTZ R21, R5, UR14 ;  /* 0x0000000e05157c20 */ /* 0x000fe20008410000 */
[----:B------:R-:W-:Y:S01]  /*72b0*/  FADD.FTZ R5, -R110, R66 ;  /* 0x000000426e057221 */ /* 0x000fe20000010100 */
[----:B------:R-:W-:Y:S01]  /*72c0*/  FFMA.FTZ R7, -R170, R170, 1 ;  /* 0x3f800000aa077423 */ /* 0x000fe200000101aa */
[----:B------:R-:W-:Y:S01]  /*72d0*/  FMUL.FTZ R0, R115, R0 ;  /* 0x0000000073007220 */ /* 0x000fe20000410000 */
[----:B------:R-:W-:Y:S01]  /*72e0*/  FMUL.FTZ R6, R6, UR14 ;  /* 0x0000000e06067c20 */ /* 0x000fe20008410000 */
[----:B------:R-:W-:Y:S01]  /*72f0*/  F2FP.BF16.F32.PACK_AB R32, R23, R22 ;  /* 0x000000161720723e */ /* 0x000fe200000010ff */
[----:B------:R-:W-:Y:S01]  /*7300*/  FMUL.FTZ R5, R164, R5 ;  /* 0x00000005a4057220 */ /* 0x000fe20000410000 */
[----:B------:R-:W-:Y:S01]  /*7310*/  FMUL.FTZ R7, R7, UR14 ;  /* 0x0000000e07077c20 */ /* 0x000fe20008410000 */
[----:B------:R-:W-:Y:S01]  /*7320*/  FMUL.FTZ R22, R6, R0 ;  /* 0x0000000006167220 */ /* 0x000fe20000410000 */
[----:B------:R-:W-:Y:S01]  /*7330*/  F2FP.BF16.F32.PACK_AB R3, R19, R18 ;  /* 0x000000121303723e */ /* 0x000fe200000010ff */
[----:B-1----:R-:W-:Y:S01]  /*7340*/  FADD.FTZ R4, -R109, R13 ;  /* 0x0000000d6d047221 */ /* 0x002fe20000010100 */
[----:B------:R-:W-:Y:S01]  /*7350*/  IADD3 R0, PT, PT, R162, R35, RZ ;  /* 0x00000023a2007210 */ /* 0x000fe20007ffe0ff */
[----:B------:R-:W-:Y:S01]  /*7360*/  FMUL.FTZ R5, R7, R5 ;  /* 0x0000000507057220 */ /* 0x000fe20000410000 */
[----:B------:R-:W-:Y:S01]  /*7370*/  FADD.FTZ R12, -R109, R12 ;  /* 0x0000000c6d0c7221 */ /* 0x000fe20000010100 */
[----:B------:R-:W-:Y:S01]  /*7380*/  FFMA.FTZ R6, -R248, R248, 1 ;  /* 0x3f800000f8067423 */ /* 0x000fe200000101f8 */
[----:B------:R-:W-:Y:S01]  /*7390*/  FMUL.FTZ R4, R226, R4 ;  /* 0x00000004e2047220 */ /* 0x000fe20000410000 */
[----:B------:R1:W-:Y:S01]  /*73a0*/  STS [R0+0x8400], R3 ;  /* 0x0084000300007388 */ /* 0x0003e20000000800 */
[----:B------:R-:W-:Y:S01]  /*73b0*/  F2FP.BF16.F32.PACK_AB R22, R22, R5 ;  /* 0x000000051616723e */ /* 0x000fe200000010ff */
[----:B------:R-:W-:Y:S01]  /*73c0*/  FFMA.FTZ R5, -R247, R247, 1 ;  /* 0x3f800000f7057423 */ /* 0x000fe200000101f7 */
[----:B------:R-:W-:Y:S01]  /*73d0*/  FMUL.FTZ R12, R227, R12 ;  /* 0x0000000ce30c7220 */ /* 0x000fe20000410000 */
[----:B------:R-:W-:Y:S01]  /*73e0*/  FMUL.FTZ R6, R6, UR14 ;  /* 0x0000000e06067c20 */ /* 0x000fe20008410000 */
[----:B------:R-:W-:Y:S01]  /*73f0*/  FADD.FTZ R8, -R109, R8 ;  /* 0x000000086d087221 */ /* 0x000fe20000010100 */
[----:B------:R-:W-:Y:S01]  /*7400*/  FMUL.FTZ R5, R5, UR14 ;  /* 0x0000000e05057c20 */ /* 0x000fe20008410000 */
[----:B------:R-:W-:Y:S01]  /*7410*/  FADD.FTZ R9, -R109, R9 ;  /* 0x000000096d097221 */ /* 0x000fe20000010100 */
[----:B------:R-:W-:Y:S01]  /*7420*/  FMUL.FTZ R12, R6, R12 ;  /* 0x0000000c060c7220 */ /* 0x000fe20000410000 */
[----:B------:R-:W-:Y:S01]  /*7430*/  FMUL.FTZ R13, R233, R8 ;  /* 0x00000008e90d7220 */ /* 0x000fe20000410000 */
[----:B------:R-:W-:Y:S01]  /*7440*/  FMUL.FTZ R20, R5, R4 ;  /* 0x0000000405147220 */ /* 0x000fe20000410000 */
[----:B------:R-:W-:Y:S01]  /*7450*/  FADD.FTZ R4, -R109, R29 ;  /* 0x0000001d6d047221 */ /* 0x000fe20000010100 */
[----:B------:R-:W-:Y:S01]  /*7460*/  FFMA.FTZ R6, -R237, R237, 1 ;  /* 0x3f800000ed067423 */ /* 0x000fe200000101ed */
[----:B------:R-:W-:Y:S01]  /*7470*/  FFMA.FTZ R8, -R252, R252, 1 ;  /* 0x3f800000fc087423 */ /* 0x000fe200000101fc */
[----:B------:R-:W-:Y:S01]  /*7480*/  FFMA.FTZ R7, -R249, R249, 1 ;  /* 0x3f800000f9077423 */ /* 0x000fe200000101f9 */
[----:B------:R-:W-:Y:S01]  /*7490*/  FFMA.FTZ R5, -R234, R234, 1 ;  /* 0x3f800000ea057423 */ /* 0x000fe200000101ea */
[----:B------:R-:W-:Y:S01]  /*74a0*/  FMUL.FTZ R6, R6, UR14 ;  /* 0x0000000e06067c20 */ /* 0x000fe20008410000 */
[----:B------:R-:W-:Y:S01]  /*74b0*/  FMUL.FTZ R9, R232, R9 ;  /* 0x00000009e8097220 */ /* 0x000fe20000410000 */
[----:B------:R-:W-:Y:S01]  /*74c0*/  FMUL.FTZ R8, R8, UR14 ;  /* 0x0000000e08087c20 */ /* 0x000fe20008410000 */
[----:B------:R-:W-:Y:S01]  /*74d0*/  FMUL.FTZ R7, R7, UR14 ;  /* 0x0000000e07077c20 */ /* 0x000fe20008410000 */
[----:B------:R-:W-:Y:S01]  /*74e0*/  FMUL.FTZ R4, R205, R4 ;  /* 0x00000004cd047220 */ /* 0x000fe20000410000 */
[----:B------:R-:W-:Y:S01]  /*74f0*/  FMUL.FTZ R5, R5, UR14 ;  /* 0x0000000e05057c20 */ /* 0x000fe20008410000 */
[----:B------:R-:W-:Y:S01]  /*7500*/  FMUL.FTZ R18, R6, R28 ;  /* 0x0000001c06127220 */ /* 0x000fe20000410000 */
[----:B------:R-:W-:Y:S01]  /*7510*/  FMUL.FTZ R13, R8, R13 ;  /* 0x0000000d080d7220 */ /* 0x000fe20000410000 */
[----:B------:R-:W-:Y:S01]  /*7520*/  FMUL.FTZ R9, R7, R9 ;  /* 0x0000000907097220 */ /* 0x000fe20000410000 */
[----:B------:R-:W-:Y:S01]  /*7530*/  FMUL.FTZ R4, R5, R4 ;  /* 0x0000000405047220 */ /* 0x000fe20000410000 */
[----:B------:R-:W-:Y:S01]  /*7540*/  FFMA.FTZ R8, -R241, R241, 1 ;  /* 0x3f800000f1087423 */ /* 0x000fe200000101f1 */
[----:B------:R1:W-:Y:S01]  /*7550*/  STS [R0+0x8000], R16 ;  /* 0x0080001000007388 */ /* 0x0003e20000000800 */
[----:B------:R-:W-:Y:S01]  /*7560*/  FFMA.FTZ R5, -R216, R216, 1 ;  /* 0x3f800000d8057423 */ /* 0x000fe200000101d8 */
[----:B-1----:R-:W-:Y:S01]  /*7570*/  F2FP.BF16.F32.PACK_AB R3, R9, R13 ;  /* 0x0000000d0903723e */ /* 0x002fe200000010ff */
[----:B------:R-:W-:Y:S01]  /*7580*/  FMUL.FTZ R8, R8, UR14 ;  /* 0x0000000e08087c20 */ /* 0x000fe20008410000 */
[----:B------:R-:W-:Y:S01]  /*7590*/  F2FP.BF16.F32.PACK_AB R18, R4, R18 ;  /* 0x000000120412723e */ /* 0x000fe200000010ff */
[----:B------:R-:W-:Y:S01]  /*75a0*/  FADD.FTZ R4, -R109, R45 ;  /* 0x0000002d6d047221 */ /* 0x000fe20000010100 */
[----:B------:R-:W-:Y:S01]  /*75b0*/  FMUL.FTZ R5, R5, UR14 ;  /* 0x0000000e05057c20 */ /* 0x000fe20008410000 */
[----:B------:R-:W-:Y:S01]  /*75c0*/  FMUL.FTZ R24, R8, R24 ;  /* 0x0000001808187220 */ /* 0x000fe20000410000 */
[----:B------:R2:W-:Y:S01]  /*75d0*/  STS [R162+0xa000], R3 ;  /* 0x00a00003a2007388 */ /* 0x0005e20000000800 */
[----:B------:R-:W-:Y:S01]  /*75e0*/  FMUL.FTZ R4, R180, R4 ;  /* 0x00000004b4047220 */ /* 0x000fe20000410000 */
[----:B------:R-:W-:Y:S01]  /*75f0*/  FFMA.FTZ R8, -R225, R225, 1 ;  /* 0x3f800000e1087423 */ /* 0x000fe200000101e1 */
[----:B------:R-:W-:Y:S01]  /*7600*/  FADD.FTZ R44, -R109, R44 ;  /* 0x0000002c6d2c7221 */ /* 0x000fe20000010100 */
[----:B------:R-:W-:Y:S01]  /*7610*/  FFMA.FTZ R6, -R218, R218, 1 ;  /* 0x3f800000da067423 */ /* 0x000fe200000101da */
[----:B------:R-:W-:Y:S01]  /*7620*/  F2FP.BF16.F32.PACK_AB R20, R20, R12 ;  /* 0x0000000c1414723e */ /* 0x000fe200000010ff */
[----:B------:R-:W-:Y:S01]  /*7630*/  FMUL.FTZ R40, R186, R40 ;  /* 0x00000028ba287220 */ /* 0x000fe20000410000 */
[----:B------:R-:W-:Y:S01]  /*7640*/  FMUL.FTZ R8, R8, UR14 ;  /* 0x0000000e08087c20 */ /* 0x000fe20008410000 */
[----:B------:R-:W-:Y:S01]  /*7650*/  FMUL.FTZ R12, R5, R4 ;  /* 0x00000004050c7220 */ /* 0x000fe20000410000 */
[----:B------:R-:W-:Y:S01]  /*7660*/  FMUL.FTZ R44, R181, R44 ;  /* 0x0000002cb52c7220 */ /* 0x000fe20000410000 */
[----:B------:R-:W-:Y:S01]  /*7670*/  FMUL.FTZ R6, R6, UR14 ;  /* 0x0000000e06067c20 */ /* 0x000fe20008410000 */
[----:B------:R-:W-:Y:S01]  /*7680*/  FFMA.FTZ R5, -R201, R201, 1 ;  /* 0x3f800000c9057423 */ /* 0x000fe200000101c9 */
[----:B------:R-:W-:Y:S01]  /*7690*/  FMUL.FTZ R40, R8, R40 ;  /* 0x0000002808287220 */ /* 0x000fe20000410000 */
[----:B------:R-:W-:Y:S01]  /*76a0*/  FADD.FTZ R60, -R109, R60 ;  /* 0x0000003c6d3c7221 */ /* 0x000fe20000010100 */
[----:B------:R-:W-:Y:S01]  /*76b0*/  FMUL.FTZ R44, R6, R44 ;  /* 0x0000002c062c7220 */ /* 0x000fe20000410000 */
[----:B------:R-:W-:Y:S01]  /*76c0*/  FMUL.FTZ R8, R5, UR14 ;  /* 0x0000000e05087c20 */ /* 0x000fe20008410000 */
[----:B------:R-:W-:Y:S01]  /*76d0*/  FADD.FTZ R4, -R109, R61 ;  /* 0x0000003d6d047221 */ /* 0x000fe20000010100 */
[----:B------:R-:W-:Y:S01]  /*76e0*/  FFMA.FTZ R6, -R192, R192, 1 ;  /* 0x3f800000c0067423 */ /* 0x000fe200000101c0 */
[----:B------:R-:W-:Y:S01]  /*76f0*/  FFMA.FTZ R5, -R191, R191, 1 ;  /* 0x3f800000bf057423 */ /* 0x000fe200000101bf */
[----:B------:R-:W-:Y:S01]  /*7700*/  FMUL.FTZ R60, R174, R60 ;  /* 0x0000003cae3c7220 */ /* 0x000fe20000410000 */
[----:B------:R-:W-:Y:S01]  /*7710*/  FMUL.FTZ R4, R171, R4 ;  /* 0x00000004ab047220 */ /* 0x000fe20000410000 */
[----:B------:R-:W-:Y:S01]  /*7720*/  FMUL.FTZ R6, R6, UR14 ;  /* 0x0000000e06067c20 */ /* 0x000fe20008410000 */
[----:B------:R-:W-:Y:S01]  /*7730*/  FMUL.FTZ R5, R5, UR14 ;  /* 0x0000000e05057c20 */ /* 0x000fe20008410000 */
[C---:B------:R-:W-:Y:S01]  /*7740*/  FADD.FTZ R14, -R108.reuse, R14 ;  /* 0x0000000e6c0e7221 */ /* 0x040fe20000010100 */
[----:B------:R-:W-:Y:S01]  /*7750*/  FADD.FTZ R11, -R108, R11 ;  /* 0x0000000b6c0b7221 */ /* 0x000fe20000010100 */
[----:B------:R-:W-:Y:S01]  /*7760*/  FMUL.FTZ R16, R6, R60 ;  /* 0x0000003c06107220 */ /* 0x000fe20000410000 */
[----:B------:R-:W-:Y:S01]  /*7770*/  FMUL.FTZ R4, R5, R4 ;  /* 0x0000000405047220 */ /* 0x000fe20000410000 */
[----:B------:R-:W-:Y:S01]  /*7780*/  FMUL.FTZ R14, R245, R14 ;  /* 0x0000000ef50e7220 */ /* 0x000fe20000410000 */
[----:B------:R-:W-:Y:S01]  /*7790*/  FADD.FTZ R56, -R109, R56 ;  /* 0x000000386d387221 */ /* 0x000fe20000010100 */
[----:B------:R-:W-:Y:S01]  /*77a0*/  FADD.FTZ R10, -R108, R10 ;  /* 0x0000000a6c0a7221 */ /* 0x000fe20000010100 */
[----:B------:R-:W-:Y:S01]  /*77b0*/  FMUL.FTZ R11, R250, R11 ;  /* 0x0000000bfa0b7220 */ /* 0x000fe20000410000 */
[----:B------:R-:W-:Y:S01]  /*77c0*/  F2FP.BF16.F32.PACK_AB R16, R4, R16 ;  /* 0x000000100410723e */ /* 0x000fe200000010ff */
[----:B------:R-:W-:Y:S01]  /*77d0*/  FMUL.FTZ R56, R176, R56 ;  /* 0x00000038b0387220 */ /* 0x000fe20000410000 */
[C---:B------:R-:W-:Y:S01]  /*77e0*/  FADD.FTZ R26, -R108.reuse, R26 ;  /* 0x0000001a6c1a7221 */ /* 0x040fe20000010100 */
[----:B------:R-:W-:Y:S01]  /*77f0*/  FMUL.FTZ R10, R251, R10 ;  /* 0x0000000afb0a7220 */ /* 0x000fe20000410000 */
[----:B------:R-:W-:Y:S01]  /*7800*/  FADD.FTZ R30, -R108, R30 ;  /* 0x0000001e6c1e7221 */ /* 0x000fe20000010100 */
[----:B------:R-:W-:Y:S01]  /*7810*/  FMUL.FTZ R56, R8, R56 ;  /* 0x0000003808387220 */ /* 0x000fe20000410000 */
[----:B------:R-:W-:Y:S01]  /*7820*/  FMUL.FTZ R26, R236, R26 ;  /* 0x0000001aec1a7220 */ /* 0x000fe20000410000 */
[C---:B------:R-:W-:Y:S01]  /*7830*/  FADD.FTZ R31, -R108.reuse, R31 ;  /* 0x0000001f6c1f7221 */ /* 0x040fe20000010100 */
[----:B------:R-:W-:Y:S01]  /*7840*/  FMUL.FTZ R30, R231, R30 ;  /* 0x0000001ee71e7220 */ /* 0x000fe20000410000 */
[----:B------:R-:W-:Y:S01]  /*7850*/  FADD.FTZ R42, -R108, R42 ;  /* 0x0000002a6c2a7221 */ /* 0x000fe20000010100 */
[----:B------:R-:W-:Y:S01]  /*7860*/  FFMA.FTZ R7, -R240, R240, 1 ;  /* 0x3f800000f0077423 */ /* 0x000fe200000101f0 */
[----:B------:R-:W-:Y:S01]  /*7870*/  FMUL.FTZ R31, R230, R31 ;  /* 0x0000001fe61f7220 */ /* 0x000fe20000410000 */
[----:B------:R-:W-:Y:S01]  /*7880*/  FADD.FTZ R58, -R108, R58 ;  /* 0x0000003a6c3a7221 */ /* 0x000fe20000010100 */
[----:B------:R-:W-:Y:S01]  /*7890*/  FMUL.FTZ R42, R211, R42 ;  /* 0x0000002ad32a7220 */ /* 0x000fe20000410000 */
[----:B------:R-:W-:Y:S01]  /*78a0*/  FMUL.FTZ R7, R7, UR14 ;  /* 0x0000000e07077c20 */ /* 0x000fe20008410000 */
[----:B------:R-:W-:Y:S01]  /*78b0*/  FADD.FTZ R55, -R110, R55 ;  /* 0x000000376e377221 */ /* 0x000fe20000010100 */
[----:B------:R-:W-:Y:S01]  /*78c0*/  FMUL.FTZ R58, R196, R58 ;  /* 0x0000003ac43a7220 */ /* 0x000fe20000410000 */
[----:B------:R-:W-:Y:S01]  /*78d0*/  FFMA.FTZ R17, -R182, R182, 1 ;  /* 0x3f800000b6117423 */ /* 0x000fe200000101b6 */
[----:B------:R-:W-:Y:S01]  /*78e0*/  FMUL.FTZ R19, R7, R25 ;  /* 0x0000001907137220 */ /* 0x000fe20000410000 */
[----:B------:R-:W-:Y:S01]  /*78f0*/  FFMA.FTZ R7, -R224, R224, 1 ;  /* 0x3f800000e0077423 */ /* 0x000fe200000101e0 */
[----:B------:R-:W-:Y:S01]  /*7900*/  FADD.FTZ R57, -R109, R57 ;  /* 0x000000396d397221 */ /* 0x000fe20000010100 */
[----:B------:R-:W-:Y:S01]  /*7910*/  FMUL.FTZ R55, R166, R55 ;  /* 0x00000037a6377220 */ /* 0x000fe20000410000 */
[----:B------:R-:W-:Y:S01]  /*7920*/  FMUL.FTZ R17, R17, UR14 ;  /* 0x0000000e11117c20 */ /* 0x000fe20008410000 */
[----:B------:R-:W-:Y:S01]  /*7930*/  F2FP.BF16.F32.PACK_AB R19, R19, R24 ;  /* 0x000000181313723e */ /* 0x000fe200000010ff */
[----:B------:R-:W-:Y:S01]  /*7940*/  FMUL.FTZ R7, R7, UR14 ;  /* 0x0000000e07077c20 */ /* 0x000fe20008410000 */
[----:B------:R-:W-:Y:S01]  /*7950*/  FMUL.FTZ R57, R175, R57 ;  /* 0x00000039af397220 */ /* 0x000fe20000410000 */
[----:B------:R-:W-:Y:S01]  /*7960*/  FADD.FTZ R51, -R110, R51 ;  /* 0x000000336e337221 */ /* 0x000fe20000010100 */
[----:B------:R-:W-:Y:S01]  /*7970*/  FMUL.FTZ R23, R17, R55 ;  /* 0x0000003711177220 */ /* 0x000fe20000410000 */
[----:B------:R-:W-:Y:S01]  /*7980*/  FMUL.FTZ R13, R7, R41 ;  /* 0x00000029070d7220 */ /* 0x000fe20000410000 */
[----:B------:R-:W-:Y:S01]  /*7990*/  FFMA.FTZ R7, -R200, R200, 1 ;  /* 0x3f800000c8077423 */ /* 0x000fe200000101c8 */
[C---:B------:R-:W-:Y:S01]  /*79a0*/  FADD.FTZ R46, -R108.reuse, R46 ;  /* 0x0000002e6c2e7221 */ /* 0x040fe20000010100 */
[----:B------:R-:W-:Y:S01]  /*79b0*/  FMUL.FTZ R51, R167, R51 ;  /* 0x00000033a7337220 */ /* 0x000fe20000410000 */
[----:B------:R-:W-:Y:S01]  /*79c0*/  FADD.FTZ R43, -R108, R43 ;  /* 0x0000002b6c2b7221 */ /* 0x000fe20000010100 */
[----:B------:R-:W-:Y:S01]  /*79d0*/  FMUL.FTZ R7, R7, UR14 ;  /* 0x0000000e07077c20 */ /* 0x000fe20008410000 */
[----:B------:R-:W-:Y:S01]  /*79e0*/  FMUL.FTZ R46, R203, R46 ;  /* 0x0000002ecb2e7220 */ /* 0x000fe20000410000 */
[----:B------:R-:W-:Y:S01]  /*79f0*/  FMUL.FTZ R21, R21, R51 ;  /* 0x0000003315157220 */ /* 0x000fe20000410000 */
[----:B------:R-:W-:Y:S01]  /*7a00*/  FMUL.FTZ R43, R210, R43 ;  /* 0x0000002bd22b7220 */ /* 0x000fe20000410000 */
[----:B------:R-:W-:Y:S01]  /*7a10*/  FMUL.FTZ R17, R7, R57 ;  /* 0x0000003907117220 */ /* 0x000fe20000410000 */
[----:B------:R-:W-:Y:S01]  /*7a20*/  FFMA.FTZ R7, -R242, R242, 1 ;  /* 0x3f800000f2077423 */ /* 0x000fe200000101f2 */
[C---:B------:R-:W-:Y:S01]  /*7a30*/  FADD.FTZ R62, -R108.reuse, R62 ;  /* 0x0000003e6c3e7221 */ /* 0x040fe20000010100 */
[----:B------:R-:W-:Y:S01]  /*7a40*/  F2FP.BF16.F32.PACK_AB R21, R21, R50 ;  /* 0x000000321515723e */ /* 0x000fe200000010ff */
[----:B------:R-:W-:Y:S01]  /*7a50*/  FADD.FTZ R59, -R108, R59 ;  /* 0x0000003b6c3b7221 */ /* 0x000fe20000010100 */
[----:B------:R-:W-:Y:S01]  /*7a60*/  FMUL.FTZ R7, R7, UR14 ;  /* 0x0000000e07077c20 */ /* 0x000fe20008410000 */
[----:B------:R-:W-:Y:S01]  /*7a70*/  FMUL.FTZ R62, R188, R62 ;  /* 0x0000003ebc3e7220 */ /* 0x000fe20000410000 */
[----:B------:R-:W-:Y:S01]  /*7a80*/  F2FP.BF16.F32.PACK_AB R13, R13, R40 ;  /* 0x000000280d0d723e */ /* 0x000fe200000010ff */
[----:B------:R-:W-:Y:S01]  /*7a90*/  FMUL.FTZ R59, R193, R59 ;  /* 0x0000003bc13b7220 */ /* 0x000fe20000410000 */
[----:B------:R-:W-:Y:S01]  /*7aa0*/  FMUL.FTZ R43, R7, R43 ;  /* 0x0000002b072b7220 */ /* 0x000fe20000410000 */
[----:B------:R-:W-:Y:S01]  /*7ab0*/  FFMA.FTZ R7, -R220, R220, 1 ;  /* 0x3f800000dc077423 */ /* 0x000fe200000101dc */
[----:B------:R-:W-:Y:S01]  /*7ac0*/  F2FP.BF16.F32.PACK_AB R12, R12, R44 ;  /* 0x0000002c0c0c723e */ /* 0x000fe200000010ff */
[----:B------:R-:W4:Y:S01]  /*7ad0*/  LDL.LU.64 R40, [R1+0x8] ;  /* 0x0000080001287983 */ /* 0x000f220000300a00 */
[----:B------:R-:W-:Y:S01]  /*7ae0*/  F2FP.BF16.F32.PACK_AB R23, R23, R54 ;  /* 0x000000361717723e */ /* 0x000fe200000010ff */
[----:B------:R-:W-:Y:S01]  /*7af0*/  FMUL.FTZ R7, R7, UR14 ;  /* 0x0000000e07077c20 */ /* 0x000fe20008410000 */
[----:B------:R-:W-:Y:S01]  /*7b00*/  F2FP.BF16.F32.PACK_AB R17, R17, R56 ;  /* 0x000000381111723e */ /* 0x000fe200000010ff */
[----:B------:R-:W1:Y:S02]  /*7b10*/  LDC R44, c[0x0][0x44c] ;  /* 0x00011300ff2c7b82 */ /* 0x000e640000000800 */
[----:B------:R-:W-:Y:S01]  /*7b20*/  FMUL.FTZ R7, R7, R59 ;  /* 0x0000003b07077220 */ /* 0x000fe20000410000 */
[----:B---3--:R-:W-:Y:S01]  /*7b30*/  FFMA.FTZ R4, -R105, R105, 1 ;  /* 0x3f80000069047423 */ /* 0x008fe20000010169 */
[----:B--2---:R-:W-:Y:S03]  /*7b40*/  FFMA.FTZ R3, -R104, R104, 1 ;  /* 0x3f80000068037423 */ /* 0x004fe60000010168 */
[----:B------:R-:W-:Y:S01]  /*7b50*/  FMUL.FTZ R6, R4, UR14 ;  /* 0x0000000e04067c20 */ /* 0x000fe20008410000 */
[----:B------:R-:W-:Y:S01]  /*7b60*/  FMUL.FTZ R5, R3, UR14 ;  /* 0x0000000e03057c20 */ /* 0x000fe20008410000 */
[----:B----4-:R-:W-:Y:S02]  /*7b70*/  FFMA.FTZ R4, -R102, R102, 1 ;  /* 0x3f80000066047423 */ /* 0x010fe40000010166 */
[----:B------:R-:W-:Y:S01]  /*7b80*/  FMUL.FTZ R6, R6, R10 ;  /* 0x0000000a06067220 */ /* 0x000fe20000410000 */
[----:B------:R-:W-:Y:S01]  /*7b90*/  FFMA.FTZ R10, -R243, R243, 1 ;  /* 0x3f800000f30a7423 */ /* 0x000fe200000101f3 */
[----:B------:R-:W-:Y:S01]  /*7ba0*/  FFMA.FTZ R3, -R101, R101, 1 ;  /* 0x3f80000065037423 */ /* 0x000fe20000010165 */
[----:B------:R-:W-:Y:S01]  /*7bb0*/  FMUL.FTZ R4, R4, UR14 ;  /* 0x0000000e04047c20 */ /* 0x000fe20008410000 */
[----:B------:R-:W-:Y:S01]  /*7bc0*/  FMUL.FTZ R11, R5, R11 ;  /* 0x0000000b050b7220 */ /* 0x000fe20000410000 */
[----:B------:R-:W-:Y:S01]  /*7bd0*/  FMUL.FTZ R10, R10, UR14 ;  /* 0x0000000e0a0a7c20 */ /* 0x000fe20008410000 */
[----:B------:R-:W-:Y:S01]  /*7be0*/  FMUL.FTZ R3, R3, UR14 ;  /* 0x0000000e03037c20 */ /* 0x000fe20008410000 */
[----:B------:R-:W-:Y:S01]  /*7bf0*/  FMUL.FTZ R14, R4, R14 ;  /* 0x0000000e040e7220 */ /* 0x000fe20000410000 */
[----:B------:R-:W-:Y:S01]  /*7c00*/  FFMA.FTZ R4, -R65, R65, 1 ;  /* 0x3f80000041047423 */ /* 0x000fe20000010141 */
[----:B------:R-:W-:Y:S01]  /*7c10*/  FMUL.FTZ R42, R10, R42 ;  /* 0x0000002a0a2a7220 */ /* 0x000fe20000410000 */
[----:B------:R-:W-:Y:S01]  /*7c20*/  FMUL.FTZ R9, R3, R15 ;  /* 0x0000000f03097220 */ /* 0x000fe20000410000 */
[----:B------:R-:W-:Y:S01]  /*7c30*/  FFMA.FTZ R3, -R64, R64, 1 ;  /* 0x3f80000040037423 */ /* 0x000fe20000010140 */
[----:B------:R-:W-:Y:S01]  /*7c40*/  FMUL.FTZ R5, R4, UR14 ;  /* 0x0000000e04057c20 */ /* 0x000fe20008410000 */
[----:B------:R-:W-:Y:S01]  /*7c50*/  FFMA.FTZ R10, -R223, R223, 1 ;  /* 0x3f800000df0a7423 */ /* 0x000fe200000101df */
[----:B-1----:R-:W-:Y:S02]  /*7c60*/  IMAD R101, R44, UR9, RZ ;  /* 0x000000092c657c24 */ /* 0x002fe4000f8e02ff */
[----:B------:R-:W-:Y:S01]  /*7c70*/  FMUL.FTZ R8, R3, UR14 ;  /* 0x0000000e03087c20 */ /* 0x000fe20008410000 */
[----:B------:R-:W-:Y:S01]  /*7c80*/  FMUL.FTZ R26, R5, R26 ;  /* 0x0000001a051a7220 */ /* 0x000fe20000410000 */
[----:B------:R-:W-:Y:S01]  /*7c90*/  F2FP.BF16.F32.PACK_AB R9, R9, R14 ;  /* 0x0000000e0909723e */ /* 0x000fe200000010ff */
[----:B------:R-:W-:Y:S01]  /*7ca0*/  FMUL.FTZ R10, R10, UR14 ;  /* 0x0000000e0a0a7c20 */ /* 0x000fe20008410000 */
[----:B------:R-:W-:Y:S01]  /*7cb0*/  FMUL.FTZ R8, R8, R27 ;  /* 0x0000001b08087220 */ /* 0x000fe20000410000 */
[----:B------:R-:W-:Y:S02]  /*7cc0*/  LOP3.LUT R102, R157, 0x30, RZ, 0xc0, !PT ;  /* 0x000000309d667812 */ /* 0x000fe400078ec0ff */
[----:B------:R-:W-:Y:S02]  /*7cd0*/  FMUL.FTZ R58, R10, R58 ;  /* 0x0000003a0a3a7220 */ /* 0x000fe40000410000 */
[----:B------:R-:W-:Y:S01]  /*7ce0*/  F2FP.BF16.F32.PACK_AB R8, R8, R26 ;  /* 0x0000001a0808723e */ /* 0x000fe200000010ff */
[----:B------:R-:W-:Y:S02]  /*7cf0*/  FFMA.FTZ R4, -R53, R53, 1 ;  /* 0x3f80000035047423 */ /* 0x000fe40000010135 */
[----:B------:R-:W-:Y:S02]  /*7d00*/  F2FP.BF16.F32.PACK_AB R7, R7, R58 ;  /* 0x0000003a0707723e */ /* 0x000fe400000010ff */
[----:B------:R-:W-:Y:S04]  /*7d10*/  FMUL.FTZ R5, R4, UR14 ;  /* 0x0000000e04057c20 */ /* 0x000fe80008410000 */
[----:B------:R-:W-:Y:S01]  /*7d20*/  FMUL.FTZ R30, R5, R30 ;  /* 0x0000001e051e7220 */ /* 0x000fe20000410000 */
[----:B------:R-:W-:Y:S04]  /*7d30*/  FFMA.FTZ R5, -R238, R238, 1 ;  /* 0x3f800000ee057423 */ /* 0x000fe800000101ee */
[----:B------:R-:W-:Y:S01]  /*7d40*/  FMUL.FTZ R5, R5, UR14 ;  /* 0x0000000e05057c20 */ /* 0x000fe20008410000 */
[----:B------:R-:W-:Y:S04]  /*7d50*/  FFMA.FTZ R3, -R52, R52, 1 ;  /* 0x3f80000034037423 */ /* 0x000fe80000010134 */
[----:B------:R-:W-:Y:S01]  /*7d60*/  FMUL.FTZ R4, R3, UR14 ;  /* 0x0000000e03047c20 */ /* 0x000fe20008410000 */
[----:B------:R-:W-:Y:S01]  /*7d70*/  F2FP.BF16.F32.PACK_AB R3, R11, R6 ;  /* 0x000000060b03723e */ /* 0x000fe200000010ff */
[----:B------:R-:W-:Y:S02]  /*7d80*/  FFMA.FTZ R6, -R239, R239, 1 ;  /* 0x3f800000ef067423 */ /* 0x000fe400000101ef */
[----:B------:R-:W-:Y:S01]  /*7d90*/  FMUL.FTZ R31, R4, R31 ;  /* 0x0000001f041f7220 */ /* 0x000fe20000410000 */
[----:B------:R-:W-:Y:S01]  /*7da0*/  FADD.FTZ R4, -R108, R47 ;  /* 0x0000002f6c047221 */ /* 0x000fe20000010100 */
[----:B------:R1:W-:Y:S01]  /*7db0*/  STS [R162+0xa400], R3 ;  /* 0x00a40003a2007388 */ /* 0x0003e20000000800 */
[----:B------:R-:W-:Y:S02]  /*7dc0*/  FMUL.FTZ R6, R6, UR14 ;  /* 0x0000000e06067c20 */ /* 0x000fe40008410000 */
[----:B------:R-:W-:Y:S01]  /*7dd0*/  FMUL.FTZ R4, R202, R4 ;  /* 0x00000004ca047220 */ /* 0x000fe20000410000 */
[----:B------:R-:W-:Y:S01]  /*7de0*/  STS [R0+0xa000], R20 ;  /* 0x00a0001400007388 */ /* 0x000fe20000000800 */
[----:B------:R-:W-:Y:S01]  /*7df0*/  FMUL.FTZ R46, R6, R46 ;  /* 0x0000002e062e7220 */ /* 0x000fe20000410000 */
[----:B------:R-:W-:Y:S01]  /*7e00*/  FFMA.FTZ R6, -R215, R215, 1 ;  /* 0x3f800000d7067423 */ /* 0x000fe200000101d7 */
[----:B------:R-:W-:Y:S01]  /*7e10*/  FMUL.FTZ R11, R5, R4 ;  /* 0x00000004050b7220 */ /* 0x000fe20000410000 */
[----:B------:R2:W-:Y:S01]  /*7e20*/  STS [R0+0xa400], R9 ;  /* 0x00a4000900007388 */ /* 0x0005e20000000800 */
[----:B------:R-:W-:Y:S01]  /*7e30*/  FADD.FTZ R4, -R108, R63 ;  /* 0x0000003f6c047221 */ /* 0x000fe20000010100 */
[----:B------:R-:W-:Y:S01]  /*7e40*/  FFMA.FTZ R5, -R214, R214, 1 ;  /* 0x3f800000d6057423 */ /* 0x000fe200000101d6 */
[----:B------:R-:W-:Y:S01]  /*7e50*/  FMUL.FTZ R6, R6, UR14 ;  /* 0x0000000e06067c20 */ /* 0x000fe20008410000 */
[----:B------:R-:W-:Y:S01]  /*7e60*/  STS [R113+0x8000], R100 ;  /* 0x0080006471007388 */ /* 0x000fe20000000800 */
[----:B------:R-:W-:Y:S01]  /*7e70*/  FMUL.FTZ R4, R187, R4 ;  /* 0x00000004bb047220 */ /* 0x000fe20000410000 */
[----:B------:R-:W-:Y:S01]  /*7e80*/  FMUL.FTZ R5, R5, UR14 ;  /* 0x0000000e05057c20 */ /* 0x000fe20008410000 */
[----:B------:R-:W-:Y:S01]  /*7e90*/  FMUL.FTZ R62, R6, R62 ;  /* 0x0000003e063e7220 */ /* 0x000fe20000410000 */
[----:B------:R-:W-:Y:S01]  /*7ea0*/  STS [R113+0x8400], R32 ;  /* 0x0084002071007388 */ /* 0x000fe20000000800 */
[----:B------:R-:W-:Y:S01]  /*7eb0*/  F2FP.BF16.F32.PACK_AB R6, R11, R46 ;  /* 0x0000002e0b06723e */ /* 0x000fe200000010ff */
[----:B------:R-:W-:Y:S01]  /*7ec0*/  FMUL.FTZ R10, R5, R4 ;  /* 0x00000004050a7220 */ /* 0x000fe20000410000 */
[----:B------:R-:W-:Y:S02]  /*7ed0*/  F2FP.BF16.F32.PACK_AB R4, R31, R30 ;  /* 0x0000001e1f04723e */ /* 0x000fe400000010ff */
[----:B------:R-:W-:Y:S02]  /*7ee0*/  F2FP.BF16.F32.PACK_AB R5, R43, R42 ;  /* 0x0000002a2b05723e */ /* 0x000fe400000010ff */
[----:B------:R-:W-:Y:S02]  /*7ef0*/  F2FP.BF16.F32.PACK_AB R10, R10, R62 ;  /* 0x0000003e0a0a723e */ /* 0x000fe400000010ff */
[----:B-1----:R-:W-:Y:S05]  /*7f00*/  IADD3 R3, PT, PT, R35, R113, RZ ;  /* 0x0000007123037210 */ /* 0x002fea0007ffe0ff */
[----:B------:R-:W-:Y:S01]  /*7f10*/  STS [R3+0x8000], R49 ;  /* 0x0080003103007388 */ /* 0x000fe20000000800 */
[----:B--2---:R-:W-:Y:S03]  /*7f20*/  SHF.R.U32.HI R0, RZ, 0x4, R158 ;  /* 0x00000004ff007819 */ /* 0x004fe6000001169e */
[----:B------:R-:W-:Y:S01]  /*7f30*/  STS [R3+0x8400], R34 ;  /* 0x0084002203007388 */ /* 0x000fe20000000800 */
[----:B------:R-:W-:Y:S03]  /*7f40*/  LOP3.LUT R59, R0, 0x8, RZ, 0xc0, !PT ;  /* 0x00000008003b7812 */ /* 0x000fe600078ec0ff */
[----:B------:R-:W-:Y:S01]  /*7f50*/  STS [R113+0xa000], R19 ;  /* 0x00a0001371007388 */ /* 0x000fe20000000800 */
[-C--:B------:R-:W-:Y:S03]  /*7f60*/  IADD3 R0, PT, PT, R112, R35.reuse, RZ ;  /* 0x0000002370007210 */ /* 0x080fe60007ffe0ff */
[----:B------:R-:W-:Y:S04]  /*7f70*/  STS [R113+0xa400], R8 ;  /* 0x00a4000871007388 */ /* 0x000fe80000000800 */
[----:B------:R1:W-:Y:S04]  /*7f80*/  STS [R3+0xa400], R4 ;  /* 0x00a4000403007388 */ /* 0x0003e80000000800 */
[----:B------:R2:W-:Y:S04]  /*7f90*/  STS [R3+0xa000], R18 ;  /* 0x00a0001203007388 */ /* 0x0005e80000000800 */
[----:B------:R-:W-:Y:S04]  /*7fa0*/  STS [R163+-0x8000], R48 ;  /* 0xff800030a3007388 */ /* 0x000fe80000000800 */
[----:B------:R-:W-:Y:S01]  /*7fb0*/  STS [R163+-0x7c00], R38 ;  /* 0xff840026a3007388 */ /* 0x000fe20000000800 */
[----:B-1----:R-:W-:Y:S02]  /*7fc0*/  IADD3 R4, PT, PT, R163, R35, RZ ;  /* 0x00000023a3047210 */ /* 0x002fe40007ffe0ff */
[----:B--2---:R-:W-:Y:S03]  /*7fd0*/  LOP3.LUT R3, R158, 0x10, RZ, 0xc0, !PT ;  /* 0x000000109e037812 */ /* 0x004fe600078ec0ff */
[----:B------:R-:W-:Y:S01]  /*7fe0*/  STS [R4+-0x8000], R37 ;  /* 0xff80002504007388 */ /* 0x000fe20000000800 */
[----:B------:R-:W-:Y:S03]  /*7ff0*/  LOP3.LUT R3, R59, R3, RZ, 0xfc, !PT ;  /* 0x000000033b037212 */ /* 0x000fe600078efcff */
        /* <DEDUP_REMOVED lines=117> */
.L_x_464:
        /* <DEDUP_REMOVED lines=279> */
.L_x_466:
[----:B------:R-:W2:Y:S01]  /*98c0*/  LDCU.64 UR10, c[0x0][0x5c0] ;  /* 0x0000b800ff0a77ac */ /* 0x000ea20008000a00 */
[----:B------:R-:W-:-:S04]  /*98d0*/  UIADD3 UR5, UPT, UPT, UR38, UR40, URZ ;  /* 0x0000002826057290 */ /* 0x000fc8000fffe0ff */
[----:B--2---:R-:W-:Y:S02]  /*98e0*/  UIMAD.WIDE.U32 UR18, UR5, UR10, URZ ;  /* 0x0000000a051272a5 */ /* 0x004fe4000f8e00ff */
[----:B------:R-:W-:-:S04]  /*98f0*/  UIMAD UR5, UR5, UR11, URZ ;  /* 0x0000000b050572a4 */ /* 0x000fc8000f8e02ff */
[----:B------:R-:W-:-:S06]  /*9900*/  UIADD3 UR5, UPT, UPT, UR19, UR5, URZ ;  /* 0x0000000513057290 */ /* 0x000fcc000fffe0ff */
[----:B-1----:R-:W-:Y:S02]  /*9910*/  MOV R0, UR5 ;  /* 0x0000000500007c02 */ /* 0x002fe40008000f00 */
.L_x_467:
        /* <DEDUP_REMOVED lines=13> */
.L_x_468:
[----:B------:R-:W1:Y:S01]  /*99f0*/  LDCU.64 UR8, c[0x0][0x5c8] ;  /* 0x0000b900ff0877ac */ /* 0x000e620008000a00 */
[----:B------:R-:W-:-:S04]  /*9a00*/  UIADD3 UR5, UPT, UPT, UR38, UR40, URZ ;  /* 0x0000002826057290 */ /* 0x000fc8000fffe0ff */
[----:B-1----:R-:W-:Y:S02]  /*9a10*/  UIMAD.WIDE.U32 UR14, UR5, UR8, URZ ;  /* 0x00000008050e72a5 */ /* 0x002fe4000f8e00ff */
[----:B------:R-:W-:-:S04]  /*9a20*/  UIMAD UR5, UR5, UR9, URZ ;  /* 0x00000009050572a4 */ /* 0x000fc8000f8e02ff */
[----:B------:R-:W-:Y:S01]  /*9a30*/  UIADD3 UR5, UPT, UPT, UR15, UR5, URZ ;  /* 0x000000050f057290 */ /* 0x000fe2000fffe0ff */
[----:B------:R-:W-:-:S05]  /*9a40*/  UMOV UR36, UR14 ;  /* 0x0000000e00247c82 */ /* 0x000fca0008000000 */
[----:B------:R-:W-:-:S07]  /*9a50*/  MOV R18, UR5 ;  /* 0x0000000500127c02 */ /* 0x000fce0008000f00 */
.L_x_469:
        /* <DEDUP_REMOVED lines=42> */
.L_x_471:
[----:B------:R-:W-:Y:S05]  /*9d00*/  BSYNC.RECONVERGENT B0 ;  /* 0x0000000000007941 */ /* 0x000fea0003800200 */
.L_x_470:
        /* <DEDUP_REMOVED lines=11> */
.L_x_473:
[----:B------:R-:W-:Y:S05]  /*9dc0*/  BSYNC.RECONVERGENT B0 ;  /* 0x0000000000007941 */ /* 0x000fea0003800200 */
.L_x_472:
        /* <DEDUP_REMOVED lines=25> */
.L_x_438:
[----:B------:R-:W-:Y:S05]  /*9f60*/  BSYNC.RECONVERGENT B1 ;  /* 0x0000000000017941 */ /* 0x000fea0003800200 */
.L_x_420:
        /* <DEDUP_REMOVED lines=11> */
.L_x_475:
        /* <DEDUP_REMOVED lines=14> */
.L_x_824:


//--------------------- .text._ZN5flash25flash_bwd_dot_do_o_kernelILb0E23Flash_bwd_kernel_traitsILi32ELi128ELi128ELi8ELi4ELi4ELi4ELb1ELb0EN7cutlass10bfloat16_tE19Flash_kernel_traitsILi32ELi128ELi128ELi8ES3_EEEEvNS_16Flash_bwd_paramsE --------------------------
	.section	.text._ZN5flash25flash_bwd_dot_do_o_kernelILb0E23Flash_bwd_kernel_traitsILi32ELi128ELi128ELi8ELi4ELi4ELi4ELb1ELb0EN7cutlass10bfloat16_tE19Flash_kernel_traitsILi32ELi128ELi128ELi8ES3_EEEEvNS_16Flash_bwd_paramsE,"ax",@progbits
	.align	128
        .global         _ZN5flash25flash_bwd_dot_do_o_kernelILb0E23Flash_bwd_kernel_traitsILi32ELi128ELi128ELi8ELi4ELi4ELi4ELb1ELb0EN7cutlass10bfloat16_tE19Flash_kernel_traitsILi32ELi128ELi128ELi8ES3_EEEEvNS_16Flash_bwd_paramsE
        .type           _ZN5flash25flash_bwd_dot_do_o_kernelILb0E23Flash_bwd_kernel_traitsILi32ELi128ELi128ELi8ELi4ELi4ELi4ELb1ELb0EN7cutlass10bfloat16_tE19Flash_kernel_traitsILi32ELi128ELi128ELi8ES3_EEEEvNS_16Flash_bwd_paramsE,@function
        .size           _ZN5flash25flash_bwd_dot_do_o_kernelILb0E23Flash_bwd_kernel_traitsILi32ELi128ELi128ELi8ELi4ELi4ELi4ELb1ELb0EN7cutlass10bfloat16_tE19Flash_kernel_traitsILi32ELi128ELi128ELi8ES3_EEEEvNS_16Flash_bwd_paramsE,(.L_x_825 - _ZN5flash25flash_bwd_dot_do_o_kernelILb0E23Flash_bwd_kernel_traitsILi32ELi128ELi128ELi8ELi4ELi4ELi4ELb1ELb0EN7cutlass10bfloat16_tE19Flash_kernel_traitsILi32ELi128ELi128ELi8ES3_EEEEvNS_16Flash_bwd_paramsE)
        .other          _ZN5flash25flash_bwd_dot_do_o_kernelILb0E23Flash_bwd_kernel_traitsILi32ELi128ELi128ELi8ELi4ELi4ELi4ELb1ELb0EN7cutlass10bfloat16_tE19Flash_kernel_traitsILi32ELi128ELi128ELi8ES3_EEEEvNS_16Flash_bwd_paramsE,@"STO_CUDA_ENTRY STV_DEFAULT"
_ZN5flash25flash_bwd_dot_do_o_kernelILb0E23Flash_bwd_kernel_traitsILi32ELi128ELi128ELi8ELi4ELi4ELi4ELb1ELb0EN7cutlass10bfloat16_tE19Flash_kernel_traitsILi32ELi128ELi128ELi8ES3_EEEEvNS_16Flash_bwd_paramsE:
.text._ZN5flash25flash_bwd_dot_do_o_kernelILb0E23Flash_bwd_kernel_traitsILi32ELi128ELi128ELi8ELi4ELi4ELi4ELb1ELb0EN7cutlass10bfloat16_tE19Flash_kernel_traitsILi32ELi128ELi128ELi8ES3_EEEEvNS_16Flash_bwd_paramsE:
[----:B------:R-:W-:Y:S08]  /*0000*/  LDC R1, c[0x0][0x37c] ;  /* 0x0000df00ff017b82 */ /* 0x000ff00000000800 */
[----:B------:R-:W0:Y:S01]  /*0010*/  LDC.64 R2, c[0x0][0x460] ;  /* 0x00011800ff027b82 */ /* 0x000e220000000a00 */
[----:B------:R-:W1:Y:S01]  /*0020*/  S2R R0, SR_CTAID.Y ;  /* 0x0000000000007919 */ /* 0x000e620000002600 */
[----:B------:R-:W2:Y:S01]  /*0030*/  LDCU.64 UR6, c[0x0][0x358] ;  /* 0x00006b00ff0677ac */ /* 0x000ea20008000a00 */
[----:B0-----:R-:W-:-:S02]  /*0040*/  ISETP.NE.U32.AND P1, PT, R2, RZ, PT ;  /* 0x000000ff0200720c */ /* 0x001fc40003f25070 */
[----:B------:R-:W-:Y:S02]  /*0050*/  ISETP.NE.U32.AND P0, PT, R2, RZ, PT ;  /* 0x000000ff0200720c */ /* 0x000fe40003f05070 */
[C---:B------:R-:W-:Y:S02]  /*0060*/  ISETP.NE.AND.EX P1, PT, R3.reuse, RZ, PT, P1 ;  /* 0x000000ff0300720c */ /* 0x040fe40003f25310 */
[----:B------:R-:W-:Y:S02]  /*0070*/  ISETP.NE.AND.EX P0, PT, R3, RZ, PT, P0 ;  /* 0x000000ff0300720c */ /* 0x000fe40003f05300 */
[----:B------:R-:W-:-:S09]  /*0080*/  MOV R3, 0xffffffff ;  /* 0xffffffff00037802 */ /* 0x000fd20000000f00 */
[----:B------:R-:W1:Y:S08]  /*0090*/  @P1 LDC.64 R6, c[0x0][0x460] ;  /* 0x00011800ff061b82 */ /* 0x000e700000000a00 */
[----:B------:R-:W0:Y:S01]  /*00a0*/  @P0 LDC.64 R4, c[0x0][0x460] ;  /* 0x00011800ff040b82 */ /* 0x000e220000000a00 */
[----:B-1----:R-:W-:-:S06]  /*00b0*/  @P1 IMAD.WIDE.U32 R8, R0, 0x4, R6 ;  /* 0x0000000400081825 */ /* 0x002fcc00078e0006 */
[----:B--2---:R-:W2:Y:S01]  /*00c0*/  @P1 LDG.E R8, desc[UR6][R8.64+0x4] ;  /* 0x0000040608081981 */ /* 0x004ea2000c1e1900 */
[----:B0-----:R-:W-:-:S05]  /*00d0*/  @P0 IMAD.WIDE.U32 R4, R0, 0x4, R4 ;  /* 0x0000000400040825 */ /* 0x001fca00078e0004 */
[----:B------:R-:W2:Y:S01]  /*00e0*/  @P0 LDG.E R3, desc[UR6][R4.64] ;  /* 0x0000000604030981 */ /* 0x000ea2000c1e1900 */
[----:B------:R-:W0:Y:S08]  /*00f0*/  S2UR UR4, SR_CTAID.X ;  /* 0x00000000000479c3 */ /* 0x000e300000002500 */
[----:B------:R-:W1:Y:S01]  /*0100*/  @!P1 LDC R7, c[0x0][0x434] ;  /* 0x00010d00ff079b82 */ /* 0x000e620000000800 */
[----:B0-----:R-:W-:Y:S01]  /*0110*/  USHF.L.U32 UR4, UR4, 0x7, URZ ;  /* 0x0000000704047899 */ /* 0x001fe200080006ff */
[----:B--2---:R-:W-:-:S05]  /*0120*/  @P1 IMAD.IADD R7, R8, 0x1, -R3 ;  /* 0x0000000108071824 */ /* 0x004fca00078e0a03 */
[----:B-1----:R-:W-:-:S13]  /*0130*/  ISETP.GT.AND P0, PT, R7, UR4, PT ;  /* 0x0000000407007c0c */ /* 0x002fda000bf04270 */
[----:B------:R-:W-:Y:S05]  /*0140*/  @!P0 EXIT ;  /* 0x000000000000894d */ /* 0x000fea0003800000 */
[----:B------:R-:W-:Y:S01]  /*0150*/  ISETP.NE.AND P0, PT, R3, -0x1, PT ;  /* 0xffffffff0300780c */ /* 0x000fe20003f05270 */
[----:B------:R-:W0:Y:S01]  /*0160*/  LDCU.U8 UR8, c[0x0][0x548] ;  /* 0x0000a900ff0877ac */ /* 0x000e220008000000 */
[----:B------:R-:W1:Y:S01]  /*0170*/  S2R R22, SR_TID.X ;  /* 0x0000000000167919 */ /* 0x000e620000002100 */
[----:B------:R-:W2:Y:S10]  /*0180*/  S2UR UR5, SR_CTAID.Z ;  /* 0x00000000000579c3 */ /* 0x000eb40000002700 */
[----:B------:R-:W3:Y:S01]  /*0190*/  @!P0 LDC.64 R12, c[0x0][0x400] ;  /* 0x00010000ff0c8b82 */ /* 0x000ee20000000a00 */
[----:B0-----:R-:W-:-:S07]  /*01a0*/  UISETP.NE.AND UP0, UPT, UR8, URZ, UPT ;  /* 0x000000ff0800728c */ /* 0x001fce000bf05270 */
[----:B------:R-:W0:Y:S08]  /*01b0*/  @!P0 LDC.64 R4, c[0x0][0x588] ;  /* 0x00016200ff048b82 */ /* 0x000e300000000a00 */
[----:B------:R-:W4:Y:S08]  /*01c0*/  @P0 LDC.64 R10, c[0x0][0x408] ;  /* 0x00010200ff0a0b82 */ /* 0x000f300000000a00 */
[----:B------:R-:W5:Y:S01]  /*01d0*/  @P0 LDC.64 R8, c[0x0][0x590] ;  /* 0x00016400ff080b82 */ /* 0x000f620000000a00 */
[----:B---3--:R-:W-:-:S03]  /*01e0*/  @!P0 IMAD.WIDE.U32 R16, R0, R12, RZ ;  /* 0x0000000c00108225 */ /* 0x008fc600078e00ff */
[----:B------:R-:W-:Y:S01]  /*01f0*/  @!P0 MOV R6, R16 ;  /* 0x0000001000068202 */ /* 0x000fe20000000f00 */
[----:B0-----:R-:W-:-:S04]  /*0200*/  @!P0 IMAD.WIDE.U32 R14, R0, R4, RZ ;  /* 0x00000004000e8225 */ /* 0x001fc800078e00ff */
[C---:B------:R-:W-:Y:S02]  /*0210*/  @!P0 IMAD R4, R0.reuse, R13, R17 ;  /* 0x0000000d00048224 */ /* 0x040fe400078e0211 */
[----:B------:R-:W-:Y:S02]  /*0220*/  @!P0 IMAD R5, R0, R5, R15 ;  /* 0x0000000500058224 */ /* 0x000fe400078e020f */
[----:B----4-:R-:W-:-:S04]  /*0230*/  @P0 IMAD.WIDE.U32 R16, R3, R10, RZ ;  /* 0x0000000a03100225 */ /* 0x010fc800078e00ff */
[C---:B------:R-:W-:Y:S01]  /*0240*/  @P0 IMAD R4, R3.reuse, R11, R17 ;  /* 0x0000000b03040224 */ /* 0x040fe200078e0211 */
[----:B------:R-:W-:Y:S01]  /*0250*/  @P0 MOV R6, R16 ;  /* 0x0000001000060202 */ /* 0x000fe20000000f00 */
[----:B-----5:R-:W-:-:S04]  /*0260*/  @P0 IMAD.WIDE.U32 R12, R3, R8, RZ ;  /* 0x00000008030c0225 */ /* 0x020fc800078e00ff */
[----:B------:R-:W-:Y:S02]  /*0270*/  @P0 IMAD R5, R3, R9, R13 ;  /* 0x0000000903050224 */ /* 0x000fe400078e020d */
[----:B------:R-:W-:Y:S01]  /*0280*/  @P0 IMAD.MOV.U32 R14, RZ, RZ, R12 ;  /* 0x000000ffff0e0224 */ /* 0x000fe200078e000c */
[----:B-12---:R-:W-:Y:S06]  /*0290*/  BRA.U !UP0, `(.L_x_476) ;  /* 0x0000000108247547 */ /* 0x006fec000b800000 */
[----:B------:R-:W0:Y:S01]  /*02a0*/  LDC R9, c[0x0][0x444] ;  /* 0x00011100ff097b82 */ /* 0x000e220000000800 */
[----:B------:R-:W-:-:S07]  /*02b0*/  ISETP.NE.AND P0, PT, R3, -0x1, PT ;  /* 0xffffffff0300780c */ /* 0x000fce0003f05270 */
[----:B------:R-:W1:Y:S08]  /*02c0*/  LDC R23, c[0x0][0x430] ;  /* 0x00010c00ff177b82 */ /* 0x000e700000000800 */
[----:B------:R-:W1:Y:S01]  /*02d0*/  LDC R2, c[0x0][0x454] ;  /* 0x00011500ff027b82 */ /* 0x000e620000000800 */
[----:B0-----:R-:W-:-:S05]  /*02e0*/  @!P0 IMAD R3, R0, R9, RZ ;  /* 0x0000000900038224 */ /* 0x001fca00078e02ff */
[----:B------:R-:W-:Y:S01]  /*02f0*/  LEA R0, R0, R3, 0x7 ;  /* 0x0000000300007211 */ /* 0x000fe200078e38ff */
[----:B-1----:R-:W-:-:S04]  /*0300*/  IMAD R23, R23, 0x80, R2 ;  /* 0x0000008017177824 */ /* 0x002fc800078e0202 */
[----:B------:R-:W-:Y:S01]  /*0310*/  IMAD R23, R23, UR5, R0 ;  /* 0x0000000517177c24 */ /* 0x000fe2000f8e0200 */
[----:B------:R-:W-:Y:S06]  /*0320*/  BRA `(.L_x_477) ;  /* 0x0000000000107947 */ /* 0x000fec0003800000 */
.L_x_476:
[----:B------:R-:W0:Y:S08]  /*0330*/  LDC R3, c[0x0][0x3e0] ;  /* 0x0000f800ff037b82 */ /* 0x000e300000000800 */
[----:B------:R-:W1:Y:S01]  /*0340*/  LDC R23, c[0x0][0x444] ;  /* 0x00011100ff177b82 */ /* 0x000e620000000800 */
[----:B0-----:R-:W-:-:S04]  /*0350*/  IMAD R0, R0, R3, UR5 ;  /* 0x0000000500007e24 */ /* 0x001fc8000f8e0203 */
[----:B-1----:R-:W-:-:S07]  /*0360*/  IMAD R23, R0, R23, RZ ;  /* 0x0000001700177224 */ /* 0x002fce00078e02ff */
.L_x_477:
[----:B------:R-:W0:Y:S01]  /*0370*/  LDC.64 R10, c[0x0][0x590] ;  /* 0x00016400ff0a7b82 */ /* 0x000e220000000a00 */
[----:B------:R-:W1:Y:S01]  /*0380*/  LDCU UR8, c[0x0][0x440] ;  /* 0x00008800ff0877ac */ /* 0x000e620008000800 */
[----:B------:R-:W-:Y:S02]  /*0390*/  IMAD.SHL.U32 R8, R22, 0x8, RZ ;  /* 0x0000000816087824 */ /* 0x000fe400078e00ff */
[----:B------:R-:W-:Y:S01]  /*03a0*/  HFMA2 R9, -RZ, RZ, 0, 0 ;  /* 0x00000000ff097431 */ /* 0x000fe200000001ff */
[----:B------:R-:W-:Y:S02]  /*03b0*/  SHF.R.U32.HI R0, RZ, 0x2, R22 ;  /* 0x00000002ff007819 */ /* 0x000fe40000011616 */
[----:B------:R-:W-:Y:S01]  /*03c0*/  IADD3 R15, PT, PT, R7, -UR4, RZ ;  /* 0x80000004070f7c10 */ /* 0x000fe2000fffe0ff */
[----:B------:R-:W2:Y:S01]  /*03d0*/  LDC.64 R12, c[0x0][0x408] ;  /* 0x00010200ff0c7b82 */ /* 0x000ea20000000a00 */
[----:B------:R-:W-:Y:S01]  /*03e0*/  LOP3.LUT R8, R8, 0x18, RZ, 0xc0, !PT ;  /* 0x0000001808087812 */ /* 0x000fe200078ec0ff */
[----:B------:R-:W-:-:S06]  /*03f0*/  VIADD R7, R0, 0x40 ;  /* 0x0000004000077836 */ /* 0x000fcc0000000000 */
[----:B------:R-:W3:Y:S01]  /*0400*/  LDC.64 R2, c[0x0][0x598] ;  /* 0x00016600ff027b82 */ /* 0x000ee20000000a00 */
[----:B-1----:R-:W-:Y:S01]  /*0410*/  ISETP.GE.AND P0, PT, R8, UR8, PT ;  /* 0x0000000808007c0c */ /* 0x002fe2000bf06270 */
[----:B------:R-:W1:Y:S03]  /*0420*/  LDCU.64 UR8, c[0x0][0x5e8] ;  /* 0x0000bd00ff0877ac */ /* 0x000e660008000a00 */
[-C--:B------:R-:W-:Y:S01]  /*0430*/  ISETP.GE.OR P1, PT, R0, R15.reuse, P0 ;  /* 0x0000000f0000720c */ /* 0x080fe20000726670 */
[----:B0-----:R-:W-:Y:S01]  /*0440*/  IMAD.WIDE.U32 R16, R10, UR4, R8 ;  /* 0x000000040a107c25 */ /* 0x001fe2000f8e0008 */
[----:B------:R-:W-:-:S03]  /*0450*/  ISETP.GE.OR P0, PT, R7, R15, P0 ;  /* 0x0000000f0700720c */ /* 0x000fc60000706670 */
[----:B------:R-:W-:Y:S01]  /*0460*/  IMAD R18, R11, UR4, R17 ;  /* 0x000000040b127c24 */ /* 0x000fe2000f8e0211 */
[----:B------:R-:W-:Y:S02]  /*0470*/  IADD3 R14, P2, PT, R14, R16, RZ ;  /* 0x000000100e0e7210 */ /* 0x000fe40007f5e0ff */
[----:B------:R-:W0:Y:S03]  /*0480*/  LDC.64 R16, c[0x0][0x410] ;  /* 0x00010400ff107b82 */ /* 0x000e260000000a00 */
[----:B------:R-:W-:Y:S02]  /*0490*/  IMAD.X R15, R5, 0x1, R18, P2 ;  /* 0x00000001050f7824 */ /* 0x000fe400010e0612 */
[----:B--2---:R-:W-:-:S03]  /*04a0*/  IMAD.WIDE.U32 R18, R12, UR4, R8 ;  /* 0x000000040c127c25 */ /* 0x004fc6000f8e0008 */
[----:B------:R-:W2:Y:S01]  /*04b0*/  @!P1 LDC.64 R26, c[0x0][0x550] ;  /* 0x00015400ff1a9b82 */ /* 0x000ea20000000a00 */
[----:B---3--:R-:W-:Y:S01]  /*04c0*/  IMAD.WIDE.U32 R8, R2, UR5, R14 ;  /* 0x0000000502087c25 */ /* 0x008fe2000f8e000e */
[----:B------:R-:W-:-:S03]  /*04d0*/  IADD3 R6, P3, PT, R6, R18, RZ ;  /* 0x0000001206067210 */ /* 0x000fc60007f7e0ff */
[----:B------:R-:W-:Y:S01]  /*04e0*/  IMAD R7, R13, UR4, R19 ;  /* 0x000000040d077c24 */ /* 0x000fe2000f8e0213 */
[----:B------:R-:W-:Y:S01]  /*04f0*/  @!P0 IADD3 R19, P2, PT, R0, 0x40, RZ ;  /* 0x0000004000138810 */ /* 0x000fe20007f5e0ff */
[----:B------:R-:W-:Y:S01]  /*0500*/  IMAD R5, R3, UR5, R9 ;  /* 0x0000000503057c24 */ /* 0x000fe2000f8e0209 */
[----:B------:R-:W3:Y:S01]  /*0510*/  @!P0 LDC.64 R24, c[0x0][0x550] ;  /* 0x00015400ff188b82 */ /* 0x000ee20000000a00 */
[----:B------:R-:W-:Y:S01]  /*0520*/  IMAD.X R7, R4, 0x1, R7, P3 ;  /* 0x0000000104077824 */ /* 0x000fe200018e0607 */
[----:B------:R-:W-:Y:S01]  /*0530*/  @!P0 IADD3.X R15, PT, PT, RZ, RZ, RZ, P2, !PT ;  /* 0x000000ffff0f8210 */ /* 0x000fe200017fe4ff */
[----:B------:R-:W-:Y:S01]  /*0540*/  @!P0 IMAD.MOV.U32 R9, RZ, RZ, R5 ;  /* 0x000000ffff098224 */ /* 0x000fe200078e0005 */
[----:B------:R-:W-:-:S03]  /*0550*/  @!P1 MOV R4, R8 ;  /* 0x0000000800049202 */ /* 0x000fc60000000f00 */
[-C--:B------:R-:W-:Y:S01]  /*0560*/  @!P0 IMAD R14, R15, R10.reuse, RZ ;  /* 0x0000000a0f0e8224 */ /* 0x080fe200078e02ff */
[----:B------:R-:W4:Y:S01]  /*0570*/  @!P1 LDC.64 R2, c[0x0][0x3f0] ;  /* 0x0000fc00ff029b82 */ /* 0x000f220000000a00 */
[----:B------:R-:W-:-:S04]  /*0580*/  @!P1 IMAD.WIDE.U32 R4, R0, R10, R4 ;  /* 0x0000000a00049225 */ /* 0x000fc800078e0004 */
[----:B0-----:R-:W-:-:S03]  /*0590*/  IMAD.WIDE.U32 R6, R16, UR5, R6 ;  /* 0x0000000510067c25 */ /* 0x001fc6000f8e0006 */
[----:B------:R-:W0:Y:S01]  /*05a0*/  @!P0 LDC.64 R20, c[0x0][0x3f0] ;  /* 0x0000fc00ff148b82 */ /* 0x000e220000000a00 */
[-C--:B------:R-:W-:Y:S01]  /*05b0*/  @!P0 IMAD R15, R19, R11.reuse, R14 ;  /* 0x0000000b130f8224 */ /* 0x080fe200078e020e */
[----:B--2---:R-:W-:Y:S01]  /*05c0*/  @!P1 LEA R26, P2, R4, R26, 0x1 ;  /* 0x0000001a041a9211 */ /* 0x004fe200078408ff */
[C---:B------:R-:W-:Y:S02]  /*05d0*/  @!P1 IMAD R5, R0.reuse, R11, R5 ;  /* 0x0000000b00059224 */ /* 0x040fe400078e0205 */
[----:B------:R-:W-:Y:S01]  /*05e0*/  IMAD R11, R17, UR5, R7 ;  /* 0x00000005110b7c24 */ /* 0x000fe2000f8e0207 */
[----:B------:R-:W-:Y:S01]  /*05f0*/  @!P0 IADD3 R7, P3, PT, R0, 0x40, RZ ;  /* 0x0000004000078810 */ /* 0x000fe20007f7e0ff */
[----:B------:R-:W-:Y:S01]  /*0600*/  @!P0 IMAD.WIDE.U32 R8, R19, R10, R8 ;  /* 0x0000000a13088225 */ /* 0x000fe200078e0008 */
[----:B------:R-:W-:Y:S01]  /*0610*/  @!P1 LEA.HI.X R27, R4, R27, R5, 0x1, P2 ;  /* 0x0000001b041b9211 */ /* 0x000fe200010f0c05 */
[----:B------:R-:W2:Y:S01]  /*0620*/  LDCU UR5, c[0x0][0x4f4] ;  /* 0x00009e80ff0577ac */ /* 0x000ea20008000800 */
[----:B------:R-:W-:Y:S01]  /*0630*/  @!P0 IADD3.X R17, PT, PT, RZ, RZ, RZ, P3, !PT ;  /* 0x000000ffff118210 */ /* 0x000fe20001ffe4ff */
[----:B------:R-:W-:Y:S01]  /*0640*/  @!P1 IMAD.MOV.U32 R10, RZ, RZ, R6 ;  /* 0x000000ffff0a9224 */ /* 0x000fe200078e0006 */
[----:B------:R-:W-:-:S02]  /*0650*/  @!P0 IADD3 R15, PT, PT, R9, R15, RZ ;  /* 0x0000000f090f8210 */ /* 0x000fc40007ffe0ff */
[----:B---3--:R-:W-:Y:S01]  /*0660*/  @!P0 LEA R24, P2, R8, R24, 0x1 ;  /* 0x0000001808188211 */ /* 0x008fe200078408ff */
[----:B------:R-:W-:-:S03]  /*0670*/  @!P1 IMAD.WIDE.U32 R4, R0, R12, R10 ;  /* 0x0000000c00049225 */ /* 0x000fc600078e000a */
[----:B------:R-:W-:Y:S01]  /*0680*/  @!P0 LEA.HI.X R25, R8, R25, R15, 0x1, P2 ;  /* 0x0000001908198211 */ /* 0x000fe200010f0c0f */
[----:B------:R-:W-:Y:S01]  /*0690*/  @!P0 IMAD R10, R17, R12, RZ ;  /* 0x0000000c110a8224 */ /* 0x000fe200078e02ff */
[----:B----4-:R-:W-:Y:S01]  /*06a0*/  @!P1 LEA R2, P2, R4, R2, 0x1 ;  /* 0x0000000204029211 */ /* 0x010fe200078408ff */
[-C--:B------:R-:W-:Y:S02]  /*06b0*/  @!P1 IMAD R5, R0, R13.reuse, R5 ;  /* 0x0000000d00059224 */ /* 0x080fe400078e0205 */
[----:B------:R-:W-:Y:S02]  /*06c0*/  @!P0 IMAD R9, R7, R13, R10 ;  /* 0x0000000d07098224 */ /* 0x000fe400078e020a */
[----:B------:R-:W-:Y:S01]  /*06d0*/  @!P0 IMAD.MOV.U32 R10, RZ, RZ, R6 ;  /* 0x000000ffff0a8224 */ /* 0x000fe200078e0006 */
[----:B------:R-:W-:Y:S02]  /*06e0*/  @!P1 LEA.HI.X R3, R4, R3, R5, 0x1, P2 ;  /* 0x0000000304039211 */ /* 0x000fe400010f0c05 */
[----:B------:R-:W-:Y:S01]  /*06f0*/  CS2R R4, SRZ ;  /* 0x0000000000047805 */ /* 0x000fe2000001ff00 */
[----:B------:R-:W-:-:S02]  /*0700*/  IMAD.MOV.U32 R8, RZ, RZ, RZ ;  /* 0x000000ffff087224 */ /* 0x000fc400078e00ff */
[----:B------:R-:W-:Y:S01]  /*0710*/  @!P0 IMAD.WIDE.U32 R12, R7, R12, R10 ;  /* 0x0000000c070c8225 */ /* 0x000fe200078e000a */
[----:B------:R-:W-:Y:S02]  /*0720*/  CS2R R6, SRZ ;  /* 0x0000000000067805 */ /* 0x000fe4000001ff00 */
[----:B------:R-:W-:Y:S02]  /*0730*/  CS2R R14, SRZ ;  /* 0x00000000000e7805 */ /* 0x000fe4000001ff00 */
[----:B------:R-:W-:Y:S02]  /*0740*/  CS2R R10, SRZ ;  /* 0x00000000000a7805 */ /* 0x000fe4000001ff00 */
[----:B------:R-:W-:Y:S01]  /*0750*/  @!P0 IADD3 R13, PT, PT, R13, R9, RZ ;  /* 0x000000090d0d8210 */ /* 0x000fe20007ffe0ff */
[----:B------:R-:W-:Y:S01]  /*0760*/  HFMA2 R9, -RZ, RZ, 0, 0 ;  /* 0x00000000ff097431 */ /* 0x000fe200000001ff */
[C---:B0-----:R-:W-:Y:S01]  /*0770*/  @!P0 LEA R20, P2, R12.reuse, R20, 0x1 ;  /* 0x000000140c148211 */ /* 0x041fe200078408ff */
[----:B------:R-:W3:Y:S03]  /*0780*/  @!P1 LDG.E.128 R4, desc[UR6][R26.64] ;  /* 0x000000061a049981 */ /* 0x000ee6000c1e1d00 */
[----:B------:R-:W-:-:S02]  /*0790*/  @!P0 LEA.HI.X R21, R12, R21, R13, 0x1, P2 ;  /* 0x000000150c158211 */ /* 0x000fc400010f0c0d */
[----:B------:R-:W-:Y:S02]  /*07a0*/  CS2R R12, SRZ ;  /* 0x00000000000c7805 */ /* 0x000fe4000001ff00 */
[----:B------:R-:W-:Y:S02]  /*07b0*/  CS2R R18, SRZ ;  /* 0x0000000000127805 */ /* 0x000fe4000001ff00 */
[----:B------:R-:W-:Y:S01]  /*07c0*/  CS2R R16, SRZ ;  /* 0x0000000000107805 */ /* 0x000fe2000001ff00 */
[----:B------:R3:W4:Y:S04]  /*07d0*/  @!P0 LDG.E.128 R8, desc[UR6][R24.64] ;  /* 0x0000000618088981 */ /* 0x000728000c1e1d00 */
[----:B------:R-:W5:Y:S04]  /*07e0*/  @!P1 LDG.E.128 R12, desc[UR6][R2.64] ;  /* 0x00000006020c9981 */ /* 0x000f68000c1e1d00 */
[----:B------:R-:W2:Y:S01]  /*07f0*/  @!P0 LDG.E.128 R16, desc[UR6][R20.64] ;  /* 0x0000000614108981 */ /* 0x000ea2000c1e1d00 */
[----:B------:R-:W-:-:S02]  /*0800*/  IADD3 R23, PT, PT, R23, UR4, RZ ;  /* 0x0000000417177c10 */ /* 0x000fc4000fffe0ff */
[----:B------:R-:W-:Y:S02]  /*0810*/  LOP3.LUT P0, R22, R22, 0x3, RZ, 0xc0, !PT ;  /* 0x0000000316167812 */ /* 0x000fe4000780c0ff */
[----:B------:R-:W-:Y:S02]  /*0820*/  IADD3 R0, P1, PT, R23, R0, RZ ;  /* 0x0000000017007210 */ /* 0x000fe40007f3e0ff */
[C---:B---3--:R-:W-:Y:S01]  /*0830*/  LOP3.LUT R25, R4.reuse, 0xffff0000, RZ, 0xc0, !PT ;  /* 0xffff000004197812 */ /* 0x048fe200078ec0ff */
[----:B------:R-:W-:Y:S01]  /*0840*/  IMAD.U32 R24, R4, 0x10000, RZ ;  /* 0x0001000004187824 */ /* 0x000fe200078e00ff */
[C---:B-----5:R-:W-:Y:S02]  /*0850*/  LOP3.LUT R26, R12.reuse, 0xffff0000, RZ, 0xc0, !PT ;  /* 0xffff00000c1a7812 */ /* 0x060fe400078ec0ff */
[----:B------:R-:W-:Y:S02]  /*0860*/  SHF.L.U32 R27, R12, 0x10, RZ ;  /* 0x000000100c1b7819 */ /* 0x000fe400000006ff */
[----:B----4-:R-:W-:Y:S01]  /*0870*/  LOP3.LUT R29, R8, 0xffff0000, RZ, 0xc0, !PT ;  /* 0xffff0000081d7812 */ /* 0x010fe200078ec0ff */
[----:B------:R-:W-:Y:S01]  /*0880*/  FMUL.FTZ R25, R25, R26 ;  /* 0x0000001a19197220 */ /* 0x000fe20000410000 */
[----:B--2---:R-:W-:Y:S01]  /*0890*/  LOP3.LUT R28, R16, 0xffff0000, RZ, 0xc0, !PT ;  /* 0xffff0000101c7812 */ /* 0x004fe200078ec0ff */
[----:B------:R-:W-:Y:S01]  /*08a0*/  IMAD.U32 R12, R5, 0x10000, RZ ;  /* 0x00010000050c7824 */ /* 0x000fe200078e00ff */
[----:B------:R-:W-:Y:S01]  /*08b0*/  SHF.L.U32 R21, R13, 0x10, RZ ;  /* 0x000000100d157819 */ /* 0x000fe200000006ff */
[----:B------:R-:W-:Y:S01]  /*08c0*/  FFMA.FTZ R25, R24, R27, R25 ;  /* 0x0000001b18197223 */ /* 0x000fe20000010019 */
[----:B------:R-:W-:Y:S01]  /*08d0*/  SHF.L.U32 R8, R8, 0x10, RZ ;  /* 0x0000001008087819 */ /* 0x000fe200000006ff */
[----:B------:R-:W-:Y:S01]  /*08e0*/  FMUL.FTZ R4, R28, R29 ;  /* 0x0000001d1c047220 */ /* 0x000fe20000410000 */
[----:B------:R-:W-:Y:S01]  /*08f0*/  IMAD.U32 R27, R16, 0x10000, RZ ;  /* 0x00010000101b7824 */ /* 0x000fe200078e00ff */
[----:B------:R-:W-:Y:S01]  /*0900*/  LOP3.LUT R5, R5, 0xffff0000, RZ, 0xc0, !PT ;  /* 0xffff000005057812 */ /* 0x000fe200078ec0ff */
[----:B------:R-:W-:Y:S01]  /*0910*/  FFMA.FTZ R12, R12, R21, R25 ;  /* 0x000000150c0c7223 */ /* 0x000fe20000010019 */
[----:B------:R-:W-:Y:S01]  /*0920*/  LOP3.LUT R16, R13, 0xffff0000, RZ, 0xc0, !PT ;  /* 0xffff00000d107812 */ /* 0x000fe200078ec0ff */
[C---:B------:R-:W-:Y:S01]  /*0930*/  IMAD.U32 R21, R14.reuse, 0x10000, RZ ;  /* 0x000100000e157824 */ /* 0x040fe200078e00ff */
[----:B------:R-:W-:Y:S01]  /*0940*/  LOP3.LUT R13, R14, 0xffff0000, RZ, 0xc0, !PT ;  /* 0xffff00000e0d7812 */ /* 0x000fe200078ec0ff */
[----:B------:R-:W-:Y:S01]  /*0950*/  FFMA.FTZ R27, R27, R8, R4 ;  /* 0x000000081b1b7223 */ /* 0x000fe20000010004 */
[----:B------:R-:W-:Y:S01]  /*0960*/  SHF.L.U32 R20, R9, 0x10, RZ ;  /* 0x0000001009147819 */ /* 0x000fe200000006ff */
[----:B------:R-:W-:Y:S01]  /*0970*/  IMAD.U32 R14, R17, 0x10000, RZ ;  /* 0x00010000110e7824 */ /* 0x000fe200078e00ff */
[----:B------:R-:W-:Y:S01]  /*0980*/  LOP3.LUT R9, R9, 0xffff0000, RZ, 0xc0, !PT ;  /* 0xffff000009097812 */ /* 0x000fe200078ec0ff */
[----:B------:R-:W-:Y:S01]  /*0990*/  IMAD.U32 R2, R6, 0x10000, RZ ;  /* 0x0001000006027824 */ /* 0x000fe200078e00ff */
[----:B------:R-:W-:Y:S01]  /*09a0*/  LOP3.LUT R17, R17, 0xffff0000, RZ, 0xc0, !PT ;  /* 0xffff000011117812 */ /* 0x000fe200078ec0ff */
[----:B------:R-:W-:Y:S01]  /*09b0*/  FFMA.FTZ R5, R5, R16, R12 ;  /* 0x0000001005057223 */ /* 0x000fe2000001000c */
[----:B------:R-:W-:Y:S01]  /*09c0*/  FFMA.FTZ R14, R14, R20, R27 ;  /* 0x000000140e0e7223 */ /* 0x000fe2000001001b */
[----:B------:R-:W-:-:S02]  /*09d0*/  LOP3.LUT R6, R6, 0xffff0000, RZ, 0xc0, !PT ;  /* 0xffff000006067812 */ /* 0x000fc400078ec0ff */
[C---:B------:R-:W-:Y:S01]  /*09e0*/  SHF.L.U32 R8, R15.reuse, 0x10, RZ ;  /* 0x000000100f087819 */ /* 0x040fe200000006ff */
[----:B------:R-:W-:Y:S01]  /*09f0*/  FFMA.FTZ R5, R2, R21, R5 ;  /* 0x0000001502057223 */ /* 0x000fe20000010005 */
[----:B------:R-:W-:Y:S01]  /*0a00*/  LOP3.LUT R4, R15, 0xffff0000, RZ, 0xc0, !PT ;  /* 0xffff00000f047812 */ /* 0x000fe200078ec0ff */
[----:B------:R-:W-:Y:S01]  /*0a10*/  IMAD.U32 R15, R10, 0x10000, RZ ;  /* 0x000100000a0f7824 */ /* 0x000fe200078e00ff */
[----:B------:R-:W-:Y:S01]  /*0a20*/  SHF.L.U32 R12, R18, 0x10, RZ ;  /* 0x00000010120c7819 */ /* 0x000fe200000006ff */
[----:B------:R-:W-:Y:S01]  /*0a30*/  FFMA.FTZ R9, R17, R9, R14 ;  /* 0x0000000911097223 */ /* 0x000fe2000001000e */
[----:B------:R-:W-:Y:S01]  /*0a40*/  SHF.L.U32 R3, R7, 0x10, RZ ;  /* 0x0000001007037819 */ /* 0x000fe200000006ff */
[----:B------:R-:W-:Y:S01]  /*0a50*/  FFMA.FTZ R6, R6, R13, R5 ;  /* 0x0000000d06067223 */ /* 0x000fe20000010005 */
[----:B------:R-:W-:Y:S01]  /*0a60*/  LOP3.LUT R10, R10, 0xffff0000, RZ, 0xc0, !PT ;  /* 0xffff00000a0a7812 */ /* 0x000fe200078ec0ff */
[----:B------:R-:W-:Y:S01]  /*0a70*/  FFMA.FTZ R9, R12, R15, R9 ;  /* 0x0000000f0c097223 */ /* 0x000fe20000010009 */
[----:B------:R-:W-:Y:S01]  /*0a80*/  LOP3.LUT R18, R18, 0xffff0000, RZ, 0xc0, !PT ;  /* 0xffff000012127812 */ /* 0x000fe200078ec0ff */
[----:B------:R-:W-:Y:S01]  /*0a90*/  FFMA.FTZ R6, R3, R8, R6 ;  /* 0x0000000803067223 */ /* 0x000fe20000010006 */
[----:B------:R-:W-:Y:S01]  /*0aa0*/  LOP3.LUT R7, R7, 0xffff0000, RZ, 0xc0, !PT ;  /* 0xffff000007077812 */ /* 0x000fe200078ec0ff */
[----:B------:R-:W-:Y:S01]  /*0ab0*/  IMAD.U32 R5, R11, 0x10000, RZ ;  /* 0x000100000b057824 */ /* 0x000fe200078e00ff */
[----:B------:R-:W-:Y:S01]  /*0ac0*/  SHF.L.U32 R2, R19, 0x10, RZ ;  /* 0x0000001013027819 */ /* 0x000fe200000006ff */
[----:B------:R-:W-:Y:S01]  /*0ad0*/  FFMA.FTZ R9, R18, R10, R9 ;  /* 0x0000000a12097223 */ /* 0x000fe20000010009 */
[----:B------:R-:W-:Y:S01]  /*0ae0*/  LOP3.LUT R11, R11, 0xffff0000, RZ, 0xc0, !PT ;  /* 0xffff00000b0b7812 */ /* 0x000fe200078ec0ff */
[----:B------:R-:W-:Y:S01]  /*0af0*/  FFMA.FTZ R4, R7, R4, R6 ;  /* 0x0000000407047223 */ /* 0x000fe20000010006 */
[----:B------:R-:W-:Y:S01]  /*0b00*/  LOP3.LUT R19, R19, 0xffff0000, RZ, 0xc0, !PT ;  /* 0xffff000013137812 */ /* 0x000fe200078ec0ff */
[----:B------:R-:W-:-:S03]  /*0b10*/  FFMA.FTZ R2, R2, R5, R9 ;  /* 0x0000000502027223 */ /* 0x000fc60000010009 */
[----:B------:R-:W0:Y:S01]  /*0b20*/  SHFL.BFLY PT, R3, R4, 0x2, 0x1f ;  /* 0x0c401f0004037f89 */ /* 0x000e2200000e0000 */
[----:B------:R-:W-:-:S05]  /*0b30*/  FFMA.FTZ R2, R19, R11, R2 ;  /* 0x0000000b13027223 */ /* 0x000fca0000010002 */
[----:B------:R-:W2:Y:S01]  /*0b40*/  SHFL.BFLY PT, R7, R2, 0x2, 0x1f ;  /* 0x0c401f0002077f89 */ /* 0x000ea200000e0000 */
[----:B0-----:R-:W-:-:S05]  /*0b50*/  FADD.FTZ R5, R4, R3 ;  /* 0x0000000304057221 */ /* 0x001fca0000010000 */
[----:B------:R-:W0:Y:S01]  /*0b60*/  SHFL.BFLY PT, R6, R5, 0x1, 0x1f ;  /* 0x0c201f0005067f89 */ /* 0x000e2200000e0000 */
[----:B--2---:R-:W-:-:S05]  /*0b70*/  FADD.FTZ R7, R2, R7 ;  /* 0x0000000702077221 */ /* 0x004fca0000010000 */
[----:B------:R-:W2:Y:S01]  /*0b80*/  SHFL.BFLY PT, R8, R7, 0x1, 0x1f ;  /* 0x0c201f0007087f89 */ /* 0x000ea200000e0000 */
[----:B------:R-:W-:Y:S02]  /*0b90*/  LEA.HI.X.SX32 R3, R23, RZ, 0x1, P1 ;  /* 0x000000ff17037211 */ /* 0x000fe400008f0eff */
[----:B------:R-:W-:Y:S02]  /*0ba0*/  ISETP.NE.AND P1, PT, R22, RZ, PT ;  /* 0x000000ff1600720c */ /* 0x000fe40003f25270 */
[----:B-1----:R-:W-:-:S04]  /*0bb0*/  LEA R2, P2, R0, UR8, 0x2 ;  /* 0x0000000800027c11 */ /* 0x002fc8000f8410ff */
[----:B------:R-:W-:Y:S01]  /*0bc0*/  LEA.HI.X R3, R0, UR9, R3, 0x2, P2 ;  /* 0x0000000900037c11 */ /* 0x000fe200090f1403 */
[----:B0-----:R-:W-:-:S04]  /*0bd0*/  FADD.FTZ R6, R5, R6 ;  /* 0x0000000605067221 */ /* 0x001fc80000010000 */
[----:B------:R-:W-:Y:S01]  /*0be0*/  @!P0 FMUL.FTZ R5, R6, UR5 ;  /* 0x0000000506058c20 */ /* 0x000fe20008410000 */
[----:B--2---:R-:W-:-:S04]  /*0bf0*/  FADD.FTZ R8, R7, R8 ;  /* 0x0000000807087221 */ /* 0x004fc80000010000 */
[----:B------:R0:W-:Y:S01]  /*0c00*/  @!P0 STG.E desc[UR6][R2.64], R5 ;  /* 0x0000000502008986 */ /* 0x0001e2000c101906 */
[----:B------:R-:W-:Y:S01]  /*0c10*/  FMUL.FTZ R7, R8, UR5 ;  /* 0x0000000508077c20 */ /* 0x000fe20008410000 */
[----:B------:R-:W-:Y:S06]  /*0c20*/  @P1 EXIT ;  /* 0x000000000000194d */ /* 0x000fec0003800000 */
[----:B------:R-:W-:Y:S01]  /*0c30*/  STG.E desc[UR6][R2.64+0x100], R7 ;  /* 0x0001000702007986 */ /* 0x000fe2000c101906 */
[----:B------:R-:W-:Y:S05]  /*0c40*/  EXIT ;  /* 0x000000000000794d */ /* 0x000fea0003800000 */
.L_x_478:
        /* <DEDUP_REMOVED lines=11> */
.L_x_825:


//--------------------- .text._ZN5flash25flash_bwd_dot_do_o_kernelILb1E23Flash_bwd_kernel_traitsILi32ELi128ELi128ELi8ELi4ELi4ELi4ELb1ELb0EN7cutlass10bfloat16_tE19Flash_kernel_traitsILi32ELi128ELi128ELi8ES3_EEEEvNS_16Flash_bwd_paramsE --------------------------
	.section	.text._ZN5flash25flash_bwd_dot_do_o_kernelILb1E23Flash_bwd_kernel_traitsILi32ELi128ELi128ELi8ELi4ELi4ELi4ELb1ELb0EN7cutlass10bfloat16_tE19Flash_kernel_traitsILi32ELi128ELi128ELi8ES3_EEEEvNS_16Flash_bwd_paramsE,"ax",@progbits
	.align	128
        .global         _ZN5flash25flash_bwd_dot_do_o_kernelILb1E23Flash_bwd_kernel_traitsILi32ELi128ELi128ELi8ELi4ELi4ELi4ELb1ELb0EN7cutlass10bfloat16_tE19Flash_kernel_traitsILi32ELi128ELi128ELi8ES3_EEEEvNS_16Flash_bwd_paramsE
        .type           _ZN5flash25flash_bwd_dot_do_o_kernelILb1E23Flash_bwd_kernel_traitsILi32ELi128ELi128ELi8ELi4ELi4ELi4ELb1ELb0EN7cutlass10bfloat16_tE19Flash_kernel_traitsILi32ELi128ELi128ELi8ES3_EEEEvNS_16Flash_bwd_paramsE,@function
        .size           _ZN5flash25flash_bwd_dot_do_o_kernelILb1E23Flash_bwd_kernel_traitsILi32ELi128ELi128ELi8ELi4ELi4ELi4ELb1ELb0EN7cutlass10bfloat16_tE19Flash_kernel_traitsILi32ELi128ELi128ELi8ES3_EEEEvNS_16Flash_bwd_paramsE,(.L_x_826 - _ZN5flash25flash_bwd_dot_do_o_kernelILb1E23Flash_bwd_kernel_traitsILi32ELi128ELi128ELi8ELi4ELi4ELi4ELb1ELb0EN7cutlass10bfloat16_tE19Flash_kernel_traitsILi32ELi128ELi128ELi8ES3_EEEEvNS_16Flash_bwd_paramsE)
        .other          _ZN5flash25flash_bwd_dot_do_o_kernelILb1E23Flash_bwd_kernel_traitsILi32ELi128ELi128ELi8ELi4ELi4ELi4ELb1ELb0EN7cutlass10bfloat16_tE19Flash_kernel_traitsILi32ELi128ELi128ELi8ES3_EEEEvNS_16Flash_bwd_paramsE,@"STO_CUDA_ENTRY STV_DEFAULT"
_ZN5flash25flash_bwd_dot_do_o_kernelILb1E23Flash_bwd_kernel_traitsILi32ELi128ELi128ELi8ELi4ELi4ELi4ELb1ELb0EN7cutlass10bfloat16_tE19Flash_kernel_traitsILi32ELi128ELi128ELi8ES3_EEEEvNS_16Flash_bwd_paramsE:
.text._ZN5flash25flash_bwd_dot_do_o_kernelILb1E23Flash_bwd_kernel_traitsILi32ELi128ELi128ELi8ELi4ELi4ELi4ELb1ELb0EN7cutlass10bfloat16_tE19Flash_kernel_traitsILi32ELi128ELi128ELi8ES3_EEEEvNS_16Flash_bwd_paramsE:
[----:B------:R-:W-:Y:S08]  /*0000*/  LDC R1, c[0x0][0x37c] ;  /* 0x0000df00ff017b82 */ /* 0x000ff00000000800 */
[----:B------:R-:W0:Y:S01]  /*0010*/  LDC.64 R2, c[0x0][0x460] ;  /* 0x00011800ff027b82 */ /* 0x000e220000000a00 */
[----:B------:R-:W1:Y:S01]  /*0020*/  LDCU.64 UR6, c[0x0][0x358] ;  /* 0x00006b00ff0677ac */ /* 0x000e620008000a00 */
[----:B------:R-:W-:-:S02]  /*0030*/  MOV R4, 0xffffffff ;  /* 0xffffffff00047802 */ /* 0x000fc40000000f00 */
[C---:B0-----:R-:W-:Y:S02]  /*0040*/  ISETP.NE.U32.AND P1, PT, R2.reuse, RZ, PT ;  /* 0x000000ff0200720c */ /* 0x041fe40003f25070 */
[----:B------:R-:W-:Y:S02]  /*0050*/  ISETP.NE.U32.AND P0, PT, R2, RZ, PT ;  /* 0x000000ff0200720c */ /* 0x000fe40003f05070 */
[C---:B------:R-:W-:Y:S01]  /*0060*/  ISETP.NE.AND.EX P1, PT, R3.reuse, RZ, PT, P1 ;  /* 0x000000ff0300720c */ /* 0x040fe20003f25310 */
[----:B------:R-:W0:Y:S01]  /*0070*/  S2R R2, SR_CTAID.Y ;  /* 0x0000000000027919 */ /* 0x000e220000002600 */
[----:B------:R-:W-:-:S11]  /*0080*/  ISETP.NE.AND.EX P0, PT, R3, RZ, PT, P0 ;  /* 0x000000ff0300720c */ /* 0x000fd60003f05300 */
[----:B------:R-:W0:Y:S08]  /*0090*/  @P1 LDC.64 R6, c[0x0][0x460] ;  /* 0x00011800ff061b82 */ /* 0x000e300000000a00 */
[----:B------:R-:W2:Y:S01]  /*00a0*/  @P0 LDC.64 R8, c[0x0][0x460] ;  /* 0x00011800ff080b82 */ /* 0x000ea20000000a00 */
[----:B0-----:R-:W-:-:S06]  /*00b0*/  @P1 IMAD.WIDE.U32 R10, R2, 0x4, R6 ;  /* 0x00000004020a1825 */ /* 0x001fcc00078e0006 */
[----:B-1----:R-:W3:Y:S01]  /*00c0*/  @P1 LDG.E R11, desc[UR6][R10.64+0x4] ;  /* 0x000004060a0b1981 */ /* 0x002ee2000c1e1900 */
[----:B--2---:R-:W-:-:S05]  /*00d0*/  @P0 IMAD.WIDE.U32 R8, R2, 0x4, R8 ;  /* 0x0000000402080825 */ /* 0x004fca00078e0008 */
[----:B------:R-:W3:Y:S01]  /*00e0*/  @P0 LDG.E R4, desc[UR6][R8.64] ;  /* 0x0000000608040981 */ /* 0x000ee2000c1e1900 */
[----:B------:R-:W0:Y:S08]  /*00f0*/  S2UR UR4, SR_CTAID.X ;  /* 0x00000000000479c3 */ /* 0x000e300000002500 */
[----:B------:R-:W1:Y:S01]  /*0100*/  @!P1 LDC R6, c[0x0][0x434] ;  /* 0x00010d00ff069b82 */ /* 0x000e620000000800 */
[----:B0-----:R-:W-:Y:S01]  /*0110*/  USHF.L.U32 UR4, UR4, 0x7, URZ ;  /* 0x0000000704047899 */ /* 0x001fe200080006ff */
[----:B---3--:R-:W-:-:S05]  /*0120*/  @P1 IMAD.IADD R6, R11, 0x1, -R4 ;  /* 0x000000010b061824 */ /* 0x008fca00078e0a04 */
[----:B-1----:R-:W-:-:S13]  /*0130*/  ISETP.GT.AND P1, PT, R6, UR4, PT ;  /* 0x0000000406007c0c */ /* 0x002fda000bf24270 */
[----:B------:R-:W-:Y:S05]  /*0140*/  @!P1 EXIT ;  /* 0x000000000000994d */ /* 0x000fea0003800000 */
[----:B------:R-:W-:Y:S01]  /*0150*/  ISETP.NE.AND P1, PT, R4, -0x1, PT ;  /* 0xffffffff0400780c */ /* 0x000fe20003f25270 */
[----:B------:R-:W0:Y:S01]  /*0160*/  LDC R3, c[0x0][0x3e0] ;  /* 0x0000f800ff037b82 */ /* 0x000e220000000800 */
[----:B------:R-:W0:Y:S07]  /*0170*/  LDCU UR9, c[0x0][0x44c] ;  /* 0x00008980ff0977ac */ /* 0x000e2e0008000800 */
[----:B------:R-:W1:Y:S08]  /*0180*/  S2UR UR5, SR_CTAID.Z ;  /* 0x00000000000579c3 */ /* 0x000e700000002700 */
[----:B------:R-:W2:Y:S08]  /*0190*/  @!P1 LDC.64 R16, c[0x0][0x588] ;  /* 0x00016200ff109b82 */ /* 0x000eb00000000a00 */
[----:B------:R-:W3:Y:S08]  /*01a0*/  @!P1 LDC.64 R18, c[0x0][0x400] ;  /* 0x00010000ff129b82 */ /* 0x000ef00000000a00 */
[----:B------:R-:W4:Y:S08]  /*01b0*/  @P1 LDC.64 R8, c[0x0][0x590] ;  /* 0x00016400ff081b82 */ /* 0x000f300000000a00 */
[----:B------:R-:W5:Y:S01]  /*01c0*/  @P1 LDC.64 R10, c[0x0][0x408] ;  /* 0x00010200ff0a1b82 */ /* 0x000f620000000a00 */
[----:B--2---:R-:W-:-:S04]  /*01d0*/  @!P1 IMAD.WIDE.U32 R14, R2, R16, RZ ;  /* 0x00000010020e9225 */ /* 0x004fc800078e00ff */
[C---:B------:R-:W-:Y:S02]  /*01e0*/  @!P1 IMAD R7, R2.reuse, R17, R15 ;  /* 0x0000001102079224 */ /* 0x040fe400078e020f */
[----:B---3--:R-:W-:-:S04]  /*01f0*/  @!P1 IMAD.WIDE.U32 R12, R2, R18, RZ ;  /* 0x00000012020c9225 */ /* 0x008fc800078e00ff */
[----:B------:R-:W-:Y:S02]  /*0200*/  @!P1 IMAD R13, R2, R19, R13 ;  /* 0x00000013020d9224 */ /* 0x000fe400078e020d */
[----:B----4-:R-:W-:-:S04]  /*0210*/  @P1 IMAD.WIDE.U32 R16, R4, R8, RZ ;  /* 0x0000000804101225 */ /* 0x010fc800078e00ff */
[----:B------:R-:W-:Y:S01]  /*0220*/  @P1 IMAD R7, R4, R9, R17 ;  /* 0x0000000904071224 */ /* 0x000fe200078e0211 */
[----:B------:R-:W-:Y:S01]  /*0230*/  @P1 MOV R14, R16 ;  /* 0x00000010000e1202 */ /* 0x000fe20000000f00 */
[----:B0-----:R-:W-:-:S04]  /*0240*/  IMAD.WIDE R8, R3, UR9, RZ ;  /* 0x0000000903087c25 */ /* 0x001fc8000f8e02ff */
[----:B-----5:R-:W-:-:S04]  /*0250*/  @P1 IMAD.WIDE.U32 R18, R4, R10, RZ ;  /* 0x0000000a04121225 */ /* 0x020fc800078e00ff */
[----:B------:R-:W-:Y:S02]  /*0260*/  @P1 IMAD R13, R4, R11, R19 ;  /* 0x0000000b040d1224 */ /* 0x000fe400078e0213 */
[----:B------:R-:W-:Y:S01]  /*0270*/  @P1 IMAD.MOV.U32 R12, RZ, RZ, R18 ;  /* 0x000000ffff0c1224 */ /* 0x000fe200078e0012 */
[----:B-1----:R-:W-:Y:S06]  /*0280*/  @P1 BRA `(.L_x_479) ;  /* 0x0000000000401947 */ /* 0x002fec0003800000 */
[----:B------:R-:W0:Y:S02]  /*0290*/  LDCU UR10, c[0x0][0x444] ;  /* 0x00008880ff0a77ac */ /* 0x000e240008000800 */
[----:B0-----:R-:W-:Y:S02]  /*02a0*/  USHF.R.S32.HI UR8, URZ, 0x1f, UR10 ;  /* 0x0000001fff087899 */ /* 0x001fe4000801140a */
[----:B------:R-:W-:-:S04]  /*02b0*/  IMAD.WIDE.U32 R10, R2, UR10, RZ ;  /* 0x0000000a020a7c25 */ /* 0x000fc8000f8e00ff */
[----:B------:R-:W-:Y:S01]  /*02c0*/  IMAD R5, R2, UR8, RZ ;  /* 0x0000000802057c24 */ /* 0x000fe2000f8e02ff */
[----:B------:R-:W-:Y:S01]  /*02d0*/  USHF.R.S32.HI UR8, URZ, 0x1f, UR9 ;  /* 0x0000001fff087899 */ /* 0x000fe20008011409 */
[----:B------:R-:W-:-:S03]  /*02e0*/  IMAD.WIDE.U32 R16, R10, R3, RZ ;  /* 0x000000030a107225 */ /* 0x000fc600078e00ff */
[----:B------:R-:W-:Y:S02]  /*02f0*/  IADD3 R0, PT, PT, R11, R5, RZ ;  /* 0x000000050b007210 */ /* 0x000fe40007ffe0ff */
[----:B------:R-:W-:Y:S01]  /*0300*/  SHF.R.S32.HI R5, RZ, 0x1f, R3 ;  /* 0x0000001fff057819 */ /* 0x000fe20000011403 */
[----:B------:R-:W-:-:S04]  /*0310*/  IMAD.WIDE.U32 R20, R16, UR9, RZ ;  /* 0x0000000910147c25 */ /* 0x000fc8000f8e00ff */
[----:B------:R-:W-:-:S04]  /*0320*/  IMAD R0, R0, R3, RZ ;  /* 0x0000000300007224 */ /* 0x000fc800078e02ff */
[----:B------:R-:W-:-:S04]  /*0330*/  IMAD R5, R5, R10, R0 ;  /* 0x0000000a05057224 */ /* 0x000fc800078e0200 */
[----:B------:R-:W-:-:S04]  /*0340*/  IMAD.IADD R0, R17, 0x1, R5 ;  /* 0x0000000111007824 */ /* 0x000fc800078e0205 */
[----:B------:R-:W-:-:S04]  /*0350*/  IMAD R5, R0, UR9, RZ ;  /* 0x0000000900057c24 */ /* 0x000fc8000f8e02ff */
[----:B------:R-:W-:-:S05]  /*0360*/  IMAD R5, R16, UR8, R5 ;  /* 0x0000000810057c24 */ /* 0x000fca000f8e0205 */
[----:B------:R-:W-:Y:S01]  /*0370*/  IADD3 R21, PT, PT, R21, R5, RZ ;  /* 0x0000000515157210 */ /* 0x000fe20007ffe0ff */
[----:B------:R-:W-:Y:S06]  /*0380*/  BRA `(.L_x_480) ;  /* 0x00000000000c7947 */ /* 0x000fec0003800000 */
.L_x_479:
[-C--:B------:R-:W-:Y:S02]  /*0390*/  IMAD R5, R9, R4.reuse, RZ ;  /* 0x0000000409057224 */ /* 0x080fe400078e02ff */
[----:B------:R-:W-:-:S04]  /*03a0*/  IMAD.WIDE.U32 R20, R8, R4, RZ ;  /* 0x0000000408147225 */ /* 0x000fc800078e00ff */
[----:B------:R-:W-:-:S07]  /*03b0*/  IMAD.IADD R21, R21, 0x1, R5 ;  /* 0x0000000115157824 */ /* 0x000fce00078e0205 */
.L_x_480:
[----:B------:R-:W0:Y:S01]  /*03c0*/  LDCU.U8 UR8, c[0x0][0x548] ;  /* 0x0000a900ff0877ac */ /* 0x000e220008000000 */
[----:B------:R-:W-:-:S04]  /*03d0*/  SHF.L.U32 R5, R2, 0x7, RZ ;  /* 0x0000000702057819 */ /* 0x000fc800000006ff */
[----:B------:R-:W-:-:S04]  /*03e0*/  SEL R11, R5, RZ, P0 ;  /* 0x000000ff050b7207 */ /* 0x000fc80000000000 */
[----:B------:R-:W-:-:S05]  /*03f0*/  IADD3 R11, P0, PT, R11, UR4, RZ ;  /* 0x000000040b0b7c10 */ /* 0x000fca000ff1e0ff */
[----:B------:R-:W-:Y:S02]  /*0400*/  IMAD.X R15, RZ, RZ, RZ, P0 ;  /* 0x000000ffff0f7224 */ /* 0x000fe400000e06ff */
[----:B------:R-:W-:Y:S01]  /*0410*/  IMAD.WIDE.U32 R22, R11, R8, RZ ;  /* 0x000000080b167225 */ /* 0x000fe200078e00ff */
[----:B0-----:R-:W-:-:S03]  /*0420*/  UISETP.NE.AND UP0, UPT, UR8, URZ, UPT ;  /* 0x000000ff0800728c */ /* 0x001fc6000bf05270 */
[----:B------:R-:W-:-:S04]  /*0430*/  IMAD R15, R15, R8, RZ ;  /* 0x000000080f0f7224 */ /* 0x000fc800078e02ff */
[----:B------:R-:W-:-:S05]  /*0440*/  IMAD R15, R9, R11, R15 ;  /* 0x0000000b090f7224 */ /* 0x000fca00078e020f */
[----:B------:R-:W-:Y:S01]  /*0450*/  IADD3 R0, PT, PT, R23, R15, RZ ;  /* 0x0000000f17007210 */ /* 0x000fe20007ffe0ff */
[----:B------:R-:W-:Y:S06]  /*0460*/  BRA.U !UP0, `(.L_x_481) ;  /* 0x0000000108247547 */ /* 0x000fec000b800000 */
[----:B------:R-:W0:Y:S01]  /*0470*/  LDC R11, c[0x0][0x444] ;  /* 0x00011100ff0b7b82 */ /* 0x000e220000000800 */
[----:B------:R-:W-:-:S07]  /*0480*/  ISETP.NE.AND P0, PT, R4, -0x1, PT ;  /* 0xffffffff0400780c */ /* 0x000fce0003f05270 */
[----:B------:R-:W1:Y:S08]  /*0490*/  LDC R8, c[0x0][0x430] ;  /* 0x00010c00ff087b82 */ /* 0x000e700000000800 */
[----:B------:R-:W1:Y:S01]  /*04a0*/  LDC R9, c[0x0][0x454] ;  /* 0x00011500ff097b82 */ /* 0x000e620000000800 */
[----:B0-----:R-:W-:-:S05]  /*04b0*/  @!P0 IMAD R4, R2, R11, RZ ;  /* 0x0000000b02048224 */ /* 0x001fca00078e02ff */
[----:B------:R-:W-:Y:S01]  /*04c0*/  IADD3 R5, PT, PT, R5, R4, RZ ;  /* 0x0000000405057210 */ /* 0x000fe20007ffe0ff */
[----:B-1----:R-:W-:-:S04]  /*04d0*/  IMAD R2, R8, 0x80, R9 ;  /* 0x0000008008027824 */ /* 0x002fc800078e0209 */
[----:B------:R-:W-:Y:S01]  /*04e0*/  IMAD R2, R2, UR5, R5 ;  /* 0x0000000502027c24 */ /* 0x000fe2000f8e0205 */
[----:B------:R-:W-:Y:S06]  /*04f0*/  BRA `(.L_x_482) ;  /* 0x00000000000c7947 */ /* 0x000fec0003800000 */
.L_x_481:
[----:B------:R-:W0:Y:S01]  /*0500*/  LDC R5, c[0x0][0x444] ;  /* 0x00011100ff057b82 */ /* 0x000e220000000800 */
[----:B------:R-:W-:-:S04]  /*0510*/  IMAD R2, R2, R3, UR5 ;  /* 0x0000000502027e24 */ /* 0x000fc8000f8e0203 */
[----:B0-----:R-:W-:-:S07]  /*0520*/  IMAD R2, R2, R5, RZ ;  /* 0x0000000502027224 */ /* 0x001fce00078e02ff */
.L_x_482:
[----:B------:R-:W0:Y:S01]  /*0530*/  S2R R26, SR_TID.X ;  /* 0x00000000001a7919 */ /* 0x000e220000002100 */
[----:B------:R-:W1:Y:S01]  /*0540*/  LDCU UR8, c[0x0][0x440] ;  /* 0x00008800ff0877ac */ /* 0x000e620008000800 */
[----:B------:R-:W2:Y:S01]  /*0550*/  LDC.64 R8, c[0x0][0x590] ;  /* 0x00016400ff087b82 */ /* 0x000ea20000000a00 */
[----:B------:R-:W-:Y:S01]  /*0560*/  IADD3 R6, PT, PT, R6, -UR4, RZ ;  /* 0x8000000406067c10 */ /* 0x000fe2000fffe0ff */
[----:B------:R-:W-:Y:S01]  /*0570*/  IMAD.MOV.U32 R17, RZ, RZ, RZ ;  /* 0x000000ffff117224 */ /* 0x000fe200078e00ff */
[----:B------:R-:W3:Y:S05]  /*0580*/  LDCU.64 UR12, c[0x0][0x408] ;  /* 0x00008100ff0c77ac */ /* 0x000eea0008000a00 */
[----:B------:R-:W4:Y:S01]  /*0590*/  LDC.64 R4, c[0x0][0x598] ;  /* 0x00016600ff047b82 */ /* 0x000f220000000a00 */
[----:B---3--:R-:W-:Y:S01]  /*05a0*/  UIMAD.WIDE.U32 UR10, UR4, UR12, URZ ;  /* 0x0000000c040a72a5 */ /* 0x008fe2000f8e00ff */
[----:B0-----:R-:W-:Y:S01]  /*05b0*/  IMAD.SHL.U32 R16, R26, 0x8, RZ ;  /* 0x000000081a107824 */ /* 0x001fe200078e00ff */
[----:B------:R-:W-:-:S04]  /*05c0*/  SHF.R.U32.HI R23, RZ, 0x2, R26 ;  /* 0x00000002ff177819 */ /* 0x000fc8000001161a */
[----:B------:R-:W-:-:S04]  /*05d0*/  LOP3.LUT R16, R16, 0x18, RZ, 0xc0, !PT ;  /* 0x0000001810107812 */ /* 0x000fc800078ec0ff */
[----:B-1----:R-:W-:Y:S01]  /*05e0*/  ISETP.GE.AND P0, PT, R16, UR8, PT ;  /* 0x0000000810007c0c */ /* 0x002fe2000bf06270 */
[----:B--2---:R-:W-:Y:S01]  /*05f0*/  IMAD.WIDE.U32 R10, R8, UR4, R16 ;  /* 0x00000004080a7c25 */ /* 0x004fe2000f8e0010 */
[----:B------:R-:W-:Y:S01]  /*0600*/  LOP3.LUT R17, R16, UR10, RZ, 0xfc, !PT ;  /* 0x0000000a10117c12 */ /* 0x000fe2000f8efcff */
[----:B------:R-:W-:Y:S01]  /*0610*/  UIMAD UR8, UR4, UR13, UR11 ;  /* 0x0000000d040872a4 */ /* 0x000fe2000f8e020b */
[----:B------:R-:W-:Y:S01]  /*0620*/  ISETP.GE.OR P1, PT, R23, R6, P0 ;  /* 0x000000061700720c */ /* 0x000fe20000726670 */
[----:B------:R-:W-:Y:S01]  /*0630*/  IMAD R18, R9, UR4, R11 ;  /* 0x0000000409127c24 */ /* 0x000fe2000f8e020b */
[----:B------:R-:W-:Y:S01]  /*0640*/  IADD3 R10, P2, PT, R14, R10, RZ ;  /* 0x0000000a0e0a7210 */ /* 0x000fe20007f5e0ff */
[----:B------:R-:W0:Y:S01]  /*0650*/  LDCU.64 UR10, c[0x0][0x570] ;  /* 0x0000ae00ff0a77ac */ /* 0x000e220008000a00 */
[----:B------:R-:W-:Y:S02]  /*0660*/  IADD3 R12, P3, PT, R12, R17, RZ ;  /* 0x000000110c0c7210 */ /* 0x000fe40007f7e0ff */
[----:B------:R-:W-:Y:S01]  /*0670*/  IADD3.X R11, PT, PT, R7, R18, RZ, P2, !PT ;  /* 0x00000012070b7210 */ /* 0x000fe200017fe4ff */
[----:B------:R-:W-:Y:S01]  /*0680*/  VIADD R7, R23, 0x40 ;  /* 0x0000004017077836 */ /* 0x000fe20000000000 */
[----:B------:R-:W-:Y:S01]  /*0690*/  IADD3.X R13, PT, PT, R13, UR8, RZ, P3, !PT ;  /* 0x000000080d0d7c10 */ /* 0x000fe20009ffe4ff */
[----:B----4-:R-:W-:-:S03]  /*06a0*/  IMAD.WIDE.U32 R10, R4, UR5, R10 ;  /* 0x00000005040a7c25 */ /* 0x010fc6000f8e000a */
[----:B------:R-:W-:Y:S01]  /*06b0*/  ISETP.GE.OR P0, PT, R7, R6, P0 ;  /* 0x000000060700720c */ /* 0x000fe20000706670 */
[----:B------:R-:W1:Y:S01]  /*06c0*/  @!P1 LDC.64 R14, c[0x0][0x550] ;  /* 0x00015400ff0e9b82 */ /* 0x000e620000000a00 */
[----:B------:R-:W-:Y:S02]  /*06d0*/  IMAD R11, R5, UR5, R11 ;  /* 0x00000005050b7c24 */ /* 0x000fe4000f8e020b */
[----:B------:R-:W-:-:S05]  /*06e0*/  @!P1 IMAD.WIDE.U32 R6, R23, R8, R10 ;  /* 0x0000000817069225 */ /* 0x000fca00078e000a */
[----:B------:R-:W2:Y:S01]  /*06f0*/  LDC.64 R4, c[0x0][0x410] ;  /* 0x00010400ff047b82 */ /* 0x000ea20000000a00 */
[----:B------:R-:W-:-:S07]  /*0700*/  @!P1 IMAD R7, R23, R9, R7 ;  /* 0x0000000917079224 */ /* 0x000fce00078e0207 */
[----:B------:R-:W3:Y:S01]  /*0710*/  @!P1 LDC.64 R16, c[0x0][0x3f0] ;  /* 0x0000fc00ff109b82 */ /* 0x000ee20000000a00 */
[----:B-1----:R-:W-:-:S07]  /*0720*/  @!P1 LEA R14, P2, R6, R14, 0x1 ;  /* 0x0000000e060e9211 */ /* 0x002fce00078408ff */
[----:B------:R-:W1:Y:S01]  /*0730*/  @!P0 LDC.64 R28, c[0x0][0x550] ;  /* 0x00015400ff1c8b82 */ /* 0x000e620000000a00 */
[----:B------:R-:W-:Y:S02]  /*0740*/  @!P1 LEA.HI.X R15, R6, R15, R7, 0x1, P2 ;  /* 0x0000000f060f9211 */ /* 0x000fe400010f0c07 */
[----:B------:R-:W-:Y:S01]  /*0750*/  @!P0 IADD3 R19, P2, PT, R23, 0x40, RZ ;  /* 0x0000004017138810 */ /* 0x000fe20007f5e0ff */
[----:B--2---:R-:W-:-:S04]  /*0760*/  IMAD.WIDE.U32 R12, R4, UR5, R12 ;  /* 0x00000005040c7c25 */ /* 0x004fc8000f8e000c */
[----:B------:R-:W2:Y:S01]  /*0770*/  @!P0 LDC.64 R24, c[0x0][0x3f0] ;  /* 0x0000fc00ff188b82 */ /* 0x000ea20000000a00 */
[----:B------:R-:W-:Y:S01]  /*0780*/  @!P0 IADD3.X R7, PT, PT, RZ, RZ, RZ, P2, !PT ;  /* 0x000000ffff078210 */ /* 0x000fe200017fe4ff */
[----:B------:R-:W-:-:S04]  /*0790*/  IMAD R13, R5, UR5, R13 ;  /* 0x00000005050d7c24 */ /* 0x000fc8000f8e020d */
[----:B------:R-:W-:-:S04]  /*07a0*/  @!P0 IMAD R4, R7, R8, RZ ;  /* 0x0000000807048224 */ /* 0x000fc800078e02ff */
[----:B------:R-:W-:Y:S02]  /*07b0*/  @!P0 IMAD R7, R19, R9, R4 ;  /* 0x0000000913078224 */ /* 0x000fe400078e0204 */
[----:B------:R-:W-:-:S04]  /*07c0*/  @!P1 IMAD.WIDE.U32 R4, R23, UR12, R12 ;  /* 0x0000000c17049c25 */ /* 0x000fc8000f8e000c */
[----:B------:R-:W-:Y:S01]  /*07d0*/  @!P1 IMAD R5, R23, UR13, R5 ;  /* 0x0000000d17059c24 */ /* 0x000fe2000f8e0205 */
[----:B---3--:R-:W-:Y:S01]  /*07e0*/  @!P1 LEA R16, P2, R4, R16, 0x1 ;  /* 0x0000001004109211 */ /* 0x008fe200078408ff */
[----:B------:R-:W-:-:S03]  /*07f0*/  @!P0 IMAD.WIDE.U32 R8, R19, R8, R10 ;  /* 0x0000000813088225 */ /* 0x000fc600078e000a */
[----:B------:R-:W-:Y:S01]  /*0800*/  @!P1 LEA.HI.X R17, R4, R17, R5, 0x1, P2 ;  /* 0x0000001104119211 */ /* 0x000fe200010f0c05 */
[----:B------:R-:W-:Y:S01]  /*0810*/  @!P0 IMAD.IADD R9, R9, 0x1, R7 ;  /* 0x0000000109098824 */ /* 0x000fe200078e0207 */
[C---:B-1----:R-:W-:Y:S02]  /*0820*/  @!P0 LEA R28, P2, R8.reuse, R28, 0x1 ;  /* 0x0000001c081c8211 */ /* 0x042fe400078408ff */
[----:B------:R-:W-:Y:S02]  /*0830*/  CS2R R4, SRZ ;  /* 0x0000000000047805 */ /* 0x000fe4000001ff00 */
[----:B------:R-:W-:Y:S02]  /*0840*/  CS2R R6, SRZ ;  /* 0x0000000000067805 */ /* 0x000fe4000001ff00 */
[----:B------:R-:W-:Y:S02]  /*0850*/  CS2R R10, SRZ ;  /* 0x00000000000a7805 */ /* 0x000fe4000001ff00 */
[----:B------:R-:W-:-:S02]  /*0860*/  @!P0 LEA.HI.X R29, R8, R29, R9, 0x1, P2 ;  /* 0x0000001d081d8211 */ /* 0x000fc400010f0c09 */
[----:B------:R-:W-:Y:S01]  /*0870*/  CS2R R8, SRZ ;  /* 0x0000000000087805 */ /* 0x000fe2000001ff00 */
[----:B------:R-:W3:Y:S05]  /*0880*/  @!P1 LDG.E.128 R4, desc[UR6][R16.64] ;  /* 0x0000000610049981 */ /* 0x000eea000c1e1d00 */
[----:B------:R1:W4:Y:S01]  /*0890*/  @!P1 LDG.E.128 R8, desc[UR6][R14.64] ;  /* 0x000000060e089981 */ /* 0x000322000c1e1d00 */
[----:B------:R-:W-:-:S04]  /*08a0*/  @!P0 IADD3 R18, P1, PT, R23, 0x40, RZ ;  /* 0x0000004017128810 */ /* 0x000fc80007f3e0ff */
[----:B------:R-:W-:Y:S01]  /*08b0*/  @!P0 IADD3.X R19, PT, PT, RZ, RZ, RZ, P1, !PT ;  /* 0x000000ffff138210 */ /* 0x000fe20000ffe4ff */
[----:B------:R-:W-:-:S04]  /*08c0*/  @!P0 IMAD.WIDE.U32 R12, R18, UR12, R12 ;  /* 0x0000000c120c8c25 */ /* 0x000fc8000f8e000c */
[----:B------:R-:W-:Y:S01]  /*08d0*/  @!P0 IMAD R19, R19, UR12, RZ ;  /* 0x0000000c13138c24 */ /* 0x000fe2000f8e02ff */
[----:B--2---:R-:W-:Y:S02]  /*08e0*/  @!P0 LEA R24, P1, R12, R24, 0x1 ;  /* 0x000000180c188211 */ /* 0x004fe400078208ff */
[----:B-1----:R-:W-:Y:S01]  /*08f0*/  CS2R R14, SRZ ;  /* 0x00000000000e7805 */ /* 0x002fe2000001ff00 */
[----:B------:R-:W-:Y:S01]  /*0900*/  @!P0 IMAD R19, R18, UR13, R19 ;  /* 0x0000000d12138c24 */ /* 0x000fe2000f8e0213 */
[----:B------:R-:W-:Y:S01]  /*0910*/  UIMAD UR5, UR5, UR9, URZ ;  /* 0x00000009050572a4 */ /* 0x000fe2000f8e02ff */
[----:B------:R-:W1:Y:S02]  /*0920*/  LDCU.64 UR12, c[0x0][0x5e8] ;  /* 0x0000bd00ff0c77ac */ /* 0x000e640008000a00 */
[----:B------:R-:W-:-:S05]  /*0930*/  @!P0 IMAD.IADD R19, R13, 0x1, R19 ;  /* 0x000000010d138824 */ /* 0x000fca00078e0213 */
[----:B------:R-:W-:Y:S02]  /*0940*/  @!P0 LEA.HI.X R25, R12, R25, R19, 0x1, P1 ;  /* 0x000000190c198211 */ /* 0x000fe400008f0c13 */
[C---:B---3--:R-:W-:Y:S02]  /*0950*/  LOP3.LUT R17, R4.reuse, 0xffff0000, RZ, 0xc0, !PT ;  /* 0xffff000004117812 */ /* 0x048fe400078ec0ff */
[----:B------:R-:W-:Y:S02]  /*0960*/  SHF.L.U32 R4, R4, 0x10, RZ ;  /* 0x0000001004047819 */ /* 0x000fe400000006ff */
[C---:B----4-:R-:W-:Y:S01]  /*0970*/  LOP3.LUT R16, R8.reuse, 0xffff0000, RZ, 0xc0, !PT ;  /* 0xffff000008107812 */ /* 0x050fe200078ec0ff */
[----:B------:R-:W-:-:S04]  /*0980*/  IMAD.U32 R13, R8, 0x10000, RZ ;  /* 0x00010000080d7824 */ /* 0x000fc800078e00ff */
[----:B------:R-:W-:Y:S01]  /*0990*/  FMUL.FTZ R16, R16, R17 ;  /* 0x0000001110107220 */ /* 0x000fe20000410000 */
[----:B------:R-:W-:-:S03]  /*09a0*/  SHF.L.U32 R17, R5, 0x10, RZ ;  /* 0x0000001005117819 */ /* 0x000fc600000006ff */
[----:B------:R-:W-:Y:S01]  /*09b0*/  FFMA.FTZ R19, R13, R4, R16 ;  /* 0x000000040d137223 */ /* 0x000fe20000010010 */
[----:B------:R-:W-:Y:S01]  /*09c0*/  IMAD.U32 R4, R9, 0x10000, RZ ;  /* 0x0001000009047824 */ /* 0x000fe200078e00ff */
[----:B------:R-:W-:Y:S01]  /*09d0*/  CS2R R12, SRZ ;  /* 0x00000000000c7805 */ /* 0x000fe2000001ff00 */
[----:B------:R-:W-:Y:S02]  /*09e0*/  HFMA2 R16, -RZ, RZ, 0, 0 ;  /* 0x00000000ff107431 */ /* 0x000fe400000001ff */
[----:B------:R-:W-:Y:S01]  /*09f0*/  FFMA.FTZ R4, R4, R17, R19 ;  /* 0x0000001104047223 */ /* 0x000fe20000010013 */
[----:B------:R-:W-:Y:S01]  /*0a00*/  IMAD.MOV.U32 R17, RZ, RZ, RZ ;  /* 0x000000ffff117224 */ /* 0x000fe200078e00ff */
[----:B------:R-:W-:Y:S01]  /*0a10*/  CS2R R18, SRZ ;  /* 0x0000000000127805 */ /* 0x000fe2000001ff00 */
[----:B------:R-:W2:Y:S05]  /*0a20*/  @!P0 LDG.E.128 R12, desc[UR6][R28.64] ;  /* 0x000000061c0c8981 */ /* 0x000eaa000c1e1d00 */
[----:B------:R-:W3:Y:S01]  /*0a30*/  @!P0 LDG.E.128 R16, desc[UR6][R24.64] ;  /* 0x0000000618108981 */ /* 0x000ee2000c1e1d00 */
[----:B------:R-:W-:Y:S01]  /*0a40*/  LOP3.LUT R5, R5, 0xffff0000, RZ, 0xc0, !PT ;  /* 0xffff000005057812 */ /* 0x000fe200078ec0ff */
[----:B------:R-:W-:Y:S01]  /*0a50*/  USHF.R.S32.HI UR8, URZ, 0x1f, UR5 ;  /* 0x0000001fff087899 */ /* 0x000fe20008011405 */
[----:B------:R-:W-:-:S02]  /*0a60*/  LOP3.LUT R9, R9, 0xffff0000, RZ, 0xc0, !PT ;  /* 0xffff000009097812 */ /* 0x000fc400078ec0ff */
[----:B------:R-:W-:-:S03]  /*0a70*/  IADD3 R20, P0, P1, R22, UR5, R20 ;  /* 0x0000000516147c10 */ /* 0x000fc6000f91e014 */
[----:B------:R-:W-:Y:S01]  /*0a80*/  FFMA.FTZ R9, R9, R5, R4 ;  /* 0x0000000509097223 */ /* 0x000fe20000010004 */
[----:B------:R-:W-:Y:S01]  /*0a90*/  SHF.L.U32 R5, R6, 0x10, RZ ;  /* 0x0000001006057819 */ /* 0x000fe200000006ff */
[----:B------:R-:W-:-:S04]  /*0aa0*/  IMAD.U32 R4, R10, 0x10000, RZ ;  /* 0x000100000a047824 */ /* 0x000fc800078e00ff */
[----:B------:R-:W-:Y:S01]  /*0ab0*/  FFMA.FTZ R4, R4, R5, R9 ;  /* 0x0000000504047223 */ /* 0x000fe20000010009 */
[----:B------:R-:W-:Y:S01]  /*0ac0*/  LOP3.LUT R9, R10, 0xffff0000, RZ, 0xc0, !PT ;  /* 0xffff00000a097812 */ /* 0x000fe200078ec0ff */
[----:B------:R-:W-:Y:S01]  /*0ad0*/  IMAD.U32 R10, R7, 0x10000, RZ ;  /* 0x00010000070a7824 */ /* 0x000fe200078e00ff */
[C---:B------:R-:W-:Y:S02]  /*0ae0*/  SHF.L.U32 R5, R11.reuse, 0x10, RZ ;  /* 0x000000100b057819 */ /* 0x040fe400000006ff */
[----:B------:R-:W-:Y:S02]  /*0af0*/  LOP3.LUT R11, R11, 0xffff0000, RZ, 0xc0, !PT ;  /* 0xffff00000b0b7812 */ /* 0x000fe400078ec0ff */
[C---:B--2---:R-:W-:Y:S01]  /*0b00*/  LOP3.LUT R27, R12.reuse, 0xffff0000, RZ, 0xc0, !PT ;  /* 0xffff00000c1b7812 */ /* 0x044fe200078ec0ff */
[----:B------:R-:W-:Y:S01]  /*0b10*/  IMAD.U32 R12, R12, 0x10000, RZ ;  /* 0x000100000c0c7824 */ /* 0x000fe200078e00ff */
[----:B---3--:R-:W-:Y:S02]  /*0b20*/  LOP3.LUT R8, R16, 0xffff0000, RZ, 0xc0, !PT ;  /* 0xffff000010087812 */ /* 0x008fe400078ec0ff */
[----:B------:R-:W-:-:S02]  /*0b30*/  SHF.L.U32 R25, R17, 0x10, RZ ;  /* 0x0000001011197819 */ /* 0x000fc400000006ff */
[----:B------:R-:W-:Y:S01]  /*0b40*/  LOP3.LUT R17, R17, 0xffff0000, RZ, 0xc0, !PT ;  /* 0xffff000011117812 */ /* 0x000fe200078ec0ff */
[----:B------:R-:W-:Y:S01]  /*0b50*/  FMUL.FTZ R8, R8, R27 ;  /* 0x0000001b08087220 */ /* 0x000fe20000410000 */
[----:B------:R-:W-:Y:S02]  /*0b60*/  SHF.L.U32 R27, R16, 0x10, RZ ;  /* 0x00000010101b7819 */ /* 0x000fe400000006ff */
[C---:B------:R-:W-:Y:S02]  /*0b70*/  SHF.L.U32 R16, R14.reuse, 0x10, RZ ;  /* 0x000000100e107819 */ /* 0x040fe400000006ff */
[----:B------:R-:W-:Y:S01]  /*0b80*/  LOP3.LUT R14, R14, 0xffff0000, RZ, 0xc0, !PT ;  /* 0xffff00000e0e7812 */ /* 0x000fe200078ec0ff */
[----:B------:R-:W-:Y:S01]  /*0b90*/  FFMA.FTZ R8, R27, R12, R8 ;  /* 0x0000000c1b087223 */ /* 0x000fe20000010008 */
[C---:B------:R-:W-:Y:S01]  /*0ba0*/  IMAD.U32 R12, R13.reuse, 0x10000, RZ ;  /* 0x000100000d0c7824 */ /* 0x040fe200078e00ff */
[----:B------:R-:W-:-:S03]  /*0bb0*/  LOP3.LUT R13, R13, 0xffff0000, RZ, 0xc0, !PT ;  /* 0xffff00000d0d7812 */ /* 0x000fc600078ec0ff */
[----:B------:R-:W-:Y:S01]  /*0bc0*/  FFMA.FTZ R8, R25, R12, R8 ;  /* 0x0000000c19087223 */ /* 0x000fe20000010008 */
[----:B------:R-:W-:-:S03]  /*0bd0*/  SHF.L.U32 R12, R18, 0x10, RZ ;  /* 0x00000010120c7819 */ /* 0x000fc600000006ff */
[----:B------:R-:W-:Y:S01]  /*0be0*/  FFMA.FTZ R13, R17, R13, R8 ;  /* 0x0000000d110d7223 */ /* 0x000fe20000010008 */
[----:B------:R-:W-:Y:S02]  /*0bf0*/  LOP3.LUT R8, R6, 0xffff0000, RZ, 0xc0, !PT ;  /* 0xffff000006087812 */ /* 0x000fe400078ec0ff */
[----:B------:R-:W-:Y:S01]  /*0c00*/  LOP3.LUT R6, R7, 0xffff0000, RZ, 0xc0, !PT ;  /* 0xffff000007067812 */ /* 0x000fe200078ec0ff */
[----:B------:R-:W-:Y:S01]  /*0c10*/  FFMA.FTZ R12, R12, R16, R13 ;  /* 0x000000100c0c7223 */ /* 0x000fe2000001000d */
[----:B------:R-:W-:Y:S01]  /*0c20*/  LOP3.LUT R7, R18, 0xffff0000, RZ, 0xc0, !PT ;  /* 0xffff000012077812 */ /* 0x000fe200078ec0ff */
[----:B------:R-:W-:Y:S01]  /*0c30*/  FFMA.FTZ R4, R9, R8, R4 ;  /* 0x0000000809047223 */ /* 0x000fe20000010004 */
[----:B------:R-:W-:Y:S01]  /*0c40*/  IMAD.U32 R8, R19, 0x10000, RZ ;  /* 0x0001000013087824 */ /* 0x000fe200078e00ff */
[----:B------:R-:W-:Y:S02]  /*0c50*/  SHF.R.U32.HI R9, RZ, 0x3, R26 ;  /* 0x00000003ff097819 */ /* 0x000fe4000001161a */
[----:B------:R-:W-:Y:S01]  /*0c60*/  FFMA.FTZ R4, R5, R10, R4 ;  /* 0x0000000a05047223 */ /* 0x000fe20000010004 */
[----:B------:R-:W-:Y:S01]  /*0c70*/  SHF.L.U32 R5, R15, 0x10, RZ ;  /* 0x000000100f057819 */ /* 0x000fe200000006ff */
[----:B------:R-:W-:Y:S01]  /*0c80*/  FFMA.FTZ R7, R7, R14, R12 ;  /* 0x0000000e07077223 */ /* 0x000fe2000001000c */
[----:B------:R-:W-:Y:S01]  /*0c90*/  LOP3.LUT R15, R15, 0xffff0000, RZ, 0xc0, !PT ;  /* 0xffff00000f0f7812 */ /* 0x000fe200078ec0ff */
[----:B------:R-:W-:Y:S01]  /*0ca0*/  FFMA.FTZ R11, R11, R6, R4 ;  /* 0x000000060b0b7223 */ /* 0x000fe20000010004 */
[----:B------:R-:W-:Y:S01]  /*0cb0*/  LOP3.LUT R4, R19, 0xffff0000, RZ, 0xc0, !PT ;  /* 0xffff000013047812 */ /* 0x000fe200078ec0ff */
[----:B------:R-:W-:Y:S01]  /*0cc0*/  FFMA.FTZ R5, R8, R5, R7 ;  /* 0x0000000508057223 */ /* 0x000fe20000010007 */
[----:B------:R-:W2:Y:S03]  /*0cd0*/  S2R R6, SR_TID.X ;  /* 0x0000000000067919 */ /* 0x000ea60000002100 */
[----:B------:R-:W-:Y:S01]  /*0ce0*/  FFMA.FTZ R15, R4, R15, R5 ;  /* 0x0000000f040f7223 */ /* 0x000fe20000010005 */
[----:B------:R-:W3:Y:S01]  /*0cf0*/  SHFL.BFLY PT, R8, R11, 0x2, 0x1f ;  /* 0x0c401f000b087f89 */ /* 0x000ee200000e0000 */
[----:B------:R-:W-:-:S03]  /*0d00*/  SHF.L.U32 R4, R26, 0x2, RZ ;  /* 0x000000021a047819 */ /* 0x000fc600000006ff */
[----:B------:R-:W4:Y:S01]  /*0d10*/  SHFL.BFLY PT, R12, R15, 0x2, 0x1f ;  /* 0x0c401f000f0c7f89 */ /* 0x000f2200000e0000 */
[----:B------:R-:W-:Y:S01]  /*0d20*/  LOP3.LUT R10, R4, 0x1c, RZ, 0xc0, !PT ;  /* 0x0000001c040a7812 */ /* 0x000fe200078ec0ff */
[----:B------:R-:W-:Y:S01]  /*0d30*/  IMAD R4, R3, UR9, RZ ;  /* 0x0000000903047c24 */ /* 0x000fe2000f8e02ff */
[----:B------:R-:W5:Y:S03]  /*0d40*/  S2R R7, SR_TID.X ;  /* 0x0000000000077919 */ /* 0x000f660000002100 */
[----:B------:R-:W-:Y:S01]  /*0d50*/  IMAD R9, R4, R9, R10 ;  /* 0x0000000904097224 */ /* 0x000fe200078e020a */
[----:B------:R-:W-:-:S04]  /*0d60*/  IADD3.X R10, PT, PT, R0, UR8, R21, P0, P1 ;  /* 0x00000008000a7c10 */ /* 0x000fc800087e2415 */
[----:B------:R-:W-:-:S04]  /*0d70*/  IADD3 R0, P0, PT, R9, R20, RZ ;  /* 0x0000001409007210 */ /* 0x000fc80007f1e0ff */
[----:B------:R-:W-:Y:S01]  /*0d80*/  LEA.HI.X.SX32 R9, R9, R10, 0x1, P0 ;  /* 0x0000000a09097211 */ /* 0x000fe200000f0eff */
[----:B------:R-:W-:Y:S01]  /*0d90*/  VIADD R10, R2, UR4 ;  /* 0x00000004020a7c36 */ /* 0x000fe20008000000 */
[----:B------:R-:W1:Y:S01]  /*0da0*/  LDCU UR4, c[0x0][0x4f4] ;  /* 0x00009e80ff0477ac */ /* 0x000e620008000800 */
[----:B0-----:R-:W-:Y:S01]  /*0db0*/  LEA R2, P1, R0, UR10, 0x2 ;  /* 0x0000000a00027c11 */ /* 0x001fe2000f8210ff */
[----:B---3--:R-:W-:Y:S02]  /*0dc0*/  FADD.FTZ R5, R11, R8 ;  /* 0x000000080b057221 */ /* 0x008fe40000010000 */
[----:B------:R-:W-:Y:S02]  /*0dd0*/  IADD3 R23, P2, PT, R10, R23, RZ ;  /* 0x000000170a177210 */ /* 0x000fe40007f5e0ff */
[----:B------:R-:W-:Y:S01]  /*0de0*/  SHF.R.S32.HI R10, RZ, 0x1f, R10 ;  /* 0x0000001fff0a7819 */ /* 0x000fe2000001140a */
[----:B----4-:R-:W-:Y:S01]  /*0df0*/  FADD.FTZ R8, R15, R12 ;  /* 0x0000000c0f087221 */ /* 0x010fe20000010000 */
[----:B------:R-:W-:Y:S01]  /*0e00*/  LEA.HI.X R3, R0, UR11, R9, 0x2, P1 ;  /* 0x0000000b00037c11 */ /* 0x000fe200088f1409 */
[----:B------:R-:W0:Y:S01]  /*0e10*/  SHFL.BFLY PT, R12, R5, 0x1, 0x1f ;  /* 0x0c201f00050c7f89 */ /* 0x000e2200000e0000 */
[----:B------:R-:W-:-:S02]  /*0e20*/  SHF.L.U32 R11, R4, 0x3, RZ ;  /* 0x00000003040b7819 */ /* 0x000fc400000006ff */
[----:B------:R-:W-:Y:S01]  /*0e30*/  IADD3.X R0, PT, PT, RZ, R10, RZ, P2, !PT ;  /* 0x0000000aff007210 */ /* 0x000fe200017fe4ff */
[----:B------:R-:W3:Y:S02]  /*0e40*/  SHFL.BFLY PT, R13, R8, 0x1, 0x1f ;  /* 0x0c201f00080d7f89 */ /* 0x000ee400000e0000 */
[----:B------:R-:W-:Y:S01]  /*0e50*/  IMAD.WIDE R10, R11, 0x10, R2 ;  /* 0x000000100b0a7825 */ /* 0x000fe200078e0202 */
[----:B-----5:R-:W-:Y:S02]  /*0e60*/  LOP3.LUT P0, RZ, R7, 0x3, RZ, 0xc0, !PT ;  /* 0x0000000307ff7812 */ /* 0x020fe4000780c0ff */
[----:B--2---:R-:W-:Y:S02]  /*0e70*/  LOP3.LUT R7, R6, 0x3, RZ, 0xc0, !PT ;  /* 0x0000000306077812 */ /* 0x004fe400078ec0ff */
[----:B-1----:R-:W-:Y:S02]  /*0e80*/  LEA R6, P2, R23, UR12, 0x2 ;  /* 0x0000000c17067c11 */ /* 0x002fe4000f8410ff */
[----:B------:R-:W-:-:S02]  /*0e90*/  ISETP.NE.AND P1, PT, R7, RZ, PT ;  /* 0x000000ff0700720c */ /* 0x000fc40003f25270 */
[----:B------:R-:W-:Y:S01]  /*0ea0*/  LEA.HI.X R7, R23, UR13, R0, 0x2, P2 ;  /* 0x0000000d17077c11 */ /* 0x000fe200090f1400 */
[----:B0-----:R-:W-:Y:S01]  /*0eb0*/  FADD.FTZ R12, R5, R12 ;  /* 0x0000000c050c7221 */ /* 0x001fe20000010000 */
[----:B---3--:R-:W-:Y:S01]  /*0ec0*/  FADD.FTZ R0, R8, R13 ;  /* 0x0000000d08007221 */ /* 0x008fe20000010000 */
[----:B------:R-:W-:-:S04]  /*0ed0*/  IMAD.WIDE R8, R4, 0x80, R10 ;  /* 0x0000008004087825 */ /* 0x000fc800078e020a */
[----:B------:R-:W-:Y:S01]  /*0ee0*/  @!P0 FMUL.FTZ R13, R12, UR4 ;  /* 0x000000040c0d8c20 */ /* 0x000fe20008410000 */
[----:B------:R-:W-:Y:S01]  /*0ef0*/  FMUL.FTZ R15, R0, UR4 ;  /* 0x00000004000f7c20 */ /* 0x000fe20008410000 */
[----:B------:R-:W-:-:S03]  /*0f00*/  IMAD.WIDE R4, R4, 0x80, R8 ;  /* 0x0000008004047825 */ /* 0x000fc600078e0208 */
[----:B------:R-:W-:Y:S04]  /*0f10*/  @!P0 STG.E desc[UR6][R6.64], R13 ;  /* 0x0000000d06008986 */ /* 0x000fe8000c101906 */
[----:B------:R-:W-:Y:S04]  /*0f20*/  @!P1 STG.E desc[UR6][R6.64+0x100], R15 ;  /* 0x0001000f06009986 */ /* 0x000fe8000c101906 */
[----:B------:R-:W-:Y:S04]  /*0f30*/  STG.E.128 desc[UR6][R2.64], RZ ;  /* 0x000000ff02007986 */ /* 0x000fe8000c101d06 */
[----:B------:R-:W-:Y:S04]  /*0f40*/  STG.E.128 desc[UR6][R10.64], RZ ;  /* 0x000000ff0a007986 */ /* 0x000fe8000c101d06 */
[----:B------:R-:W-:Y:S04]  /*0f50*/  STG.E.128 desc[UR6][R8.64], RZ ;  /* 0x000000ff08007986 */ /* 0x000fe8000c101d06 */
[----:B------:R-:W-:Y:S01]  /*0f60*/  STG.E.128 desc[UR6][R4.64], RZ ;  /* 0x000000ff04007986 */ /* 0x000fe2000c101d06 */
[----:B------:R-:W-:Y:S05]  /*0f70*/  EXIT ;  /* 0x000000000000794d */ /* 0x000fea0003800000 */
.L_x_483:
        /* <DEDUP_REMOVED lines=16> */
.L_x_826:


//--------------------- .text._ZN5flash27flash_bwd_convert_dq_kernelI23Flash_bwd_kernel_traitsILi32ELi128ELi128ELi8ELi4ELi4ELi4ELb0ELb0EN7cutlass10bfloat16_tE19Flash_kernel_traitsILi32ELi128ELi128ELi8ES3_EEEEvNS_16Flash_bwd_paramsEi --------------------------
	.section	.text._ZN5flash27flash_bwd_convert_dq_kernelI23Flash_bwd_kernel_traitsILi32ELi128ELi128ELi8ELi4ELi4ELi4ELb0ELb0EN7cutlass10bfloat16_tE19Flash_kernel_traitsILi32ELi128ELi128ELi8ES3_EEEEvNS_16Flash_bwd_paramsEi,"ax",@progbits
	.align	128
        .global         _ZN5flash27flash_bwd_convert_dq_kernelI23Flash_bwd_kernel_traitsILi32ELi128ELi128ELi8ELi4ELi4ELi4ELb0ELb0EN7cutlass10bfloat16_tE19Flash_kernel_traitsILi32ELi128ELi128ELi8ES3_EEEEvNS_16Flash_bwd_paramsEi
        .type           _ZN5flash27flash_bwd_convert_dq_kernelI23Flash_bwd_kernel_traitsILi32ELi128ELi128ELi8ELi4ELi4ELi4ELb0ELb0EN7cutlass10bfloat16_tE19Flash_kernel_traitsILi32ELi128ELi128ELi8ES3_EEEEvNS_16Flash_bwd_paramsEi,@function
        .size           _ZN5flash27flash_bwd_convert_dq_kernelI23Flash_bwd_kernel_traitsILi32ELi128ELi128ELi8ELi4ELi4ELi4ELb0ELb0EN7cutlass10bfloat16_tE19Flash_kernel_traitsILi32ELi128ELi128ELi8ES3_EEEEvNS_16Flash_bwd_paramsEi,(.L_x_827 - _ZN5flash27flash_bwd_convert_dq_kernelI23Flash_bwd_kernel_traitsILi32ELi128ELi128ELi8ELi4ELi4ELi4ELb0ELb0EN7cutlass10bfloat16_tE19Flash_kernel_traitsILi32ELi128ELi128ELi8ES3_EEEEvNS_16Flash_bwd_paramsEi)
        .other          _ZN5flash27flash_bwd_convert_dq_kernelI23Flash_bwd_kernel_traitsILi32ELi128ELi128ELi8ELi4ELi4ELi4ELb0ELb0EN7cutlass10bfloat16_tE19Flash_kernel_traitsILi32ELi128ELi128ELi8ES3_EEEEvNS_16Flash_bwd_paramsEi,@"STO_CUDA_ENTRY STV_DEFAULT"
_ZN5flash27flash_bwd_convert_dq_kernelI23Flash_bwd_kernel_traitsILi32ELi128ELi128ELi8ELi4ELi4ELi4ELb0ELb0EN7cutlass10bfloat16_tE19Flash_kernel_traitsILi32ELi128ELi128ELi8ES3_EEEEvNS_16Flash_bwd_paramsEi:
.text._ZN5flash27flash_bwd_convert_dq_kernelI23Flash_bwd_kernel_traitsILi32ELi128ELi128ELi8ELi4ELi4ELi4ELb0ELb0EN7cutlass10bfloat16_tE19Flash_kernel_traitsILi32ELi128ELi128ELi8ES3_EEEEvNS_16Flash_bwd_paramsEi:
        /* <DEDUP_REMOVED lines=56> */
.L_x_484:
[----:B------:R-:W-:Y:S02]  /*0380*/  IMAD R23, R21, UR16, RZ ;  /* 0x0000001015177c24 */ /* 0x000fe4000f8e02ff */
[----:B------:R-:W-:-:S05]  /*0390*/  IMAD.WIDE.U32 R24, R20, UR16, RZ ;  /* 0x0000001014187c25 */ /* 0x000fca000f8e00ff */
[----:B------:R-:W-:-:S07]  /*03a0*/  IADD3 R23, PT, PT, R25, R23, RZ ;  /* 0x0000001719177210 */ /* 0x000fce0007ffe0ff */
.L_x_485:
        /* <DEDUP_REMOVED lines=56> */
.L_x_488:
        /* <DEDUP_REMOVED lines=108> */
.L_x_487:
        /* <DEDUP_REMOVED lines=52> */
.L_x_486:
        /* <DEDUP_REMOVED lines=84> */
.L_x_490:
[----:B------:R-:W-:Y:S05]  /*1670*/  BSYNC.RECONVERGENT B0 ;  /* 0x0000000000007941 */ /* 0x000fea0003800200 */
.L_x_489:
        /* <DEDUP_REMOVED lines=14> */
.L_x_491:
        /* <DEDUP_REMOVED lines=10> */
.L_x_827:


//--------------------- .text._ZN5flash44flash_bwd_dq_dk_dv_loop_seqk_parallel_kernelI23Flash_bwd_kernel_traitsILi32ELi128ELi128ELi8ELi4ELi4ELi4ELb0ELb0EN7cutlass10bfloat16_tE19Flash_kernel_traitsILi32ELi128ELi128ELi8ES3_EELb1ELb1ELb0ELb0ELb0ELb0ELb0EEEvNS_16Flash_bwd_paramsE --------------------------
	.section	.text._ZN5flash44flash_bwd_dq_dk_dv_loop_seqk_parallel_kernelI23Flash_bwd_kernel_traitsILi32ELi128ELi128ELi8ELi4ELi4ELi4ELb0ELb0EN7cutlass10bfloat16_tE19Flash_kernel_traitsILi32ELi128ELi128ELi8ES3_EELb1ELb1ELb0ELb0ELb0ELb0ELb0EEEvNS_16Flash_bwd_paramsE,"ax",@progbits
	.align	128
        .global         _ZN5flash44flash_bwd_dq_dk_dv_loop_seqk_parallel_kernelI23Flash_bwd_kernel_traitsILi32ELi128ELi128ELi8ELi4ELi4ELi4ELb0ELb0EN7cutlass10bfloat16_tE19Flash_kernel_traitsILi32ELi128ELi128ELi8ES3_EELb1ELb1ELb0ELb0ELb0ELb0ELb0EEEvNS_16Flash_bwd_paramsE
        .type           _ZN5flash44flash_bwd_dq_dk_dv_loop_seqk_parallel_kernelI23Flash_bwd_kernel_traitsILi32ELi128ELi128ELi8ELi4ELi4ELi4ELb0ELb0EN7cutlass10bfloat16_tE19Flash_kernel_traitsILi32ELi128ELi128ELi8ES3_EELb1ELb1ELb0ELb0ELb0ELb0ELb0EEEvNS_16Flash_bwd_paramsE,@function
        .size           _ZN5flash44flash_bwd_dq_dk_dv_loop_seqk_parallel_kernelI23Flash_bwd_kernel_traitsILi32ELi128ELi128ELi8ELi4ELi4ELi4ELb0ELb0EN7cutlass10bfloat16_tE19Flash_kernel_traitsILi32ELi128ELi128ELi8ES3_EELb1ELb1ELb0ELb0ELb0ELb0ELb0EEEvNS_16Flash_bwd_paramsE,(.L_x_828 - _ZN5flash44flash_bwd_dq_dk_dv_loop_seqk_parallel_kernelI23Flash_bwd_kernel_traitsILi32ELi128ELi128ELi8ELi4ELi4ELi4ELb0ELb0EN7cutlass10bfloat16_tE19Flash_kernel_traitsILi32ELi128ELi128ELi8ES3_EELb1ELb1ELb0ELb0ELb0ELb0ELb0EEEvNS_16Flash_bwd_paramsE)
        .other          _ZN5flash44flash_bwd_dq_dk_dv_loop_seqk_parallel_kernelI23Flash_bwd_kernel_traitsILi32ELi128ELi128ELi8ELi4ELi4ELi4ELb0ELb0EN7cutlass10bfloat16_tE19Flash_kernel_traitsILi32ELi128ELi128ELi8ES3_EELb1ELb1ELb0ELb0ELb0ELb0ELb0EEEvNS_16Flash_bwd_paramsE,@"STO_CUDA_ENTRY STV_DEFAULT"
_ZN5flash44flash_bwd_dq_dk_dv_loop_seqk_parallel_kernelI23Flash_bwd_kernel_traitsILi32ELi128ELi128ELi8ELi4ELi4ELi4ELb0ELb0EN7cutlass10bfloat16_tE19Flash_kernel_traitsILi32ELi128ELi128ELi8ES3_EELb1ELb1ELb0ELb0ELb0ELb0ELb0EEEvNS_16Flash_bwd_paramsE:
.text._ZN5flash44flash_bwd_dq_dk_dv_loop_seqk_parallel_kernelI23Flash_bwd_kernel_traitsILi32ELi128ELi128ELi8ELi4ELi4ELi4ELb0ELb0EN7cutlass10bfloat16_tE19Flash_kernel_traitsILi32ELi128ELi128ELi8ES3_EELb1ELb1ELb0ELb0ELb0ELb0ELb0EEEvNS_16Flash_bwd_paramsE:
        /* <DEDUP_REMOVED lines=21> */
[----:B------:R-:W-:Y:S01]  /*0150*/  UMOV UR28, URZ ;  /* 0x000000ff001c7c82 */ /* 0x000fe20008000000 */
[----:B--2---:R-:W-:-:S05]  /*0160*/  ULEA UR5, UR5, UR4, 0x18 ;  /* 0x0000000405057291 */ /* 0x004fca000f8ec0ff */
[----:B------:R-:W2:Y:S01]  /*0170*/  S2UR UR24, SR_CTAID.X ;  /* 0x00000000001879c3 */ /* 0x000ea20000002500 */
[----:B------:R-:W-:Y:S01]  /*0180*/  UIADD3 UR9, UPT, UPT, UR5, 0x12000, URZ ;  /* 0x0001200005097890 */ /* 0x000fe2000fffe0ff */
[C---:B-1----:R-:W-:Y:S01]  /*0190*/  IMAD.SHL.U32 R2, R3.reuse, 0x20, RZ ;  /* 0x0000002003027824 */ /* 0x042fe200078e00ff */
[--C-:B------:R-:W-:Y:S01]  /*01a0*/  SHF.R.U32.HI R5, RZ, 0x4, R3.reuse ;  /* 0x00000004ff057819 */ /* 0x100fe20000011603 */
[C---:B------:R-:W-:Y:S01]  /*01b0*/  IMAD.SHL.U32 R130, R3.reuse, 0x40, RZ ;  /* 0x0000004003827824 */ /* 0x040fe200078e00ff */
[C---:B------:R-:W-:Y:S01]  /*01c0*/  LOP3.LUT P0, R0, R3.reuse, 0x10, RZ, 0xc0, !PT ;  /* 0x0000001003007812 */ /* 0x040fe2000780c0ff */
[C---:B------:R-:W-:Y:S01]  /*01d0*/  IMAD.SHL.U32 R8, R3.reuse, 0x10, RZ ;  /* 0x0000001003087824 */ /* 0x040fe200078e00ff */
[----:B------:R-:W-:Y:S01]  /*01e0*/  LOP3.LUT R11, R2, 0x120, RZ, 0xc0, !PT ;  /* 0x00000120020b7812 */ /* 0x000fe200078ec0ff */
[----:B------:R-:W-:Y:S01]  /*01f0*/  IMAD.SHL.U32 R131, R3, 0x4, RZ ;  /* 0x0000000403837824 */ /* 0x000fe200078e00ff */
[----:B------:R-:W-:Y:S01]  /*0200*/  LOP3.LUT R5, R5, 0x8, RZ, 0xc0, !PT ;  /* 0x0000000805057812 */ /* 0x000fe200078ec0ff */
[C---:B------:R-:W-:Y:S01]  /*0210*/  IMAD.SHL.U32 R135, R3.reuse, 0x8, RZ ;  /* 0x0000000803877824 */ /* 0x040fe200078e00ff */
[----:B------:R-:W-:Y:S01]  /*0220*/  LOP3.LUT R4, R130, 0x1c0, RZ, 0xc0, !PT ;  /* 0x000001c082047812 */ /* 0x000fe200078ec0ff */
[----:B------:R-:W-:Y:S01]  /*0230*/  IMAD.SHL.U32 R137, R3, 0x2, RZ ;  /* 0x0000000203897824 */ /* 0x000fe200078e00ff */
[----:B------:R-:W-:Y:S01]  /*0240*/  LOP3.LUT R132, R11, 0x600, R8, 0xf8, !PT ;  /* 0x000006000b847812 */ /* 0x000fe200078ef808 */
[----:B------:R-:W1:Y:S01]  /*0250*/  S2UR UR23, SR_CTAID.Y ;  /* 0x00000000001779c3 */ /* 0x000e620000002600 */
[----:B------:R-:W-:Y:S01]  /*0260*/  SHF.R.U32.HI R7, RZ, 0x1, R3 ;  /* 0x00000001ff077819 */ /* 0x000fe20000011603 */
[----:B-----5:R-:W-:Y:S01]  /*0270*/  ULEA UR7, UR7, UR10, 0x18 ;  /* 0x0000000a07077291 */ /* 0x020fe2000f8ec0ff */
[----:B------:R-:W-:Y:S01]  /*0280*/  LOP3.LUT R8, R8, 0x1c0, RZ, 0xc0, !PT ;  /* 0x000001c008087812 */ /* 0x000fe200078ec0ff */
[----:B---3--:R-:W-:Y:S01]  /*0290*/  ULEA UR6, UR6, UR4, 0x18 ;  /* 0x0000000406067291 */ /* 0x008fe2000f8ec0ff */
[----:B------:R-:W-:Y:S01]  /*02a0*/  LOP3.LUT R5, R5, R0, RZ, 0xfc, !PT ;  /* 0x0000000005057212 */ /* 0x000fe200078efcff */
[----:B------:R-:W-:Y:S01]  /*02b0*/  UIADD3 UR4, UPT, UPT, UR7, 0x6000, URZ ;  /* 0x0000600007047890 */ /* 0x000fe2000fffe0ff */
[----:B------:R-:W-:Y:S01]  /*02c0*/  LOP3.LUT R131, R131, 0x18, RZ, 0xc0, !PT ;  /* 0x0000001883837812 */ /* 0x000fe200078ec0ff */
[----:B------:R-:W3:Y:S01]  /*02d0*/  S2UR UR22, SR_CTAID.Z ;  /* 0x00000000001679c3 */ /* 0x000ee20000002700 */
[----:B------:R-:W-:Y:S01]  /*02e0*/  LOP3.LUT R4, R4, 0x38, R135, 0xf8, !PT ;  /* 0x0000003804047812 */ /* 0x000fe200078ef887 */
[----:B------:R-:W-:Y:S01]  /*02f0*/  UIADD3 UR21, UPT, UPT, UR6, 0x6000, URZ ;  /* 0x0000600006157890 */ /* 0x000fe2000fffe0ff */
[----:B------:R-:W-:-:S02]  /*0300*/  LOP3.LUT R129, R130, 0x200, RZ, 0xc0, !PT ;  /* 0x0000020082817812 */ /* 0x000fc400078ec0ff */
[----:B------:R-:W-:Y:S02]  /*0310*/  LOP3.LUT R0, R135, 0xd8, RZ, 0xc0, !PT ;  /* 0x000000d887007812 */ /* 0x000fe400078ec0ff */
[----:B------:R-:W-:Y:S02]  /*0320*/  LOP3.LUT R134, R7, 0x30, RZ, 0xc0, !PT ;  /* 0x0000003007867812 */ /* 0x000fe400078ec0ff */
[----:B------:R-:W-:Y:S02]  /*0330*/  LOP3.LUT R8, R8, 0x38, R137, 0xf8, !PT ;  /* 0x0000003808087812 */ /* 0x000fe400078ef889 */
[----:B------:R-:W-:Y:S02]  /*0340*/  SHF.R.U32.HI R9, RZ, 0x2, R3 ;  /* 0x00000002ff097819 */ /* 0x000fe40000011603 */
[----:B------:R-:W-:Y:S02]  /*0350*/  LOP3.LUT R137, R137, 0xe006, R130, 0xc8, !PT ;  /* 0x0000e00689897812 */ /* 0x000fe400078ec882 */
[----:B------:R-:W-:-:S02]  /*0360*/  LOP3.LUT R6, R131, 0xc0, R2, 0xf8, !PT ;  /* 0x000000c083067812 */ /* 0x000fc400078ef802 */
[----:B------:R-:W-:Y:S02]  /*0370*/  LOP3.LUT R4, R4, 0x8, R7, 0x78, !PT ;  /* 0x0000000804047812 */ /* 0x000fe400078e7807 */
[----:B------:R-:W-:Y:S02]  /*0380*/  LOP3.LUT R129, R129, 0xc00, R2, 0xf8, !PT ;  /* 0x00000c0081817812 */ /* 0x000fe400078ef802 */
[C---:B------:R-:W-:Y:S02]  /*0390*/  LOP3.LUT P3, RZ, R3.reuse, 0x2, RZ, 0xc0, !PT ;  /* 0x0000000203ff7812 */ /* 0x040fe4000786c0ff */
[C---:B------:R-:W-:Y:S02]  /*03a0*/  LOP3.LUT P2, RZ, R3.reuse, 0x4, RZ, 0xc0, !PT ;  /* 0x0000000403ff7812 */ /* 0x040fe4000784c0ff */
[----:B------:R-:W-:Y:S02]  /*03b0*/  LOP3.LUT P1, RZ, R3, 0x8, RZ, 0xc0, !PT ;  /* 0x0000000803ff7812 */ /* 0x000fe4000782c0ff */
[----:B------:R-:W-:-:S02]  /*03c0*/  LOP3.LUT R0, R0, 0x18, R3, 0x78, !PT ;  /* 0x0000001800007812 */ /* 0x000fc400078e7803 */
[C---:B------:R-:W-:Y:S02]  /*03d0*/  LOP3.LUT R3, R134.reuse, 0x8, R3, 0xf8, !PT ;  /* 0x0000000886037812 */ /* 0x040fe400078ef803 */
[----:B------:R-:W-:Y:S02]  /*03e0*/  LOP3.LUT R134, R134, 0x7, R9, 0xf8, !PT ;  /* 0x0000000786867812 */ /* 0x000fe400078ef809 */
[--C-:B------:R-:W-:Y:S02]  /*03f0*/  LOP3.LUT R137, R137, 0xc00, R2.reuse, 0xf8, !PT ;  /* 0x00000c0089897812 */ /* 0x100fe400078ef802 */
[----:B------:R-:W-:Y:S02]  /*0400*/  LOP3.LUT R9, R6, 0x8, R7, 0x78, !PT ;  /* 0x0000000806097812 */ /* 0x000fe400078e7807 */
[----:B------:R-:W-:Y:S02]  /*0410*/  LOP3.LUT R129, R129, R4, RZ, 0xfc, !PT ;  /* 0x0000000481817212 */ /* 0x000fe400078efcff */
[----:B------:R-:W-:-:S02]  /*0420*/  LOP3.LUT R6, R5, 0xc0, R2, 0xf8, !PT ;  /* 0x000000c005067812 */ /* 0x000fc400078ef802 */
[----:B------:R-:W-:Y:S02]  /*0430*/  LOP3.LUT R137, R137, R8, RZ, 0xfc, !PT ;  /* 0x0000000889897212 */ /* 0x000fe400078efcff */
[----:B------:R-:W-:Y:S02]  /*0440*/  LOP3.LUT R4, R3, 0x1c0, R130, 0xf8, !PT ;  /* 0x000001c003047812 */ /* 0x000fe400078ef882 */
[----:B------:R-:W-:Y:S02]  /*0450*/  LEA R129, R129, UR5, 0x1 ;  /* 0x0000000581817c11 */ /* 0x000fe4000f8e08ff */
[----:B------:R-:W-:Y:S02]  /*0460*/  LOP3.LUT R131, R6, R131, RZ, 0x3c, !PT ;  /* 0x0000008306837212 */ /* 0x000fe400078e3cff */
[----:B------:R-:W-:Y:S01]  /*0470*/  LEA R137, R137, UR9, 0x1 ;  /* 0x0000000989897c11 */ /* 0x000fe2000f8e08ff */
[C---:B------:R-:W-:Y:S01]  /*0480*/  VIADD R127, R129.reuse, 0xa040 ;  /* 0x0000a040817f7836 */ /* 0x040fe20000000000 */
[----:B------:R-:W-:Y:S01]  /*0490*/  LOP3.LUT R3, R4, 0x38, R135, 0x78, !PT ;  /* 0x0000003804037812 */ /* 0x000fe200078e7887 */
[----:B------:R-:W-:Y:S01]  /*04a0*/  VIADD R4, R129, 0xa000 ;  /* 0x0000a00081047836 */ /* 0x000fe20000000000 */
[----:B------:R-:W-:Y:S01]  /*04b0*/  LOP3.LUT R131, R131, 0x120, R2, 0xf8, !PT ;  /* 0x0000012083837812 */ /* 0x000fe200078ef802 */
[C---:B------:R-:W-:Y:S01]  /*04c0*/  VIADD R136, R137.reuse, 0x40 ;  /* 0x0000004089887836 */ /* 0x040fe20000000000 */
[----:B------:R-:W-:Y:S01]  /*04d0*/  SEL R2, R140, 0xffffffe0, !P3 ;  /* 0xffffffe08c027807 */ /* 0x000fe20005800000 */
[----:B------:R-:W-:Y:S01]  /*04e0*/  @P2 VIADD R127, R4, 0xffffffc0 ;  /* 0xffffffc0047f2836 */ /* 0x000fe20000000000 */
[----:B------:R-:W-:Y:S01]  /*04f0*/  LOP3.LUT R130, R130, 0x400, RZ, 0xc0, !PT ;  /* 0x0000040082827812 */ /* 0x000fe200078ec0ff */
[----:B------:R-:W-:Y:S01]  /*0500*/  @P0 VIADD R136, R137, 0xffffffc0 ;  /* 0xffffffc089880836 */ /* 0x000fe20000000000 */
[----:B------:R-:W-:Y:S01]  /*0510*/  SEL R140, R140, 0xffffffe0, !P1 ;  /* 0xffffffe08c8c7807 */ /* 0x000fe20004800000 */
[----:B------:R-:W-:Y:S01]  /*0520*/  IMAD.IADD R124, R2, 0x1, R129 ;  /* 0x00000001027c7824 */ /* 0x000fe200078e0281 */
[----:B------:R-:W-:Y:S01]  /*0530*/  LOP3.LUT R132, R132, R9, RZ, 0xfc, !PT ;  /* 0x0000000984847212 */ /* 0x000fe200078efcff */
[----:B------:R-:W-:Y:S01]  /*0540*/  IMAD R130, R3, 0x2, R130 ;  /* 0x0000000203827824 */ /* 0x000fe200078e0282 */
[----:B------:R-:W-:Y:S01]  /*0550*/  LOP3.LUT R0, R0, 0x1f20, R135, 0xf8, !PT ;  /* 0x00001f2000007812 */ /* 0x000fe200078ef887 */
[----:B------:R-:W-:Y:S01]  /*0560*/  IMAD.IADD R139, R137, 0x1, R140 ;  /* 0x00000001898b7824 */ /* 0x000fe200078e028c */
[----:B------:R-:W-:Y:S01]  /*0570*/  LEA R132, R132, UR5, 0x1 ;  /* 0x0000000584847c11 */ /* 0x000fe2000f8e08ff */
[----:B------:R-:W-:Y:S01]  /*0580*/  IMAD.U32 R3, RZ, RZ, UR8 ;  /* 0x00000008ff037e24 */ /* 0x000fe2000f8e00ff */
[----:B------:R-:W-:Y:S01]  /*0590*/  LEA R138, R0, UR5, 0x1 ;  /* 0x00000005008a7c11 */ /* 0x000fe2000f8e08ff */
[----:B------:R-:W-:Y:S01]  /*05a0*/  IMAD.IADD R140, R140, 0x1, R136 ;  /* 0x000000018c8c7824 */ /* 0x000fe200078e0288 */
[----:B------:R-:W-:Y:S01]  /*05b0*/  LEA R131, R131, UR5, 0x1 ;  /* 0x0000000583837c11 */ /* 0x000fe2000f8e08ff */
[----:B-1234-:R-:W-:-:S07]  /*05c0*/  IMAD.IADD R2, R2, 0x1, R127 ;  /* 0x0000000102027824 */ /* 0x01efce00078e027f */
.L_x_547:
[----:B-1----:R-:W1:Y:S01]  /*05d0*/  S2R R8, SR_CTAID.Y ;  /* 0x0000000000087919 */ /* 0x002e620000002600 */
[----:B--2---:R-:W2:Y:S01]  /*05e0*/  LDCU.64 UR6, c[0x0][0x478] ;  /* 0x00008f00ff0677ac */ /* 0x004ea20008000a00 */
[----:B------:R-:W-:Y:S01]  /*05f0*/  ISETP.NE.U32.AND P0, PT, RZ, UR16, PT ;  /* 0x00000010ff007c0c */ /* 0x000fe2000bf05070 */
[----:B------:R-:W3:Y:S01]  /*0600*/  LDC.64 R12, c[0x0][0x460] ;  /* 0x00011800ff0c7b82 */ /* 0x000ee20000000a00 */
[----:B------:R-:W-:Y:S01]  /*0610*/  ISETP.NE.U32.AND P5, PT, RZ, UR18, PT ;  /* 0x00000012ff007c0c */ /* 0x000fe2000bfa5070 */
[----:B------:R-:W-:Y:S01]  /*0620*/  IMAD.MOV.U32 R164, RZ, RZ, RZ ;  /* 0x000000ffffa47224 */ /* 0x000fe200078e00ff */
[----:B------:R-:W-:Y:S02]  /*0630*/  ISETP.NE.AND.EX P0, PT, RZ, UR17, PT, P0 ;  /* 0x00000011ff007c0c */ /* 0x000fe4000bf05300 */
[----:B------:R-:W-:-:S03]  /*0640*/  ISETP.NE.AND.EX P5, PT, RZ, UR19, PT, P5 ;  /* 0x00000013ff007c0c */ /* 0x000fc6000bfa5350 */
[----:B------:R-:W4:Y:S01]  /*0650*/  LDC.64 R6, c[0x0][0x468] ;  /* 0x00011a00ff067b82 */ /* 0x000f220000000a00 */
[----:B--2---:R-:W-:-:S07]  /*0660*/  ISETP.NE.U32.AND P2, PT, RZ, UR6, PT ;  /* 0x00000006ff007c0c */ /* 0x004fce000bf45070 */
[----:B------:R-:W2:Y:S01]  /*0670*/  LDC.U8 R5, c[0x0][0x532] ;  /* 0x00014c80ff057b82 */ /* 0x000ea20000000000 */
[----:B------:R-:W-:Y:S01]  /*0680*/  ISETP.NE.AND.EX P2, PT, RZ, UR7, PT, P2 ;  /* 0x00000007ff007c0c */ /* 0x000fe2000bf45320 */
[C---:B-1----:R-:W-:Y:S01]  /*0690*/  IMAD.SHL.U32 R11, R8.reuse, 0x4, RZ ;  /* 0x00000004080b7824 */ /* 0x042fe200078e00ff */
[----:B------:R-:W-:Y:S01]  /*06a0*/  SHF.R.U32.HI R4, RZ, 0x1e, R8 ;  /* 0x0000001eff047819 */ /* 0x000fe20000011608 */
[----:B------:R-:W-:Y:S02]  /*06b0*/  IMAD.MOV.U32 R15, RZ, RZ, -0x1 ;  /* 0xffffffffff0f7424 */ /* 0x000fe400078e00ff */
[----:B---3--:R-:W-:-:S08]  /*06c0*/  IMAD.WIDE.U32 R12, R8, 0x4, R12 ;  /* 0x00000004080c7825 */ /* 0x008fd000078e000c */
[C---:B------:R-:W-:Y:S01]  /*06d0*/  @P2 IADD3 R16, P3, PT, R11.reuse, UR6, RZ ;  /* 0x000000060b102c10 */ /* 0x040fe2000ff7e0ff */
[----:B------:R-:W1:Y:S01]  /*06e0*/  @!P2 LDC R9, c[0x0][0x43c] ;  /* 0x00010f00ff09ab82 */ /* 0x000e620000000800 */
[----:B------:R-:W-:Y:S02]  /*06f0*/  @P0 IADD3 R18, P1, PT, R11, UR16, RZ ;  /* 0x000000100b120c10 */ /* 0x000fe4000ff3e0ff */
[C---:B------:R-:W-:Y:S01]  /*0700*/  @P2 IADD3.X R17, PT, PT, R4.reuse, UR7, RZ, P3, !PT ;  /* 0x0000000704112c10 */ /* 0x040fe20009ffe4ff */
[----:B-----5:R3:W5:Y:S01]  /*0710*/  @P5 LDG.E R15, desc[UR30][R12.64] ;  /* 0x0000001e0c0f5981 */ /* 0x020762000c1e1900 */
[----:B------:R-:W-:Y:S02]  /*0720*/  ISETP.NE.U32.AND P3, PT, RZ, UR18, PT ;  /* 0x00000012ff007c0c */ /* 0x000fe4000bf65070 */
[----:B------:R-:W-:Y:S01]  /*0730*/  @P0 IADD3.X R19, PT, PT, R4, UR17, RZ, P1, !PT ;  /* 0x0000001104130c10 */ /* 0x000fe20008ffe4ff */
[----:B------:R-:W3:Y:S01]  /*0740*/  @P2 LDG.E R165, desc[UR30][R16.64] ;  /* 0x0000001e10a52981 */ /* 0x000ee2000c1e1900 */
[----:B------:R-:W-:-:S03]  /*0750*/  ISETP.NE.AND.EX P3, PT, RZ, UR19, PT, P3 ;  /* 0x00000013ff007c0c */ /* 0x000fc6000bf65330 */
[----:B------:R-:W3:Y:S10]  /*0760*/  @P0 LDG.E R164, desc[UR30][R18.64] ;  /* 0x0000001e12a40981 */ /* 0x000ef4000c1e1900 */
[----:B------:R1:W5:Y:S01]  /*0770*/  @P3 LDG.E R0, desc[UR30][R12.64+0x4] ;  /* 0x0000041e0c003981 */ /* 0x000362000c1e1900 */
[----:B----4-:R-:W-:-:S02]  /*0780*/  IADD3 R10, P0, PT, R11, R6, RZ ;  /* 0x000000060b0a7210 */ /* 0x010fc40007f1e0ff */
[----:B--2---:R-:W-:Y:S02]  /*0790*/  ISETP.NE.AND P4, PT, R5, RZ, PT ;  /* 0x000000ff0500720c */ /* 0x004fe40003f85270 */
[----:B------:R-:W-:Y:S01]  /*07a0*/  ISETP.EQ.U32.AND P1, PT, R6, RZ, PT ;  /* 0x000000ff0600720c */ /* 0x000fe20003f22070 */
[----:B------:R-:W-:Y:S02]  /*07b0*/  IMAD.X R11, R4, 0x1, R7, P0 ;  /* 0x00000001040b7824 */ /* 0x000fe400000e0607 */
[----:B------:R-:W2:Y:S01]  /*07c0*/  @!P2 LDC.64 R4, c[0x0][0x488] ;  /* 0x00012200ff04ab82 */ /* 0x000ea20000000a00 */
[----:B------:R-:W-:Y:S01]  /*07d0*/  ISETP.EQ.OR.EX P1, PT, R7, RZ, !P4, P1 ;  /* 0x000000ff0700720c */ /* 0x000fe20006722710 */
[----:B------:R-:W-:-:S06]  /*07e0*/  IMAD.MOV.U32 R167, RZ, RZ, -0x1 ;  /* 0xffffffffffa77424 */ /* 0x000fcc00078e00ff */
[----:B------:R-:W4:Y:S06]  /*07f0*/  @!P3 LDC R156, c[0x0][0x434] ;  /* 0x00010d00ff9cbb82 */ /* 0x000f2c0000000800 */
[----:B------:R1:W5:Y:S01]  /*0800*/  @!P1 LDG.E R167, desc[UR30][R10.64] ;  /* 0x0000001e0aa79981 */ /* 0x000362000c1e1900 */
[----:B------:R-:W-:-:S04]  /*0810*/  ISETP.NE.U32.AND P1, PT, R6, RZ, PT ;  /* 0x000000ff0600720c */ /* 0x000fc80003f25070 */
[----:B------:R-:W-:Y:S02]  /*0820*/  ISETP.NE.AND.EX P1, PT, R7, RZ, PT, P1 ;  /* 0x000000ff0700720c */ /* 0x000fe40003f25310 */
[----:B--2---:R-:W-:Y:S01]  /*0830*/  @!P2 ISETP.NE.U32.AND P0, PT, R4, RZ, PT ;  /* 0x000000ff0400a20c */ /* 0x004fe20003f05070 */
[----:B------:R-:W-:-:S03]  /*0840*/  USHF.L.U32 UR26, UR20, 0x7, URZ ;  /* 0x00000007141a7899 */ /* 0x000fc600080006ff */
[----:B------:R-:W-:-:S04]  /*0850*/  @!P2 ISETP.NE.AND.EX P0, PT, R5, RZ, PT, P0 ;  /* 0x000000ff0500a20c */ /* 0x000fc80003f05300 */
[----:B-1----:R-:W-:Y:S01]  /*0860*/  @!P2 SEL R9, R9, RZ, P0 ;  /* 0x000000ff0909a207 */ /* 0x002fe20000000000 */
[----:B---3--:R-:W-:Y:S02]  /*0870*/  @P2 IMAD.IADD R165, R165, 0x1, -R164 ;  /* 0x00000001a5a52824 */ /* 0x008fe400078e0aa4 */
[----:B----4-:R-:W-:Y:S06]  /*0880*/  @!P1 BRA `(.L_x_492) ;  /* 0x00000000000c9947 */ /* 0x010fec0003800000 */
[----:B------:R-:W2:Y:S02]  /*0890*/  @P4 LDG.E R4, desc[UR30][R10.64+0x4] ;  /* 0x0000041e0a044981 */ /* 0x000ea4000c1e1900 */
[----:B--2--5:R-:W-:-:S06]  /*08a0*/  @P4 IADD3 R3, PT, PT, R4, -R167, RZ ;  /* 0x800000a704034210 */ /* 0x024fcc0007ffe0ff */
[----:B------:R1:W5:Y:S02]  /*08b0*/  @!P4 LDG.E R3, desc[UR30][R10.64] ;  /* 0x0000001e0a03c981 */ /* 0x000364000c1e1900 */
.L_x_492:
[----:B-----5:R-:W-:Y:S01]  /*08c0*/  @!P2 IADD3 R165, PT, PT, R9, R3, -R164 ;  /* 0x0000000309a5a210 */ /* 0x020fe20007ffe8a4 */
[----:B------:R-:W-:-:S03]  /*08d0*/  @P3 IMAD.IADD R156, R0, 0x1, -R15 ;  /* 0x00000001009c3824 */ /* 0x000fc600078e0a0f */
[----:B------:R-:W-:-:S13]  /*08e0*/  ISETP.GT.AND P0, PT, R165, UR26, PT ;  /* 0x0000001aa5007c0c */ /* 0x000fda000bf04270 */
[----:B------:R-:W-:Y:S05]  /*08f0*/  @!P0 BRA `(.L_x_493) ;  /* 0x0000008800148947 */ /* 0x000fea0003800000 */
[----:B------:R-:W-:Y:S01]  /*0900*/  ISETP.NE.AND P3, PT, R15, -0x1, PT ;  /* 0xffffffff0f00780c */ /* 0x000fe20003f65270 */
[----:B------:R-:W-:Y:S01]  /*0910*/  VIADD R3, R156, 0x7f ;  /* 0x0000007f9c037836 */ /* 0x000fe20000000000 */
[----:B------:R-:W-:-:S04]  /*0920*/  ISETP.NE.AND P2, PT, R167, -0x1, PT ;  /* 0xffffffffa700780c */ /* 0x000fc80003f45270 */
[----:B------:R-:W-:-:S04]  /*0930*/  SHF.R.S32.HI R162, RZ, 0x1f, R3 ;  /* 0x0000001fffa27819 */ /* 0x000fc80000011403 */
[----:B------:R-:W-:-:S03]  /*0940*/  LEA.HI R162, R162, R3, RZ, 0x7 ;  /* 0x00000003a2a27211 */ /* 0x000fc600078f38ff */
[----:B------:R-:W2:Y:S01]  /*0950*/  @!P3 LDC.64 R18, c[0x0][0x398] ;  /* 0x0000e600ff12bb82 */ /* 0x000ea20000000a00 */
[----:B------:R-:W-:-:S05]  /*0960*/  SHF.R.S32.HI R162, RZ, 0x7, R162 ;  /* 0x00000007ffa27819 */ /* 0x000fca00000114a2 */
[----:B------:R-:W-:Y:S02]  /*0970*/  IMAD.SHL.U32 R163, R162, 0x80, RZ ;  /* 0x00000080a2a37824 */ /* 0x000fe400078e00ff */
[----:B------:R-:W3:Y:S03]  /*0980*/  @P3 LDC.64 R4, c[0x0][0x3b0] ;  /* 0x0000ec00ff043b82 */ /* 0x000ee60000000a00 */
[----:B------:R-:W-:-:S04]  /*0990*/  IADD3 R25, PT, PT, R163, -0x80, RZ ;  /* 0xffffff80a3197810 */ /* 0x000fc80007ffe0ff */
[----:B------:R-:W-:Y:S01]  /*09a0*/  SHF.R.S32.HI R21, RZ, 0x1f, R25 ;  /* 0x0000001fff157819 */ /* 0x000fe20000011419 */
[----:B--2---:R-:W-:-:S04]  /*09b0*/  @!P3 IMAD.WIDE.U32 R34, R8, R18, RZ ;  /* 0x000000120822b225 */ /* 0x004fc800078e00ff */
[----:B------:R-:W-:Y:S02]  /*09c0*/  @!P3 IMAD R19, R8, R19, R35 ;  /* 0x000000130813b224 */ /* 0x000fe400078e0223 */
        /* <DEDUP_REMOVED lines=15> */
.L_x_494:
[----:B------:R-:W2:Y:S01]  /*0ac0*/  LDCU.64 UR14, c[0x0][0x3b8] ;  /* 0x00007700ff0e77ac */ /* 0x000ea20008000a00 */
[----:B------:R-:W-:-:S05]  /*0ad0*/  IADD3 R4, PT, PT, R164, R167, RZ ;  /* 0x000000a7a4047210 */ /* 0x000fca0007ffe0ff */
[C---:B--2---:R-:W-:Y:S02]  /*0ae0*/  IMAD R12, R4.reuse, UR15, RZ ;  /* 0x0000000f040c7c24 */ /* 0x044fe4000f8e02ff */
[----:B------:R-:W-:-:S05]  /*0af0*/  IMAD.WIDE.U32 R4, R4, UR14, RZ ;  /* 0x0000000e04047c25 */ /* 0x000fca000f8e00ff */
[----:B------:R-:W-:Y:S02]  /*0b00*/  IADD3 R12, PT, PT, R5, R12, RZ ;  /* 0x0000000c050c7210 */ /* 0x000fe40007ffe0ff */
[----:B------:R-:W-:-:S07]  /*0b10*/  MOV R14, R4 ;  /* 0x00000004000e7202 */ /* 0x000fce0000000f00 */
.L_x_495:
[----:B------:R-:W2:Y:S01]  /*0b20*/  LDC R0, c[0x0][0x3e8] ;  /* 0x0000fa00ff007b82 */ /* 0x000ea20000000800 */
[----:B------:R-:W3:Y:S01]  /*0b30*/  S2R R9, SR_CTAID.Z ;  /* 0x0000000000097919 */ /* 0x000ee20000002700 */
[----:B------:R-:W-:Y:S01]  /*0b40*/  USHF.R.S32.HI UR25, URZ, 0x1f, UR26 ;  /* 0x0000001fff197899 */ /* 0x000fe2000801141a */
[----:B--2---:R-:W-:-:S04]  /*0b50*/  IABS R5, R0 ;  /* 0x0000000000057213 */ /* 0x004fc80000000000 */
[----:B-1----:R-:W1:Y:S08]  /*0b60*/  I2F.RP R10, R5 ;  /* 0x00000005000a7306 */ /* 0x002e700000209400 */
[----:B-1----:R-:W1:Y:S02]  /*0b70*/  MUFU.RCP R6, R10 ;  /* 0x0000000a00067308 */ /* 0x002e640000001000 */
[----:B-1----:R-:W-:-:S06]  /*0b80*/  VIADD R6, R6, 0xffffffe ;  /* 0x0ffffffe06067836 */ /* 0x002fcc0000000000 */
[----:B------:R-:W1:Y:S02]  /*0b90*/  F2I.FTZ.U32.TRUNC.NTZ R7, R6 ;  /* 0x0000000600077305 */ /* 0x000e64000021f000 */
[----:B-1----:R-:W-:Y:S01]  /*0ba0*/  IMAD.MOV R3, RZ, RZ, -R7 ;  /* 0x000000ffff037224 */ /* 0x002fe200078e0a07 */
[----:B------:R-:W-:-:S03]  /*0bb0*/  MOV R6, RZ ;  /* 0x000000ff00067202 */ /* 0x000fc60000000f00 */
[----:B------:R-:W-:Y:S01]  /*0bc0*/  IMAD R4, R3, R5, RZ ;  /* 0x0000000503047224 */ /* 0x000fe200078e02ff */
[----:B---3--:R-:W-:-:S03]  /*0bd0*/  IABS R3, R9 ;  /* 0x0000000900037213 */ /* 0x008fc60000000000 */
[----:B------:R-:W-:-:S06]  /*0be0*/  IMAD.HI.U32 R4, R7, R4, R6 ;  /* 0x0000000407047227 */ /* 0x000fcc00078e0006 */
[----:B------:R-:W-:-:S04]  /*0bf0*/  IMAD.HI.U32 R11, R4, R3, RZ ;  /* 0x00000003040b7227 */ /* 0x000fc800078e00ff */
[----:B------:R-:W-:-:S04]  /*0c00*/  IMAD.MOV R4, RZ, RZ, -R11 ;  /* 0x000000ffff047224 */ /* 0x000fc800078e0a0b */
[----:B------:R-:W-:Y:S01]  /*0c10*/  IMAD R4, R5, R4, R3 ;  /* 0x0000000405047224 */ /* 0x000fe200078e0203 */
[----:B------:R-:W-:-:S04]  /*0c20*/  LOP3.LUT R3, R9, R0, RZ, 0x3c, !PT ;  /* 0x0000000009037212 */ /* 0x000fc800078e3cff */
[----:B------:R-:W-:Y:S02]  /*0c30*/  ISETP.GT.U32.AND P1, PT, R5, R4, PT ;  /* 0x000000040500720c */ /* 0x000fe40003f24070 */
[----:B------:R-:W-:-:S11]  /*0c40*/  ISETP.GE.AND P0, PT, R3, RZ, PT ;  /* 0x000000ff0300720c */ /* 0x000fd60003f06270 */
[----:B------:R-:W-:Y:S01]  /*0c50*/  @!P1 IMAD.IADD R4, R4, 0x1, -R5 ;  /* 0x0000000104049824 */ /* 0x000fe200078e0a05 */
[----:B------:R-:W-:Y:S02]  /*0c60*/  @!P1 IADD3 R11, PT, PT, R11, 0x1, RZ ;  /* 0x000000010b0b9810 */ /* 0x000fe40007ffe0ff */
[----:B------:R-:W-:Y:S02]  /*0c70*/  ISETP.NE.AND P1, PT, R0, RZ, PT ;  /* 0x000000ff0000720c */ /* 0x000fe40003f25270 */
[----:B------:R-:W-:-:S13]  /*0c80*/  ISETP.GE.U32.AND P4, PT, R4, R5, PT ;  /* 0x000000050400720c */ /* 0x000fda0003f86070 */
[----:B------:R-:W-:-:S05]  /*0c90*/  @P4 VIADD R11, R11, 0x1 ;  /* 0x000000010b0b4836 */ /* 0x000fca0000000000 */
[----:B------:R-:W-:Y:S02]  /*0ca0*/  @!P0 IADD3 R11, PT, PT, -R11, RZ, RZ ;  /* 0x000000ff0b0b8210 */ /* 0x000fe40007ffe1ff */
[----:B------:R-:W-:-:S04]  /*0cb0*/  @!P1 LOP3.LUT R11, RZ, R0, RZ, 0x33, !PT ;  /* 0x00000000ff0b9212 */ /* 0x000fc800078e33ff */
[----:B------:R-:W-:Y:S01]  /*0cc0*/  SHF.R.S32.HI R10, RZ, 0x1f, R11 ;  /* 0x0000001fff0a7819 */ /* 0x000fe2000001140b */
[----:B------:R-:W-:Y:S06]  /*0cd0*/  @P2 BRA `(.L_x_496) ;  /* 0x0000000000282947 */ /* 0x000fec0003800000 */
        /* <DEDUP_REMOVED lines=9> */
[----:B------:R-:W-:Y:S06]  /*0d70*/  BRA `(.L_x_497) ;  /* 0x0000000000147947 */ /* 0x000fec0003800000 */
.L_x_496:
[----:B------:R-:W1:Y:S01]  /*0d80*/  LDCU.64 UR12, c[0x0][0x3c0] ;  /* 0x00007800ff0c77ac */ /* 0x000e620008000a00 */
[----:B------:R-:W-:-:S05]  /*0d90*/  IADD3 R16, PT, PT, R164, R167, RZ ;  /* 0x000000a7a4107210 */ /* 0x000fca0007ffe0ff */
[C---:B-1----:R-:W-:Y:S02]  /*0da0*/  IMAD R13, R16.reuse, UR13, RZ ;  /* 0x0000000d100d7c24 */ /* 0x042fe4000f8e02ff */
[----:B------:R-:W-:-:S05]  /*0db0*/  IMAD.WIDE.U32 R16, R16, UR12, RZ ;  /* 0x0000000c10107c25 */ /* 0x000fca000f8e00ff */
[----:B------:R-:W-:Y:S02]  /*0dc0*/  IADD3 R13, PT, PT, R17, R13, RZ ;  /* 0x0000000d110d7210 */ /* 0x000fe40007ffe0ff */
.L_x_497:
[----:B------:R-:W1:Y:S01]  /*0dd0*/  @!P3 LDC.64 R6, c[0x0][0x588] ;  /* 0x00016200ff06bb82 */ /* 0x000e620000000a00 */
[----:B------:R-:W2:Y:S07]  /*0de0*/  LDCU UR34, c[0x0][0x44c] ;  /* 0x00008980ff2277ac */ /* 0x000eae0008000800 */
[----:B------:R-:W3:Y:S08]  /*0df0*/  @P3 LDC.64 R4, c[0x0][0x590] ;  /* 0x00016400ff043b82 */ /* 0x000ef00000000a00 */
[----:B------:R-:W2:Y:S01]  /*0e00*/  LDC R0, c[0x0][0x3e0] ;  /* 0x0000f800ff007b82 */ /* 0x000ea20000000800 */
[----:B-1----:R-:W-:-:S04]  /*0e10*/  @!P3 IMAD.WIDE.U32 R30, R8, R6, RZ ;  /* 0x00000006081eb225 */ /* 0x002fc800078e00ff */
[----:B------:R-:W-:Y:S02]  /*0e20*/  @!P3 IMAD R7, R8, R7, R31 ;  /* 0x000000070807b224 */ /* 0x000fe400078e021f */
[----:B---3--:R-:W-:-:S04]  /*0e30*/  @P3 IMAD.WIDE.U32 R26, R15, R4, RZ ;  /* 0x000000040f1a3225 */ /* 0x008fc800078e00ff */
[----:B------:R-:W-:Y:S01]  /*0e40*/  @P3 IMAD R7, R15, R5, R27 ;  /* 0x000000050f073224 */ /* 0x000fe200078e021b */
[----:B------:R-:W-:Y:S01]  /*0e50*/  @P3 MOV R30, R26 ;  /* 0x0000001a001e3202 */ /* 0x000fe20000000f00 */
[----:B--2---:R-:W-:Y:S01]  /*0e60*/  IMAD.WIDE R22, R0, UR34, RZ ;  /* 0x0000002200167c25 */ /* 0x004fe2000f8e02ff */
[----:B------:R-:W-:Y:S06]  /*0e70*/  @P3 BRA `(.L_x_498) ;  /* 0x0000000000403947 */ /* 0x000fec0003800000 */
[----:B------:R-:W1:Y:S01]  /*0e80*/  LDCU UR6, c[0x0][0x444] ;  /* 0x00008880ff0677ac */ /* 0x000e620008000800 */
[----:B------:R-:W-:Y:S01]  /*0e90*/  SHF.R.S32.HI R6, RZ, 0x1f, R0 ;  /* 0x0000001fff067819 */ /* 0x000fe20000011400 */
[----:B-1----:R-:W-:Y:S01]  /*0ea0*/  USHF.R.S32.HI UR7, URZ, 0x1f, UR6 ;  /* 0x0000001fff077899 */ /* 0x002fe20008011406 */
[----:B------:R-:W-:Y:S01]  /*0eb0*/  IMAD.WIDE.U32 R26, R8, UR6, RZ ;  /* 0x00000006081a7c25 */ /* 0x000fe2000f8e00ff */
[----:B------:R-:W-:-:S04]  /*0ec0*/  USHF.R.S32.HI UR6, URZ, 0x1f, UR34 ;  /* 0x0000001fff067899 */ /* 0x000fc80008011422 */
[----:B------:R-:W-:Y:S02]  /*0ed0*/  IMAD R3, R8, UR7, RZ ;  /* 0x0000000708037c24 */ /* 0x000fe4000f8e02ff */
[----:B------:R-:W-:-:S03]  /*0ee0*/  IMAD.WIDE.U32 R4, R26, R0, RZ ;  /* 0x000000001a047225 */ /* 0x000fc600078e00ff */
[----:B------:R-:W-:Y:S01]  /*0ef0*/  IADD3 R3, PT, PT, R27, R3, RZ ;  /* 0x000000031b037210 */ /* 0x000fe20007ffe0ff */
[----:B------:R-:W-:-:S04]  /*0f00*/  IMAD.WIDE.U32 R28, R4, UR34, RZ ;  /* 0x00000022041c7c25 */ /* 0x000fc8000f8e00ff */
[----:B------:R-:W-:-:S04]  /*0f10*/  IMAD R3, R3, R0, RZ ;  /* 0x0000000003037224 */ /* 0x000fc800078e02ff */
[----:B------:R-:W-:-:S05]  /*0f20*/  IMAD R3, R6, R26, R3 ;  /* 0x0000001a06037224 */ /* 0x000fca00078e0203 */
[----:B------:R-:W-:-:S05]  /*0f30*/  IADD3 R3, PT, PT, R5, R3, RZ ;  /* 0x0000000305037210 */ /* 0x000fca0007ffe0ff */
[----:B------:R-:W-:-:S04]  /*0f40*/  IMAD R18, R3, UR34, RZ ;  /* 0x0000002203127c24 */ /* 0x000fc8000f8e02ff */
[----:B------:R-:W-:-:S05]  /*0f50*/  IMAD R18, R4, UR6, R18 ;  /* 0x0000000604127c24 */ /* 0x000fca000f8e0212 */
[----:B------:R-:W-:Y:S01]  /*0f60*/  IADD3 R18, PT, PT, R29, R18, RZ ;  /* 0x000000121d127210 */ /* 0x000fe20007ffe0ff */
[----:B------:R-:W-:Y:S06]  /*0f70*/  BRA `(.L_x_499) ;  /* 0x00000000000c7947 */ /* 0x000fec0003800000 */
.L_x_498:
[-C--:B------:R-:W-:Y:S02]  /*0f80*/  IMAD R18, R23, R15.reuse, RZ ;  /* 0x0000000f17127224 */ /* 0x080fe400078e02ff */
[----:B------:R-:W-:-:S05]  /*0f90*/  IMAD.WIDE.U32 R28, R22, R15, RZ ;  /* 0x0000000f161c7225 */ /* 0x000fca00078e00ff */
[----:B------:R-:W-:Y:S02]  /*0fa0*/  IADD3 R18, PT, PT, R29, R18, RZ ;  /* 0x000000121d127210 */ /* 0x000fe40007ffe0ff */
.L_x_499:
[----:B------:R-:W1:Y:S01]  /*0fb0*/  LDCU.U8 UR6, c[0x0][0x548] ;  /* 0x0000a900ff0677ac */ /* 0x000e620008000000 */
[----:B------:R-:W-:Y:S01]  /*0fc0*/  SHF.L.U32 R6, R8, 0x7, RZ ;  /* 0x0000000708067819 */ /* 0x000fe200000006ff */
[----:B------:R-:W-:Y:S01]  /*0fd0*/  IMAD R24, R9, UR34, RZ ;  /* 0x0000002209187c24 */ /* 0x000fe2000f8e02ff */
[----:B------:R-:W2:Y:S02]  /*0fe0*/  LDCU.U8 UR33, c[0x0][0x5f0] ;  /* 0x0000be00ff2177ac */ /* 0x000ea40008000000 */
[----:B------:R-:W-:-:S04]  /*0ff0*/  SEL R4, R6, RZ, P5 ;  /* 0x000000ff06047207 */ /* 0x000fc80002800000 */
[----:B------:R-:W-:-:S04]  /*1000*/  IADD3 R4, P0, PT, R25, R4, RZ ;  /* 0x0000000419047210 */ /* 0x000fc80007f1e0ff */
[----:B------:R-:W-:Y:S01]  /*1010*/  IADD3.X R3, PT, PT, RZ, R21, RZ, P0, !PT ;  /* 0x00000015ff037210 */ /* 0x000fe200007fe4ff */
[----:B------:R-:W-:Y:S01]  /*1020*/  IMAD.WIDE.U32 R26, R4, R22, RZ ;  /* 0x00000016041a7225 */ /* 0x000fe200078e00ff */
[----:B-1----:R-:W-:-:S03]  /*1030*/  UISETP.NE.AND UP0, UPT, UR6, URZ, UPT ;  /* 0x000000ff0600728c */ /* 0x002fc6000bf05270 */
[----:B------:R-:W-:-:S04]  /*1040*/  IMAD R3, R3, R22, RZ ;  /* 0x0000001603037224 */ /* 0x000fc800078e02ff */
[----:B------:R-:W-:-:S05]  /*1050*/  IMAD R3, R23, R4, R3 ;  /* 0x0000000417037224 */ /* 0x000fca00078e0203 */
[----:B------:R-:W-:Y:S01]  /*1060*/  IADD3 R3, PT, PT, R27, R3, RZ ;  /* 0x000000031b037210 */ /* 0x000fe20007ffe0ff */
[----:B--2---:R-:W-:Y:S06]  /*1070*/  BRA.U !UP0, `(.L_x_500) ;  /* 0x00000001081c7547 */ /* 0x004fec000b800000 */
[----:B------:R-:W1:Y:S01]  /*1080*/  LDC R5, c[0x0][0x434] ;  /* 0x00010d00ff057b82 */ /* 0x000e620000000800 */
[----:B------:R-:W-:-:S07]  /*1090*/  ISETP.NE.AND P0, PT, R15, -0x1, PT ;  /* 0xffffffff0f00780c */ /* 0x000fce0003f05270 */
[----:B------:R-:W2:Y:S01]  /*10a0*/  LDC R22, c[0x0][0x454] ;  /* 0x00011500ff167b82 */ /* 0x000ea20000000800 */
[----:B-1----:R-:W-:-:S05]  /*10b0*/  IMAD R4, R8, R5, RZ ;  /* 0x0000000508047224 */ /* 0x002fca00078e02ff */
[----:B------:R-:W-:-:S05]  /*10c0*/  SEL R4, R4, R15, !P0 ;  /* 0x0000000f04047207 */ /* 0x000fca0004000000 */
[----:B--2---:R-:W-:Y:S01]  /*10d0*/  IMAD R22, R9, R22, R4 ;  /* 0x0000001609167224 */ /* 0x004fe200078e0204 */
[----:B------:R-:W-:Y:S05]  /*10e0*/  BRA `(.L_x_501) ;  /* 0x00000000000c7947 */ /* 0x000fea0003800000 */
.L_x_500:
[----:B------:R-:W1:Y:S01]  /*10f0*/  LDC R22, c[0x0][0x434] ;  /* 0x00010d00ff167b82 */ /* 0x000e620000000800 */
[----:B------:R-:W-:-:S04]  /*1100*/  IMAD R5, R8, R0, R9 ;  /* 0x0000000008057224 */ /* 0x000fc800078e0209 */
[----:B-1----:R-:W-:-:S03]  /*1110*/  IMAD R22, R5, R22, RZ ;  /* 0x0000001605167224 */ /* 0x002fc600078e02ff */
.L_x_501:
[----:B------:R-:W-:Y:S01]  /*1120*/  IADD3 R23, PT, PT, R162, -0x1, RZ ;  /* 0xffffffffa2177810 */ /* 0x000fe20007ffe0ff */
[----:B------:R-:W-:Y:S05]  /*1130*/  BRA.U !UP0, `(.L_x_502) ;  /* 0x0000000108247547 */ /* 0x000fea000b800000 */
[----:B------:R-:W1:Y:S01]  /*1140*/  LDC R5, c[0x0][0x444] ;  /* 0x00011100ff057b82 */ /* 0x000e620000000800 */
[----:B------:R-:W-:-:S07]  /*1150*/  ISETP.NE.AND P0, PT, R15, -0x1, PT ;  /* 0xffffffff0f00780c */ /* 0x000fce0003f05270 */
[----:B------:R-:W2:Y:S08]  /*1160*/  LDC R17, c[0x0][0x430] ;  /* 0x00010c00ff117b82 */ /* 0x000eb00000000800 */
[----:B------:R-:W2:Y:S01]  /*1170*/  LDC R4, c[0x0][0x454] ;  /* 0x00011500ff047b82 */ /* 0x000ea20000000800 */
[----:B-1----:R-:W-:-:S05]  /*1180*/  @!P0 IMAD R15, R8, R5, RZ ;  /* 0x00000005080f8224 */ /* 0x002fca00078e02ff */
[----:B------:R-:W-:Y:S02]  /*1190*/  IADD3 R6, PT, PT, R6, R15, RZ ;  /* 0x0000000f06067210 */ /* 0x000fe40007ffe0ff */
[----:B--2---:R-:W-:-:S05]  /*11a0*/  LEA R4, R17, R4, 0x7 ;  /* 0x0000000411047211 */ /* 0x004fca00078e38ff */
[----:B------:R-:W-:Y:S01]  /*11b0*/  IMAD R32, R4, R9, R6 ;  /* 0x0000000904207224 */ /* 0x000fe200078e0206 */
[----:B------:R-:W-:Y:S06]  /*11c0*/  BRA `(.L_x_503) ;  /* 0x00000000000c7947 */ /* 0x000fec0003800000 */
.L_x_502:
[----:B------:R-:W1:Y:S01]  /*11d0*/  LDC R32, c[0x0][0x444] ;  /* 0x00011100ff207b82 */ /* 0x000e620000000800 */
[----:B------:R-:W-:-:S04]  /*11e0*/  IMAD R5, R8, R0, R9 ;  /* 0x0000000008057224 */ /* 0x000fc800078e0209 */
[----:B-1----:R-:W-:-:S07]  /*11f0*/  IMAD R32, R5, R32, RZ ;  /* 0x0000002005207224 */ /* 0x002fce00078e02ff */
.L_x_503:
[----:B------:R-:W1:Y:S01]  /*1200*/  LDCU.128 UR8, c[0x0][0x590] ;  /* 0x0000b200ff0877ac */ /* 0x000e620008000c00 */
[----:B------:R-:W2:Y:S01]  /*1210*/  S2R R15, SR_TID.X ;  /* 0x00000000000f7919 */ /* 0x000ea20000002100 */
[----:B------:R-:W-:Y:S01]  /*1220*/  LOP3.LUT R20, R135, 0x18, RZ, 0xc0, !PT ;  /* 0x0000001887147812 */ /* 0x000fe200078ec0ff */
[----:B------:R-:W3:Y:S01]  /*1230*/  LDC.64 R4, c[0x0][0x3b0] ;  /* 0x0000ec00ff047b82 */ /* 0x000ee20000000a00 */
[----:B------:R-:W4:Y:S01]  /*1240*/  LDCU.64 UR6, c[0x0][0x550] ;  /* 0x0000aa00ff0677ac */ /* 0x000f220008000a00 */
[----:B------:R-:W5:Y:S01]  /*1250*/  S2R R17, SR_TID.X ;  /* 0x0000000000117919 */ /* 0x000f620000002100 */
[----:B------:R-:W-:Y:S01]  /*1260*/  IADD3 R30, P0, PT, R20, R30, RZ ;  /* 0x0000001e141e7210 */ /* 0x000fe20007f1e0ff */
[----:B------:R-:W-:Y:S01]  /*1270*/  IMAD R153, R0, UR34, RZ ;  /* 0x0000002200997c24 */ /* 0x000fe2000f8e02ff */
[----:B------:R-:W-:Y:S01]  /*1280*/  ISETP.NE.AND P3, PT, RZ, UR33, PT ;  /* 0x00000021ff007c0c */ /* 0x000fe2000bf65270 */
[----:B------:R-:W-:Y:S01]  /*1290*/  VIADD R144, R156, UR26 ;  /* 0x0000001a9c907c36 */ /* 0x000fe20008000000 */
[----:B------:R-:W-:Y:S01]  /*12a0*/  BSSY.RECONVERGENT B1, `(.L_x_493) ;  /* 0x00007ea000017945 */ /* 0x000fe20003800200 */
[----:B------:R-:W-:Y:S01]  /*12b0*/  IMAD.X R31, RZ, RZ, R7, P0 ;  /* 0x000000ffff1f7224 */ /* 0x000fe200000e0607 */
[--C-:B------:R-:W-:Y:S01]  /*12c0*/  IADD3 R28, P1, P0, R26, R28, R24.reuse ;  /* 0x0000001c1a1c7210 */ /* 0x100fe2000783e018 */
[----:B------:R-:W4:Y:S01]  /*12d0*/  LDC.64 R174, c[0x0][0x420] ;  /* 0x00010800ffae7b82 */ /* 0x000f220000000a00 */
[----:B------:R-:W-:Y:S01]  /*12e0*/  SHF.R.S32.HI R24, RZ, 0x1f, R24 ;  /* 0x0000001fff187819 */ /* 0x000fe20000011418 */
[----:B-1----:R-:W-:-:S03]  /*12f0*/  IMAD R6, R21, UR8, RZ ;  /* 0x0000000815067c24 */ /* 0x002fc6000f8e02ff */
[----:B------:R-:W-:Y:S01]  /*1300*/  IADD3.X R3, PT, PT, R3, R18, R24, P1, P0 ;  /* 0x0000001203037210 */ /* 0x000fe20000fe0418 */
[C---:B------:R-:W-:Y:S02]  /*1310*/  IMAD.WIDE.U32 R30, R25.reuse, UR8, R30 ;  /* 0x00000008191e7c25 */ /* 0x040fe4000f8e001e */
[----:B------:R-:W1:Y:S01]  /*1320*/  LDC R24, c[0x0][0x508] ;  /* 0x00014200ff187b82 */ /* 0x000e620000000800 */
[----:B------:R-:W-:Y:S01]  /*1330*/  USHF.L.U64.HI UR29, UR8, 0x6, UR9 ;  /* 0x00000006081d7899 */ /* 0x000fe20008010209 */
[----:B------:R-:W-:Y:S01]  /*1340*/  IMAD R6, R25, UR9, R6 ;  /* 0x0000000919067c24 */ /* 0x000fe2000f8e0206 */
[----:B------:R-:W-:-:S03]  /*1350*/  USHF.L.U32 UR32, UR8, 0x6, URZ ;  /* 0x0000000608207899 */ /* 0x000fc600080006ff */
[----:B------:R-:W-:Y:S02]  /*1360*/  IMAD.IADD R31, R31, 0x1, R6 ;  /* 0x000000011f1f7824 */ /* 0x000fe400078e0206 */
[----:B------:R-:W4:Y:S01]  /*1370*/  LDC.64 R6, c[0x0][0x5f8] ;  /* 0x00017e00ff067b82 */ /* 0x000f220000000a00 */
[----:B------:R-:W-:Y:S01]  /*1380*/  IMAD.WIDE.U32 R36, R9, UR10, R30 ;  /* 0x0000000a09247c25 */ /* 0x000fe2000f8e001e */
[----:B--2---:R-:W-:-:S03]  /*1390*/  SHF.R.U32.HI R18, RZ, 0x2, R15 ;  /* 0x00000002ff127819 */ /* 0x004fc6000001160f */
[----:B------:R-:W-:Y:S01]  /*13a0*/  IMAD R37, R9, UR11, R37 ;  /* 0x0000000b09257c24 */ /* 0x000fe2000f8e0225 */
[----:B------:R-:W2:Y:S01]  /*13b0*/  LDCU.64 UR10, c[0x0][0x3c8] ;  /* 0x00007900ff0a77ac */ /* 0x000ea20008000a00 */
[----:B---3--:R-:W-:Y:S01]  /*13c0*/  IMAD R30, R21, R4, RZ ;  /* 0x00000004151e7224 */ /* 0x008fe200078e02ff */
[----:B-----5:R-:W-:Y:S01]  /*13d0*/  LOP3.LUT R176, R17, 0x1f, RZ, 0xc0, !PT ;  /* 0x0000001f11b07812 */ /* 0x020fe200078ec0ff */
[----:B------:R-:W-:Y:S02]  /*13e0*/  IMAD.MOV.U32 R21, RZ, RZ, RZ ;  /* 0x000000ffff157224 */ /* 0x000fe400078e00ff */
[----:B------:R-:W-:Y:S01]  /*13f0*/  IMAD.WIDE.U32 R36, R18, UR8, R36 ;  /* 0x0000000812247c25 */ /* 0x000fe2000f8e0024 */
[----:B-1----:R-:W-:-:S03]  /*1400*/  IADD3 R24, PT, PT, R144, -R24, -R165 ;  /* 0x8000001890187210 */ /* 0x002fc60007ffe8a5 */
[C---:B------:R-:W-:Y:S01]  /*1410*/  IMAD.WIDE.U32 R38, R25.reuse, R4, R20 ;  /* 0x0000000419267225 */ /* 0x040fe200078e0014 */
[----:B----4-:R-:W-:Y:S02]  /*1420*/  LEA R150, P0, R36, UR6, 0x1 ;  /* 0x0000000624967c11 */ /* 0x010fe4000f8008ff */
[----:B------:R-:W-:Y:S01]  /*1430*/  SHF.R.S32.HI R145, RZ, 0x1f, R24 ;  /* 0x0000001fff917819 */ /* 0x000fe20000011418 */
[----:B------:R-:W-:Y:S01]  /*1440*/  IMAD R151, R18, UR9, R37 ;  /* 0x0000000912977c24 */ /* 0x000fe2000f8e0225 */
[----:B------:R-:W-:Y:S01]  /*1450*/  IADD3 R34, P1, PT, R34, R38, RZ ;  /* 0x0000002622227210 */ /* 0x000fe20007f3e0ff */
[----:B------:R-:W-:Y:S01]  /*1460*/  IMAD R30, R25, R5, R30 ;  /* 0x00000005191e7224 */ /* 0x000fe200078e021e */
[----:B------:R-:W1:Y:S01]  /*1470*/  LDCU.64 UR8, c[0x0][0x570] ;  /* 0x0000ae00ff0877ac */ /* 0x000e620008000a00 */
[----:B------:R-:W-:Y:S01]  /*1480*/  IMAD.WIDE.U32 R26, R6, UR24, RZ ;  /* 0x00000018061a7c25 */ /* 0x000fe2000f8e00ff */
[----:B------:R-:W-:Y:S02]  /*1490*/  SHF.R.U32.HI R6, RZ, 0x5, R17 ;  /* 0x00000005ff067819 */ /* 0x000fe40000011611 */
[----:B------:R-:W-:Y:S01]  /*14a0*/  LEA.HI.X R151, R36, UR7, R151, 0x1, P0 ;  /* 0x0000000724977c11 */ /* 0x000fe200080f0c97 */
[----:B------:R-:W3:Y:S01]  /*14b0*/  LDCU.64 UR6, c[0x0][0x380] ;  /* 0x00007000ff0677ac */ /* 0x000ee20008000a00 */
[----:B------:R-:W-:Y:S01]  /*14c0*/  IADD3.X R35, PT, PT, R19, R39, R30, P1, !PT ;  /* 0x0000002713237210 */ /* 0x000fe20000ffe41e */
[----:B------:R-:W-:Y:S01]  /*14d0*/  IMAD R30, R7, UR24, R27 ;  /* 0x00000018071e7c24 */ /* 0x000fe2000f8e021b */
[----:B------:R-:W-:Y:S01]  /*14e0*/  SEL R7, R26, RZ, P3 ;  /* 0x000000ff1a077207 */ /* 0x000fe20001800000 */
[----:B------:R-:W-:Y:S01]  /*14f0*/  IMAD R19, R153, R6, R176 ;  /* 0x0000000699137224 */ /* 0x000fe200078e02b0 */
[----:B------:R-:W4:Y:S01]  /*1500*/  LDC.64 R26, c[0x0][0x5e8] ;  /* 0x00017a00ff1a7b82 */ /* 0x000f220000000a00 */
[----:B--2---:R-:W-:Y:S01]  /*1510*/  IMAD.WIDE.U32 R34, R9, UR10, R34 ;  /* 0x0000000a09227c25 */ /* 0x004fe2000f8e0022 */
[----:B------:R-:W-:-:S02]  /*1520*/  SEL R30, R30, RZ, P3 ;  /* 0x000000ff1e1e7207 */ /* 0x000fc40001800000 */
[----:B------:R-:W-:Y:S01]  /*1530*/  IADD3 R7, P1, P0, R19, R28, R7 ;  /* 0x0000001c13077210 */ /* 0x000fe2000783e007 */
[----:B------:R-:W-:Y:S01]  /*1540*/  IMAD R35, R9, UR11, R35 ;  /* 0x0000000b09237c24 */ /* 0x000fe2000f8e0223 */
[----:B------:R-:W-:Y:S01]  /*1550*/  SHF.R.S32.HI R19, RZ, 0x1f, R19 ;  /* 0x0000001fff137819 */ /* 0x000fe20000011413 */
[----:B------:R-:W-:Y:S01]  /*1560*/  IMAD.SHL.U32 R28, R153, 0x80, RZ ;  /* 0x00000080991c7824 */ /* 0x000fe200078e00ff */
[----:B------:R-:W-:Y:S02]  /*1570*/  LEA.HI R145, R145, R24, RZ, 0x7 ;  /* 0x0000001891917211 */ /* 0x000fe400078f38ff */
[----:B------:R-:W-:Y:S01]  /*1580*/  IADD3.X R3, PT, PT, R19, R3, R30, P1, P0 ;  /* 0x0000000313037210 */ /* 0x000fe20000fe041e */
[----:B------:R-:W-:Y:S01]  /*1590*/  IMAD.WIDE.U32 R30, R18, R4, R34 ;  /* 0x00000004121e7225 */ /* 0x000fe200078e0022 */
[----:B------:R-:W-:Y:S02]  /*15a0*/  SHF.R.S32.HI R145, RZ, 0x7, R145 ;  /* 0x00000007ff917819 */ /* 0x000fe40000011491 */
[----:B------:R-:W-:Y:S01]  /*15b0*/  IADD3 R24, P0, PT, R28, R7, RZ ;  /* 0x000000071c187210 */ /* 0x000fe20007f1e0ff */
[----:B------:R-:W-:Y:S01]  /*15c0*/  IMAD R149, R18, R5, R31 ;  /* 0x0000000512957224 */ /* 0x000fe200078e021f */
[----:B---3--:R-:W-:Y:S01]  /*15d0*/  LEA R148, P1, R30, UR6, 0x1 ;  /* 0x000000061e947c11 */ /* 0x008fe2000f8208ff */
[----:B------:R-:W-:Y:S01]  /*15e0*/  IMAD R7, R23, 0x80, R32 ;  /* 0x0000008017077824 */ /* 0x000fe200078e0220 */
[----:B------:R-:W-:-:S02]  /*15f0*/  VIMNMX R145, PT, PT, RZ, R145, !PT ;  /* 0x00000091ff917248 */ /* 0x000fc40007fe0100 */
[----:B------:R-:W-:Y:S02]  /*1600*/  LEA.HI.X R149, R30, UR7, R149, 0x1, P1 ;  /* 0x000000071e957c11 */ /* 0x000fe400088f0c95 */
[----:B------:R-:W-:Y:S02]  /*1610*/  ISETP.GT.AND P1, PT, R162, R145, PT ;  /* 0x00000091a200720c */ /* 0x000fe40003f24270 */
[----:B------:R-:W-:Y:S01]  /*1620*/  LEA.HI.X.SX32 R3, R28, R3, 0x1, P0 ;  /* 0x000000031c037211 */ /* 0x000fe200000f0eff */
[----:B----4-:R-:W-:Y:S01]  /*1630*/  IMAD.WIDE R146, R7, 0x4, R26 ;  /* 0x0000000407927825 */ /* 0x010fe200078e021a */
[----:B-1----:R-:W-:-:S04]  /*1640*/  LEA R170, P0, R24, UR8, 0x2 ;  /* 0x0000000818aa7c11 */ /* 0x002fc8000f8010ff */
[----:B------:R-:W-:Y:S01]  /*1650*/  LEA.HI.X R171, R24, UR9, R3, 0x2, P0 ;  /* 0x0000000918ab7c11 */ /* 0x000fe200080f1403 */
[----:B------:R-:W-:Y:S01]  /*1660*/  IMAD R3, R23, 0x80, R22 ;  /* 0x0000008017037824 */ /* 0x000fe200078e0216 */
[----:B------:R-:W-:Y:S02]  /*1670*/  IADD3 R7, P0, PT, R18, 0x40, RZ ;  /* 0x0000004012077810 */ /* 0x000fe40007f1e0ff */
[C---:B------:R-:W-:Y:S01]  /*1680*/  SHF.L.U64.HI R22, R4.reuse, 0x6, R5 ;  /* 0x0000000604167819 */ /* 0x040fe20000010205 */
[----:B------:R-:W-:Y:S01]  /*1690*/  IMAD.SHL.U32 R5, R4, 0x40, RZ ;  /* 0x0000004004057824 */ /* 0x000fe200078e00ff */
[----:B------:R-:W-:Y:S01]  /*16a0*/  LEA.HI R4, R17, 0x40, RZ, 0x1e ;  /* 0x0000004011047811 */ /* 0x000fe200078ff0ff */
        /* <DEDUP_REMOVED lines=15> */
.L_x_505:
[----:B------:R-:W1:Y:S01]  /*17a0*/  LDCU.64 UR10, c[0x0][0x5c0] ;  /* 0x0000b800ff0a77ac */ /* 0x000e620008000a00 */
[----:B------:R-:W-:-:S05]  /*17b0*/  IADD3 R0, PT, PT, R164, R167, RZ ;  /* 0x000000a7a4007210 */ /* 0x000fca0007ffe0ff */
[C---:B-1----:R-:W-:Y:S02]  /*17c0*/  IMAD R3, R0.reuse, UR11, RZ ;  /* 0x0000000b00037c24 */ /* 0x042fe4000f8e02ff */
[----:B------:R-:W-:-:S05]  /*17d0*/  IMAD.WIDE.U32 R10, R0, UR10, RZ ;  /* 0x0000000a000a7c25 */ /* 0x000fca000f8e00ff */
[----:B------:R-:W-:Y:S02]  /*17e0*/  IADD3 R0, PT, PT, R11, R3, RZ ;  /* 0x000000030b007210 */ /* 0x000fe40007ffe0ff */
[----:B------:R-:W-:Y:S02]  /*17f0*/  MOV R6, R10 ;  /* 0x0000000a00067202 */ /* 0x000fe40000000f00 */
.L_x_506:
        /* <DEDUP_REMOVED lines=11> */
.L_x_507:
[----:B------:R-:W1:Y:S01]  /*18b0*/  LDCU.64 UR8, c[0x0][0x5c8] ;  /* 0x0000b900ff0877ac */ /* 0x000e620008000a00 */
[----:B------:R-:W-:-:S05]  /*18c0*/  IADD3 R164, PT, PT, R164, R167, RZ ;  /* 0x000000a7a4a47210 */ /* 0x000fca0007ffe0ff */
[C---:B-1----:R-:W-:Y:S02]  /*18d0*/  IMAD R8, R164.reuse, UR9, RZ ;  /* 0x00000009a4087c24 */ /* 0x042fe4000f8e02ff */
[----:B------:R-:W-:-:S05]  /*18e0*/  IMAD.WIDE.U32 R12, R164, UR8, RZ ;  /* 0x00000008a40c7c25 */ /* 0x000fca000f8e00ff */
[----:B------:R-:W-:Y:S02]  /*18f0*/  IADD3 R8, PT, PT, R13, R8, RZ ;  /* 0x000000080d087210 */ /* 0x000fe40007ffe0ff */
.L_x_508:
[----:B------:R-:W1:Y:S01]  /*1900*/  LDCU UR6, c[0x0][0x440] ;  /* 0x00008800ff0677ac */ /* 0x000e620008000800 */
[----:B------:R-:W-:Y:S01]  /*1910*/  VIADD R165, R165, -UR26 ;  /* 0x8000001aa5a57c36 */ /* 0x000fe20008000000 */
[----:B------:R-:W-:Y:S01]  /*1920*/  BSSY.RECONVERGENT B0, `(.L_x_509) ;  /* 0x0000020000007945 */ /* 0x000fe20003800200 */
[----:B------:R-:W-:Y:S01]  /*1930*/  IMAD.U32 R15, RZ, RZ, UR10 ;  /* 0x0000000aff0f7e24 */ /* 0x000fe2000f8e00ff */
[----:B------:R-:W-:Y:S01]  /*1940*/  UIMAD UR12, UR25, UR10, URZ ;  /* 0x0000000a190c72a4 */ /* 0x000fe2000f8e02ff */
[----:B------:R-:W-:Y:S02]  /*1950*/  IMAD.U32 R3, RZ, RZ, UR8 ;  /* 0x00000008ff037e24 */ /* 0x000fe4000f8e00ff */
        /* <DEDUP_REMOVED lines=18> */
[----:B------:R-:W1:Y:S01]  /*1a80*/  LDCU.64 UR6, c[0x0][0x560] ;  /* 0x0000ac00ff0677ac */ /* 0x000e620008000a00 */
[----:B------:R-:W-:Y:S01]  /*1a90*/  MOV R4, R14 ;  /* 0x0000000e00047202 */ /* 0x000fe20000000f00 */
[----:B------:R-:W-:Y:S01]  /*1aa0*/  IMAD R0, R19, UR10, RZ ;  /* 0x0000000a13007c24 */ /* 0x000fe2000f8e02ff */
[----:B------:R-:W-:-:S03]  /*1ab0*/  MOV R5, R17 ;  /* 0x0000001100057202 */ /* 0x000fc60000000f00 */
[C---:B------:R-:W-:Y:S02]  /*1ac0*/  IMAD R0, R7.reuse, UR11, R0 ;  /* 0x0000000b07007c24 */ /* 0x040fe4000f8e0200 */
[----:B------:R-:W-:-:S05]  /*1ad0*/  IMAD.WIDE.U32 R4, R7, UR10, R4 ;  /* 0x0000000a07047c25 */ /* 0x000fca000f8e0004 */
[----:B------:R-:W-:Y:S02]  /*1ae0*/  IADD3 R5, PT, PT, R5, R0, RZ ;  /* 0x0000000005057210 */ /* 0x000fe40007ffe0ff */
[----:B-1----:R-:W-:-:S04]  /*1af0*/  LEA R10, P2, R4, UR6, 0x1 ;  /* 0x00000006040a7c11 */ /* 0x002fc8000f8408ff */
[----:B------:R-:W-:-:S05]  /*1b00*/  LEA.HI.X R11, R4, UR7, R5, 0x1, P2 ;  /* 0x00000007040b7c11 */ /* 0x000fca00090f0c05 */
[----:B------:R2:W-:Y:S04]  /*1b10*/  STG.E.128 desc[UR30][R10.64], RZ ;  /* 0x000000ff0a007986 */ /* 0x0005e8000c101d1e */
.L_x_510:
[----:B------:R-:W-:Y:S05]  /*1b20*/  BSYNC.RECONVERGENT B0 ;  /* 0x0000000000007941 */ /* 0x000fea0003800200 */
.L_x_509:
[----:B------:R-:W3:Y:S01]  /*1b30*/  LDCU.64 UR6, c[0x0][0x5e0] ;  /* 0x0000bc00ff0677ac */ /* 0x000ee20008000a00 */
[----:B------:R-:W-:Y:S01]  /*1b40*/  IMAD.WIDE.U32 R20, R3, UR26, R20 ;  /* 0x0000001a03147c25 */ /* 0x000fe2000f8e0014 */
[----:B------:R-:W4:Y:S01]  /*1b50*/  @!P1 LDC.64 R4, c[0x0][0x568] ;  /* 0x00015a00ff049b82 */ /* 0x000f220000000a00 */
[----:B------:R-:W-:Y:S01]  /*1b60*/  UIMAD UR25, UR25, UR8, URZ ;  /* 0x00000008191972a4 */ /* 0x000fe2000f8e02ff */
[----:B-12---:R-:W-:-:S03]  /*1b70*/  IADD3 R10, P2, PT, R12, R20, RZ ;  /* 0x000000140c0a7210 */ /* 0x006fc60007f5e0ff */
[----:B------:R-:W-:-:S06]  /*1b80*/  UIMAD UR25, UR26, UR9, UR25 ;  /* 0x000000091a1972a4 */ /* 0x000fcc000f8e0219 */
[----:B------:R-:W-:-:S03]  /*1b90*/  IADD3.X R11, PT, PT, R8, UR25, R21, P2, !PT ;  /* 0x00000019080b7c10 */ /* 0x000fc600097fe415 */
[----:B---3--:R-:W-:-:S04]  /*1ba0*/  IMAD.WIDE.U32 R10, R9, UR6, R10 ;  /* 0x00000006090a7c25 */ /* 0x008fc8000f8e000a */
[----:B------:R-:W-:Y:S01]  /*1bb0*/  IMAD R9, R9, UR7, R11 ;  /* 0x0000000709097c24 */ /* 0x000fe2000f8e020b */
[----:B------:R-:W-:-:S05]  /*1bc0*/  @!P1 MOV R8, R10 ;  /* 0x0000000a00089202 */ /* 0x000fca0000000f00 */
[----:B------:R-:W-:-:S04]  /*1bd0*/  @!P1 IMAD.WIDE.U32 R12, R18, UR8, R8 ;  /* 0x00000008120c9c25 */ /* 0x000fc8000f8e0008 */
        /* <DEDUP_REMOVED lines=15> */
.L_x_504:
[C---:B------:R-:W-:Y:S01]  /*1cd0*/  LOP3.LUT R3, R23.reuse, 0x80000001, RZ, 0xc0, !PT ;  /* 0x8000000117037812 */ /* 0x040fe200078ec0ff */
[----:B------:R-:W-:Y:S01]  /*1ce0*/  IMAD R23, R23, -0x80, R156 ;  /* 0xffffff8017177824 */ /* 0x000fe200078e029c */
[----:B------:R-:W-:Y:S02]  /*1cf0*/  @P3 BAR.SYNC.DEFER_BLOCKING 0x0 ;  /* 0x0000000000003b1d */ /* 0x000fe40000010000 */
[----:B------:R-:W-:Y:S02]  /*1d00*/  ISETP.NE.AND P0, PT, R3, 0x1, PT ;  /* 0x000000010300780c */ /* 0x000fe40003f05270 */
[----:B------:R-:W-:Y:S02]  /*1d10*/  ISETP.GE.AND P1, PT, R18, R23, PT ;  /* 0x000000171200720c */ /* 0x000fe40003f26270 */
[----:B------:R-:W-:Y:S01]  /*1d20*/  BSSY.RECONVERGENT B0, `(.L_x_512) ;  /* 0x000000e000007945 */ /* 0x000fe20003800200 */
[----:B------:R-:W-:-:S10]  /*1d30*/  SEL R3, RZ, 0x2000, P0 ;  /* 0x00002000ff037807 */ /* 0x000fd40000000000 */
[----:B------:R-:W-:Y:S05]  /*1d40*/  @P1 BRA `(.L_x_513) ;  /* 0x0000000000281947 */ /* 0x000fea0003800000 */
[----:B------:R-:W1:Y:S02]  /*1d50*/  LDCU UR6, c[0x0][0x440] ;  /* 0x00008800ff0677ac */ /* 0x000e640008000800 */
[----:B-1----:R-:W-:-:S13]  /*1d60*/  ISETP.GE.AND P0, PT, R20, UR6, PT ;  /* 0x0000000614007c0c */ /* 0x002fda000bf06270 */
[----:B------:R-:W-:Y:S05]  /*1d70*/  @P0 BRA `(.L_x_514) ;  /* 0x0000000000140947 */ /* 0x000fea0003800000 */
[----:B------:R-:W-:Y:S01]  /*1d80*/  @!PT LDS RZ, [RZ] ;  /* 0x00000000fffff984 */ /* 0x000fe20000000800 */
[----:B------:R-:W-:Y:S01]  /*1d90*/  @!PT LDS RZ, [RZ] ;  /* 0x00000000fffff984 */ /* 0x000fe20000000800 */
[----:B------:R-:W-:Y:S01]  /*1da0*/  @!PT LDS RZ, [RZ] ;  /* 0x00000000fffff984 */ /* 0x000fe20000000800 */
[----:B------:R1:W-:Y:S01]  /*1db0*/  LDGSTS.E.BYPASS.LTC128B.128 [R138+0x4000], desc[UR30][R150.64] ;  /* 0x04000000968a7fae */ /* 0x0003e2000b981a1e */
[----:B------:R-:W-:Y:S05]  /*1dc0*/  BRA `(.L_x_515) ;  /* 0x00000000000c7947 */ /* 0x000fea0003800000 */
.L_x_514:
[----:B------:R2:W-:Y:S01]  /*1dd0*/  STS.128 [R138+0x4000], RZ ;  /* 0x004000ff8a007388 */ /* 0x0005e20000000c00 */
[----:B------:R-:W-:Y:S05]  /*1de0*/  BRA `(.L_x_515) ;  /* 0x0000000000047947 */ /* 0x000fea0003800000 */
.L_x_513:
[----:B------:R3:W-:Y:S02]  /*1df0*/  STS.128 [R138+0x4000], RZ ;  /* 0x004000ff8a007388 */ /* 0x0007e40000000c00 */
.L_x_515:
[----:B------:R-:W-:Y:S05]  /*1e00*/  BSYNC.RECONVERGENT B0 ;  /* 0x0000000000007941 */ /* 0x000fea0003800200 */
.L_x_512:
        /* <DEDUP_REMOVED lines=8> */
[----:B------:R-:W-:Y:S01]  /*1e90*/  IMAD.U32 R27, RZ, RZ, UR32 ;  /* 0x00000020ff1b7e24 */ /* 0x000fe2000f8e00ff */
        /* <DEDUP_REMOVED lines=8> */
.L_x_517:
[----:B------:R-:W-:Y:S05]  /*1f20*/  BSYNC.RECONVERGENT B0 ;  /* 0x0000000000007941 */ /* 0x000fea0003800200 */
.L_x_516:
[----:B------:R-:W-:Y:S01]  /*1f30*/  BSSY.RECONVERGENT B0, `(.L_x_518) ;  /* 0x000000e000007945 */ /* 0x000fe20003800200 */
[----:B------:R-:W-:-:S03]  /*1f40*/  IADD3 R161, PT, PT, R138, R3, RZ ;  /* 0x000000038aa17210 */ /* 0x000fc60007ffe0ff */
[----:B------:R-:W-:Y:S05]  /*1f50*/  @P1 BRA `(.L_x_519) ;  /* 0x0000000000281947 */ /* 0x000fea0003800000 */
[----:B------:R-:W5:Y:S02]  /*1f60*/  LDCU UR6, c[0x0][0x440] ;  /* 0x00008800ff0677ac */ /* 0x000f640008000800 */
[----:B-----5:R-:W-:-:S13]  /*1f70*/  ISETP.GE.AND P0, PT, R20, UR6, PT ;  /* 0x0000000614007c0c */ /* 0x020fda000bf06270 */
[----:B------:R-:W-:Y:S05]  /*1f80*/  @P0 BRA `(.L_x_520) ;  /* 0x0000000000140947 */ /* 0x000fea0003800000 */
[----:B------:R-:W-:Y:S01]  /*1f90*/  @!PT LDS RZ, [RZ] ;  /* 0x00000000fffff984 */ /* 0x000fe20000000800 */
[----:B------:R-:W-:Y:S01]  /*1fa0*/  @!PT LDS RZ, [RZ] ;  /* 0x00000000fffff984 */ /* 0x000fe20000000800 */
[----:B------:R-:W-:Y:S01]  /*1fb0*/  @!PT LDS RZ, [RZ] ;  /* 0x00000000fffff984 */ /* 0x000fe20000000800 */
[----:B------:R1:W-:Y:S01]  /*1fc0*/  LDGSTS.E.BYPASS.LTC128B.128 [R161], desc[UR30][R148.64] ;  /* 0x0000000094a17fae */ /* 0x0003e2000b981a1e */
[----:B------:R-:W-:Y:S05]  /*1fd0*/  BRA `(.L_x_521) ;  /* 0x00000000000c7947 */ /* 0x000fea0003800000 */
.L_x_520:
[----:B------:R1:W-:Y:S01]  /*1fe0*/  STS.128 [R161], RZ ;  /* 0x000000ffa1007388 */ /* 0x0003e20000000c00 */
[----:B------:R-:W-:Y:S05]  /*1ff0*/  BRA `(.L_x_521) ;  /* 0x0000000000047947 */ /* 0x000fea0003800000 */
.L_x_519:
[----:B------:R1:W-:Y:S02]  /*2000*/  STS.128 [R161], RZ ;  /* 0x000000ffa1007388 */ /* 0x0003e40000000c00 */
.L_x_521:
[----:B------:R-:W-:Y:S05]  /*2010*/  BSYNC.RECONVERGENT B0 ;  /* 0x0000000000007941 */ /* 0x000fea0003800200 */
.L_x_518:
        /* <DEDUP_REMOVED lines=29> */
.L_x_523:
[----:B------:R-:W-:Y:S05]  /*21f0*/  BSYNC.RECONVERGENT B0 ;  /* 0x0000000000007941 */ /* 0x000fea0003800200 */
.L_x_522:
[----:B------:R-:W3:Y:S01]  /*2200*/  LDCU.64 UR6, c[0x0][0x3d0] ;  /* 0x00007a00ff0677ac */ /* 0x000ee20008000a00 */
[----:B------:R-:W-:Y:S01]  /*2210*/  MOV R5, UR14 ;  /* 0x0000000e00057c02 */ /* 0x000fe20008000f00 */
[----:B------:R-:W-:Y:S01]  /*2220*/  BSSY.RECONVERGENT B0, `(.L_x_524) ;  /* 0x000001e000007945 */ /* 0x000fe20003800200 */
[----:B------:R-:W-:-:S03]  /*2230*/  UIMAD UR8, UR25, UR14, URZ ;  /* 0x0000000e190872a4 */ /* 0x000fc6000f8e02ff */
[----:B------:R-:W-:Y:S01]  /*2240*/  IMAD.WIDE.U32 R22, R5, UR26, R20 ;  /* 0x0000001a05167c25 */ /* 0x000fe2000f8e0014 */
[----:B------:R-:W-:Y:S01]  /*2250*/  IADD3 R5, PT, PT, R165, -UR26, RZ ;  /* 0x8000001aa5057c10 */ /* 0x000fe2000fffe0ff */
[----:B------:R-:W-:-:S03]  /*2260*/  UIMAD UR8, UR26, UR15, UR8 ;  /* 0x0000000f1a0872a4 */ /* 0x000fc6000f8e0208 */
[----:B------:R-:W-:Y:S02]  /*2270*/  ISETP.GE.AND P2, PT, R18, R5, PT ;  /* 0x000000051200720c */ /* 0x000fe40003f46270 */
[----:B-1----:R-:W-:-:S04]  /*2280*/  IADD3 R24, P0, PT, R14, R22, RZ ;  /* 0x000000160e187210 */ /* 0x002fc80007f1e0ff */
[----:B------:R-:W-:Y:S01]  /*2290*/  IADD3.X R25, PT, PT, R12, UR8, R23, P0, !PT ;  /* 0x000000080c197c10 */ /* 0x000fe200087fe417 */
[----:B---3--:R-:W-:-:S04]  /*22a0*/  IMAD R12, R10, UR6, RZ ;  /* 0x000000060a0c7c24 */ /* 0x008fc8000f8e02ff */
[C---:B------:R-:W-:Y:S02]  /*22b0*/  IMAD R23, R11.reuse, UR7, R12 ;  /* 0x000000070b177c24 */ /* 0x040fe4000f8e020c */
[----:B------:R-:W-:-:S05]  /*22c0*/  IMAD.WIDE.U32 R24, R11, UR6, R24 ;  /* 0x000000060b187c25 */ /* 0x000fca000f8e0018 */
[----:B------:R-:W-:Y:S01]  /*22d0*/  IADD3 R23, PT, PT, R25, R23, RZ ;  /* 0x0000001719177210 */ /* 0x000fe20007ffe0ff */
[----:B------:R-:W-:Y:S06]  /*22e0*/  @P2 BRA `(.L_x_525) ;  /* 0x0000000000402947 */ /* 0x000fec0003800000 */
[----:B------:R-:W1:Y:S02]  /*22f0*/  LDCU UR6, c[0x0][0x440] ;  /* 0x00008800ff0677ac */ /* 0x000e640008000800 */
[----:B-1----:R-:W-:-:S13]  /*2300*/  ISETP.GE.AND P0, PT, R20, UR6, PT ;  /* 0x0000000614007c0c */ /* 0x002fda000bf06270 */
[----:B------:R-:W-:Y:S05]  /*2310*/  @P0 BRA `(.L_x_526) ;  /* 0x00000000002c0947 */ /* 0x000fea0003800000 */
[----:B------:R-:W1:Y:S01]  /*2320*/  LDCU.64 UR6, c[0x0][0x388] ;  /* 0x00007100ff0677ac */ /* 0x000e620008000a00 */
[----:B------:R-:W-:-:S05]  /*2330*/  MOV R22, R24 ;  /* 0x0000001800167202 */ /* 0x000fca0000000f00 */
        /* <DEDUP_REMOVED lines=9> */
.L_x_526:
[----:B------:R1:W-:Y:S01]  /*23d0*/  STS.128 [R138+0x6000], RZ ;  /* 0x006000ff8a007388 */ /* 0x0003e20000000c00 */
[----:B------:R-:W-:Y:S05]  /*23e0*/  BRA `(.L_x_527) ;  /* 0x0000000000047947 */ /* 0x000fea0003800000 */
.L_x_525:
[----:B------:R1:W-:Y:S02]  /*23f0*/  STS.128 [R138+0x6000], RZ ;  /* 0x006000ff8a007388 */ /* 0x0003e40000000c00 */
.L_x_527:
[----:B------:R-:W-:Y:S05]  /*2400*/  BSYNC.RECONVERGENT B0 ;  /* 0x0000000000007941 */ /* 0x000fea0003800200 */
.L_x_524:
[----:B------:R-:W-:Y:S01]  /*2410*/  ISETP.GE.AND P1, PT, R4, R5, PT ;  /* 0x000000050400720c */ /* 0x000fe20003f26270 */
[----:B------:R-:W-:-:S12]  /*2420*/  BSSY.RECONVERGENT B0, `(.L_x_528) ;  /* 0x0000013000007945 */ /* 0x000fd80003800200 */
[----:B------:R1:W-:Y:S01]  /*2430*/  @P1 STS.128 [R138+0x7000], RZ ;  /* 0x007000ff8a001388 */ /* 0x0003e20000000c00 */
[----:B------:R-:W-:Y:S05]  /*2440*/  @P1 BRA `(.L_x_529) ;  /* 0x0000000000401947 */ /* 0x000fea0003800000 */
[----:B------:R-:W2:Y:S02]  /*2450*/  LDCU UR6, c[0x0][0x440] ;  /* 0x00008800ff0677ac */ /* 0x000ea40008000800 */
[----:B--2---:R-:W-:-:S13]  /*2460*/  ISETP.GE.AND P0, PT, R20, UR6, PT ;  /* 0x0000000614007c0c */ /* 0x004fda000bf06270 */
[----:B------:R2:W-:Y:S01]  /*2470*/  @P0 STS.128 [R138+0x7000], RZ ;  /* 0x007000ff8a000388 */ /* 0x0005e20000000c00 */
        /* <DEDUP_REMOVED lines=13> */
.L_x_529:
[----:B------:R-:W-:Y:S05]  /*2550*/  BSYNC.RECONVERGENT B0 ;  /* 0x0000000000007941 */ /* 0x000fea0003800200 */
.L_x_528:
[----:B------:R-:W3:Y:S01]  /*2560*/  LDCU.64 UR6, c[0x0][0x3d8] ;  /* 0x00007b00ff0677ac */ /* 0x000ee20008000a00 */
[----:B------:R-:W-:Y:S01]  /*2570*/  MOV R5, UR12 ;  /* 0x0000000c00057c02 */ /* 0x000fe20008000f00 */
        /* <DEDUP_REMOVED lines=15> */
[----:B------:R-:W-:-:S05]  /*2670*/  MOV R10, R28 ;  /* 0x0000001c000a7202 */ /* 0x000fca0000000f00 */
        /* <DEDUP_REMOVED lines=9> */
.L_x_532:
[----:B------:R3:W-:Y:S01]  /*2710*/  STS.128 [R138+0x8000], RZ ;  /* 0x008000ff8a007388 */ /* 0x0007e20000000c00 */
[----:B------:R-:W-:Y:S05]  /*2720*/  BRA `(.L_x_533) ;  /* 0x0000000000047947 */ /* 0x000fea0003800000 */
.L_x_531:
[----:B------:R3:W-:Y:S02]  /*2730*/  STS.128 [R138+0x8000], RZ ;  /* 0x008000ff8a007388 */ /* 0x0007e40000000c00 */
.L_x_533:
[----:B------:R-:W-:Y:S05]  /*2740*/  BSYNC.RECONVERGENT B0 ;  /* 0x0000000000007941 */ /* 0x000fea0003800200 */
.L_x_530:
[----:B------:R-:W1:Y:S02]  /*2750*/  LDC.64 R30, c[0x0][0x528] ;  /* 0x00014a00ff1e7b82 */ /* 0x000e640000000a00 */
[----:B-1----:R1:W5:Y:S04]  /*2760*/  LDG.E.64 R26, desc[UR30][R30.64+0x8] ;  /* 0x0000081e1e1a7981 */ /* 0x002368000c1e1b00 */
[----:B------:R1:W5:Y:S01]  /*2770*/  LDG.E.64 R4, desc[UR30][R30.64] ;  /* 0x0000001e1e047981 */ /* 0x000362000c1e1b00 */
[----:B------:R-:W-:Y:S01]  /*2780*/  IMAD.SHL.U32 R10, R15, 0x4, RZ ;  /* 0x000000040f0a7824 */ /* 0x000fe200078e00ff */
[----:B------:R-:W-:Y:S01]  /*2790*/  IADD3 R25, PT, PT, R163, R134, R165 ;  /* 0x00000086a3197210 */ /* 0x000fe20007ffe0a5 */
[C---:B------:R-:W-:Y:S01]  /*27a0*/  IMAD.SHL.U32 R23, R15.reuse, 0x20, RZ ;  /* 0x000000200f177824 */ /* 0x040fe200078e00ff */
[----:B------:R1:W-:Y:S01]  /*27b0*/  @P1 STS.128 [R138+0x9000], RZ ;  /* 0x009000ff8a001388 */ /* 0x0003e20000000c00 */
[----:B---3--:R-:W-:Y:S01]  /*27c0*/  IMAD.SHL.U32 R12, R15, 0x10, RZ ;  /* 0x000000100f0c7824 */ /* 0x008fe200078e00ff */
[----:B------:R-:W-:Y:S01]  /*27d0*/  LOP3.LUT R10, R10, 0x18, RZ, 0xc0, !PT ;  /* 0x000000180a0a7812 */ /* 0x000fe200078ec0ff */
[----:B------:R-:W-:Y:S01]  /*27e0*/  BSSY.RECONVERGENT B0, `(.L_x_534) ;  /* 0x0000018000007945 */ /* 0x000fe20003800200 */
[----:B------:R-:W-:Y:S01]  /*27f0*/  LOP3.LUT R13, R23, 0x20, RZ, 0xc0, !PT ;  /* 0x00000020170d7812 */ /* 0x000fe200078ec0ff */
[----:B------:R-:W-:Y:S01]  /*2800*/  IMAD R0, R8, R0, R9 ;  /* 0x0000000008007224 */ /* 0x000fe200078e0209 */
[----:B------:R-:W-:-:S02]  /*2810*/  IADD3 R156, PT, PT, R25, -0x3f, -R156 ;  /* 0xffffffc1199c7810 */ /* 0x000fc40007ffe89c */
[----:B------:R-:W-:Y:S02]  /*2820*/  LOP3.LUT R10, R10, 0xc0, R23, 0xf8, !PT ;  /* 0x000000c00a0a7812 */ /* 0x000fe400078ef817 */
[----:B------:R-:W-:Y:S01]  /*2830*/  LOP3.LUT R13, R13, 0x3800, R12, 0xf8, !PT ;  /* 0x000038000d0d7812 */ /* 0x000fe200078ef80c */
[----:B------:R-:W-:Y:S05]  /*2840*/  @P1 BRA `(.L_x_535) ;  /* 0x0000000000441947 */ /* 0x000fea0003800000 */
[----:B------:R-:W3:Y:S02]  /*2850*/  LDCU UR6, c[0x0][0x440] ;  /* 0x00008800ff0677ac */ /* 0x000ee40008000800 */
[----:B---3--:R-:W-:-:S13]  /*2860*/  ISETP.GE.AND P0, PT, R20, UR6, PT ;  /* 0x0000000614007c0c */ /* 0x008fda000bf06270 */
[----:B------:R3:W-:Y:S01]  /*2870*/  @P0 STS.128 [R138+0x9000], RZ ;  /* 0x009000ff8a000388 */ /* 0x0007e20000000c00 */
[----:B------:R-:W-:Y:S05]  /*2880*/  @P0 BRA `(.L_x_535) ;  /* 0x0000000000340947 */ /* 0x000fea0003800000 */
[----:B------:R-:W1:Y:S01]  /*2890*/  LDCU.64 UR6, c[0x0][0x390] ;  /* 0x00007200ff0677ac */ /* 0x000e620008000a00 */
[----:B------:R-:W-:Y:S01]  /*28a0*/  IMAD R8, R19, UR12, RZ ;  /* 0x0000000c13087c24 */ /* 0x000fe2000f8e02ff */
[----:B------:R-:W-:Y:S02]  /*28b0*/  MOV R18, R28 ;  /* 0x0000001c00127202 */ /* 0x000fe40000000f00 */
[----:B------:R-:W-:Y:S01]  /*28c0*/  MOV R19, R11 ;  /* 0x0000000b00137202 */ /* 0x000fe20000000f00 */
[C---:B------:R-:W-:Y:S02]  /*28d0*/  IMAD R8, R7.reuse, UR13, R8 ;  /* 0x0000000d07087c24 */ /* 0x040fe4000f8e0208 */
[----:B------:R-:W-:-:S05]  /*28e0*/  IMAD.WIDE.U32 R18, R7, UR12, R18 ;  /* 0x0000000c07127c25 */ /* 0x000fca000f8e0012 */
[----:B------:R-:W-:Y:S02]  /*28f0*/  IADD3 R8, PT, PT, R19, R8, RZ ;  /* 0x0000000813087210 */ /* 0x000fe40007ffe0ff */
[----:B-1----:R-:W-:-:S04]  /*2900*/  LEA R20, P0, R18, UR6, 0x1 ;  /* 0x0000000612147c11 */ /* 0x002fc8000f8008ff */
[----:B------:R-:W-:-:S05]  /*2910*/  LEA.HI.X R21, R18, UR7, R8, 0x1, P0 ;  /* 0x0000000712157c11 */ /* 0x000fca00080f0c08 */
[----:B------:R-:W-:Y:S01]  /*2920*/  @!PT LDS RZ, [RZ] ;  /* 0x00000000fffff984 */ /* 0x000fe20000000800 */
[----:B------:R-:W-:Y:S01]  /*2930*/  @!PT LDS RZ, [RZ] ;  /* 0x00000000fffff984 */ /* 0x000fe20000000800 */
[----:B------:R-:W-:Y:S01]  /*2940*/  @!PT LDS RZ, [RZ] ;  /* 0x00000000fffff984 */ /* 0x000fe20000000800 */
[----:B------:R1:W-:Y:S04]  /*2950*/  LDGSTS.E.BYPASS.LTC128B.128 [R138+0x9000], desc[UR30][R20.64] ;  /* 0x09000000148a7fae */ /* 0x0003e8000b981a1e */
.L_x_535:
[----:B------:R-:W-:Y:S05]  /*2960*/  BSYNC.RECONVERGENT B0 ;  /* 0x0000000000007941 */ /* 0x000fea0003800200 */
.L_x_534:
[----:B------:R-:W2:Y:S01]  /*2970*/  S2R R143, SR_TID.X ;  /* 0x00000000008f7919 */ /* 0x000ea20000002100 */
[----:B------:R-:W-:Y:S01]  /*2980*/  SHF.R.U32.HI R17, RZ, 0x6, R17 ;  /* 0x00000006ff117819 */ /* 0x000fe20000011611 */
[----:B------:R-:W-:Y:S01]  /*2990*/  IMAD.SHL.U32 R9, R0, 0x20, RZ ;  /* 0x0000002000097824 */ /* 0x000fe200078e00ff */
[----:B-----5:R-:W-:Y:S01]  /*29a0*/  R2UR UR13, R5 ;  /* 0x00000000050d72ca */ /* 0x020fe200000e0000 */
[----:B------:R-:W-:Y:S01]  /*29b0*/  IMAD.U32 R7, RZ, RZ, UR20 ;  /* 0x00000014ff077e24 */ /* 0x000fe2000f8e00ff */
[----:B------:R-:W-:Y:S01]  /*29c0*/  LOP3.LUT R0, R17, 0xe, RZ, 0xc0, !PT ;  /* 0x0000000e11007812 */ /* 0x000fe200078ec0ff */
[----:B------:R-:W1:Y:S01]  /*29d0*/  LDC R141, c[0x0][0x44c] ;  /* 0x00011300ff8d7b82 */ /* 0x000e620000000800 */
[----:B------:R-:W-:Y:S01]  /*29e0*/  LOP3.LUT R5, R6, 0x3, RZ, 0xc0, !PT ;  /* 0x0000000306057812 */ /* 0x000fe200078ec0ff */
[----:B------:R-:W0:Y:S01]  /*29f0*/  LDGDEPBAR ;  /* 0x00000000000079af */ /* 0x000e220000000000 */
[--C-:B------:R-:W-:Y:S01]  /*2a00*/  IMAD.IADD R128, R132, 0x1, R3.reuse ;  /* 0x0000000184807824 */ /* 0x100fe200078e0203 */
[----:B------:R-:W-:Y:S01]  /*2a10*/  IADD3 R176, P2, P1, R9, R26, R176 ;  /* 0x0000001a09b07210 */ /* 0x000fe2000795e0b0 */
[----:B------:R-:W-:Y:S01]  /*2a20*/  IMAD R7, R7, 0x4, R0 ;  /* 0x0000000407077824 */ /* 0x000fe200078e0200 */
[----:B------:R-:W4:Y:S01]  /*2a30*/  LDCU UR10, c[0x0][0x590] ;  /* 0x0000b200ff0a77ac */ /* 0x000f220008000800 */
[----:B------:R-:W-:Y:S01]  /*2a40*/  IMAD.IADD R126, R131, 0x1, R3 ;  /* 0x00000001837e7824 */ /* 0x000fe200078e0203 */
[----:B------:R-:W-:Y:S01]  /*2a50*/  LOP3.LUT P0, RZ, R15, 0x4, RZ, 0xc0, !PT ;  /* 0x000000040fff7812 */ /* 0x000fe2000780c0ff */
[----:B------:R-:W-:Y:S01]  /*2a60*/  IMAD.MOV.U32 R3, RZ, RZ, 0x10 ;  /* 0x00000010ff037424 */ /* 0x000fe200078e00ff */
[----:B------:R-:W-:Y:S01]  /*2a70*/  LOP3.LUT R10, R10, 0x8, R15, 0x78, !PT ;  /* 0x000000080a0a7812 */ /* 0x000fe200078e780f */
[----:B------:R-:W-:Y:S01]  /*2a80*/  IMAD R154, R162, 0x8, R5 ;  /* 0x00000008a29a7824 */ /* 0x000fe200078e0205 */
[----:B------:R-:W-:Y:S01]  /*2a90*/  LOP3.LUT R13, R13, 0x100, R12, 0xf8, !PT ;  /* 0x000001000d0d7812 */ /* 0x000fe200078ef80c */
[----:B------:R-:W-:Y:S01]  /*2aa0*/  VIADD R5, R7, 0x1 ;  /* 0x0000000107057836 */ /* 0x000fe20000000000 */
[----:B------:R-:W-:Y:S01]  /*2ab0*/  SEL R3, R3, 0xfffffff0, !P0 ;  /* 0xfffffff003037807 */ /* 0x000fe20004000000 */
[----:B------:R-:W-:Y:S01]  /*2ac0*/  IMAD.MOV.U32 R166, RZ, RZ, 0x10 ;  /* 0x00000010ffa67424 */ /* 0x000fe200078e00ff */
[----:B------:R-:W-:Y:S01]  /*2ad0*/  LOP3.LUT R0, R13, R10, RZ, 0xfc, !PT ;  /* 0x0000000a0d007212 */ /* 0x000fe200078efcff */
[----:B------:R-:W-:Y:S01]  /*2ae0*/  IMAD.WIDE.U32 R176, R176, -0x2daee0ad, RZ ;  /* 0xd2511f53b0b07825 */ /* 0x000fe200078e00ff */
[----:B------:R-:W-:-:S02]  /*2af0*/  R2UR UR34, R4 ;  /* 0x00000000042272ca */ /* 0x000fc400000e0000 */
[----:B------:R-:W-:Y:S02]  /*2b00*/  CS2R R94, SRZ ;  /* 0x00000000005e7805 */ /* 0x000fe4000001ff00 */
[----:B------:R-:W-:Y:S01]  /*2b10*/  LOP3.LUT R7, R7, UR13, RZ, 0x3c, !PT ;  /* 0x0000000d07077c12 */ /* 0x000fe2000f8e3cff */
[----:B------:R-:W-:Y:S01]  /*2b20*/  IMAD.SHL.U32 R3, R3, 0x2, RZ ;  /* 0x0000000203037824 */ /* 0x000fe200078e00ff */
[----:B------:R-:W-:Y:S01]  /*2b30*/  LOP3.LUT R5, R5, UR13, RZ, 0x3c, !PT ;  /* 0x0000000d05057c12 */ /* 0x000fe2000f8e3cff */
[----:B------:R-:W-:Y:S01]  /*2b40*/  IMAD.SHL.U32 R153, R153, 0x8, RZ ;  /* 0x0000000899997824 */ /* 0x000fe200078e00ff */
[----:B------:R-:W-:Y:S01]  /*2b50*/  LEA R0, R0, UR4, 0x1 ;  /* 0x0000000400007c11 */ /* 0x000fe2000f8e08ff */
[----:B------:R-:W-:Y:S01]  /*2b60*/  IMAD.MOV.U32 R155, RZ, RZ, R161 ;  /* 0x000000ffff9b7224 */ /* 0x000fe200078e00a1 */
[----:B--2---:R-:W-:Y:S02]  /*2b70*/  LOP3.LUT P0, RZ, R143, 0x4, RZ, 0xc0, !PT ;  /* 0x000000048fff7812 */ /* 0x004fe4000780c0ff */
[----:B------:R-:W-:-:S02]  /*2b80*/  CS2R R92, SRZ ;  /* 0x00000000005c7805 */ /* 0x000fc4000001ff00 */
[C---:B------:R-:W-:Y:S02]  /*2b90*/  LOP3.LUT R180, R177.reuse, R7, RZ, 0x3c, !PT ;  /* 0x00000007b1b47212 */ /* 0x040fe400078e3cff */
[----:B------:R-:W-:Y:S02]  /*2ba0*/  CS2R R98, SRZ ;  /* 0x0000000000627805 */ /* 0x000fe4000001ff00 */
[----:B------:R-:W-:Y:S02]  /*2bb0*/  SEL R166, R166, 0xfffffff0, !P0 ;  /* 0xfffffff0a6a67807 */ /* 0x000fe40004000000 */
[----:B------:R-:W-:Y:S02]  /*2bc0*/  CS2R R96, SRZ ;  /* 0x0000000000607805 */ /* 0x000fe4000001ff00 */
[----:B------:R-:W-:Y:S02]  /*2bd0*/  LOP3.LUT R178, R177, R5, RZ, 0x3c, !PT ;  /* 0x00000005b1b27212 */ /* 0x000fe400078e3cff */
[----:B------:R-:W-:-:S02]  /*2be0*/  CS2R R90, SRZ ;  /* 0x00000000005a7805 */ /* 0x000fc4000001ff00 */
[----:B------:R-:W-:Y:S02]  /*2bf0*/  SHF.R.S32.HI R9, RZ, 0x1f, R9 ;  /* 0x0000001fff097819 */ /* 0x000fe40000011409 */
[----:B------:R-:W-:Y:S02]  /*2c00*/  CS2R R88, SRZ ;  /* 0x0000000000587805 */ /* 0x000fe4000001ff00 */
[----:B------:R-:W-:Y:S02]  /*2c10*/  IADD3 R144, PT, PT, R144, 0x80, -R165 ;  /* 0x0000008090907810 */ /* 0x000fe40007ffe8a5 */
[----:B------:R-:W-:Y:S02]  /*2c20*/  CS2R R86, SRZ ;  /* 0x0000000000567805 */ /* 0x000fe4000001ff00 */
[----:B------:R-:W-:Y:S02]  /*2c30*/  IADD3.X R152, PT, PT, R9, R27, RZ, P2, P1 ;  /* 0x0000001b09987210 */ /* 0x000fe400017e24ff */
[----:B------:R-:W-:-:S02]  /*2c40*/  CS2R R84, SRZ ;  /* 0x0000000000547805 */ /* 0x000fc4000001ff00 */
[----:B------:R-:W-:Y:S02]  /*2c50*/  LOP3.LUT R142, R135, 0x18, RZ, 0xc0, !PT ;  /* 0x00000018878e7812 */ /* 0x000fe400078ec0ff */
[----:B------:R-:W-:Y:S02]  /*2c60*/  CS2R R78, SRZ ;  /* 0x00000000004e7805 */ /* 0x000fe4000001ff00 */
[----:B------:R-:W-:Y:S02]  /*2c70*/  CS2R R76, SRZ ;  /* 0x00000000004c7805 */ /* 0x000fe4000001ff00 */
[----:B------:R-:W-:Y:S02]  /*2c80*/  CS2R R82, SRZ ;  /* 0x0000000000527805 */ /* 0x000fe4000001ff00 */
[----:B------:R-:W-:Y:S02]  /*2c90*/  CS2R R80, SRZ ;  /* 0x0000000000507805 */ /* 0x000fe4000001ff00 */
[----:B------:R-:W-:-:S02]  /*2ca0*/  CS2R R74, SRZ ;  /* 0x00000000004a7805 */ /* 0x000fc4000001ff00 */
[----:B------:R-:W-:Y:S02]  /*2cb0*/  CS2R R72, SRZ ;  /* 0x0000000000487805 */ /* 0x000fe4000001ff00 */
[----:B------:R-:W-:Y:S02]  /*2cc0*/  CS2R R70, SRZ ;  /* 0x0000000000467805 */ /* 0x000fe4000001ff00 */
[----:B------:R-:W-:Y:S01]  /*2cd0*/  CS2R R68, SRZ ;  /* 0x0000000000447805 */ /* 0x000fe2000001ff00 */
[----:B------:R-:W-:Y:S01]  /*2ce0*/  VIADD R154, R154, 0xfffffff8 ;  /* 0xfffffff89a9a7836 */ /* 0x000fe20000000000 */
[----:B------:R-:W-:Y:S01]  /*2cf0*/  UIADD3 UR33, UPT, UPT, UR13, -0x4498517b, URZ ;  /* 0xbb67ae850d217890 */ /* 0x000fe2000fffe0ff */
[----:B------:R-:W-:Y:S01]  /*2d00*/  IMAD.IADD R125, R132, 0x1, R3 ;  /* 0x00000001847d7824 */ /* 0x000fe200078e0203 */
[----:B------:R-:W-:Y:S01]  /*2d10*/  UIADD3 UR26, UPT, UPT, UR13, 0x76cf5d0a, URZ ;  /* 0x76cf5d0a0d1a7890 */ /* 0x000fe2000fffe0ff */
[C---:B------:R-:W-:Y:S01]  /*2d20*/  IMAD.IADD R169, R166.reuse, 0x1, R137 ;  /* 0x00000001a6a97824 */ /* 0x040fe200078e0289 */
[----:B------:R-:W-:Y:S01]  /*2d30*/  UIADD3 UR25, UPT, UPT, UR13, 0x32370b8f, URZ ;  /* 0x32370b8f0d197890 */ /* 0x000fe2000fffe0ff */
[C---:B------:R-:W-:Y:S01]  /*2d40*/  IMAD.IADD R168, R166.reuse, 0x1, R139 ;  /* 0x00000001a6a87824 */ /* 0x040fe200078e028b */
[----:B------:R-:W-:Y:S01]  /*2d50*/  UIADD3 UR15, UPT, UPT, UR13, -0x126145ec, URZ ;  /* 0xed9eba140d0f7890 */ /* 0x000fe2000fffe0ff */
[----:B------:R-:W-:Y:S01]  /*2d60*/  IMAD.IADD R172, R166, 0x1, R140 ;  /* 0x00000001a6ac7824 */ /* 0x000fe200078e028c */
[----:B------:R-:W-:Y:S01]  /*2d70*/  UIADD3 UR14, UPT, UPT, UR13, -0x56f99767, URZ ;  /* 0xa90668990d0e7890 */ /* 0x000fe2000fffe0ff */
[----:B------:R-:W-:Y:S01]  /*2d80*/  IMAD.IADD R133, R0, 0x1, R3 ;  /* 0x0000000100857824 */ /* 0x000fe200078e0203 */
[----:B------:R-:W2:Y:S01]  /*2d90*/  LDCU UR6, c[0x0][0x440] ;  /* 0x00008800ff0677ac */ /* 0x000ea20008000800 */
[----:B------:R-:W-:Y:S01]  /*2da0*/  IMAD.WIDE.U32 R180, R180, -0x326172a9, RZ ;  /* 0xcd9e8d57b4b47825 */ /* 0x000fe200078e00ff */
[----:B------:R-:W1:Y:S03]  /*2db0*/  LDCU UR7, c[0x0][0x3e0] ;  /* 0x00007c00ff0777ac */ /* 0x000e660008000800 */
[----:B------:R-:W-:Y:S01]  /*2dc0*/  IMAD.WIDE.U32 R178, R178, -0x326172a9, RZ ;  /* 0xcd9e8d57b2b27825 */ /* 0x000fe200078e00ff */
[----:B------:R-:W1:Y:S01]  /*2dd0*/  LDCU UR9, c[0x0][0x45c] ;  /* 0x00008b80ff0977ac */ /* 0x000e620008000800 */
[----:B------:R-:W1:Y:S01]  /*2de0*/  LDCU.U8 UR8, c[0x0][0x4f8] ;  /* 0x00009f00ff0877ac */ /* 0x000e620008000000 */
[----:B----4-:R-:W-:-:S02]  /*2df0*/  USHF.L.U32 UR10, UR10, 0x7, URZ ;  /* 0x000000070a0a7899 */ /* 0x010fc400080006ff */
[----:B------:R-:W-:-:S12]  /*2e00*/  UIADD3 UR13, UPT, UPT, UR13, 0x646e171e, URZ ;  /* 0x646e171e0d0d7890 */ /* 0x000fd8000fffe0ff */
.L_x_538:
[----:B------:R-:W-:Y:S01]  /*2e10*/  LEA R206, P0, R134, R146, 0x2 ;  /* 0x0000009286ce7211 */ /* 0x000fe200078010ff */
[----:B------:R-:W0:Y:S01]  /*2e20*/  LDGDEPBAR ;  /* 0x00000000000079af */ /* 0x000e220000000000 */
[----:B------:R-:W-:Y:S01]  /*2e30*/  IMAD.IADD R64, R128, 0x1, R3 ;  /* 0x0000000180407824 */ /* 0x000fe200078e0203 */
[----:B------:R-:W-:Y:S01]  /*2e40*/  USHF.L.U32 UR11, UR20, 0x7, URZ ;  /* 0x00000007140b7899 */ /* 0x000fe200080006ff */
[----:B------:R-:W-:Y:S01]  /*2e50*/  LEA.HI.X R207, R134, R147, RZ, 0x2, P0 ;  /* 0x0000009386cf7211 */ /* 0x000fe200000f14ff */
[----:B------:R-:W-:Y:S02]  /*2e60*/  VIADD R163, R163, 0xffffff80 ;  /* 0xffffff80a3a37836 */ /* 0x000fe40000000000 */
[----:B-----5:R-:W-:Y:S01]  /*2e70*/  FMUL.FTZ R241, R158, 1.4426950216293334961 ;  /* 0x3fb8aa3b9ef17820 */ /* 0x020fe20000410000 */
[----:B------:R-:W-:Y:S01]  /*2e80*/  UIADD3 UR11, UPT, UPT, UR11, 0x80, URZ ;  /* 0x000000800b0b7890 */ /* 0x000fe2000fffe0ff */
[----:B------:R-:W-:Y:S01]  /*2e90*/  FMUL.FTZ R243, R157, 1.4426950216293334961 ;  /* 0x3fb8aa3b9df37820 */ /* 0x000fe20000410000 */
[----:B------:R-:W-:Y:S01]  /*2ea0*/  FMUL.FTZ R239, R160, 1.4426950216293334961 ;  /* 0x3fb8aa3ba0ef7820 */ /* 0x000fe20000410000 */
[----:B------:R-:W-:Y:S01]  /*2eb0*/  ISETP.GE.AND P5, PT, R163, R144, PT ;  /* 0x00000090a300720c */ /* 0x000fe20003fa6270 */
[----:B------:R-:W-:Y:S01]  /*2ec0*/  VIADD R186, R154, 0x4 ;  /* 0x000000049aba7836 */ /* 0x000fe20000000000 */
[----:B------:R-:W-:Y:S01]  /*2ed0*/  UIADD3 UR12, UPT, UPT, UR34, -0x61c88647, URZ ;  /* 0x9e3779b9220c7890 */ /* 0x000fe2000fffe0ff */
[----:B------:R-:W-:Y:S01]  /*2ee0*/  IMAD.U32 R202, RZ, RZ, UR20 ;  /* 0x00000014ffca7e24 */ /* 0x000fe2000f8e00ff */
[----:B------:R-:W-:Y:S01]  /*2ef0*/  ISETP.GT.AND P5, PT, R165, UR11, P5 ;  /* 0x0000000ba5007c0c */ /* 0x000fe2000afa4270 */
[----:B------:R-:W-:Y:S01]  /*2f00*/  IMAD.WIDE.U32 R186, R186, -0x326172a9, RZ ;  /* 0xcd9e8d57baba7825 */ /* 0x000fe200078e00ff */
[----:B------:R-:W-:Y:S03]  /*2f10*/  UIADD3 UR11, UPT, UPT, UR34, -0x255992d5, URZ ;  /* 0xdaa66d2b220b7890 */ /* 0x000fe6000fffe0ff */
[----:B------:R-:W-:Y:S01]  /*2f20*/  IMAD.WIDE.U32 R200, R154, -0x326172a9, RZ ;  /* 0xcd9e8d579ac87825 */ /* 0x000fe200078e00ff */
[----:B------:R-:W-:Y:S02]  /*2f30*/  LOP3.LUT R192, R152, UR34, R187, 0x96, !PT ;  /* 0x0000002298c07c12 */ /* 0x000fe4000f8e96bb */
[----:B------:R-:W-:Y:S01]  /*2f40*/  LOP3.LUT R188, R186, UR12, R181, 0x96, !PT ;  /* 0x0000000cbabc7c12 */ /* 0x000fe2000f8e96b5 */
[----:B------:R-:W-:Y:S01]  /*2f50*/  VIADD R162, R162, 0xffffffff ;  /* 0xffffffffa2a27836 */ /* 0x000fe20000000000 */
[----:B------:R-:W-:Y:S01]  /*2f60*/  LOP3.LUT R196, R152, UR34, R201, 0x96, !PT ;  /* 0x0000002298c47c12 */ /* 0x000fe2000f8e96c9 */
[----:B------:R-:W-:Y:S04]  /*2f70*/  DEPBAR.LE SB0, 0x0 ;  /* 0x000080000000791a */ /* 0x000fe80000000000 */
[C---:B------:R-:W-:Y:S01]  /*2f80*/  LOP3.LUT R198, R200.reuse, UR12, R181, 0x96, !PT ;  /* 0x0000000cc8c67c12 */ /* 0x040fe2000f8e96b5 */
[----:B------:R-:W-:Y:S01]  /*2f90*/  BAR.SYNC.DEFER_BLOCKING 0x0 ;  /* 0x0000000000007b1d */ /* 0x000fe20000010000 */
[--C-:B------:R-:W-:Y:S01]  /*2fa0*/  LOP3.LUT R200, R200, UR12, R179.reuse, 0x96, !PT ;  /* 0x0000000cc8c87c12 */ /* 0x100fe2000f8e96b3 */
[----:B------:R-:W-:Y:S01]  /*2fb0*/  IMAD.WIDE.U32 R188, R188, -0x2daee0ad, RZ ;  /* 0xd2511f53bcbc7825 */ /* 0x000fe200078e00ff */
[----:B------:R-:W-:Y:S01]  /*2fc0*/  LOP3.LUT R186, R186, UR12, R179, 0x96, !PT ;  /* 0x0000000cbaba7c12 */ /* 0x000fe2000f8e96b3 */
[----:B------:R-:W-:Y:S01]  /*2fd0*/  UIADD3 UR12, UPT, UPT, UR34, 0x3c6ef372, URZ ;  /* 0x3c6ef372220c7890 */ /* 0x000fe2000fffe0ff */
[----:B------:R-:W-:Y:S01]  /*2fe0*/  @!P5 VIMNMX R208, PT, PT, R156, R165, PT ;  /* 0x000000a59cd0d248 */ /* 0x000fe20003fe0100 */
[----:B------:R-:W-:Y:S04]  /*2ff0*/  IMAD.WIDE.U32 R192, R192, -0x2daee0ad, RZ ;  /* 0xd2511f53c0c07825 */ /* 0x000fe800078e00ff */
[----:B------:R-:W-:Y:S01]  /*3000*/  @!P5 IMAD.SHL.U32 R66, R143, 0x2, RZ ;  /* 0x000000028f42d824 */ /* 0x000fe200078e00ff */
[----:B------:R-:W-:Y:S01]  /*3010*/  LOP3.LUT R194, R192, UR26, R189, 0x96, !PT ;  /* 0x0000001ac0c27c12 */ /* 0x000fe2000f8e96bd */
[----:B------:R-:W-:Y:S01]  /*3020*/  IMAD.WIDE.U32 R200, R200, -0x2daee0ad, RZ ;  /* 0xd2511f53c8c87825 */ /* 0x000fe200078e00ff */
[----:B------:R-:W-:Y:S02]  /*3030*/  @!P5 SHF.R.U32.HI R189, RZ, 0x1, R143 ;  /* 0x00000001ffbdd819 */ /* 0x000fe4000001168f */
[----:B------:R-:W-:Y:S01]  /*3040*/  @!P5 LOP3.LUT R66, R66, 0x6, RZ, 0xc0, !PT ;  /* 0x000000064242d812 */ /* 0x000fe200078ec0ff */
[----:B------:R-:W-:Y:S01]  /*3050*/  IMAD.WIDE.U32 R194, R194, -0x326172a9, RZ ;  /* 0xcd9e8d57c2c27825 */ /* 0x000fe200078e00ff */
[----:B------:R-:W-:Y:S02]  /*3060*/  LOP3.LUT R185, R176, UR33, R193, 0x96, !PT ;  /* 0x00000021b0b97c12 */ /* 0x000fe4000f8e96c1 */
[----:B------:R-:W-:Y:S01]  /*3070*/  @!P5 LOP3.LUT R189, R66, 0x1c0, R189, 0xf8, !PT ;  /* 0x000001c042bdd812 */ /* 0x000fe200078ef8bd */
[----:B------:R-:W-:Y:S01]  /*3080*/  IMAD.WIDE.U32 R196, R196, -0x2daee0ad, RZ ;  /* 0xd2511f53c4c47825 */ /* 0x000fe200078e00ff */
[----:B------:R-:W-:Y:S04]  /*3090*/  LDSM.16.M88.4 R100, [R128] ;  /* 0x000000008064783b */ /* 0x000fe80000000200 */
[----:B------:R-:W-:Y:S01]  /*30a0*/  LOP3.LUT R190, R176, UR33, R197, 0x96, !PT ;  /* 0x00000021b0be7c12 */ /* 0x000fe2000f8e96c5 */
[----:B------:R-:W-:Y:S04]  /*30b0*/  IMAD.WIDE.U32 R198, R198, -0x2daee0ad, RZ ;  /* 0xd2511f53c6c67825 */ /* 0x000fe800078e00ff */
[----:B------:R-:W-:Y:S01]  /*30c0*/  @!P5 IMAD R189, R202, 0x80, R189 ;  /* 0x00000080cabdd824 */ /* 0x000fe200078e02bd */
[C---:B------:R-:W-:Y:S01]  /*30d0*/  LOP3.LUT R204, R196.reuse, UR26, R199, 0x96, !PT ;  /* 0x0000001ac4cc7c12 */ /* 0x040fe2000f8e96c7 */
[----:B------:R-:W4:Y:S01]  /*30e0*/  LDSM.16.M88.4 R104, [R0] ;  /* 0x000000000068783b */ /* 0x000f220000000200 */
[----:B------:R-:W-:Y:S01]  /*30f0*/  LOP3.LUT R196, R196, UR26, R201, 0x96, !PT ;  /* 0x0000001ac4c47c12 */ /* 0x000fe2000f8e96c9 */
[----:B------:R-:W-:Y:S04]  /*3100*/  IMAD.WIDE.U32 R210, R190, -0x326172a9, RZ ;  /* 0xcd9e8d57bed27825 */ /* 0x000fe800078e00ff */
[----:B------:R-:W-:Y:S01]  /*3110*/  IMAD.WIDE.U32 R204, R204, -0x326172a9, RZ ;  /* 0xcd9e8d57cccc7825 */ /* 0x000fe200078e00ff */
[--C-:B------:R-:W-:Y:S01]  /*3120*/  LOP3.LUT R201, R180, UR12, R211.reuse, 0x96, !PT ;  /* 0x0000000cb4c97c12 */ /* 0x100fe2000f8e96d3 */
[----:B------:R-:W2:Y:S01]  /*3130*/  LDSM.16.M88.4 R108, [R128+0x1000] ;  /* 0x00100000806c783b */ /* 0x000ea20000000200 */
[----:B------:R-:W-:Y:S01]  /*3140*/  LOP3.LUT R199, R178, UR12, R211, 0x96, !PT ;  /* 0x0000000cb2c77c12 */ /* 0x000fe2000f8e96d3 */
[----:B------:R-:W-:Y:S01]  /*3150*/  IMAD.WIDE.U32 R186, R186, -0x2daee0ad, RZ ;  /* 0xd2511f53baba7825 */ /* 0x000fe200078e00ff */
[----:B------:R-:W-:Y:S03]  /*3160*/  LOP3.LUT R212, R210, UR11, R205, 0x96, !PT ;  /* 0x0000000bd2d47c12 */ /* 0x000fe6000f8e96cd */
[----:B------:R-:W-:Y:S01]  /*3170*/  IMAD.WIDE.U32 R196, R196, -0x326172a9, RZ ;  /* 0xcd9e8d57c4c47825 */ /* 0x000fe200078e00ff */
[----:B------:R-:W-:Y:S01]  /*3180*/  LOP3.LUT R192, R192, UR26, R187, 0x96, !PT ;  /* 0x0000001ac0c07c12 */ /* 0x000fe2000f8e96bb */
[----:B------:R-:W1:Y:S02]  /*3190*/  LDSM.16.M88.4 R112, [R0+0x400] ;  /* 0x000400000070783b */ /* 0x000e640000000200 */
[----:B------:R-:W-:Y:S01]  /*31a0*/  IMAD.WIDE.U32 R212, R212, -0x2daee0ad, RZ ;  /* 0xd2511f53d4d47825 */ /* 0x000fe200078e00ff */
[----:B------:R-:W-:Y:S03]  /*31b0*/  LOP3.LUT R210, R210, UR11, R197, 0x96, !PT ;  /* 0x0000000bd2d27c12 */ /* 0x000fe6000f8e96c5 */
[----:B------:R-:W-:Y:S02]  /*31c0*/  IMAD.WIDE.U32 R190, R185, -0x326172a9, RZ ;  /* 0xcd9e8d57b9be7825 */ /* 0x000fe400078e00ff */
[----:B------:R-:W3:Y:S02]  /*31d0*/  LDSM.16.M88.4 R116, [R0+0x800] ;  /* 0x000800000074783b */ /* 0x000ee40000000200 */
[----:B------:R-:W-:Y:S01]  /*31e0*/  IMAD.WIDE.U32 R192, R192, -0x326172a9, RZ ;  /* 0xcd9e8d57c0c07825 */ /* 0x000fe200078e00ff */
[----:B------:R-:W-:Y:S02]  /*31f0*/  LOP3.LUT R185, R190, UR11, R195, 0x96, !PT ;  /* 0x0000000bbeb97c12 */ /* 0x000fe4000f8e96c3 */
[----:B------:R-:W-:Y:S01]  /*3200*/  LOP3.LUT R187, R180, UR12, R191, 0x96, !PT ;  /* 0x0000000cb4bb7c12 */ /* 0x000fe2000f8e96bf */
[----:B------:R-:W-:Y:S01]  /*3210*/  IMAD.WIDE.U32 R210, R210, -0x2daee0ad, RZ ;  /* 0xd2511f53d2d27825 */ /* 0x000fe200078e00ff */
[----:B------:R-:W-:Y:S01]  /*3220*/  LOP3.LUT R190, R190, UR11, R193, 0x96, !PT ;  /* 0x0000000bbebe7c12 */ /* 0x000fe2000f8e96c1 */
[----:B------:R-:W-:Y:S01]  /*3230*/  LDSM.16.M88.4 R120, [R64+0x1000] ;  /* 0x001000004078783b */ /* 0x000fe20000000200 */
[----:B------:R-:W-:Y:S01]  /*3240*/  LOP3.LUT R191, R178, UR12, R191, 0x96, !PT ;  /* 0x0000000cb2bf7c12 */ /* 0x000fe2000f8e96bf */
[----:B------:R-:W-:Y:S01]  /*3250*/  IMAD.WIDE.U32 R202, R199, -0x2daee0ad, RZ ;  /* 0xd2511f53c7ca7825 */ /* 0x000fe200078e00ff */
[----:B------:R-:W-:Y:S02]  /*3260*/  UIADD3 UR12, UPT, UPT, UR34, 0x78dde6e4, URZ ;  /* 0x78dde6e4220c7890 */ /* 0x000fe4000fffe0ff */
[----:B------:R-:W-:Y:S01]  /*3270*/  UIADD3 UR11, UPT, UPT, UR34, 0x1715609d, URZ ;  /* 0x1715609d220b7890 */ /* 0x000fe2000fffe0ff */
[----:B------:R-:W-:Y:S01]  /*3280*/  @!P5 VIADD R199, R189, 0x1 ;  /* 0x00000001bdc7d836 */ /* 0x000fe20000000000 */
[----:B------:R-:W-:Y:S01]  /*3290*/  LOP3.LUT R195, R200, UR25, R203, 0x96, !PT ;  /* 0x00000019c8c37c12 */ /* 0x000fe2000f8e96cb */
[-C--:B----4-:R-:W-:Y:S01]  /*32a0*/  HMMA.16816.F32.BF16 R4, R100, R104.reuse, RZ ;  /* 0x000000686404723c */ /* 0x090fe200000418ff */
[----:B------:R-:W4:Y:S02]  /*32b0*/  LDG.E R184, desc[UR30][R206.64] ;  /* 0x0000001eceb87981 */ /* 0x000f24000c1e1900 */
[----:B------:R-:W-:Y:S01]  /*32c0*/  LOP3.LUT R193, R202, UR15, R211, 0x96, !PT ;  /* 0x0000000fcac17c12 */ /* 0x000fe2000f8e96d3 */
[----:B------:R-:W-:Y:S01]  /*32d0*/  IMAD.WIDE.U32 R222, R191, -0x2daee0ad, RZ ;  /* 0xd2511f53bfde7825 */ /* 0x000fe200078e00ff */
[C-C-:B------:R-:W-:Y:S01]  /*32e0*/  @!P5 VIADDMNMX R202, R156.reuse, 0xffffffc0, R165.reuse, PT ;  /* 0xffffffc09ccad846 */ /* 0x140fe200038001a5 */
[----:B------:R-:W4:Y:S01]  /*32f0*/  LDG.E R183, desc[UR30][R206.64+0x20] ;  /* 0x0000201eceb77981 */ /* 0x000f22000c1e1900 */
[----:B------:R-:W-:Y:S01]  /*3300*/  @!P5 VIADDMNMX R200, R156, 0xffffffc8, R165, PT ;  /* 0xffffffc89cc8d846 */ /* 0x000fe200038001a5 */
[C---:B--2---:R-:W-:Y:S02]  /*3310*/  HMMA.16816.F32.BF16 R8, R108.reuse, R104, RZ ;  /* 0x000000686c08723c */ /* 0x044fe400000418ff */
[C---:B------:R-:W-:Y:S01]  /*3320*/  @!P5 ISETP.GE.AND P0, PT, R199.reuse, R208, PT ;  /* 0x000000d0c700d20c */ /* 0x040fe20003f06270 */
[----:B------:R-:W5:Y:S01]  /*3330*/  LDG.E R182, desc[UR30][R206.64+0x100] ;  /* 0x0001001eceb67981 */ /* 0x000f62000c1e1900 */
[----:B------:R-:W-:Y:S01]  /*3340*/  @!P5 ISETP.GE.AND P4, PT, R199, R202, PT ;  /* 0x000000cac700d20c */ /* 0x000fe20003f86270 */
[----:B------:R-:W-:Y:S01]  /*3350*/  IMAD.WIDE.U32 R214, R193, -0x326172a9, RZ ;  /* 0xcd9e8d57c1d67825 */ /* 0x000fe200078e00ff */
[----:B------:R-:W-:Y:S01]  /*3360*/  @!P5 ISETP.GE.AND P6, PT, R199, R200, PT ;  /* 0x000000c8c700d20c */ /* 0x000fe20003fc6270 */
[----:B------:R2:W5:Y:S01]  /*3370*/  LDG.E R173, desc[UR30][R206.64+0x120] ;  /* 0x0001201ecead7981 */ /* 0x000562000c1e1900 */
[C---:B------:R-:W-:Y:S01]  /*3380*/  @!P5 ISETP.GE.AND P3, PT, R189.reuse, R202, PT ;  /* 0x000000cabd00d20c */ /* 0x040fe20003f66270 */
[-C--:B------:R-:W-:Y:S01]  /*3390*/  HMMA.16816.F32.BF16 R12, R108, R106.reuse, RZ ;  /* 0x0000006a6c0c723c */ /* 0x080fe200000418ff */
[----:B------:R-:W-:Y:S01]  /*33a0*/  @!P5 ISETP.GE.AND P1, PT, R189, R200, PT ;  /* 0x000000c8bd00d20c */ /* 0x000fe20003f26270 */
[----:B------:R-:W-:Y:S01]  /*33b0*/  IMAD.WIDE.U32 R190, R190, -0x2daee0ad, RZ ;  /* 0xd2511f53bebe7825 */ /* 0x000fe200078e00ff */
[----:B------:R-:W-:Y:S04]  /*33c0*/  LOP3.LUT R186, R186, UR25, R223, 0x96, !PT ;  /* 0x00000019baba7c12 */ /* 0x000fe8000f8e96df */
[----:B------:R-:W-:Y:S01]  /*33d0*/  LOP3.LUT R222, R222, UR15, R191, 0x96, !PT ;  /* 0x0000000fdede7c12 */ /* 0x000fe2000f8e96bf */
[C---:B------:R-:W-:Y:S01]  /*33e0*/  HMMA.16816.F32.BF16 R16, R100.reuse, R106, RZ ;  /* 0x0000006a6410723c */ /* 0x040fe200000418ff */
[----:B------:R-:W3:Y:S03]  /*33f0*/  LDSM.16.M88.4 R104, [R0+0xc00] ;  /* 0x000c00000068783b */ /* 0x000ee60000000200 */
[----:B------:R-:W-:Y:S04]  /*3400*/  IMAD.WIDE.U32 R222, R222, -0x326172a9, RZ ;  /* 0xcd9e8d57dede7825 */ /* 0x000fe800078e00ff */
[-C--:B-1----:R-:W-:Y:S01]  /*3410*/  HMMA.16816.F32.BF16 R20, R100, R112.reuse, RZ ;  /* 0x000000706414723c */ /* 0x082fe200000418ff */
[----:B--2---:R-:W-:Y:S07]  /*3420*/  IMAD.WIDE.U32 R206, R201, -0x2daee0ad, RZ ;  /* 0xd2511f53c9ce7825 */ /* 0x004fee00078e00ff */
[C---:B------:R-:W-:Y:S02]  /*3430*/  HMMA.16816.F32.BF16 R24, R108.reuse, R112, RZ ;  /* 0x000000706c18723c */ /* 0x040fe400000418ff */
[----:B------:R-:W-:Y:S01]  /*3440*/  @!P5 VIADD R201, R189, 0x9 ;  /* 0x00000009bdc9d836 */ /* 0x000fe20000000000 */
[----:B------:R-:W-:Y:S02]  /*3450*/  LOP3.LUT R197, R206, UR15, R213, 0x96, !PT ;  /* 0x0000000fcec57c12 */ /* 0x000fe4000f8e96d5 */
[----:B------:R-:W-:Y:S02]  /*3460*/  @!P5 VIADDMNMX R206, R156, 0x8, R165, PT ;  /* 0x000000089cced846 */ /* 0x000fe400038001a5 */
[----:B------:R-:W-:Y:S01]  /*3470*/  LOP3.LUT R198, R198, UR25, R207, 0x96, !PT ;  /* 0x00000019c6c67c12 */ /* 0x000fe2000f8e96cf */
[-C--:B------:R-:W-:Y:S01]  /*3480*/  HMMA.16816.F32.BF16 R28, R108, R114.reuse, RZ ;  /* 0x000000726c1c723c */ /* 0x080fe200000418ff */
[----:B------:R-:W-:Y:S01]  /*3490*/  @!P5 ISETP.GE.AND P2, PT, R199, R206, PT ;  /* 0x000000cec700d20c */ /* 0x000fe20003f46270 */
[----:B------:R-:W-:Y:S06]  /*34a0*/  @!P5 VIADD R199, R189, 0x8 ;  /* 0x00000008bdc7d836 */ /* 0x000fec0000000000 */
[C---:B------:R-:W-:Y:S01]  /*34b0*/  HMMA.16816.F32.BF16 R32, R100.reuse, R114, RZ ;  /* 0x000000726420723c */ /* 0x040fe200000418ff */
[----:B------:R1:W-:Y:S07]  /*34c0*/  LDSM.16.M88.4 R112, [R64] ;  /* 0x000000004070783b */ /* 0x0003ee0000000200 */
[-C--:B---3--:R-:W-:Y:S08]  /*34d0*/  HMMA.16816.F32.BF16 R36, R100, R116.reuse, RZ ;  /* 0x000000746424723c */ /* 0x088ff000000418ff */
[C---:B------:R-:W-:Y:S08]  /*34e0*/  HMMA.16816.F32.BF16 R40, R108.reuse, R116, RZ ;  /* 0x000000746c28723c */ /* 0x040ff000000418ff */
[-C--:B------:R-:W-:Y:S08]  /*34f0*/  HMMA.16816.F32.BF16 R44, R108, R118.reuse, RZ ;  /* 0x000000766c2c723c */ /* 0x080ff000000418ff */
[C---:B------:R-:W-:Y:S01]  /*3500*/  HMMA.16816.F32.BF16 R48, R100.reuse, R118, RZ ;  /* 0x000000766430723c */ /* 0x040fe200000418ff */
[----:B------:R-:W2:Y:S07]  /*3510*/  LDSM.16.M88.4 R116, [R133] ;  /* 0x000000008574783b */ /* 0x000eae0000000200 */
[-C--:B------:R-:W-:Y:S08]  /*3520*/  HMMA.16816.F32.BF16 R52, R100, R104.reuse, RZ ;  /* 0x000000686434723c */ /* 0x080ff000000418ff */
[C---:B------:R-:W-:Y:S08]  /*3530*/  HMMA.16816.F32.BF16 R56, R108.reuse, R104, RZ ;  /* 0x000000686c38723c */ /* 0x040ff000000418ff */
[-C--:B------:R-:W-:Y:S08]  /*3540*/  HMMA.16816.F32.BF16 R60, R108, R106.reuse, RZ ;  /* 0x0000006a6c3c723c */ /* 0x080ff000000418ff */
[----:B-1----:R-:W-:Y:S01]  /*3550*/  HMMA.16816.F32.BF16 R64, R100, R106, RZ ;  /* 0x0000006a6440723c */ /* 0x002fe200000418ff */
[----:B------:R-:W1:Y:S07]  /*3560*/  LDSM.16.M88.4 R100, [R133+0x400] ;  /* 0x000400008564783b */ /* 0x000e6e0000000200 */
[-C--:B--2---:R-:W-:Y:S01]  /*3570*/  HMMA.16816.F32.BF16 R4, R112, R116.reuse, R4 ;  /* 0x000000747004723c */ /* 0x084fe20000041804 */
[----:B------:R-:W2:Y:S07]  /*3580*/  LDSM.16.M88.4 R104, [R133+0x800] ;  /* 0x000800008568783b */ /* 0x000eae0000000200 */
[C---:B------:R-:W-:Y:S08]  /*3590*/  HMMA.16816.F32.BF16 R8, R120.reuse, R116, R8 ;  /* 0x000000747808723c */ /* 0x040ff00000041808 */
[-C--:B------:R-:W-:Y:S03]  /*35a0*/  HMMA.16816.F32.BF16 R12, R120, R118.reuse, R12 ;  /* 0x00000076780c723c */ /* 0x080fe6000004180c */
[----:B------:R-:W-:Y:S02]  /*35b0*/  @!P5 FSEL R4, R4, -INF , !P3 ;  /* 0xff8000000404d808 */ /* 0x000fe40005800000 */
[----:B------:R-:W-:Y:S02]  /*35c0*/  @!P5 FSEL R5, R5, -INF , !P4 ;  /* 0xff8000000505d808 */ /* 0x000fe40006000000 */
[----:B------:R-:W-:Y:S01]  /*35d0*/  @!P5 ISETP.GE.AND P3, PT, R189, R208, PT ;  /* 0x000000d0bd00d20c */ /* 0x000fe20003f66270 */
[C---:B------:R-:W-:Y:S04]  /*35e0*/  HMMA.16816.F32.BF16 R16, R112.reuse, R118, R16 ;  /* 0x000000767010723c */ /* 0x040fe80000041810 */
[----:B------:R-:W-:Y:S02]  /*35f0*/  @!P5 FSEL R9, R9, -INF , !P0 ;  /* 0xff8000000909d808 */ /* 0x000fe40004000000 */
[----:B------:R-:W-:Y:S02]  /*3600*/  @!P5 ISETP.GE.AND P0, PT, R189, R206, PT ;  /* 0x000000cebd00d20c */ /* 0x000fe40003f06270 */
[-C--:B------:R-:W-:Y:S01]  /*3610*/  @!P5 ISETP.GE.AND P4, PT, R199, R208.reuse, PT ;  /* 0x000000d0c700d20c */ /* 0x080fe20003f86270 */
[-C--:B-1----:R-:W-:Y:S03]  /*3620*/  HMMA.16816.F32.BF16 R20, R112, R100.reuse, R20 ;  /* 0x000000647014723c */ /* 0x082fe60000041814 */
[----:B------:R-:W-:Y:S02]  /*3630*/  @!P5 FSEL R10, R10, -INF , !P0 ;  /* 0xff8000000a0ad808 */ /* 0x000fe40004000000 */
[----:B------:R-:W-:Y:S02]  /*3640*/  @!P5 ISETP.GE.AND P0, PT, R201, R208, PT ;  /* 0x000000d0c900d20c */ /* 0x000fe40003f06270 */
[----:B------:R-:W-:Y:S01]  /*3650*/  @!P5 FSEL R6, R6, -INF , !P1 ;  /* 0xff8000000606d808 */ /* 0x000fe20004800000 */
[C---:B------:R-:W-:Y:S04]  /*3660*/  HMMA.16816.F32.BF16 R24, R120.reuse, R100, R24 ;  /* 0x000000647818723c */ /* 0x040fe80000041818 */
[----:B------:R-:W-:Y:S02]  /*3670*/  @!P5 FSEL R7, R7, -INF , !P6 ;  /* 0xff8000000707d808 */ /* 0x000fe40007000000 */
[----:B------:R-:W-:Y:S02]  /*3680*/  @!P5 FSEL R8, R8, -INF , !P3 ;  /* 0xff8000000808d808 */ /* 0x000fe40005800000 */
[----:B------:R-:W-:Y:S01]  /*3690*/  @!P5 FSEL R11, R11, -INF , !P2 ;  /* 0xff8000000b0bd808 */ /* 0x000fe20005000000 */
[-C--:B------:R-:W-:Y:S03]  /*36a0*/  HMMA.16816.F32.BF16 R28, R120, R102.reuse, R28 ;  /* 0x00000066781c723c */ /* 0x080fe6000004181c */
[----:B------:R-:W-:Y:S02]  /*36b0*/  @!P5 FSEL R12, R12, -INF , !P4 ;  /* 0xff8000000c0cd808 */ /* 0x000fe40006000000 */
[----:B------:R-:W-:Y:S02]  /*36c0*/  @!P5 FSEL R13, R13, -INF , !P0 ;  /* 0xff8000000d0dd808 */ /* 0x000fe40004000000 */
[C---:B------:R-:W-:Y:S01]  /*36d0*/  @!P5 ISETP.GE.AND P1, PT, R199.reuse, R206, PT ;  /* 0x000000cec700d20c */ /* 0x040fe20003f26270 */
[C---:B------:R-:W-:Y:S01]  /*36e0*/  HMMA.16816.F32.BF16 R32, R112.reuse, R102, R32 ;  /* 0x000000667020723c */ /* 0x040fe20000041820 */
[----:B------:R1:W3:Y:S03]  /*36f0*/  LDSM.16.M88.4 R100, [R133+0xc00] ;  /* 0x000c00008564783b */ /* 0x0002e60000000200 */
[C---:B------:R-:W-:Y:S02]  /*3700*/  @!P5 ISETP.GE.AND P6, PT, R199.reuse, R202, PT ;  /* 0x000000cac700d20c */ /* 0x040fe40003fc6270 */
[----:B------:R-:W-:Y:S01]  /*3710*/  @!P5 ISETP.GE.AND P3, PT, R199, R200, PT ;  /* 0x000000c8c700d20c */ /* 0x000fe20003f66270 */
[----:B------:R-:W-:Y:S01]  /*3720*/  @!P5 VIADD R199, R189, 0x10 ;  /* 0x00000010bdc7d836 */ /* 0x000fe20000000000 */
[C---:B------:R-:W-:Y:S01]  /*3730*/  @!P5 ISETP.GE.AND P2, PT, R201.reuse, R206, PT ;  /* 0x000000cec900d20c */ /* 0x040fe20003f46270 */
[-C--:B--2---:R-:W-:Y:S03]  /*3740*/  HMMA.16816.F32.BF16 R36, R112, R104.reuse, R36 ;  /* 0x000000687024723c */ /* 0x084fe60000041824 */
[C---:B------:R-:W-:Y:S02]  /*3750*/  @!P5 ISETP.GE.AND P4, PT, R201.reuse, R202, PT ;  /* 0x000000cac900d20c */ /* 0x040fe40003f86270 */
[----:B------:R-:W-:Y:S01]  /*3760*/  @!P5 ISETP.GE.AND P0, PT, R201, R200, PT ;  /* 0x000000c8c900d20c */ /* 0x000fe20003f06270 */
[----:B------:R-:W-:Y:S01]  /*3770*/  @!P5 VIADD R201, R189, 0x11 ;  /* 0x00000011bdc9d836 */ /* 0x000fe20000000000 */
[----:B------:R-:W-:Y:S01]  /*3780*/  @!P5 FSEL R14, R14, -INF , !P1 ;  /* 0xff8000000e0ed808 */ /* 0x000fe20004800000 */
[C---:B------:R-:W-:Y:S04]  /*3790*/  HMMA.16816.F32.BF16 R40, R120.reuse, R104, R40 ;  /* 0x000000687828723c */ /* 0x040fe80000041828 */
[----:B------:R-:W-:Y:S02]  /*37a0*/  @!P5 FSEL R15, R15, -INF , !P2 ;  /* 0xff8000000f0fd808 */ /* 0x000fe40005000000 */
[----:B------:R-:W-:Y:S01]  /*37b0*/  @!P5 FSEL R16, R16, -INF , !P6 ;  /* 0xff8000001010d808 */ /* 0x000fe20007000000 */
[----:B-1----:R-:W-:Y:S01]  /*37c0*/  @!P5 VIADD R133, R189, 0x28 ;  /* 0x00000028bd85d836 */ /* 0x002fe20000000000 */
[----:B------:R-:W-:Y:S01]  /*37d0*/  @!P5 FSEL R17, R17, -INF , !P4 ;  /* 0xff8000001111d808 */ /* 0x000fe20006000000 */
[-C--:B------:R-:W-:Y:S03]  /*37e0*/  HMMA.16816.F32.BF16 R44, R120, R106.reuse, R44 ;  /* 0x0000006a782c723c */ /* 0x080fe6000004182c */
[----:B------:R-:W-:Y:S02]  /*37f0*/  @!P5 FSEL R18, R18, -INF , !P3 ;  /* 0xff8000001212d808 */ /* 0x000fe40005800000 */
[C---:B------:R-:W-:Y:S02]  /*3800*/  @!P5 ISETP.GE.AND P1, PT, R199.reuse, R202, PT ;  /* 0x000000cac700d20c */ /* 0x040fe40003f26270 */
[C---:B------:R-:W-:Y:S01]  /*3810*/  @!P5 ISETP.GE.AND P2, PT, R199.reuse, R200, PT ;  /* 0x000000c8c700d20c */ /* 0x040fe20003f46270 */
[C---:B------:R-:W-:Y:S04]  /*3820*/  HMMA.16816.F32.BF16 R48, R112.reuse, R106, R48 ;  /* 0x0000006a7030723c */ /* 0x040fe80000041830 */
[C---:B------:R-:W-:Y:S02]  /*3830*/  @!P5 ISETP.GE.AND P6, PT, R199.reuse, R208, PT ;  /* 0x000000d0c700d20c */ /* 0x040fe40003fc6270 */
[----:B------:R-:W-:Y:S01]  /*3840*/  @!P5 ISETP.GE.AND P4, PT, R199, R206, PT ;  /* 0x000000cec700d20c */ /* 0x000fe20003f86270 */
[----:B------:R-:W-:Y:S01]  /*3850*/  @!P5 VIADD R199, R189, 0x18 ;  /* 0x00000018bdc7d836 */ /* 0x000fe20000000000 */
[----:B------:R-:W-:Y:S01]  /*3860*/  @!P5 ISETP.GE.AND P3, PT, R201, R202, PT ;  /* 0x000000cac900d20c */ /* 0x000fe20003f66270 */
[-C--:B---3--:R-:W-:Y:S03]  /*3870*/  HMMA.16816.F32.BF16 R52, R112, R100.reuse, R52 ;  /* 0x000000647034723c */ /* 0x088fe60000041834 */
[----:B------:R-:W-:Y:S02]  /*3880*/  @!P5 FSEL R19, R19, -INF , !P0 ;  /* 0xff8000001313d808 */ /* 0x000fe40004000000 */
[----:B------:R-:W-:Y:S02]  /*3890*/  @!P5 FSEL R20, R20, -INF , !P1 ;  /* 0xff8000001414d808 */ /* 0x000fe40004800000 */
[----:B------:R-:W-:Y:S01]  /*38a0*/  @!P5 FSEL R21, R21, -INF , !P3 ;  /* 0xff8000001515d808 */ /* 0x000fe20005800000 */
[C---:B------:R-:W-:Y:S04]  /*38b0*/  HMMA.16816.F32.BF16 R56, R120.reuse, R100, R56 ;  /* 0x000000647838723c */ /* 0x040fe80000041838 */
[C---:B------:R-:W-:Y:S02]  /*38c0*/  @!P5 ISETP.GE.AND P0, PT, R201.reuse, R200, PT ;  /* 0x000000c8c900d20c */ /* 0x040fe40003f06270 */
[C---:B------:R-:W-:Y:S02]  /*38d0*/  @!P5 ISETP.GE.AND P1, PT, R201.reuse, R208, PT ;  /* 0x000000d0c900d20c */ /* 0x040fe40003f26270 */
[----:B------:R-:W-:Y:S01]  /*38e0*/  @!P5 ISETP.GE.AND P3, PT, R201, R206, PT ;  /* 0x000000cec900d20c */ /* 0x000fe20003f66270 */
[-C--:B------:R-:W-:Y:S03]  /*38f0*/  HMMA.16816.F32.BF16 R60, R120, R102.reuse, R60 ;  /* 0x00000066783c723c */ /* 0x080fe6000004183c */
[----:B------:R-:W-:Y:S01]  /*3900*/  @!P5 FSEL R22, R22, -INF , !P2 ;  /* 0xff8000001616d808 */ /* 0x000fe20005000000 */
[----:B------:R-:W-:Y:S01]  /*3910*/  @!P5 VIADD R201, R189, 0x19 ;  /* 0x00000019bdc9d836 */ /* 0x000fe20000000000 */
[----:B------:R-:W-:Y:S01]  /*3920*/  @!P5 ISETP.GE.AND P2, PT, R199, R208, PT ;  /* 0x000000d0c700d20c */ /* 0x000fe20003f46270 */
[----:B------:R-:W-:Y:S01]  /*3930*/  @!P5 VIADD R121, R189, 0x38 ;  /* 0x00000038bd79d836 */ /* 0x000fe20000000000 */
[----:B------:R-:W-:Y:S01]  /*3940*/  @!P5 FSEL R23, R23, -INF , !P0 ;  /* 0xff8000001717d808 */ /* 0x000fe20004000000 */
[----:B------:R-:W-:Y:S04]  /*3950*/  HMMA.16816.F32.BF16 R64, R112, R102, R64 ;  /* 0x000000667040723c */ /* 0x000fe80000041840 */
[----:B------:R-:W-:Y:S01]  /*3960*/  @!P5 FSEL R24, R24, -INF , !P6 ;  /* 0xff8000001818d808 */ /* 0x000fe20007000000 */
[----:B------:R-:W-:Y:S01]  /*3970*/  IMAD.WIDE.U32 R122, R198, -0x326172a9, RZ ;  /* 0xcd9e8d57c67a7825 */ /* 0x000fe200078e00ff */
[----:B------:R-:W-:Y:S02]  /*3980*/  @!P5 FSEL R25, R25, -INF , !P1 ;  /* 0xff8000001919d808 */ /* 0x000fe40004800000 */
[C---:B------:R-:W-:Y:S02]  /*3990*/  @!P5 ISETP.GE.AND P0, PT, R199.reuse, R206, PT ;  /* 0x000000cec700d20c */ /* 0x040fe40003f06270 */
[C---:B------:R-:W-:Y:S02]  /*39a0*/  @!P5 ISETP.GE.AND P6, PT, R199.reuse, R202, PT ;  /* 0x000000cac700d20c */ /* 0x040fe40003fc6270 */
[----:B------:R-:W-:Y:S01]  /*39b0*/  @!P5 ISETP.GE.AND P1, PT, R199, R200, PT ;  /* 0x000000c8c700d20c */ /* 0x000fe20003f26270 */
[----:B------:R-:W-:Y:S01]  /*39c0*/  @!P5 VIADD R199, R189, 0x20 ;  /* 0x00000020bdc7d836 */ /* 0x000fe20000000000 */
[----:B------:R-:W-:Y:S02]  /*39d0*/  @!P5 FSEL R27, R27, -INF , !P3 ;  /* 0xff8000001b1bd808 */ /* 0x000fe40005800000 */
[----:B------:R-:W-:Y:S02]  /*39e0*/  @!P5 FSEL R28, R28, -INF , !P2 ;  /* 0xff8000001c1cd808 */ /* 0x000fe40005000000 */
[C---:B------:R-:W-:Y:S02]  /*39f0*/  @!P5 ISETP.GE.AND P3, PT, R201.reuse, R206, PT ;  /* 0x000000cec900d20c */ /* 0x040fe40003f66270 */
[-C--:B------:R-:W-:Y:S02]  /*3a00*/  @!P5 ISETP.GE.AND P2, PT, R201, R202.reuse, PT ;  /* 0x000000cac900d20c */ /* 0x080fe40003f46270 */
[----:B------:R-:W-:Y:S02]  /*3a10*/  @!P5 FSEL R30, R30, -INF , !P0 ;  /* 0xff8000001e1ed808 */ /* 0x000fe40004000000 */
[----:B------:R-:W-:Y:S02]  /*3a20*/  @!P5 FSEL R31, R31, -INF , !P3 ;  /* 0xff8000001f1fd808 */ /* 0x000fe40005800000 */
[----:B------:R-:W-:Y:S02]  /*3a30*/  @!P5 FSEL R32, R32, -INF , !P6 ;  /* 0xff8000002020d808 */ /* 0x000fe40007000000 */
[----:B------:R-:W-:Y:S02]  /*3a40*/  @!P5 FSEL R33, R33, -INF , !P2 ;  /* 0xff8000002121d808 */ /* 0x000fe40005000000 */
[----:B------:R-:W-:Y:S02]  /*3a50*/  @!P5 FSEL R26, R26, -INF , !P4 ;  /* 0xff8000001a1ad808 */ /* 0x000fe40006000000 */
[C---:B------:R-:W-:Y:S02]  /*3a60*/  @!P5 ISETP.GE.AND P0, PT, R199.reuse, R202, PT ;  /* 0x000000cac700d20c */ /* 0x040fe40003f06270 */
[C---:B------:R-:W-:Y:S02]  /*3a70*/  @!P5 ISETP.GE.AND P3, PT, R199.reuse, R200, PT ;  /* 0x000000c8c700d20c */ /* 0x040fe40003f66270 */
[C---:B------:R-:W-:Y:S02]  /*3a80*/  @!P5 ISETP.GE.AND P6, PT, R199.reuse, R208, PT ;  /* 0x000000d0c700d20c */ /* 0x040fe40003fc6270 */
[----:B------:R-:W-:Y:S01]  /*3a90*/  @!P5 ISETP.GE.AND P2, PT, R199, R206, PT ;  /* 0x000000cec700d20c */ /* 0x000fe20003f46270 */
[----:B------:R-:W-:Y:S01]  /*3aa0*/  @!P5 VIADD R199, R189, 0x21 ;  /* 0x00000021bdc7d836 */ /* 0x000fe20000000000 */
[----:B------:R-:W-:Y:S02]  /*3ab0*/  @!P5 ISETP.GE.AND P4, PT, R201, R208, PT ;  /* 0x000000d0c900d20c */ /* 0x000fe40003f86270 */
[----:B------:R-:W-:Y:S02]  /*3ac0*/  @!P5 FSEL R34, R34, -INF , !P1 ;  /* 0xff8000002222d808 */ /* 0x000fe40004800000 */
[----:B------:R-:W-:Y:S02]  /*3ad0*/  @!P5 FSEL R29, R29, -INF , !P4 ;  /* 0xff8000001d1dd808 */ /* 0x000fe40006000000 */
[----:B------:R-:W-:Y:S02]  /*3ae0*/  @!P5 ISETP.GE.AND P4, PT, R201, R200, PT ;  /* 0x000000c8c900d20c */ /* 0x000fe40003f86270 */
[----:B------:R-:W-:Y:S02]  /*3af0*/  @!P5 ISETP.GE.AND P1, PT, R199, R202, PT ;  /* 0x000000cac700d20c */ /* 0x000fe40003f26270 */
[----:B------:R-:W-:Y:S02]  /*3b00*/  @!P5 FSEL R35, R35, -INF , !P4 ;  /* 0xff8000002323d808 */ /* 0x000fe40006000000 */
[----:B------:R-:W-:Y:S02]  /*3b10*/  @!P5 FSEL R36, R36, -INF , !P0 ;  /* 0xff8000002424d808 */ /* 0x000fe40004000000 */
[----:B------:R-:W-:Y:S02]  /*3b20*/  @!P5 FSEL R37, R37, -INF , !P1 ;  /* 0xff8000002525d808 */ /* 0x000fe40004800000 */
[C---:B------:R-:W-:Y:S02]  /*3b30*/  @!P5 ISETP.GE.AND P4, PT, R199.reuse, R200, PT ;  /* 0x000000c8c700d20c */ /* 0x040fe40003f86270 */
[C---:B------:R-:W-:Y:S02]  /*3b40*/  @!P5 ISETP.GE.AND P0, PT, R199.reuse, R208, PT ;  /* 0x000000d0c700d20c */ /* 0x040fe40003f06270 */
[----:B------:R-:W-:Y:S01]  /*3b50*/  @!P5 ISETP.GE.AND P1, PT, R199, R206, PT ;  /* 0x000000cec700d20c */ /* 0x000fe20003f26270 */
[----:B------:R-:W-:Y:S01]  /*3b60*/  @!P5 VIADD R199, R189, 0x29 ;  /* 0x00000029bdc7d836 */ /* 0x000fe20000000000 */
[----:B------:R-:W-:Y:S02]  /*3b70*/  @!P5 FSEL R38, R38, -INF , !P3 ;  /* 0xff8000002626d808 */ /* 0x000fe40005800000 */
        /* <DEDUP_REMOVED lines=11> */
[C---:B------:R-:W-:Y:S02]  /*3c30*/  @!P5 ISETP.GE.AND P3, PT, R199.reuse, R202, PT ;  /* 0x000000cac700d20c */ /* 0x040fe40003f66270 */
[----:B------:R-:W-:Y:S02]  /*3c40*/  @!P5 FSEL R42, R42, -INF , !P2 ;  /* 0xff8000002a2ad808 */ /* 0x000fe40005000000 */
[----:B------:R-:W-:Y:S02]  /*3c50*/  @!P5 ISETP.GE.AND P2, PT, R199, R208, PT ;  /* 0x000000d0c700d20c */ /* 0x000fe40003f46270 */
        /* <DEDUP_REMOVED lines=9> */
[----:B------:R-:W-:Y:S01]  /*3cf0*/  @!P5 FSEL R45, R45, -INF , !P2 ;  /* 0xff8000002d2dd808 */ /* 0x000fe20005000000 */
[----:B------:R-:W-:Y:S01]  /*3d00*/  @!P5 VIADD R189, R189, 0x39 ;  /* 0x00000039bdbdd836 */ /* 0x000fe20000000000 */
[----:B------:R-:W-:Y:S01]  /*3d10*/  @!P5 ISETP.GE.AND P2, PT, R199, R200, PT ;  /* 0x000000c8c700d20c */ /* 0x000fe20003f46270 */
[----:B------:R-:W-:Y:S01]  /*3d20*/  IMAD.WIDE.U32 R198, R195, -0x326172a9, RZ ;  /* 0xcd9e8d57c3c67825 */ /* 0x000fe200078e00ff */
[----:B------:R-:W-:Y:S02]  /*3d30*/  @!P5 FSEL R54, R54, -INF , !P1 ;  /* 0xff8000003636d808 */ /* 0x000fe40004800000 */
[----:B------:R-:W-:Y:S02]  /*3d40*/  @!P5 FSEL R50, R50, -INF , !P0 ;  /* 0xff8000003232d808 */ /* 0x000fe40004000000 */
[----:B------:R-:W-:Y:S02]  /*3d50*/  @!P5 ISETP.GE.AND P1, PT, R121, R208, PT ;  /* 0x000000d07900d20c */ /* 0x000fe40003f26270 */
[----:B------:R-:W-:Y:S02]  /*3d60*/  @!P5 ISETP.GE.AND P0, PT, R133, R202, PT ;  /* 0x000000ca8500d20c */ /* 0x000fe40003f06270 */
        /* <DEDUP_REMOVED lines=8> */
[----:B------:R-:W-:Y:S01]  /*3df0*/  @!P5 ISETP.GE.AND P1, PT, R121, R200, PT ;  /* 0x000000c87900d20c */ /* 0x000fe20003f26270 */
[----:B------:R-:W-:Y:S01]  /*3e00*/  IMAD.WIDE.U32 R120, R187, -0x2daee0ad, RZ ;  /* 0xd2511f53bb787825 */ /* 0x000fe200078e00ff */
[----:B------:R-:W-:Y:S02]  /*3e10*/  @!P5 ISETP.GE.AND P0, PT, R133, R206, PT ;  /* 0x000000ce8500d20c */ /* 0x000fe40003f06270 */
[----:B------:R-:W-:Y:S01]  /*3e20*/  @!P5 FSEL R52, R52, -INF , !P4 ;  /* 0xff8000003434d808 */ /* 0x000fe20006000000 */
[----:B------:R-:W-:Y:S01]  /*3e30*/  IMAD.WIDE.U32 R186, R186, -0x326172a9, RZ ;  /* 0xcd9e8d57baba7825 */ /* 0x000fe200078e00ff */
[----:B------:R-:W-:Y:S02]  /*3e40*/  @!P5 FSEL R55, R55, -INF , !P2 ;  /* 0xff8000003737d808 */ /* 0x000fe40005000000 */
[-C--:B------:R-:W-:Y:S02]  /*3e50*/  @!P5 ISETP.GE.AND P4, PT, R133, R208.reuse, PT ;  /* 0x000000d08500d20c */ /* 0x080fe40003f86270 */
[----:B------:R-:W-:Y:S02]  /*3e60*/  @!P5 ISETP.GE.AND P2, PT, R189, R208, PT ;  /* 0x000000d0bd00d20c */ /* 0x000fe40003f46270 */
[----:B------:R-:W-:Y:S02]  /*3e70*/  @!P5 FSEL R59, R59, -INF , !P0 ;  /* 0xff8000003b3bd808 */ /* 0x000fe40004000000 */
[----:B------:R-:W-:Y:S01]  /*3e80*/  @!P5 ISETP.GE.AND P0, PT, R189, R202, PT ;  /* 0x000000cabd00d20c */ /* 0x000fe20003f06270 */
[----:B------:R-:W-:Y:S01]  /*3e90*/  IMAD.WIDE.U32 R202, R185, -0x2daee0ad, RZ ;  /* 0xd2511f53b9ca7825 */ /* 0x000fe200078e00ff */
[----:B------:R-:W-:Y:S02]  /*3ea0*/  LOP3.LUT R121, R188, UR25, R121, 0x96, !PT ;  /* 0x00000019bc797c12 */ /* 0x000fe4000f8e9679 */
[----:B------:R-:W-:Y:S02]  /*3eb0*/  @!P5 FSEL R57, R57, -INF , !P4 ;  /* 0xff8000003939d808 */ /* 0x000fe40006000000 */
[----:B------:R-:W-:Y:S02]  /*3ec0*/  @!P5 FSEL R61, R61, -INF , !P2 ;  /* 0xff8000003d3dd808 */ /* 0x000fe40005000000 */
[C---:B------:R-:W-:Y:S02]  /*3ed0*/  @!P5 ISETP.GE.AND P4, PT, R189.reuse, R206, PT ;  /* 0x000000cebd00d20c */ /* 0x040fe40003f86270 */
        /* <DEDUP_REMOVED lines=14> */
[----:B------:R-:W-:Y:S01]  /*3fc0*/  LOP3.LUT R120, R200, UR11, R195, 0x96, !PT ;  /* 0x0000000bc8787c12 */ /* 0x000fe2000f8e96c3 */
[----:B------:R-:W-:Y:S01]  /*3fd0*/  UIADD3 UR11, UPT, UPT, UR34, -0x4ab325aa, URZ ;  /* 0xb54cda56220b7890 */ /* 0x000fe2000fffe0ff */
        /* <DEDUP_REMOVED lines=8> */
[----:B------:R-:W-:Y:S02]  /*4060*/  @!P5 FSEL R65, R65, -INF , !P0 ;  /* 0xff8000004141d808 */ /* 0x000fe40004000000 */
[----:B------:R-:W-:Y:S01]  /*4070*/  @!P5 FSEL R64, R64, -INF , !P3 ;  /* 0xff8000004040d808 */ /* 0x000fe20005800000 */
[----:B------:R-:W-:Y:S01]  /*4080*/  IMAD.WIDE.U32 R228, R211, -0x2daee0ad, RZ ;  /* 0xd2511f53d3e47825 */ /* 0x000fe200078e00ff */
[----:B------:R-:W-:Y:S02]  /*4090*/  LOP3.LUT R208, R208, UR13, R193, 0x96, !PT ;  /* 0x0000000dd0d07c12 */ /* 0x000fe4000f8e96c1 */
[C---:B------:R-:W-:Y:S01]  /*40a0*/  PRMT R210, R192.reuse, 0x7770, RZ ;  /* 0x00007770c0d27816 */ /* 0x040fe200000000ff */
[----:B------:R-:W-:Y:S01]  /*40b0*/  IMAD.WIDE.U32 R198, R123, -0x2daee0ad, RZ ;  /* 0xd2511f537bc67825 */ /* 0x000fe200078e00ff */
[C---:B------:R-:W-:Y:S02]  /*40c0*/  PRMT R218, R192.reuse, 0x7771, RZ ;  /* 0x00007771c0da7816 */ /* 0x040fe400000000ff */
[----:B------:R-:W-:Y:S01]  /*40d0*/  PRMT R217, R192, 0x7772, RZ ;  /* 0x00007772c0d97816 */ /* 0x000fe200000000ff */
[----:B------:R-:W-:Y:S01]  /*40e0*/  IMAD.WIDE.U32 R224, R224, -0x2daee0ad, RZ ;  /* 0xd2511f53e0e07825 */ /* 0x000fe200078e00ff */
[----:B------:R-:W-:Y:S02]  /*40f0*/  PRMT R215, R192, 0x7773, RZ ;  /* 0x00007773c0d77816 */ /* 0x000fe400000000ff */
[----:B------:R-:W-:Y:S01]  /*4100*/  PRMT R123, R198, 0x7771, RZ ;  /* 0x00007771c67b7816 */ /* 0x000fe200000000ff */
[----:B------:R-:W-:Y:S01]  /*4110*/  IMAD.WIDE.U32 R192, R186, -0x326172a9, RZ ;  /* 0xcd9e8d57bac07825 */ /* 0x000fe200078e00ff */
[----:B------:R-:W-:Y:S02]  /*4120*/  PRMT R185, R198, 0x7770, RZ ;  /* 0x00007770c6b97816 */ /* 0x000fe400000000ff */
[----:B------:R-:W-:Y:S02]  /*4130*/  ISETP.GT.U32.AND P4, PT, R123, UR8, PT ;  /* 0x000000087b007c0c */ /* 0x000fe4000bf84070 */
[----:B------:R-:W-:Y:S02]  /*4140*/  LOP3.LUT R188, R188, UR11, R193, 0x96, !PT ;  /* 0x0000000bbcbc7c12 */ /* 0x000fe4000f8e96c1 */
[----:B------:R-:W-:Y:S02]  /*4150*/  ISETP.LE.U32.AND P6, PT, R185, UR8, PT ;  /* 0x00000008b9007c0c */ /* 0x000fe4000bfc3070 */
[----:B------:R-:W-:Y:S02]  /*4160*/  SHF.R.U32.HI R123, RZ, 0x18, R188 ;  /* 0x00000018ff7b7819 */ /* 0x000fe400000116bc */
[C---:B------:R-:W-:Y:S02]  /*4170*/  LOP3.LUT R185, R188.reuse, 0xff, RZ, 0xc0, !PT ;  /* 0x000000ffbcb97812 */ /* 0x040fe400078ec0ff */
[----:B------:R-:W-:Y:S02]  /*4180*/  ISETP.LE.U32.AND P0, PT, R123, UR8, PT ;  /* 0x000000087b007c0c */ /* 0x000fe4000bf03070 */
[----:B------:R-:W-:Y:S02]  /*4190*/  PRMT R123, R188, 0x7632, R123 ;  /* 0x00007632bc7b7816 */ /* 0x000fe4000000007b */
[----:B------:R-:W-:Y:S02]  /*41a0*/  @!P5 FSEL R66, R66, -INF , !P1 ;  /* 0xff8000004242d808 */ /* 0x000fe40004800000 */
[----:B------:R-:W-:Y:S02]  /*41b0*/  LOP3.LUT R187, R202, UR14, R209, 0x96, !PT ;  /* 0x0000000ecabb7c12 */ /* 0x000fe4000f8e96d1 */
[----:B------:R-:W-:Y:S01]  /*41c0*/  ISETP.LE.U32.AND P3, PT, R185, UR8, PT ;  /* 0x00000008b9007c0c */ /* 0x000fe2000bf63070 */
[----:B------:R-:W-:Y:S01]  /*41d0*/  FMUL.FTZ R185, R159, 1.4426950216293334961 ;  /* 0x3fb8aa3b9fb97820 */ /* 0x000fe20000410000 */
[----:B------:R-:W-:Y:S02]  /*41e0*/  FSETP.NEU.FTZ.AND P1, PT, R160, -INF , PT ;  /* 0xff800000a000780b */ /* 0x000fe40003f3d000 */
[----:B------:R-:W-:Y:S02]  /*41f0*/  LOP3.LUT R123, R123, 0xff, RZ, 0xc0, !PT ;  /* 0x000000ff7b7b7812 */ /* 0x000fe400078ec0ff */
[----:B------:R-:W-:Y:S02]  /*4200*/  @!P5 FSEL R67, R67, -INF , !P2 ;  /* 0xff8000004343d808 */ /* 0x000fe40005000000 */
[----:B------:R-:W-:Y:S02]  /*4210*/  FSETP.NEU.FTZ.AND P2, PT, R159, -INF , PT ;  /* 0xff8000009f00780b */ /* 0x000fe40003f5d000 */
[----:B------:R-:W-:Y:S01]  /*4220*/  LOP3.LUT R213, R190, UR14, R225, 0x96, !PT ;  /* 0x0000000ebed57c12 */ /* 0x000fe2000f8e96e1 */
[----:B------:R-:W-:Y:S01]  /*4230*/  IMAD.WIDE.U32 R190, R187, -0x326172a9, RZ ;  /* 0xcd9e8d57bbbe7825 */ /* 0x000fe200078e00ff */
[----:B------:R-:W-:Y:S02]  /*4240*/  FSEL R239, R239, RZ, P1 ;  /* 0x000000ffefef7208 */ /* 0x000fe40000800000 */
[----:B------:R-:W-:Y:S02]  /*4250*/  ISETP.LE.U32.AND P1, PT, R123, UR8, PT ;  /* 0x000000087b007c0c */ /* 0x000fe4000bf23070 */
[----:B------:R-:W-:Y:S01]  /*4260*/  FSEL R123, R185, RZ, P2 ;  /* 0x000000ffb97b7208 */ /* 0x000fe20001000000 */
[--C-:B------:R-:W-:Y:S01]  /*4270*/  FFMA.FTZ R53, R53, UR9, -R239.reuse ;  /* 0x0000000935357c23 */ /* 0x100fe200080108ef */
[----:B------:R-:W-:Y:S01]  /*4280*/  LOP3.LUT R185, R188, 0xffff, RZ, 0xc0, !PT ;  /* 0x0000ffffbcb97812 */ /* 0x000fe200078ec0ff */
[----:B------:R-:W-:Y:S01]  /*4290*/  FFMA.FTZ R64, R64, UR9, -R239 ;  /* 0x0000000940407c23 */ /* 0x000fe200080108ef */
[----:B------:R-:W-:Y:S01]  /*42a0*/  FSETP.NEU.FTZ.AND P2, PT, R158, -INF , PT ;  /* 0xff8000009e00780b */ /* 0x000fe20003f5d000 */
[--C-:B------:R-:W-:Y:S01]  /*42b0*/  FFMA.FTZ R66, R66, UR9, -R123.reuse ;  /* 0x0000000942427c23 */ /* 0x100fe2000801087b */
[----:B------:R-:W-:Y:S01]  /*42c0*/  PRMT R186, R190, 0x7770, RZ ;  /* 0x00007770beba7816 */ /* 0x000fe200000000ff */
[----:B------:R-:W-:Y:S01]  /*42d0*/  FFMA.FTZ R234, R38, UR9, -R123 ;  /* 0x0000000926ea7c23 */ /* 0x000fe2000801087b */
[----:B------:R-:W-:Y:S01]  /*42e0*/  SHF.R.U32.HI R185, RZ, 0x8, R185 ;  /* 0x00000008ffb97819 */ /* 0x000fe200000116b9 */
[----:B------:R-:W-:Y:S01]  /*42f0*/  MUFU.EX2 R249, R66 ;  /* 0x0000004200f97308 */ /* 0x000fe20000000800 */
[----:B------:R-:W-:Y:S01]  /*4300*/  FSEL R241, R241, RZ, P2 ;  /* 0x000000fff1f17208 */ /* 0x000fe20001000000 */
[--C-:B------:R-:W-:Y:S01]  /*4310*/  FFMA.FTZ R235, R39, UR9, -R123.reuse ;  /* 0x0000000927eb7c23 */ /* 0x100fe2000801087b */
[----:B------:R-:W-:Y:S01]  /*4320*/  ISETP.LE.U32.AND P5, PT, R186, UR8, PT ;  /* 0x00000008ba007c0c */ /* 0x000fe2000bfa3070 */
[----:B------:R-:W-:Y:S01]  /*4330*/  FFMA.FTZ R54, R54, UR9, -R123 ;  /* 0x0000000936367c23 */ /* 0x000fe2000801087b */
[----:B------:R-:W-:Y:S01]  /*4340*/  FSETP.NEU.FTZ.AND P2, PT, R157, -INF , PT ;  /* 0xff8000009d00780b */ /* 0x000fe20003f5d000 */
[----:B------:R-:W-:Y:S01]  /*4350*/  FFMA.FTZ R187, R4, UR9, -R239 ;  /* 0x0000000904bb7c23 */ /* 0x000fe200080108ef */
[----:B------:R-:W-:Y:S01]  /*4360*/  LOP3.LUT R186, R185, 0xffff, RZ, 0xc0, !PT ;  /* 0x0000ffffb9ba7812 */ /* 0x000fe200078ec0ff */
[----:B------:R-:W-:Y:S01]  /*4370*/  FFMA.FTZ R60, R60, UR9, -R241 ;  /* 0x000000093c3c7c23 */ /* 0x000fe200080108f1 */
[----:B------:R-:W-:Y:S01]  /*4380*/  LOP3.LUT R193, R194, UR11, R191, 0x96, !PT ;  /* 0x0000000bc2c17c12 */ /* 0x000fe2000f8e96bf */
[----:B------:R-:W-:Y:S01]  /*4390*/  FFMA.FTZ R194, R7, UR9, -R123 ;  /* 0x0000000907c27c23 */ /* 0x000fe2000801087b */
[----:B------:R-:W-:Y:S01]  /*43a0*/  FSEL R243, R243, RZ, P2 ;  /* 0x000000fff3f37208 */ /* 0x000fe20001000000 */
[----:B------:R-:W1:Y:S01]  /*43b0*/  MUFU.EX2 R188, R187 ;  /* 0x000000bb00bc7308 */ /* 0x000e620000000800 */
[----:B------:R-:W-:Y:S01]  /*43c0*/  ISETP.LE.U32.AND P2, PT, R186, UR8, PT ;  /* 0x00000008ba007c0c */ /* 0x000fe2000bf43070 */
[----:B------:R-:W-:Y:S01]  /*43d0*/  FFMA.FTZ R189, R5, UR9, -R239 ;  /* 0x0000000905bd7c23 */ /* 0x000fe200080108ef */
[----:B------:R-:W-:Y:S07]  /*43e0*/  LOP3.LUT R200, R204, UR13, R199, 0x96, !PT ;  /* 0x0000000dccc87c12 */ /* 0x000fee000f8e96c7 */
[----:B------:R-:W2:Y:S01]  /*43f0*/  MUFU.EX2 R186, R194 ;  /* 0x000000c200ba7308 */ /* 0x000ea20000000800 */
[----:B------:R-:W-:Y:S01]  /*4400*/  PRMT R216, R198, 0x7772, RZ ;  /* 0x00007772c6d87816 */ /* 0x000fe200000000ff */
[----:B------:R-:W-:Y:S01]  /*4410*/  FFMA.FTZ R203, R6, UR9, -R123 ;  /* 0x0000000906cb7c23 */ /* 0x000fe2000801087b */
[----:B------:R-:W-:Y:S07]  /*4420*/  PRMT R212, R198, 0x7773, RZ ;  /* 0x00007773c6d47816 */ /* 0x000fee00000000ff */
[----:B------:R-:W3:Y:S01]  /*4430*/  MUFU.EX2 R189, R189 ;  /* 0x000000bd00bd7308 */ /* 0x000ee20000000800 */
[----:B------:R-:W-:Y:S01]  /*4440*/  PRMT R198, R192, 0x7770, RZ ;  /* 0x00007770c0c67816 */ /* 0x000fe200000000ff */
[--C-:B------:R-:W-:Y:S01]  /*4450*/  FFMA.FTZ R62, R62, UR9, -R243.reuse ;  /* 0x000000093e3e7c23 */ /* 0x100fe200080108f3 */
[C---:B------:R-:W-:Y:S07]  /*4460*/  PRMT R202, R192.reuse, 0x7771, RZ ;  /* 0x00007771c0ca7816 */ /* 0x040fee00000000ff */
[----:B------:R4:W4:Y:S01]  /*4470*/  MUFU.EX2 R185, R203 ;  /* 0x000000cb00b97308 */ /* 0x0009220000000800 */
[C---:B------:R-:W-:Y:S01]  /*4480*/  PRMT R201, R192.reuse, 0x7772, RZ ;  /* 0x00007772c0c97816 */ /* 0x040fe200000000ff */
[----:B------:R-:W-:Y:S01]  /*4490*/  FFMA.FTZ R63, R63, UR9, -R243 ;  /* 0x000000093f3f7c23 */ /* 0x000fe200080108f3 */
[----:B------:R-:W-:Y:S01]  /*44a0*/  PRMT R199, R192, 0x7773, RZ ;  /* 0x00007773c0c77816 */ /* 0x000fe200000000ff */
[----:B-1----:R-:W-:Y:S01]  /*44b0*/  @!P3 FADD.FTZ R188, -R188, -RZ ;  /* 0x800000ffbcbcb221 */ /* 0x002fe20000010100 */
[C---:B------:R-:W-:Y:S01]  /*44c0*/  LOP3.LUT R192, R193.reuse, 0xffff, RZ, 0xc0, !PT ;  /* 0x0000ffffc1c07812 */ /* 0x040fe200078ec0ff */
[----:B------:R-:W-:Y:S01]  /*44d0*/  FFMA.FTZ R187, R8, UR9, -R241 ;  /* 0x0000000908bb7c23 */ /* 0x000fe200080108f1 */
[----:B------:R-:W-:Y:S01]  /*44e0*/  LOP3.LUT R191, R193, 0xff, RZ, 0xc0, !PT ;  /* 0x000000ffc1bf7812 */ /* 0x000fe200078ec0ff */
[----:B--2---:R-:W-:Y:S01]  /*44f0*/  @!P0 FADD.FTZ R186, -R186, -RZ ;  /* 0x800000ffbaba8221 */ /* 0x004fe20000010100 */
[----:B------:R-:W-:Y:S01]  /*4500*/  SHF.R.U32.HI R192, RZ, 0x8, R192 ;  /* 0x00000008ffc07819 */ /* 0x000fe200000116c0 */
[----:B---3--:R-:W-:Y:S01]  /*4510*/  @!P2 FADD.FTZ R189, -R189, -RZ ;  /* 0x800000ffbdbda221 */ /* 0x008fe20000010100 */
[----:B------:R-:W-:Y:S01]  /*4520*/  PRMT R194, R193, 0x7632, R194 ;  /* 0x00007632c1c27816 */ /* 0x000fe200000000c2 */
[--C-:B------:R-:W-:Y:S01]  /*4530*/  FFMA.FTZ R206, R14, UR9, -R243.reuse ;  /* 0x000000090ece7c23 */ /* 0x100fe200080108f3 */
[C---:B------:R-:W-:Y:S01]  /*4540*/  PRMT R219, R196.reuse, 0x7770, RZ ;  /* 0x00007770c4db7816 */ /* 0x040fe200000000ff */
[--C-:B----4-:R-:W-:Y:S01]  /*4550*/  FFMA.FTZ R203, R11, UR9, -R243.reuse ;  /* 0x000000090bcb7c23 */ /* 0x110fe200080108f3 */
[C---:B------:R-:W-:Y:S01]  /*4560*/  PRMT R122, R196.reuse, 0x7771, RZ ;  /* 0x00007771c47a7816 */ /* 0x040fe200000000ff */
[----:B------:R-:W-:Y:S01]  /*4570*/  @!P1 FADD.FTZ R185, -R185, -RZ ;  /* 0x800000ffb9b99221 */ /* 0x000fe20000010100 */
[C---:B------:R-:W-:Y:S01]  /*4580*/  PRMT R121, R196.reuse, 0x7772, RZ ;  /* 0x00007772c4797816 */ /* 0x040fe200000000ff */
[----:B------:R-:W-:Y:S01]  /*4590*/  FFMA.FTZ R211, R31, UR9, -R243 ;  /* 0x000000091fd37c23 */ /* 0x000fe200080108f3 */
[----:B------:R-:W-:Y:S01]  /*45a0*/  PRMT R120, R196, 0x7773, RZ ;  /* 0x00007773c4787816 */ /* 0x000fe200000000ff */
[--C-:B------:R-:W-:Y:S01]  /*45b0*/  FFMA.FTZ R236, R44, UR9, -R241.reuse ;  /* 0x000000092cec7c23 */ /* 0x100fe200080108f1 */
[C---:B------:R-:W-:Y:S01]  /*45c0*/  PRMT R195, R190.reuse, 0x7771, RZ ;  /* 0x00007771bec37816 */ /* 0x040fe200000000ff */
[--C-:B------:R-:W-:Y:S01]  /*45d0*/  FFMA.FTZ R237, R45, UR9, -R241.reuse ;  /* 0x000000092ded7c23 */ /* 0x100fe200080108f1 */
[----:B------:R-:W-:Y:S01]  /*45e0*/  PRMT R196, R190, 0x7772, RZ ;  /* 0x00007772bec47816 */ /* 0x000fe200000000ff */
[----:B------:R-:W-:Y:S01]  /*45f0*/  FFMA.FTZ R56, R56, UR9, -R241 ;  /* 0x0000000938387c23 */ /* 0x000fe200080108f1 */
[----:B------:R-:W-:Y:S01]  /*4600*/  PRMT R197, R190, 0x7773, RZ ;  /* 0x00007773bec57816 */ /* 0x000fe200000000ff */
[--C-:B------:R-:W-:Y:S01]  /*4610*/  FFMA.FTZ R58, R58, UR9, -R243.reuse ;  /* 0x000000093a3a7c23 */ /* 0x100fe200080108f3 */
[----:B------:R-:W-:Y:S01]  /*4620*/  LOP3.LUT R192, R192, 0xffff, RZ, 0xc0, !PT ;  /* 0x0000ffffc0c07812 */ /* 0x000fe200078ec0ff */
[----:B------:R-:W1:Y:S01]  /*4630*/  MUFU.EX2 R187, R187 ;  /* 0x000000bb00bb7308 */ /* 0x000e620000000800 */
[----:B------:R-:W-:Y:S01]  /*4640*/  ISETP.LE.U32.AND P3, PT, R191, UR8, PT ;  /* 0x00000008bf007c0c */ /* 0x000fe2000bf63070 */
[----:B------:R-:W-:Y:S01]  /*4650*/  FFMA.FTZ R191, R10, UR9, -R243 ;  /* 0x000000090abf7c23 */ /* 0x000fe200080108f3 */
[----:B------:R-:W-:Y:S01]  /*4660*/  LOP3.LUT R194, R194, 0xff, RZ, 0xc0, !PT ;  /* 0x000000ffc2c27812 */ /* 0x000fe200078ec0ff */
[--C-:B------:R-:W-:Y:S01]  /*4670*/  FFMA.FTZ R190, R9, UR9, -R241.reuse ;  /* 0x0000000909be7c23 */ /* 0x100fe200080108f1 */
[----:B------:R-:W-:Y:S01]  /*4680*/  ISETP.LE.U32.AND P2, PT, R192, UR8, PT ;  /* 0x00000008c0007c0c */ /* 0x000fe2000bf43070 */
[----:B------:R-:W-:Y:S01]  /*4690*/  FFMA.FTZ R204, R12, UR9, -R241 ;  /* 0x000000090ccc7c23 */ /* 0x000fe200080108f1 */
[----:B------:R-:W-:Y:S03]  /*46a0*/  ISETP.LE.U32.AND P1, PT, R194, UR8, PT ;  /* 0x00000008c2007c0c */ /* 0x000fe6000bf23070 */
[----:B------:R-:W-:Y:S01]  /*46b0*/  MUFU.EX2 R238, R58 ;  /* 0x0000003a00ee7308 */ /* 0x000fe20000000800 */
[----:B------:R-:W-:Y:S01]  /*46c0*/  SHF.R.U32.HI R194, RZ, 0x18, R193 ;  /* 0x00000018ffc27819 */ /* 0x000fe200000116c1 */
[----:B------:R-:W-:Y:S01]  /*46d0*/  FFMA.FTZ R57, R57, UR9, -R241 ;  /* 0x0000000939397c23 */ /* 0x000fe200080108f1 */
[----:B------:R-:W-:Y:S07]  /*46e0*/  LOP3.LUT R244, R224, UR13, R229, 0x96, !PT ;  /* 0x0000000de0f47c12 */ /* 0x000fee000f8e96e5 */
[----:B------:R2:W3:Y:S01]  /*46f0*/  MUFU.EX2 R192, R203 ;  /* 0x000000cb00c07308 */ /* 0x0004e20000000800 */
[----:B------:R-:W-:Y:S01]  /*4700*/  ISETP.LE.U32.AND P0, PT, R194, UR8, PT ;  /* 0x00000008c2007c0c */ /* 0x000fe2000bf03070 */
[----:B-1----:R-:W-:Y:S01]  /*4710*/  @!P3 FADD.FTZ R187, -R187, -RZ ;  /* 0x800000ffbbbbb221 */ /* 0x002fe20000010100 */
[----:B------:R-:W-:Y:S07]  /*4720*/  ISETP.GT.U32.AND P3, PT, R195, UR8, PT ;  /* 0x00000008c3007c0c */ /* 0x000fee000bf64070 */
[----:B------:R-:W1:Y:S01]  /*4730*/  MUFU.EX2 R190, R190 ;  /* 0x000000be00be7308 */ /* 0x000e620000000800 */
[C---:B------:R-:W-:Y:S01]  /*4740*/  PRMT R248, R228.reuse, 0x7770, RZ ;  /* 0x00007770e4f87816 */ /* 0x040fe200000000ff */
[----:B------:R-:W-:Y:S01]  /*4750*/  FFMA.FTZ R205, R13, UR9, -R241 ;  /* 0x000000090dcd7c23 */ /* 0x000fe200080108f1 */
[C---:B------:R-:W-:Y:S07]  /*4760*/  PRMT R247, R228.reuse, 0x7771, RZ ;  /* 0x00007771e4f77816 */ /* 0x040fee00000000ff */
[----:B------:R4:W4:Y:S01]  /*4770*/  MUFU.EX2 R193, R204 ;  /* 0x000000cc00c17308 */ /* 0x0009220000000800 */
[----:B------:R-:W-:Y:S01]  /*4780*/  PRMT R246, R228, 0x7772, RZ ;  /* 0x00007772e4f67816 */ /* 0x000fe200000000ff */
[--C-:B------:R-:W-:Y:S01]  /*4790*/  FFMA.FTZ R209, R18, UR9, -R123.reuse ;  /* 0x0000000912d17c23 */ /* 0x100fe2000801087b */
[----:B------:R-:W-:Y:S07]  /*47a0*/  PRMT R245, R228, 0x7773, RZ ;  /* 0x00007773e4f57816 */ /* 0x000fee00000000ff */
[----:B------:R-:W4:Y:S01]  /*47b0*/  MUFU.EX2 R191, R191 ;  /* 0x000000bf00bf7308 */ /* 0x000f220000000800 */
[----:B------:R-:W-:Y:S01]  /*47c0*/  FFMA.FTZ R223, R22, UR9, -R123 ;  /* 0x0000000916df7c23 */ /* 0x000fe2000801087b */
[----:B--2---:R-:W-:Y:S01]  /*47d0*/  FFMA.FTZ R203, R15, UR9, -R243 ;  /* 0x000000090fcb7c23 */ /* 0x004fe200080108f3 */
[----:B---3--:R-:W-:Y:S01]  /*47e0*/  @!P0 FADD.FTZ R192, -R192, -RZ ;  /* 0x800000ffc0c08221 */ /* 0x008fe20000010100 */
[----:B------:R-:W-:Y:S06]  /*47f0*/  ISETP.LE.U32.AND P0, PT, R198, UR8, PT ;  /* 0x00000008c6007c0c */ /* 0x000fec000bf03070 */
[----:B------:R2:W3:Y:S01]  /*4800*/  MUFU.EX2 R195, R206 ;  /* 0x000000ce00c37308 */ /* 0x0004e20000000800 */
[----:B------:R-:W-:Y:S01]  /*4810*/  SHF.R.U32.HI R198, RZ, 0x18, R200 ;  /* 0x00000018ffc67819 */ /* 0x000fe200000116c8 */
[----:B-1----:R-:W-:Y:S01]  /*4820*/  @!P2 FADD.FTZ R190, -R190, -RZ ;  /* 0x800000ffbebea221 */ /* 0x002fe20000010100 */
[----:B------:R-:W-:Y:S07]  /*4830*/  ISETP.GT.U32.AND P2, PT, R196, UR8, PT ;  /* 0x00000008c4007c0c */ /* 0x000fee000bf44070 */
[----:B------:R-:W1:Y:S01]  /*4840*/  MUFU.EX2 R194, R205 ;  /* 0x000000cd00c27308 */ /* 0x000e620000000800 */
[----:B----4-:R-:W-:Y:S01]  /*4850*/  FFMA.FTZ R204, R16, UR9, -R239 ;  /* 0x0000000910cc7c23 */ /* 0x010fe200080108ef */
[----:B------:R-:W-:Y:S01]  /*4860*/  @!P5 FADD.FTZ R193, -R193, -RZ ;  /* 0x800000ffc1c1d221 */ /* 0x000fe20000010100 */
[----:B------:R-:W-:Y:S07]  /*4870*/  FFMA.FTZ R225, R24, UR9, -R241 ;  /* 0x0000000918e17c23 */ /* 0x000fee00080108f1 */
[----:B------:R4:W4:Y:S01]  /*4880*/  MUFU.EX2 R196, R203 ;  /* 0x000000cb00c47308 */ /* 0x0009220000000800 */
[----:B------:R-:W-:Y:S01]  /*4890*/  @!P1 FADD.FTZ R191, -R191, -RZ ;  /* 0x800000ffbfbf9221 */ /* 0x000fe20000010100 */
[----:B------:R-:W-:Y:S01]  /*48a0*/  ISETP.GT.U32.AND P1, PT, R197, UR8, PT ;  /* 0x00000008c5007c0c */ /* 0x000fe2000bf24070 */
[----:B------:R-:W-:Y:S07]  /*48b0*/  FFMA.FTZ R226, R23, UR9, -R123 ;  /* 0x0000000917e27c23 */ /* 0x000fee000801087b */
[----:B------:R-:W4:Y:S01]  /*48c0*/  MUFU.EX2 R197, R204 ;  /* 0x000000cc00c57308 */ /* 0x000f220000000800 */
[--C-:B------:R-:W-:Y:S01]  /*48d0*/  FFMA.FTZ R52, R52, UR9, -R239.reuse ;  /* 0x0000000934347c23 */ /* 0x100fe200080108ef */
[----:B--2---:R-:W-:Y:S01]  /*48e0*/  FFMA.FTZ R206, R17, UR9, -R239 ;  /* 0x0000000911ce7c23 */ /* 0x004fe200080108ef */
[----:B---3--:R-:W-:Y:S01]  /*48f0*/  @P2 FADD.FTZ R195, -R195, -RZ ;  /* 0x800000ffc3c32221 */ /* 0x008fe20000010100 */
[----:B------:R-:W-:Y:S01]  /*4900*/  ISETP.GT.U32.AND P2, PT, R202, UR8, PT ;  /* 0x00000008ca007c0c */ /* 0x000fe2000bf44070 */
[----:B-1----:R-:W-:Y:S01]  /*4910*/  @P3 FADD.FTZ R194, -R194, -RZ ;  /* 0x800000ffc2c23221 */ /* 0x002fe20000010100 */
[----:B------:R-:W-:Y:S04]  /*4920*/  ISETP.LE.U32.AND P3, PT, R198, UR8, PT ;  /* 0x00000008c6007c0c */ /* 0x000fe8000bf63070 */
[----:B------:R1:W-:Y:S01]  /*4930*/  MUFU.EX2 R242, R64 ;  /* 0x0000004000f27308 */ /* 0x0003e20000000800 */
[C---:B------:R-:W-:Y:S01]  /*4940*/  LOP3.LUT R205, R200.reuse, 0xff, RZ, 0xc0, !PT ;  /* 0x000000ffc8cd7812 */ /* 0x040fe200078ec0ff */
[----:B----4-:R-:W-:Y:S01]  /*4950*/  FFMA.FTZ R203, R19, UR9, -R123 ;  /* 0x0000000913cb7c23 */ /* 0x010fe2000801087b */
[----:B------:R-:W-:Y:S07]  /*4960*/  LOP3.LUT R202, R200, 0xffff, RZ, 0xc0, !PT ;  /* 0x0000ffffc8ca7812 */ /* 0x000fee00078ec0ff */
[----:B------:R-:W2:Y:S01]  /*4970*/  MUFU.EX2 R198, R206 ;  /* 0x000000ce00c67308 */ /* 0x000ea20000000800 */
[----:B------:R-:W-:Y:S01]  /*4980*/  ISETP.LE.U32.AND P5, PT, R205, UR8, PT ;  /* 0x00000008cd007c0c */ /* 0x000fe2000bfa3070 */
[----:B------:R-:W-:Y:S01]  /*4990*/  @P1 FADD.FTZ R196, -R196, -RZ ;  /* 0x800000ffc4c41221 */ /* 0x000fe20000010100 */
[----:B------:R-:W-:Y:S01]  /*49a0*/  ISETP.GT.U32.AND P1, PT, R201, UR8, PT ;  /* 0x00000008c9007c0c */ /* 0x000fe2000bf24070 */
[----:B------:R-:W-:Y:S01]  /*49b0*/  @!P0 FADD.FTZ R197, -R197, -RZ ;  /* 0x800000ffc5c58221 */ /* 0x000fe20000010100 */
[----:B------:R-:W-:Y:S05]  /*49c0*/  PRMT R201, R200, 0x7632, R201 ;  /* 0x00007632c8c97816 */ /* 0x000fea00000000c9 */
[----:B------:R-:W-:Y:S01]  /*49d0*/  MUFU.EX2 R240, R57 ;  /* 0x0000003900f07308 */ /* 0x000fe20000000800 */
[----:B------:R-:W-:Y:S01]  /*49e0*/  ISETP.GT.U32.AND P0, PT, R199, UR8, PT ;  /* 0x00000008c7007c0c */ /* 0x000fe2000bf04070 */
[--C-:B------:R-:W-:Y:S01]  /*49f0*/  FFMA.FTZ R204, R20, UR9, -R239.reuse ;  /* 0x0000000914cc7c23 */ /* 0x100fe200080108ef */
[----:B------:R-:W-:Y:S07]  /*4a00*/  LOP3.LUT R201, R201, 0xff, RZ, 0xc0, !PT ;  /* 0x000000ffc9c97812 */ /* 0x000fee00078ec0ff */
[----:B------:R-:W3:Y:S01]  /*4a10*/  MUFU.EX2 R200, R203 ;  /* 0x000000cb00c87308 */ /* 0x000ee20000000800 */
[----:B------:R-:W-:Y:S01]  /*4a20*/  SHF.R.U32.HI R207, RZ, 0x8, R202 ;  /* 0x00000008ffcf7819 */ /* 0x000fe200000116ca */
[----:B------:R-:W-:Y:S01]  /*4a30*/  FFMA.FTZ R205, R21, UR9, -R239 ;  /* 0x0000000915cd7c23 */ /* 0x000fe200080108ef */
[----:B-1----:R-:W-:Y:S07]  /*4a40*/  F2FP.RELU.BF16.F32.PACK_AB R64, R196, R195 ;  /* 0x000000c3c440723e */ /* 0x002fee00000018ff */
[----:B------:R-:W1:Y:S01]  /*4a50*/  MUFU.EX2 R199, R209 ;  /* 0x000000d100c77308 */ /* 0x000e620000000800 */
[----:B------:R-:W-:Y:S01]  /*4a60*/  LOP3.LUT R207, R207, 0xffff, RZ, 0xc0, !PT ;  /* 0x0000ffffcfcf7812 */ /* 0x000fe200078ec0ff */
[----:B--2---:R-:W-:Y:S01]  /*4a70*/  @P2 FADD.FTZ R198, -R198, -RZ ;  /* 0x800000ffc6c62221 */ /* 0x004fe20000010100 */
[----:B------:R-:W-:Y:S07]  /*4a80*/  ISETP.LE.U32.AND P2, PT, R201, UR8, PT ;  /* 0x00000008c9007c0c */ /* 0x000fee000bf43070 */
[----:B------:R2:W-:Y:S01]  /*4a90*/  MUFU.EX2 R203, R223 ;  /* 0x000000df00cb7308 */ /* 0x0005e20000000800 */
[----:B------:R-:W-:Y:S09]  /*4aa0*/  LOP3.LUT R206, R208, 0xff, RZ, 0xc0, !PT ;  /* 0x000000ffd0ce7812 */ /* 0x000ff200078ec0ff */
[----:B------:R-:W4:Y:S01]  /*4ab0*/  MUFU.EX2 R201, R204 ;  /* 0x000000cc00c97308 */ /* 0x000f220000000800 */
[----:B---3--:R-:W-:Y:S01]  /*4ac0*/  @P0 FADD.FTZ R200, -R200, -RZ ;  /* 0x800000ffc8c80221 */ /* 0x008fe20000010100 */
[----:B------:R-:W-:Y:S08]  /*4ad0*/  ISETP.LE.U32.AND P0, PT, R207, UR8, PT ;  /* 0x00000008cf007c0c */ /* 0x000ff0000bf03070 */
[----:B------:R-:W3:Y:S01]  /*4ae0*/  MUFU.EX2 R202, R205 ;  /* 0x000000cd00ca7308 */ /* 0x000ee20000000800 */
[----:B------:R-:W-:Y:S01]  /*4af0*/  PRMT R207, R208, 0x7632, R207 ;  /* 0x00007632d0cf7816 */ /* 0x000fe200000000cf */
[----:B-1----:R-:W-:Y:S01]  /*4b00*/  @P1 FADD.FTZ R199, -R199, -RZ ;  /* 0x800000ffc7c71221 */ /* 0x002fe20000010100 */
[----:B------:R-:W-:Y:S07]  /*4b10*/  ISETP.LE.U32.AND P1, PT, R206, UR8, PT ;  /* 0x00000008ce007c0c */ /* 0x000fee000bf23070 */
[----:B------:R1:W-:Y:S01]  /*4b20*/  MUFU.EX2 R205, R225 ;  /* 0x000000e100cd7308 */ /* 0x0003e20000000800 */
[----:B------:R-:W-:Y:S01]  /*4b30*/  LOP3.LUT R206, R208, 0xffff, RZ, 0xc0, !PT ;  /* 0x0000ffffd0ce7812 */ /* 0x000fe200078ec0ff */
[----:B--2---:R-:W-:Y:S01]  /*4b40*/  FFMA.FTZ R223, R26, UR9, -R243 ;  /* 0x000000091adf7c23 */ /* 0x004fe200080108f3 */
[----:B------:R-:W-:Y:S07]  /*4b50*/  LOP3.LUT R207, R207, 0xff, RZ, 0xc0, !PT ;  /* 0x000000ffcfcf7812 */ /* 0x000fee00078ec0ff */
[----:B------:R-:W2:Y:S01]  /*4b60*/  MUFU.EX2 R204, R226 ;  /* 0x000000e200cc7308 */ /* 0x000ea20000000800 */
[----:B------:R-:W-:Y:S01]  /*4b70*/  SHF.R.U32.HI R221, RZ, 0x8, R206 ;  /* 0x00000008ffdd7819 */ /* 0x000fe200000116ce */
[----:B----4-:R-:W-:Y:S01]  /*4b80*/  @!P5 FADD.FTZ R201, -R201, -RZ ;  /* 0x800000ffc9c9d221 */ /* 0x010fe20000010100 */
[----:B------:R-:W-:Y:S01]  /*4b90*/  ISETP.LE.U32.AND P5, PT, R207, UR8, PT ;  /* 0x00000008cf007c0c */ /* 0x000fe2000bfa3070 */
[--C-:B------:R-:W-:Y:S01]  /*4ba0*/  FFMA.FTZ R209, R25, UR9, -R241.reuse ;  /* 0x0000000919d17c23 */ /* 0x100fe200080108f1 */
[----:B------:R-:W-:Y:S05]  /*4bb0*/  LOP3.LUT R221, R221, 0xffff, RZ, 0xc0, !PT ;  /* 0x0000ffffdddd7812 */ /* 0x000fea00078ec0ff */
[----:B------:R-:W4:Y:S01]  /*4bc0*/  MUFU.EX2 R207, R223 ;  /* 0x000000df00cf7308 */ /* 0x000f220000000800 */
[----:B---3--:R-:W-:Y:S01]  /*4bd0*/  @!P0 FADD.FTZ R202, -R202, -RZ ;  /* 0x800000ffcaca8221 */ /* 0x008fe20000010100 */
[----:B------:R-:W-:Y:S01]  /*4be0*/  @!P2 FADD.FTZ R203, -R203, -RZ ;  /* 0x800000ffcbcba221 */ /* 0x000fe20000010100 */
[----:B------:R-:W-:Y:S07]  /*4bf0*/  ISETP.LE.U32.AND P0, PT, R221, UR8, PT ;  /* 0x00000008dd007c0c */ /* 0x000fee000bf03070 */
[----:B------:R-:W3:Y:S01]  /*4c00*/  MUFU.EX2 R206, R209 ;  /* 0x000000d100ce7308 */ /* 0x000ee20000000800 */
[----:B------:R-:W-:Y:S01]  /*4c10*/  SHF.R.U32.HI R221, RZ, 0x18, R208 ;  /* 0x00000018ffdd7819 */ /* 0x000fe200000116d0 */
[--C-:B-1----:R-:W-:Y:S01]  /*4c20*/  FFMA.FTZ R225, R28, UR9, -R241.reuse ;  /* 0x000000091ce17c23 */ /* 0x102fe200080108f1 */
[----:B------:R-:W-:Y:S01]  /*4c30*/  F2FP.RELU.BF16.F32.PACK_AB R58, R202, R201 ;  /* 0x000000c9ca3a723e */ /* 0x000fe200000018ff */
[----:B--2---:R-:W-:Y:S01]  /*4c40*/  @!P3 FADD.FTZ R204, -R204, -RZ ;  /* 0x800000ffccccb221 */ /* 0x004fe20000010100 */
[----:B------:R-:W-:Y:S01]  /*4c50*/  ISETP.LE.U32.AND P3, PT, R210, UR8, PT ;  /* 0x00000008d2007c0c */ /* 0x000fe2000bf63070 */
[----:B------:R-:W-:Y:S01]  /*4c60*/  FFMA.FTZ R210, R29, UR9, -R241 ;  /* 0x000000091dd27c23 */ /* 0x000fe200080108f1 */
[----:B------:R-:W-:Y:S03]  /*4c70*/  ISETP.LE.U32.AND P2, PT, R221, UR8, PT ;  /* 0x00000008dd007c0c */ /* 0x000fe6000bf43070 */
[----:B------:R-:W1:Y:S01]  /*4c80*/  MUFU.EX2 R209, R225 ;  /* 0x000000e100d17308 */ /* 0x000e620000000800 */
[--C-:B------:R-:W-:Y:S01]  /*4c90*/  FFMA.FTZ R226, R27, UR9, -R243.reuse ;  /* 0x000000091be27c23 */ /* 0x100fe200080108f3 */
[----:B----4-:R-:W-:Y:S01]  /*4ca0*/  @!P5 FADD.FTZ R207, -R207, -RZ ;  /* 0x800000ffcfcfd221 */ /* 0x010fe20000010100 */
[----:B------:R-:W-:Y:S07]  /*4cb0*/  ISETP.GT.U32.AND P5, PT, R218, UR8, PT ;  /* 0x00000008da007c0c */ /* 0x000fee000bfa4070 */
[----:B------:R-:W2:Y:S01]  /*4cc0*/  MUFU.EX2 R210, R210 ;  /* 0x000000d200d27308 */ /* 0x000ea20000000800 */
[----:B------:R-:W-:Y:S04]  /*4cd0*/  IMAD.WIDE.U32 R220, R220, -0x326172a9, RZ ;  /* 0xcd9e8d57dcdc7825 */ /* 0x000fe800078e00ff */
[----:B---3--:R-:W-:Y:S01]  /*4ce0*/  @!P0 FADD.FTZ R206, -R206, -RZ ;  /* 0x800000ffcece8221 */ /* 0x008fe20000010100 */
[----:B------:R-:W-:Y:S01]  /*4cf0*/  ISETP.GT.U32.AND P0, PT, R212, UR8, PT ;  /* 0x00000008d4007c0c */ /* 0x000fe2000bf04070 */
[----:B------:R-:W-:Y:S03]  /*4d00*/  FFMA.FTZ R212, R30, UR9, -R243 ;  /* 0x000000091ed47c23 */ /* 0x000fe600080108f3 */
[----:B------:R-:W3:Y:S01]  /*4d10*/  MUFU.EX2 R208, R226 ;  /* 0x000000e200d07308 */ /* 0x000ee20000000800 */
[C---:B------:R-:W-:Y:S01]  /*4d20*/  PRMT R229, R220.reuse, 0x7770, RZ ;  /* 0x00007770dce57816 */ /* 0x040fe200000000ff */
[----:B------:R-:W-:Y:S01]  /*4d30*/  @!P1 FADD.FTZ R205, -R205, -RZ ;  /* 0x800000ffcdcd9221 */ /* 0x000fe20000010100 */
[C---:B------:R-:W-:Y:S07]  /*4d40*/  PRMT R230, R220.reuse, 0x7771, RZ ;  /* 0x00007771dce67816 */ /* 0x040fee00000000ff */
[----:B------:R-:W-:Y:S01]  /*4d50*/  MUFU.EX2 R211, R211 ;  /* 0x000000d300d37308 */ /* 0x000fe20000000800 */
[----:B------:R-:W-:Y:S01]  /*4d60*/  PRMT R231, R220, 0x7772, RZ ;  /* 0x00007772dce77816 */ /* 0x000fe200000000ff */
[----:B-1----:R-:W-:Y:S01]  /*4d70*/  @!P3 FADD.FTZ R209, -R209, -RZ ;  /* 0x800000ffd1d1b221 */ /* 0x002fe20000010100 */
[----:B------:R-:W-:Y:S07]  /*4d80*/  ISETP.GT.U32.AND P3, PT, R217, UR8, PT ;  /* 0x00000008d9007c0c */ /* 0x000fee000bf64070 */
[----:B------:R-:W1:Y:S01]  /*4d90*/  MUFU.EX2 R212, R212 ;  /* 0x000000d400d47308 */ /* 0x000e620000000800 */
[----:B------:R-:W-:Y:S01]  /*4da0*/  LOP3.LUT R217, R214, UR11, R221, 0x96, !PT ;  /* 0x0000000bd6d97c12 */ /* 0x000fe2000f8e96dd */
[----:B--2---:R-:W-:Y:S01]  /*4db0*/  @P5 FADD.FTZ R210, -R210, -RZ ;  /* 0x800000ffd2d25221 */ /* 0x004fe20000010100 */
[----:B------:R-:W-:Y:S01]  /*4dc0*/  ISETP.GT.U32.AND P5, PT, R215, UR8, PT ;  /* 0x00000008d7007c0c */ /* 0x000fe2000bfa4070 */
[--C-:B------:R-:W-:Y:S01]  /*4dd0*/  FFMA.FTZ R225, R37, UR9, -R239.reuse ;  /* 0x0000000925e17c23 */ /* 0x100fe200080108ef */
[----:B------:R-:W-:Y:S01]  /*4de0*/  LOP3.LUT R214, R133, 0xff, RZ, 0xc0, !PT ;  /* 0x000000ff85d67812 */ /* 0x000fe200078ec0ff */
[----:B------:R-:W-:Y:S01]  /*4df0*/  FFMA.FTZ R215, R32, UR9, -R239 ;  /* 0x0000000920d77c23 */ /* 0x000fe200080108ef */
[----:B------:R-:W-:Y:S01]  /*4e00*/  PRMT R232, R220, 0x7773, RZ ;  /* 0x00007773dce87816 */ /* 0x000fe200000000ff */
[----:B------:R-:W-:Y:S01]  /*4e10*/  IMAD.WIDE.U32 R220, R213, -0x326172a9, RZ ;  /* 0xcd9e8d57d5dc7825 */ /* 0x000fe200078e00ff */
[----:B------:R-:W-:Y:S01]  /*4e20*/  ISETP.GT.U32.AND P1, PT, R216, UR8, PT ;  /* 0x00000008d8007c0c */ /* 0x000fe2000bf24070 */
[----:B------:R2:W4:Y:S01]  /*4e30*/  MUFU.EX2 R213, R215 ;  /* 0x000000d700d57308 */ /* 0x0005220000000800 */
[----:B------:R-:W-:Y:S01]  /*4e40*/  LOP3.LUT R218, R217, 0xff, RZ, 0xc0, !PT ;  /* 0x000000ffd9da7812 */ /* 0x000fe200078ec0ff */
[----:B---3--:R-:W-:Y:S01]  /*4e50*/  @!P2 FADD.FTZ R208, -R208, -RZ ;  /* 0x800000ffd0d0a221 */ /* 0x008fe20000010100 */
[----:B------:R-:W-:Y:S01]  /*4e60*/  ISETP.LE.U32.AND P2, PT, R219, UR8, PT ;  /* 0x00000008db007c0c */ /* 0x000fe2000bf43070 */
[----:B-1----:R-:W-:Y:S01]  /*4e70*/  @P3 FADD.FTZ R212, -R212, -RZ ;  /* 0x800000ffd4d43221 */ /* 0x002fe20000010100 */
[----:B------:R-:W-:Y:S01]  /*4e80*/  ISETP.LE.U32.AND P3, PT, R214, UR8, PT ;  /* 0x00000008d6007c0c */ /* 0x000fe2000bf63070 */
[----:B------:R-:W-:Y:S01]  /*4e90*/  @P5 FADD.FTZ R211, -R211, -RZ ;  /* 0x800000ffd3d35221 */ /* 0x000fe20000010100 */
[----:B------:R-:W-:Y:S01]  /*4ea0*/  SHF.R.U32.HI R214, RZ, 0x18, R133 ;  /* 0x00000018ffd67819 */ /* 0x000fe20000011685 */
[----:B------:R-:W-:Y:S01]  /*4eb0*/  FFMA.FTZ R219, R33, UR9, -R239 ;  /* 0x0000000921db7c23 */ /* 0x000fe200080108ef */
[----:B------:R-:W-:Y:S01]  /*4ec0*/  PRMT R228, R220, 0x7770, RZ ;  /* 0x00007770dce47816 */ /* 0x000fe200000000ff */
[--C-:B------:R-:W-:Y:S01]  /*4ed0*/  FFMA.FTZ R216, R34, UR9, -R123.reuse ;  /* 0x0000000922d87c23 */ /* 0x100fe2000801087b */
[----:B------:R-:W-:Y:S02]  /*4ee0*/  ISETP.LE.U32.AND P5, PT, R214, UR8, PT ;  /* 0x00000008d6007c0c */ /* 0x000fe4000bfa3070 */
[C---:B------:R-:W-:Y:S01]  /*4ef0*/  PRMT R233, R220.reuse, 0x7771, RZ ;  /* 0x00007771dce97816 */ /* 0x040fe200000000ff */
[----:B------:R-:W1:Y:S01]  /*4f00*/  MUFU.EX2 R214, R219 ;  /* 0x000000db00d67308 */ /* 0x000e620000000800 */
[C---:B------:R-:W-:Y:S01]  /*4f10*/  PRMT R226, R220.reuse, 0x7772, RZ ;  /* 0x00007772dce27816 */ /* 0x040fe200000000ff */
[----:B--2---:R-:W-:Y:S01]  /*4f20*/  FFMA.FTZ R215, R35, UR9, -R123 ;  /* 0x0000000923d77c23 */ /* 0x004fe2000801087b */
[----:B------:R-:W-:Y:S07]  /*4f30*/  PRMT R227, R220, 0x7773, RZ ;  /* 0x00007773dce37816 */ /* 0x000fee00000000ff */
[----:B------:R-:W2:Y:S01]  /*4f40*/  MUFU.EX2 R216, R216 ;  /* 0x000000d800d87308 */ /* 0x000ea20000000800 */
[----:B----4-:R-:W-:Y:S01]  /*4f50*/  @!P6 FADD.FTZ R213, -R213, -RZ ;  /* 0x800000ffd5d5e221 */ /* 0x010fe20000010100 */
[----:B------:R-:W-:Y:S01]  /*4f60*/  ISETP.LE.U32.AND P6, PT, R218, UR8, PT ;  /* 0x00000008da007c0c */ /* 0x000fe2000bfc3070 */
[----:B------:R-:W-:Y:S01]  /*4f70*/  FFMA.FTZ R220, R36, UR9, -R239 ;  /* 0x0000000924dc7c23 */ /* 0x000fe200080108ef */
[----:B------:R-:W-:Y:S06]  /*4f80*/  SHF.R.U32.HI R218, RZ, 0x18, R217 ;  /* 0x00000018ffda7819 */ /* 0x000fec00000116d9 */
[----:B------:R-:W3:Y:S01]  /*4f90*/  MUFU.EX2 R215, R215 ;  /* 0x000000d700d77308 */ /* 0x000ee20000000800 */
[----:B------:R-:W-:Y:S01]  /*4fa0*/  LOP3.LUT R224, R222, UR11, R221, 0x96, !PT ;  /* 0x0000000bdee07c12 */ /* 0x000fe2000f8e96dd */
[----:B------:R-:W-:Y:S01]  /*4fb0*/  FFMA.FTZ R221, R40, UR9, -R241 ;  /* 0x0000000928dd7c23 */ /* 0x000fe200080108f1 */
[----:B------:R-:W-:Y:S01]  /*4fc0*/  @!P2 FADD.FTZ R242, -R242, -RZ ;  /* 0x800000fff2f2a221 */ /* 0x000fe20000010100 */
[----:B------:R-:W-:Y:S01]  /*4fd0*/  ISETP.GT.U32.AND P2, PT, R245, UR8, PT ;  /* 0x00000008f5007c0c */ /* 0x000fe2000bf44070 */
[----:B-1----:R-:W-:Y:S01]  /*4fe0*/  @P4 FADD.FTZ R214, -R214, -RZ ;  /* 0x800000ffd6d64221 */ /* 0x002fe20000010100 */
[C---:B------:R-:W-:Y:S01]  /*4ff0*/  PRMT R219, R217.reuse, 0x7632, R219 ;  /* 0x00007632d9db7816 */ /* 0x040fe200000000db */
[----:B------:R-:W-:Y:S01]  /*5000*/  IMAD.IADD R245, R166, 0x1, R136 ;  /* 0x00000001a6f57824 */ /* 0x000fe200078e0288 */
[----:B------:R-:W-:Y:S01]  /*5010*/  LOP3.LUT R217, R217, 0xffff, RZ, 0xc0, !PT ;  /* 0x0000ffffd9d97812 */ /* 0x000fe200078ec0ff */
[----:B--2---:R-:W-:Y:S01]  /*5020*/  @P1 FADD.FTZ R216, -R216, -RZ ;  /* 0x800000ffd8d81221 */ /* 0x004fe20000010100 */
[----:B------:R-:W-:Y:S01]  /*5030*/  ISETP.LE.U32.AND P4, PT, R218, UR8, PT ;  /* 0x00000008da007c0c */ /* 0x000fe2000bf83070 */
[----:B------:R-:W-:Y:S01]  /*5040*/  MUFU.EX2 R221, R221 ;  /* 0x000000dd00dd7308 */ /* 0x000fe20000000800 */
[----:B------:R-:W-:Y:S02]  /*5050*/  LOP3.LUT R219, R219, 0xff, RZ, 0xc0, !PT ;  /* 0x000000ffdbdb7812 */ /* 0x000fe400078ec0ff */
[----:B------:R-:W-:Y:S01]  /*5060*/  SHF.R.U32.HI R218, RZ, 0x8, R217 ;  /* 0x00000008ffda7819 */ /* 0x000fe200000116d9 */
[----:B---3--:R-:W-:Y:S01]  /*5070*/  @P0 FADD.FTZ R215, -R215, -RZ ;  /* 0x800000ffd7d70221 */ /* 0x008fe20000010100 */
[----:B------:R-:W-:Y:S05]  /*5080*/  ISETP.LE.U32.AND P1, PT, R219, UR8, PT ;  /* 0x00000008db007c0c */ /* 0x000fea000bf23070 */
[----:B------:R-:W1:Y:S01]  /*5090*/  MUFU.EX2 R217, R220 ;  /* 0x000000dc00d97308 */ /* 0x000e620000000800 */
[----:B------:R-:W-:Y:S02]  /*50a0*/  LOP3.LUT R219, R218, 0xffff, RZ, 0xc0, !PT ;  /* 0x0000ffffdadb7812 */ /* 0x000fe400078ec0ff */
[C---:B------:R-:W-:Y:S07]  /*50b0*/  LOP3.LUT R222, R224.reuse, 0xff, RZ, 0xc0, !PT ;  /* 0x000000ffe0de7812 */ /* 0x040fee00078ec0ff */
[----:B------:R-:W2:Y:S01]  /*50c0*/  MUFU.EX2 R218, R225 ;  /* 0x000000e100da7308 */ /* 0x000ea20000000800 */
[----:B------:R-:W-:Y:S02]  /*50d0*/  ISETP.LE.U32.AND P0, PT, R219, UR8, PT ;  /* 0x00000008db007c0c */ /* 0x000fe4000bf03070 */
[----:B------:R-:W-:Y:S07]  /*50e0*/  LOP3.LUT R223, R224, 0xffff, RZ, 0xc0, !PT ;  /* 0x0000ffffe0df7812 */ /* 0x000fee00078ec0ff */
[----:B------:R-:W3:Y:S01]  /*50f0*/  MUFU.EX2 R219, R234 ;  /* 0x000000ea00db7308 */ /* 0x000ee20000000800 */
[----:B------:R-:W-:Y:S02]  /*5100*/  F2FP.RELU.BF16.F32.PACK_AB R57, R215, R216 ;  /* 0x000000d8d739723e */ /* 0x000fe400000018ff */
[----:B------:R-:W-:Y:S07]  /*5110*/  SHF.R.U32.HI R223, RZ, 0x8, R223 ;  /* 0x00000008ffdf7819 */ /* 0x000fee00000116df */
[----:B------:R4:W4:Y:S01]  /*5120*/  MUFU.EX2 R220, R235 ;  /* 0x000000eb00dc7308 */ /* 0x0009220000000800 */
[----:B-1----:R-:W-:Y:S01]  /*5130*/  @!P6 FADD.FTZ R217, -R217, -RZ ;  /* 0x800000ffd9d9e221 */ /* 0x002fe20000010100 */
[----:B------:R-:W-:Y:S01]  /*5140*/  ISETP.LE.U32.AND P6, PT, R222, UR8, PT ;  /* 0x00000008de007c0c */ /* 0x000fe2000bfc3070 */
[----:B------:R-:W-:Y:S01]  /*5150*/  FFMA.FTZ R222, R41, UR9, -R241 ;  /* 0x0000000929de7c23 */ /* 0x000fe200080108f1 */
[----:B------:R-:W-:Y:S01]  /*5160*/  LOP3.LUT R223, R223, 0xffff, RZ, 0xc0, !PT ;  /* 0x0000ffffdfdf7812 */ /* 0x000fe200078ec0ff */
[----:B--2---:R-:W-:Y:S01]  /*5170*/  @!P0 FADD.FTZ R218, -R218, -RZ ;  /* 0x800000ffdada8221 */ /* 0x004fe20000010100 */
[----:B------:R-:W-:Y:S02]  /*5180*/  PRMT R225, R224, 0x7632, R225 ;  /* 0x00007632e0e17816 */ /* 0x000fe400000000e1 */
[----:B------:R-:W-:Y:S01]  /*5190*/  ISETP.LE.U32.AND P0, PT, R223, UR8, PT ;  /* 0x00000008df007c0c */ /* 0x000fe2000bf03070 */
[----:B---3--:R-:W-:Y:S01]  /*51a0*/  @!P1 FADD.FTZ R219, -R219, -RZ ;  /* 0x800000ffdbdb9221 */ /* 0x008fe20000010100 */
[----:B------:R-:W-:Y:S01]  /*51b0*/  LOP3.LUT R225, R225, 0xff, RZ, 0xc0, !PT ;  /* 0x000000ffe1e17812 */ /* 0x000fe200078ec0ff */
[----:B------:R-:W1:Y:S01]  /*51c0*/  MUFU.EX2 R222, R222 ;  /* 0x000000de00de7308 */ /* 0x000e620000000800 */
[--C-:B------:R-:W-:Y:S01]  /*51d0*/  FFMA.FTZ R234, R42, UR9, -R243.reuse ;  /* 0x000000092aea7c23 */ /* 0x100fe200080108f3 */
[--C-:B----4-:R-:W-:Y:S01]  /*51e0*/  FFMA.FTZ R235, R43, UR9, -R243.reuse ;  /* 0x000000092beb7c23 */ /* 0x110fe200080108f3 */
[----:B------:R-:W-:Y:S01]  /*51f0*/  ISETP.LE.U32.AND P1, PT, R225, UR8, PT ;  /* 0x00000008e1007c0c */ /* 0x000fe2000bf23070 */
[----:B------:R-:W-:Y:S01]  /*5200*/  @!P4 FADD.FTZ R220, -R220, -RZ ;  /* 0x800000ffdcdcc221 */ /* 0x000fe20000010100 */
[----:B------:R-:W-:Y:S05]  /*5210*/  SHF.R.U32.HI R225, RZ, 0x18, R224 ;  /* 0x00000018ffe17819 */ /* 0x000fea00000116e0 */
[----:B------:R2:W3:Y:S01]  /*5220*/  MUFU.EX2 R223, R234 ;  /* 0x000000ea00df7308 */ /* 0x0004e20000000800 */
[----:B------:R-:W-:Y:S01]  /*5230*/  @!P6 FADD.FTZ R221, -R221, -RZ ;  /* 0x800000ffdddde221 */ /* 0x000fe20000010100 */
[----:B------:R-:W-:Y:S08]  /*5240*/  ISETP.LE.U32.AND P6, PT, R228, UR8, PT ;  /* 0x00000008e4007c0c */ /* 0x000ff0000bfc3070 */
[----:B------:R-:W4:Y:S01]  /*5250*/  MUFU.EX2 R224, R235 ;  /* 0x000000eb00e07308 */ /* 0x000f220000000800 */
[----:B------:R-:W-:Y:S09]  /*5260*/  ISETP.LE.U32.AND P4, PT, R225, UR8, PT ;  /* 0x00000008e1007c0c */ /* 0x000ff2000bf83070 */
[----:B------:R-:W4:Y:S01]  /*5270*/  MUFU.EX2 R225, R236 ;  /* 0x000000ec00e17308 */ /* 0x000f220000000800 */
[----:B-1----:R-:W-:Y:S01]  /*5280*/  @!P0 FADD.FTZ R222, -R222, -RZ ;  /* 0x800000ffdede8221 */ /* 0x002fe20000010100 */
[----:B------:R-:W-:Y:S01]  /*5290*/  ISETP.GT.U32.AND P0, PT, R233, UR8, PT ;  /* 0x00000008e9007c0c */ /* 0x000fe2000bf04070 */
[--C-:B------:R-:W-:Y:S07]  /*52a0*/  FFMA.FTZ R233, R47, UR9, -R243.reuse ;  /* 0x000000092fe97c23 */ /* 0x100fee00080108f3 */
[----:B------:R1:W1:Y:S01]  /*52b0*/  MUFU.EX2 R228, R237 ;  /* 0x000000ed00e47308 */ /* 0x0002620000000800 */
[----:B--2---:R-:W-:Y:S01]  /*52c0*/  FFMA.FTZ R234, R46, UR9, -R243 ;  /* 0x000000092eea7c23 */ /* 0x004fe200080108f3 */
[----:B---3--:R-:W-:Y:S01]  /*52d0*/  @!P1 FADD.FTZ R223, -R223, -RZ ;  /* 0x800000ffdfdf9221 */ /* 0x008fe20000010100 */
[----:B------:R-:W-:Y:S01]  /*52e0*/  ISETP.GT.U32.AND P1, PT, R226, UR8, PT ;  /* 0x00000008e2007c0c */ /* 0x000fe2000bf24070 */
[----:B----4-:R-:W-:Y:S01]  /*52f0*/  @!P4 FADD.FTZ R224, -R224, -RZ ;  /* 0x800000ffe0e0c221 */ /* 0x010fe20000010100 */
[----:B------:R-:W-:Y:S01]  /*5300*/  ISETP.GT.U32.AND P4, PT, R227, UR8, PT ;  /* 0x00000008e3007c0c */ /* 0x000fe2000bf84070 */
[--C-:B------:R-:W-:Y:S04]  /*5310*/  FFMA.FTZ R235, R48, UR9, -R239.reuse ;  /* 0x0000000930eb7c23 */ /* 0x100fe800080108ef */
[----:B------:R2:W3:Y:S01]  /*5320*/  MUFU.EX2 R227, R233 ;  /* 0x000000e900e37308 */ /* 0x0004e20000000800 */
[----:B------:R-:W-:Y:S01]  /*5330*/  @!P6 FADD.FTZ R225, -R225, -RZ ;  /* 0x800000ffe1e1e221 */ /* 0x000fe20000010100 */
[----:B------:R-:W-:Y:S01]  /*5340*/  ISETP.LE.U32.AND P6, PT, R229, UR8, PT ;  /* 0x00000008e5007c0c */ /* 0x000fe2000bfc3070 */
[----:B------:R-:W-:Y:S07]  /*5350*/  FFMA.FTZ R236, R49, UR9, -R239 ;  /* 0x0000000931ec7c23 */ /* 0x000fee00080108ef */
[----:B------:R4:W4:Y:S01]  /*5360*/  MUFU.EX2 R226, R234 ;  /* 0x000000ea00e27308 */ /* 0x0009220000000800 */
[----:B-1----:R-:W-:Y:S01]  /*5370*/  FFMA.FTZ R237, R51, UR9, -R123 ;  /* 0x0000000933ed7c23 */ /* 0x002fe2000801087b */
[----:B------:R-:W-:Y:S01]  /*5380*/  @P0 FADD.FTZ R228, -R228, -RZ ;  /* 0x800000ffe4e40221 */ /* 0x000fe20000010100 */
[----:B------:R-:W-:Y:S07]  /*5390*/  ISETP.GT.U32.AND P0, PT, R230, UR8, PT ;  /* 0x00000008e6007c0c */ /* 0x000fee000bf04070 */
[----:B------:R-:W1:Y:S01]  /*53a0*/  MUFU.EX2 R229, R235 ;  /* 0x000000eb00e57308 */ /* 0x000e620000000800 */
[----:B------:R-:W-:Y:S01]  /*53b0*/  FFMA.FTZ R239, R65, UR9, -R239 ;  /* 0x0000000941ef7c23 */ /* 0x000fe200080108ef */
[----:B------:R-:W-:Y:S08]  /*53c0*/  F2FP.RELU.BF16.F32.PACK_AB R65, R214, R213 ;  /* 0x000000d5d641723e */ /* 0x000ff000000018ff */
[----:B------:R-:W1:Y:S01]  /*53d0*/  MUFU.EX2 R230, R236 ;  /* 0x000000ec00e67308 */ /* 0x000e620000000800 */
[----:B--2---:R-:W-:Y:S01]  /*53e0*/  PRMT R233, R133, 0x7632, R233 ;  /* 0x0000763285e97816 */ /* 0x004fe200000000e9 */
[----:B---3--:R-:W-:Y:S01]  /*53f0*/  @P4 FADD.FTZ R227, -R227, -RZ ;  /* 0x800000ffe3e34221 */ /* 0x008fe20000010100 */
[----:B------:R-:W-:Y:S07]  /*5400*/  LOP3.LUT R133, R133, 0xffff, RZ, 0xc0, !PT ;  /* 0x0000ffff85857812 */ /* 0x000fee00078ec0ff */
[----:B------:R-:W-:Y:S01]  /*5410*/  MUFU.EX2 R239, R239 ;  /* 0x000000ef00ef7308 */ /* 0x000fe20000000800 */
[----:B------:R-:W-:Y:S01]  /*5420*/  LOP3.LUT R233, R233, 0xff, RZ, 0xc0, !PT ;  /* 0x000000ffe9e97812 */ /* 0x000fe200078ec0ff */
[----:B----4-:R-:W-:Y:S01]  /*5430*/  FFMA.FTZ R234, R50, UR9, -R123 ;  /* 0x0000000932ea7c23 */ /* 0x010fe2000801087b */
[----:B------:R-:W-:Y:S01]  /*5440*/  @P1 FADD.FTZ R226, -R226, -RZ ;  /* 0x800000ffe2e21221 */ /* 0x000fe20000010100 */
[----:B------:R-:W-:Y:S01]  /*5450*/  ISETP.GT.U32.AND P1, PT, R231, UR8, PT ;  /* 0x00000008e7007c0c */ /* 0x000fe2000bf24070 */
[----:B-1----:R-:W-:Y:S01]  /*5460*/  @!P6 FADD.FTZ R229, -R229, -RZ ;  /* 0x800000ffe5e5e221 */ /* 0x002fe20000010100 */
[----:B------:R-:W-:Y:S04]  /*5470*/  ISETP.LE.U32.AND P6, PT, R233, UR8, PT ;  /* 0x00000008e9007c0c */ /* 0x000fe8000bfc3070 */
[----:B------:R-:W1:Y:S01]  /*5480*/  MUFU.EX2 R231, R234 ;  /* 0x000000ea00e77308 */ /* 0x000e620000000800 */
[----:B------:R-:W-:Y:S01]  /*5490*/  ISETP.GT.U32.AND P4, PT, R232, UR8, PT ;  /* 0x00000008e8007c0c */ /* 0x000fe2000bf84070 */
[----:B------:R-:W-:Y:S01]  /*54a0*/  @P0 FADD.FTZ R230, -R230, -RZ ;  /* 0x800000ffe6e60221 */ /* 0x000fe20000010100 */
[----:B------:R-:W-:Y:S07]  /*54b0*/  SHF.R.U32.HI R133, RZ, 0x8, R133 ;  /* 0x00000008ff857819 */ /* 0x000fee0000011685 */
[----:B------:R-:W2:Y:S01]  /*54c0*/  MUFU.EX2 R233, R52 ;  /* 0x0000003400e97308 */ /* 0x000ea20000000800 */
[C---:B------:R-:W-:Y:S01]  /*54d0*/  LOP3.LUT R235, R244.reuse, 0xff, RZ, 0xc0, !PT ;  /* 0x000000fff4eb7812 */ /* 0x040fe200078ec0ff */
[--C-:B------:R-:W-:Y:S01]  /*54e0*/  FFMA.FTZ R236, R55, UR9, -R123.reuse ;  /* 0x0000000937ec7c23 */ /* 0x100fe2000801087b */
[----:B------:R-:W-:Y:S07]  /*54f0*/  LOP3.LUT R133, R133, 0xffff, RZ, 0xc0, !PT ;  /* 0x0000ffff85857812 */ /* 0x000fee00078ec0ff */
[----:B------:R-:W3:Y:S01]  /*5500*/  MUFU.EX2 R232, R237 ;  /* 0x000000ed00e87308 */ /* 0x000ee20000000800 */
[----:B------:R-:W-:Y:S01]  /*5510*/  ISETP.LE.U32.AND P0, PT, R235, UR8, PT ;  /* 0x00000008eb007c0c */ /* 0x000fe2000bf03070 */
[----:B------:R-:W-:Y:S01]  /*5520*/  FFMA.FTZ R123, R67, UR9, -R123 ;  /* 0x00000009437b7c23 */ /* 0x000fe2000801087b */
[----:B------:R-:W-:Y:S07]  /*5530*/  LOP3.LUT R55, R244, 0xffff, RZ, 0xc0, !PT ;  /* 0x0000fffff4377812 */ /* 0x000fee00078ec0ff */
[----:B------:R-:W4:Y:S01]  /*5540*/  MUFU.EX2 R237, R56 ;  /* 0x0000003800ed7308 */ /* 0x000f220000000800 */
[----:B------:R-:W-:Y:S01]  /*5550*/  F2FP.RELU.BF16.F32.PACK_AB R67, R222, R221 ;  /* 0x000000ddde43723e */ /* 0x000fe200000018ff */
[----:B-1----:R-:W-:Y:S01]  /*5560*/  @P1 FADD.FTZ R231, -R231, -RZ ;  /* 0x800000ffe7e71221 */ /* 0x002fe20000010100 */
[----:B------:R-:W-:Y:S07]  /*5570*/  ISETP.LE.U32.AND P1, PT, R133, UR8, PT ;  /* 0x0000000885007c0c */ /* 0x000fee000bf23070 */
[----:B------:R-:W1:Y:S01]  /*5580*/  MUFU.EX2 R234, R53 ;  /* 0x0000003500ea7308 */ /* 0x000e620000000800 */
[----:B------:R-:W-:Y:S01]  /*5590*/  SHF.R.U32.HI R55, RZ, 0x8, R55 ;  /* 0x00000008ff377819 */ /* 0x000fe20000011637 */
[----:B--2---:R-:W-:Y:S01]  /*55a0*/  @!P3 FADD.FTZ R233, -R233, -RZ ;  /* 0x800000ffe9e9b221 */ /* 0x004fe20000010100 */
[----:B------:R-:W-:Y:S07]  /*55b0*/  PRMT R52, R244, 0x7632, R52 ;  /* 0x00007632f4347816 */ /* 0x000fee0000000034 */
[----:B------:R2:W2:Y:S01]  /*55c0*/  MUFU.EX2 R235, R54 ;  /* 0x0000003600eb7308 */ /* 0x0004a20000000800 */
[----:B------:R-:W-:Y:S01]  /*55d0*/  SHF.R.U32.HI R244, RZ, 0x18, R244 ;  /* 0x00000018fff47819 */ /* 0x000fe200000116f4 */
[----:B---3--:R-:W-:Y:S01]  /*55e0*/  @P4 FADD.FTZ R232, -R232, -RZ ;  /* 0x800000ffe8e84221 */ /* 0x008fe20000010100 */
[----:B------:R-:W-:Y:S07]  /*55f0*/  LOP3.LUT R52, R52, 0xff, RZ, 0xc0, !PT ;  /* 0x000000ff34347812 */ /* 0x000fee00078ec0ff */
[----:B------:R-:W3:Y:S01]  /*5600*/  MUFU.EX2 R236, R236 ;  /* 0x000000ec00ec7308 */ /* 0x000ee20000000800 */
[----:B------:R-:W-:Y:S01]  /*5610*/  LOP3.LUT R55, R55, 0xffff, RZ, 0xc0, !PT ;  /* 0x0000ffff37377812 */ /* 0x000fe200078ec0ff */
[----:B----4-:R-:W-:Y:S01]  /*5620*/  @!P0 FADD.FTZ R237, -R237, -RZ ;  /* 0x800000ffeded8221 */ /* 0x010fe20000010100 */
[----:B------:R-:W-:Y:S01]  /*5630*/  ISETP.LE.U32.AND P3, PT, R52, UR8, PT ;  /* 0x0000000834007c0c */ /* 0x000fe2000bf63070 */
[----:B------:R-:W-:Y:S01]  /*5640*/  IMAD.IADD R133, R0, 0x1, R3 ;  /* 0x0000000100857824 */ /* 0x000fe200078e0203 */
[----:B------:R-:W-:Y:S01]  /*5650*/  F2FP.RELU.BF16.F32.PACK_AB R56, R189, R188 ;  /* 0x000000bcbd38723e */ /* 0x000fe200000018ff */
[----:B-1----:R-:W-:Y:S01]  /*5660*/  @!P1 FADD.FTZ R234, -R234, -RZ ;  /* 0x800000ffeaea9221 */ /* 0x002fe20000010100 */
[----:B------:R-:W-:Y:S02]  /*5670*/  ISETP.GT.U32.AND P1, PT, R122, UR8, PT ;  /* 0x000000087a007c0c */ /* 0x000fe4000bf24070 */
[----:B------:R-:W-:Y:S01]  /*5680*/  F2FP.RELU.BF16.F32.PACK_AB R52, R200, R199 ;  /* 0x000000c7c834723e */ /* 0x000fe200000018ff */
[----:B------:R1:W-:Y:S01]  /*5690*/  STS [R137], R56 ;  /* 0x0000003889007388 */ /* 0x0003e20000000800 */
[----:B--2---:R-:W-:Y:S01]  /*56a0*/  F2FP.RELU.BF16.F32.PACK_AB R54, R198, R197 ;  /* 0x000000c5c636723e */ /* 0x004fe200000018ff */
[----:B------:R-:W-:Y:S01]  /*56b0*/  @!P6 FADD.FTZ R235, -R235, -RZ ;  /* 0x800000ffebebe221 */ /* 0x000fe20000010100 */
[----:B------:R-:W-:Y:S01]  /*56c0*/  F2FP.RELU.BF16.F32.PACK_AB R122, R192, R191 ;  /* 0x000000bfc07a723e */ /* 0x000fe200000018ff */
[----:B---3--:R-:W-:Y:S01]  /*56d0*/  @!P5 FADD.FTZ R236, -R236, -RZ ;  /* 0x800000ffececd221 */ /* 0x008fe20000010100 */
[----:B------:R-:W-:Y:S01]  /*56e0*/  ISETP.GT.U32.AND P5, PT, R120, UR8, PT ;  /* 0x0000000878007c0c */ /* 0x000fe2000bfa4070 */
[----:B------:R-:W-:Y:S01]  /*56f0*/  @!P3 FADD.FTZ R238, -R238, -RZ ;  /* 0x800000ffeeeeb221 */ /* 0x000fe20000010100 */
[----:B------:R-:W-:Y:S02]  /*5700*/  ISETP.GT.U32.AND P3, PT, R246, UR8, PT ;  /* 0x00000008f6007c0c */ /* 0x000fe4000bf64070 */
[----:B------:R-:W-:Y:S01]  /*5710*/  F2FP.RELU.BF16.F32.PACK_AB R246, R186, R185 ;  /* 0x000000b9baf6723e */ /* 0x000fe200000018ff */
[----:B------:R-:W-:Y:S01]  /*5720*/  @P1 FADD.FTZ R239, -R239, -RZ ;  /* 0x800000ffefef1221 */ /* 0x000fe20000010100 */
[----:B------:R-:W-:Y:S02]  /*5730*/  ISETP.LE.U32.AND P1, PT, R244, UR8, PT ;  /* 0x00000008f4007c0c */ /* 0x000fe4000bf23070 */
[----:B------:R-:W-:Y:S01]  /*5740*/  F2FP.RELU.BF16.F32.PACK_AB R244, R190, R187 ;  /* 0x000000bbbef4723e */ /* 0x000fe200000018ff */
[----:B------:R2:W-:Y:S01]  /*5750*/  STS [R137+0x400], R246 ;  /* 0x000400f689007388 */ /* 0x0005e20000000800 */
[----:B------:R-:W-:Y:S02]  /*5760*/  F2FP.RELU.BF16.F32.PACK_AB R120, R194, R193 ;  /* 0x000000c1c278723e */ /* 0x000fe400000018ff */
[----:B------:R-:W-:Y:S01]  /*5770*/  ISETP.LE.U32.AND P4, PT, R55, UR8, PT ;  /* 0x0000000837007c0c */ /* 0x000fe2000bf83070 */
[----:B------:R3:W-:Y:S01]  /*5780*/  STS [R169], R54 ;  /* 0x00000036a9007388 */ /* 0x0007e20000000800 */
[----:B------:R-:W-:Y:S02]  /*5790*/  F2FP.RELU.BF16.F32.PACK_AB R55, R210, R209 ;  /* 0x000000d1d237723e */ /* 0x000fe400000018ff */
[----:B------:R-:W-:Y:S01]  /*57a0*/  F2FP.RELU.BF16.F32.PACK_AB R53, R211, R212 ;  /* 0x000000d4d335723e */ /* 0x000fe200000018ff */
[----:B------:R4:W-:Y:S01]  /*57b0*/  STS [R169+0x400], R52 ;  /* 0x00040034a9007388 */ /* 0x0009e20000000800 */
[----:B------:R-:W-:Y:S02]  /*57c0*/  ISETP.LE.U32.AND P0, PT, R248, UR8, PT ;  /* 0x00000008f8007c0c */ /* 0x000fe4000bf03070 */
[----:B-1----:R-:W-:Y:S01]  /*57d0*/  F2FP.RELU.BF16.F32.PACK_AB R56, R204, R203 ;  /* 0x000000cbcc38723e */ /* 0x002fe200000018ff */
[----:B------:R1:W-:Y:S01]  /*57e0*/  STS [R137+0x2000], R244 ;  /* 0x002000f489007388 */ /* 0x0003e20000000800 */
[----:B------:R-:W3:Y:S01]  /*57f0*/  MUFU.EX2 R248, R123 ;  /* 0x0000007b00f87308 */ /* 0x000ee20000000800 */
[----:B------:R-:W-:Y:S02]  /*5800*/  ISETP.GT.U32.AND P6, PT, R121, UR8, PT ;  /* 0x0000000879007c0c */ /* 0x000fe4000bfc4070 */
[----:B------:R1:W-:Y:S01]  /*5810*/  STS [R137+0x2400], R122 ;  /* 0x0024007a89007388 */ /* 0x0003e20000000800 */
[----:B------:R-:W-:Y:S01]  /*5820*/  @!P4 FADD.FTZ R240, -R240, -RZ ;  /* 0x800000fff0f0c221 */ /* 0x000fe20000010100 */
[----:B------:R-:W-:Y:S02]  /*5830*/  ISETP.GT.U32.AND P4, PT, R247, UR8, PT ;  /* 0x00000008f7007c0c */ /* 0x000fe4000bf84070 */
[----:B------:R-:W-:Y:S03]  /*5840*/  STS [R169+0x2000], R120 ;  /* 0x00200078a9007388 */ /* 0x000fe60000000800 */
[----:B------:R-:W1:Y:S01]  /*5850*/  MUFU.EX2 R247, R62 ;  /* 0x0000003e00f77308 */ /* 0x000e620000000800 */
[----:B------:R-:W-:Y:S09]  /*5860*/  STS [R169+0x2400], R64 ;  /* 0x00240040a9007388 */ /* 0x000ff20000000800 */
[----:B--2---:R-:W2:Y:S01]  /*5870*/  MUFU.EX2 R246, R63 ;  /* 0x0000003f00f67308 */ /* 0x004ea20000000800 */
[----:B------:R-:W-:Y:S01]  /*5880*/  @P6 FADD.FTZ R249, -R249, -RZ ;  /* 0x800000fff9f96221 */ /* 0x000fe20000010100 */
[----:B------:R2:W-:Y:S01]  /*5890*/  STS [R139+0x400], R56 ;  /* 0x000400388b007388 */ /* 0x0005e20000000800 */
[----:B---3--:R-:W-:Y:S01]  /*58a0*/  F2FP.RELU.BF16.F32.PACK_AB R54, R206, R205 ;  /* 0x000000cdce36723e */ /* 0x008fe200000018ff */
[----:B------:R-:W-:Y:S02]  /*58b0*/  @P5 FADD.FTZ R248, -R248, -RZ ;  /* 0x800000fff8f85221 */ /* 0x000fe40000010100 */
[----:B------:R3:W-:Y:S01]  /*58c0*/  STS [R139], R58 ;  /* 0x0000003a8b007388 */ /* 0x0007e20000000800 */
[----:B----4-:R-:W-:Y:S02]  /*58d0*/  F2FP.RELU.BF16.F32.PACK_AB R52, R208, R207 ;  /* 0x000000cfd034723e */ /* 0x010fe400000018ff */
[----:B------:R-:W-:Y:S01]  /*58e0*/  F2FP.RELU.BF16.F32.PACK_AB R251, R248, R249 ;  /* 0x000000f9f8fb723e */ /* 0x000fe200000018ff */
[----:B------:R4:W-:Y:S01]  /*58f0*/  STS [R168], R65 ;  /* 0x00000041a8007388 */ /* 0x0009e20000000800 */
[----:B-1----:R-:W-:Y:S01]  /*5900*/  FFMA.FTZ R244, R61, UR9, -R241 ;  /* 0x000000093df47c23 */ /* 0x002fe200080108f1 */
[----:B------:R-:W-:Y:S01]  /*5910*/  F2FP.RELU.BF16.F32.PACK_AB R61, R218, R217 ;  /* 0x000000d9da3d723e */ /* 0x000fe200000018ff */
[----:B------:R-:W-:Y:S01]  /*5920*/  @P3 FADD.FTZ R247, -R247, -RZ ;  /* 0x800000fff7f73221 */ /* 0x000fe20000010100 */
[----:B------:R1:W-:Y:S01]  /*5930*/  STS [R168+0x400], R57 ;  /* 0x00040039a8007388 */ /* 0x0003e20000000800 */
[----:B--2---:R-:W-:Y:S01]  /*5940*/  @P2 FADD.FTZ R246, -R246, -RZ ;  /* 0x800000fff6f62221 */ /* 0x004fe20000010100 */
[----:B------:R-:W-:Y:S01]  /*5950*/  F2FP.RELU.BF16.F32.PACK_AB R122, R240, R237 ;  /* 0x000000edf07a723e */ /* 0x000fe200000018ff */
[----:B------:R-:W2:Y:S01]  /*5960*/  MUFU.EX2 R244, R244 ;  /* 0x000000f400f47308 */ /* 0x000ea20000000800 */
[----:B------:R1:W-:Y:S01]  /*5970*/  STS [R139+0x2000], R54 ;  /* 0x002000368b007388 */ /* 0x0003e20000000800 */
[----:B------:R-:W-:Y:S02]  /*5980*/  FSETP.GE.FTZ.AND P2, PT, R197, RZ, PT ;  /* 0x000000ffc500720b */ /* 0x000fe40003f56000 */
[----:B------:R-:W-:Y:S01]  /*5990*/  F2FP.RELU.BF16.F32.PACK_AB R121, R246, R247 ;  /* 0x000000f7f679723e */ /* 0x000fe200000018ff */
[----:B------:R1:W-:Y:S01]  /*59a0*/  STS [R139+0x2400], R52 ;  /* 0x002400348b007388 */ /* 0x0003e20000000800 */
[----:B------:R-:W-:Y:S03]  /*59b0*/  FSETP.GE.FTZ.AND P3, PT, R213, RZ, PT ;  /* 0x000000ffd500720b */ /* 0x000fe60003f76000 */
[----:B------:R1:W-:Y:S01]  /*59c0*/  STS [R168+0x2000], R55 ;  /* 0x00200037a8007388 */ /* 0x0003e20000000800 */
[----:B------:R-:W-:Y:S01]  /*59d0*/  FFMA.FTZ R56, R59, UR9, -R243 ;  /* 0x000000093b387c23 */ /* 0x000fe200080108f3 */
[----:B------:R-:W-:Y:S01]  /*59e0*/  F2FP.RELU.BF16.F32.PACK_AB R59, R220, R219 ;  /* 0x000000dbdc3b723e */ /* 0x000fe200000018ff */
[----:B------:R-:W1:Y:S01]  /*59f0*/  MUFU.EX2 R243, R60 ;  /* 0x0000003c00f37308 */ /* 0x000e620000000800 */
[----:B------:R1:W-:Y:S01]  /*5a00*/  STS [R168+0x2400], R53 ;  /* 0x00240035a8007388 */ /* 0x0003e20000000800 */
[----:B---3--:R-:W-:Y:S01]  /*5a10*/  F2FP.RELU.BF16.F32.PACK_AB R58, R232, R231 ;  /* 0x000000e7e83a723e */ /* 0x008fe200000018ff */
[----:B--2---:R-:W-:Y:S07]  /*5a20*/  @P4 FADD.FTZ R244, -R244, -RZ ;  /* 0x800000fff4f44221 */ /* 0x004fee0000010100 */
[----:B------:R2:W3:Y:S01]  /*5a30*/  MUFU.EX2 R241, R56 ;  /* 0x0000003800f17308 */ /* 0x0004e20000000800 */
[----:B------:R-:W-:Y:S01]  /*5a40*/  STS [R136], R61 ;  /* 0x0000003d88007388 */ /* 0x000fe20000000800 */
[----:B----4-:R-:W-:Y:S02]  /*5a50*/  F2FP.RELU.BF16.F32.PACK_AB R65, R224, R223 ;  /* 0x000000dfe041723e */ /* 0x010fe400000018ff */
[----:B------:R-:W-:Y:S01]  /*5a60*/  FSETP.GE.FTZ.AND P4, PT, R202, RZ, PT ;  /* 0x000000ffca00720b */ /* 0x000fe20003f96000 */
[----:B------:R-:W-:Y:S01]  /*5a70*/  STS [R136+0x400], R59 ;  /* 0x0004003b88007388 */ /* 0x000fe20000000800 */
[----:B-1----:R-:W-:Y:S03]  /*5a80*/  F2FP.RELU.BF16.F32.PACK_AB R57, R234, R233 ;  /* 0x000000e9ea39723e */ /* 0x002fe600000018ff */
[----:B------:R-:W-:Y:S01]  /*5a90*/  STS [R245+0x400], R58 ;  /* 0x0004003af5007388 */ /* 0x000fe20000000800 */
[----:B------:R-:W-:Y:S01]  /*5aa0*/  F2FP.RELU.BF16.F32.PACK_AB R54, R228, R225 ;  /* 0x000000e1e436723e */ /* 0x000fe200000018ff */
[----:B------:R-:W-:Y:S01]  /*5ab0*/  @!P0 FADD.FTZ R243, -R243, -RZ ;  /* 0x800000fff3f38221 */ /* 0x000fe20000010100 */
[----:B------:R-:W-:Y:S02]  /*5ac0*/  FSETP.GE.FTZ.AND P0, PT, R188, RZ, PT ;  /* 0x000000ffbc00720b */ /* 0x000fe40003f16000 */
[----:B--2---:R-:W-:Y:S01]  /*5ad0*/  F2FP.RELU.BF16.F32.PACK_AB R56, R230, R229 ;  /* 0x000000e5e638723e */ /* 0x004fe200000018ff */
[----:B---3--:R-:W-:Y:S01]  /*5ae0*/  @!P1 FADD.FTZ R241, -R241, -RZ ;  /* 0x800000fff1f19221 */ /* 0x008fe20000010100 */
[----:B------:R-:W-:Y:S02]  /*5af0*/  F2FP.RELU.BF16.F32.PACK_AB R52, R227, R226 ;  /* 0x000000e2e334723e */ /* 0x000fe400000018ff */
[----:B------:R-:W-:Y:S01]  /*5b00*/  F2FP.RELU.BF16.F32.PACK_AB R55, R236, R235 ;  /* 0x000000ebec37723e */ /* 0x000fe200000018ff */
[----:B------:R-:W-:Y:S01]  /*5b10*/  STS [R245], R56 ;  /* 0x00000038f5007388 */ /* 0x000fe20000000800 */
[----:B------:R-:W-:Y:S02]  /*5b20*/  F2FP.RELU.BF16.F32.PACK_AB R120, R241, R238 ;  /* 0x000000eef178723e */ /* 0x000fe400000018ff */
[----:B------:R-:W-:Y:S01]  /*5b30*/  F2FP.RELU.BF16.F32.PACK_AB R53, R239, R242 ;  /* 0x000000f2ef35723e */ /* 0x000fe200000018ff */
[----:B------:R-:W-:Y:S01]  /*5b40*/  STS [R136+0x2000], R67 ;  /* 0x0020004388007388 */ /* 0x000fe20000000800 */
[----:B------:R-:W-:Y:S02]  /*5b50*/  F2FP.RELU.BF16.F32.PACK_AB R123, R244, R243 ;  /* 0x000000f3f47b723e */ /* 0x000fe400000018ff */
[----:B------:R-:W-:Y:S01]  /*5b60*/  FSETP.GE.FTZ.AND P1, PT, R198, RZ, PT ;  /* 0x000000ffc600720b */ /* 0x000fe20003f36000 */
[----:B------:R-:W-:Y:S04]  /*5b70*/  STS [R136+0x2400], R65 ;  /* 0x0024004188007388 */ /* 0x000fe80000000800 */
[----:B------:R-:W-:Y:S04]  /*5b80*/  STS [R245+0x2000], R54 ;  /* 0x00200036f5007388 */ /* 0x000fe80000000800 */
[----:B------:R-:W-:Y:S04]  /*5b90*/  STS [R245+0x2400], R52 ;  /* 0x00240034f5007388 */ /* 0x000fe80000000800 */
[----:B------:R-:W-:Y:S04]  /*5ba0*/  STS [R140], R57 ;  /* 0x000000398c007388 */ /* 0x000fe80000000800 */
[----:B------:R-:W-:Y:S04]  /*5bb0*/  STS [R140+0x400], R55 ;  /* 0x000400378c007388 */ /* 0x000fe80000000800 */
[----:B------:R-:W-:Y:S04]  /*5bc0*/  STS [R172], R53 ;  /* 0x00000035ac007388 */ /* 0x000fe80000000800 */
[----:B------:R-:W-:Y:S04]  /*5bd0*/  STS [R172+0x400], R251 ;  /* 0x000400fbac007388 */ /* 0x000fe80000000800 */
[----:B------:R-:W-:Y:S04]  /*5be0*/  STS [R140+0x2000], R122 ;  /* 0x0020007a8c007388 */ /* 0x000fe80000000800 */
[----:B------:R-:W-:Y:S04]  /*5bf0*/  STS [R140+0x2400], R120 ;  /* 0x002400788c007388 */ /* 0x000fe80000000800 */
[----:B------:R-:W-:Y:S04]  /*5c00*/  STS [R172+0x2000], R123 ;  /* 0x0020007bac007388 */ /* 0x000fe80000000800 */
[----:B------:R-:W-:Y:S04]  /*5c10*/  STS [R172+0x2400], R121 ;  /* 0x00240079ac007388 */ /* 0x000fe80000000800 */
[----:B------:R-:W-:Y:S08]  /*5c20*/  LDSM.16.M88.4 R64, [R132+0x4000] ;  /* 0x004000008440783b */ /* 0x000ff00000000200 */
[----:B------:R-:W1:Y:S08]  /*5c30*/  LDSM.16.M88.4 R52, [R0+0x2000] ;  /* 0x002000000034783b */ /* 0x000e700000000200 */
[----:B------:R-:W2:Y:S08]  /*5c40*/  LDSM.16.M88.4 R60, [R132+0x5000] ;  /* 0x00500000843c783b */ /* 0x000eb00000000200 */
[----:B------:R-:W3:Y:S08]  /*5c50*/  LDSM.16.M88.4 R56, [R0+0x2400] ;  /* 0x002400000038783b */ /* 0x000ef00000000200 */
[----:B------:R-:W4:Y:S08]  /*5c60*/  LDSM.16.M88.4 R100, [R0+0x2800] ;  /* 0x002800000064783b */ /* 0x000f300000000200 */
[----:B------:R-:W4:Y:S01]  /*5c70*/  LDSM.16.M88.4 R104, [R0+0x2c00] ;  /* 0x002c00000068783b */ /* 0x000f220000000200 */
[-C--:B-1----:R-:W-:Y:S07]  /*5c80*/  HMMA.16816.F32.BF16 R4, R64, R52.reuse, RZ ;  /* 0x000000344004723c */ /* 0x082fee00000418ff */
[----:B------:R-:W-:Y:S01]  /*5c90*/  LDSM.16.M88.4 R108, [R125+0x4000] ;  /* 0x004000007d6c783b */ /* 0x000fe20000000200 */
[C---:B--2---:R-:W-:Y:S07]  /*5ca0*/  HMMA.16816.F32.BF16 R8, R60.reuse, R52, RZ ;  /* 0x000000343c08723c */ /* 0x044fee00000418ff */
[----:B------:R-:W1:Y:S01]  /*5cb0*/  LDSM.16.M88.4 R112, [R133+0x2000] ;  /* 0x002000008570783b */ /* 0x000e620000000200 */
[-C--:B------:R-:W-:Y:S07]  /*5cc0*/  HMMA.16816.F32.BF16 R12, R60, R54.reuse, RZ ;  /* 0x000000363c0c723c */ /* 0x080fee00000418ff */
[----:B------:R-:W2:Y:S01]  /*5cd0*/  LDSM.16.M88.4 R116, [R125+0x5000] ;  /* 0x005000007d74783b */ /* 0x000ea20000000200 */
[C---:B------:R-:W-:Y:S07]  /*5ce0*/  HMMA.16816.F32.BF16 R16, R64.reuse, R54, RZ ;  /* 0x000000364010723c */ /* 0x040fee00000418ff */
[----:B------:R-:W-:Y:S01]  /*5cf0*/  LDSM.16.M88.4 R120, [R133+0x2c00] ;  /* 0x002c00008578783b */ /* 0x000fe20000000200 */
[-C--:B---3--:R-:W-:Y:S08]  /*5d00*/  HMMA.16816.F32.BF16 R20, R64, R56.reuse, RZ ;  /* 0x000000384014723c */ /* 0x088ff000000418ff */
[C---:B------:R-:W-:Y:S08]  /*5d10*/  HMMA.16816.F32.BF16 R24, R60.reuse, R56, RZ ;  /* 0x000000383c18723c */ /* 0x040ff000000418ff */
[-C--:B------:R-:W-:Y:S08]  /*5d20*/  HMMA.16816.F32.BF16 R28, R60, R58.reuse, RZ ;  /* 0x0000003a3c1c723c */ /* 0x080ff000000418ff */
[C---:B------:R-:W-:Y:S08]  /*5d30*/  HMMA.16816.F32.BF16 R32, R64.reuse, R58, RZ ;  /* 0x0000003a4020723c */ /* 0x040ff000000418ff */
[-C--:B----4-:R-:W-:Y:S08]  /*5d40*/  HMMA.16816.F32.BF16 R36, R64, R100.reuse, RZ ;  /* 0x000000644024723c */ /* 0x090ff000000418ff */
[C---:B------:R-:W-:Y:S08]  /*5d50*/  HMMA.16816.F32.BF16 R40, R60.reuse, R100, RZ ;  /* 0x000000643c28723c */ /* 0x040ff000000418ff */
[-C--:B------:R-:W-:Y:S08]  /*5d60*/  HMMA.16816.F32.BF16 R44, R60, R102.reuse, RZ ;  /* 0x000000663c2c723c */ /* 0x080ff000000418ff */
[C---:B------:R-:W-:Y:S01]  /*5d70*/  HMMA.16816.F32.BF16 R48, R64.reuse, R102, RZ ;  /* 0x000000664030723c */ /* 0x040fe200000418ff */
[----:B------:R-:W3:Y:S07]  /*5d80*/  LDSM.16.M88.4 R100, [R133+0x2400] ;  /* 0x002400008564783b */ /* 0x000eee0000000200 */
[-C--:B------:R-:W-:Y:S08]  /*5d90*/  HMMA.16816.F32.BF16 R52, R64, R104.reuse, RZ ;  /* 0x000000684034723c */ /* 0x080ff000000418ff */
[C---:B------:R-:W-:Y:S08]  /*5da0*/  HMMA.16816.F32.BF16 R56, R60.reuse, R104, RZ ;  /* 0x000000683c38723c */ /* 0x040ff000000418ff */
[-C--:B------:R-:W-:Y:S08]  /*5db0*/  HMMA.16816.F32.BF16 R60, R60, R106.reuse, RZ ;  /* 0x0000006a3c3c723c */ /* 0x080ff000000418ff */
[----:B------:R-:W-:Y:S01]  /*5dc0*/  HMMA.16816.F32.BF16 R64, R64, R106, RZ ;  /* 0x0000006a4040723c */ /* 0x000fe200000418ff */
[----:B------:R-:W4:Y:S07]  /*5dd0*/  LDSM.16.M88.4 R104, [R133+0x2800] ;  /* 0x002800008568783b */ /* 0x000f2e0000000200 */
[-C--:B-1----:R-:W-:Y:S08]  /*5de0*/  HMMA.16816.F32.BF16 R4, R108, R112.reuse, R4 ;  /* 0x000000706c04723c */ /* 0x082ff00000041804 */
[C---:B--2---:R-:W-:Y:S08]  /*5df0*/  HMMA.16816.F32.BF16 R8, R116.reuse, R112, R8 ;  /* 0x000000707408723c */ /* 0x044ff00000041808 */
[-C--:B------:R-:W-:Y:S03]  /*5e00*/  HMMA.16816.F32.BF16 R12, R116, R114.reuse, R12 ;  /* 0x00000072740c723c */ /* 0x080fe6000004180c */
[C---:B------:R-:W-:Y:S05]  /*5e10*/  FADD.FTZ R251, -R184.reuse, R5 ;  /* 0x00000005b8fb7221 */ /* 0x040fea0000010100 */
[C---:B------:R-:W-:Y:S08]  /*5e20*/  HMMA.16816.F32.BF16 R16, R108.reuse, R114, R16 ;  /* 0x000000726c10723c */ /* 0x040ff00000041810 */
[-C--:B---3--:R-:W-:Y:S08]  /*5e30*/  HMMA.16816.F32.BF16 R20, R108, R100.reuse, R20 ;  /* 0x000000646c14723c */ /* 0x088ff00000041814 */
[C---:B------:R-:W-:Y:S04]  /*5e40*/  HMMA.16816.F32.BF16 R24, R116.reuse, R100, R24 ;  /* 0x000000647418723c */ /* 0x040fe80000041818 */
[----:B------:R-:W-:Y:S04]  /*5e50*/  FADD.FTZ R250, -R184, R16 ;  /* 0x00000010b8fa7221 */ /* 0x000fe80000010100 */
[-C--:B------:R-:W-:Y:S03]  /*5e60*/  HMMA.16816.F32.BF16 R28, R116, R102.reuse, R28 ;  /* 0x00000066741c723c */ /* 0x080fe6000004181c */
[----:B------:R-:W-:Y:S02]  /*5e70*/  FSEL R250, R250, R184, P2 ;  /* 0x000000b8fafa7208 */ /* 0x000fe40001000000 */
[----:B------:R-:W-:Y:S03]  /*5e80*/  FSETP.GE.FTZ.AND P2, PT, R214, RZ, PT ;  /* 0x000000ffd600720b */ /* 0x000fe60003f56000 */
[C---:B------:R-:W-:Y:S04]  /*5e90*/  HMMA.16816.F32.BF16 R32, R108.reuse, R102, R32 ;  /* 0x000000666c20723c */ /* 0x040fe80000041820 */
[----:B------:R-:W-:Y:S04]  /*5ea0*/  FMUL.FTZ R250, R197, R250 ;  /* 0x000000fac5fa7220 */ /* 0x000fe80000410000 */
[-C--:B----4-:R-:W-:Y:S08]  /*5eb0*/  HMMA.16816.F32.BF16 R36, R108, R104.reuse, R36 ;  /* 0x000000686c24723c */ /* 0x090ff00000041824 */
[C---:B------:R-:W-:Y:S04]  /*5ec0*/  HMMA.16816.F32.BF16 R40, R116.reuse, R104, R40 ;  /* 0x000000687428723c */ /* 0x040fe80000041828 */
[----:B------:R-:W-:Y:S04]  /*5ed0*/  FADD.FTZ R197, -R184, R33 ;  /* 0x00000021b8c57221 */ /* 0x000fe80000010100 */
[-C--:B------:R-:W-:Y:S03]  /*5ee0*/  HMMA.16816.F32.BF16 R44, R116, R106.reuse, R44 ;  /* 0x0000006a742c723c */ /* 0x080fe6000004182c */
[-C--:B------:R-:W-:Y:S02]  /*5ef0*/  FSEL R197, R197, R184.reuse, P2 ;  /* 0x000000b8c5c57208 */ /* 0x080fe40001000000 */
[----:B------:R-:W-:Y:S03]  /*5f00*/  FSETP.GE.FTZ.AND P2, PT, R233, RZ, PT ;  /* 0x000000ffe900720b */ /* 0x000fe60003f56000 */
[C---:B------:R-:W-:Y:S04]  /*5f10*/  HMMA.16816.F32.BF16 R48, R108.reuse, R106, R48 ;  /* 0x0000006a6c30723c */ /* 0x040fe80000041830 */
[----:B------:R-:W-:Y:S04]  /*5f20*/  FMUL.FTZ R197, R214, R197 ;  /* 0x000000c5d6c57220 */ /* 0x000fe80000410000 */
[-C--:B------:R-:W-:Y:S08]  /*5f30*/  HMMA.16816.F32.BF16 R52, R108, R120.reuse, R52 ;  /* 0x000000786c34723c */ /* 0x080ff00000041834 */
[C---:B------:R-:W-:Y:S04]  /*5f40*/  HMMA.16816.F32.BF16 R56, R116.reuse, R120, R56 ;  /* 0x000000787438723c */ /* 0x040fe80000041838 */
[C---:B------:R-:W-:Y:S04]  /*5f50*/  FADD.FTZ R121, -R184.reuse, R4 ;  /* 0x00000004b8797221 */ /* 0x040fe80000010100 */
[-C--:B------:R-:W-:Y:S03]  /*5f60*/  HMMA.16816.F32.BF16 R60, R116, R122.reuse, R60 ;  /* 0x0000007a743c723c */ /* 0x080fe6000004183c */
[-C--:B------:R-:W-:Y:S01]  /*5f70*/  FSEL R121, R121, R184.reuse, P0 ;  /* 0x000000b879797208 */ /* 0x080fe20000000000 */
[----:B------:R-:W-:Y:S01]  /*5f80*/  FADD.FTZ R53, -R184, R53 ;  /* 0x00000035b8357221 */ /* 0x000fe20000010100 */
[----:B------:R-:W-:Y:S03]  /*5f90*/  FSETP.GE.FTZ.AND P0, PT, R189, RZ, PT ;  /* 0x000000ffbd00720b */ /* 0x000fe60003f16000 */
[----:B------:R-:W-:Y:S01]  /*5fa0*/  FMUL.FTZ R121, R188, R121 ;  /* 0x00000079bc797220 */ /* 0x000fe20000410000 */
[----:B------:R-:W-:Y:S01]  /*5fb0*/  FSEL R120, R251, R184, P0 ;  /* 0x000000b8fb787208 */ /* 0x000fe20000000000 */
[C---:B------:R-:W-:Y:S01]  /*5fc0*/  FADD.FTZ R188, -R184.reuse, R17 ;  /* 0x00000011b8bc7221 */ /* 0x040fe20000010100 */
[----:B------:R-:W-:Y:S01]  /*5fd0*/  FSETP.GE.FTZ.AND P0, PT, R201, RZ, PT ;  /* 0x000000ffc900720b */ /* 0x000fe20003f16000 */
[----:B------:R-:W-:Y:S01]  /*5fe0*/  FADD.FTZ R251, -R184, R20 ;  /* 0x00000014b8fb7221 */ /* 0x000fe20000010100 */
[----:B------:R-:W-:Y:S04]  /*5ff0*/  HMMA.16816.F32.BF16 R64, R108, R122, R64 ;  /* 0x0000007a6c40723c */ /* 0x000fe80000041840 */
[----:B------:R-:W-:Y:S01]  /*6000*/  FMUL.FTZ R120, R189, R120 ;  /* 0x00000078bd787220 */ /* 0x000fe20000410000 */
[-C--:B------:R-:W-:Y:S01]  /*6010*/  FSEL R189, R188, R184.reuse, P1 ;  /* 0x000000b8bcbd7208 */ /* 0x080fe20000800000 */
[----:B------:R-:W-:Y:S01]  /*6020*/  FADD.FTZ R123, -R184, R32 ;  /* 0x00000020b87b7221 */ /* 0x000fe20000010100 */
[----:B------:R-:W-:Y:S02]  /*6030*/  FSEL R188, R251, R184, P0 ;  /* 0x000000b8fbbc7208 */ /* 0x000fe40000000000 */
[----:B------:R-:W-:Y:S01]  /*6040*/  F2FP.BF16.F32.PACK_AB R120, R120, R121 ;  /* 0x000000797878723e */ /* 0x000fe200000010ff */
[----:B------:R-:W-:Y:S01]  /*6050*/  FADD.FTZ R121, -R184, R21 ;  /* 0x00000015b8797221 */ /* 0x000fe20000010100 */
[----:B------:R-:W-:Y:S01]  /*6060*/  FSETP.GE.FTZ.AND P0, PT, R218, RZ, PT ;  /* 0x000000ffda00720b */ /* 0x000fe20003f16000 */
[----:B------:R-:W-:Y:S01]  /*6070*/  FMUL.FTZ R188, R201, R188 ;  /* 0x000000bcc9bc7220 */ /* 0x000fe20000410000 */
[-C--:B------:R-:W-:Y:S01]  /*6080*/  FSEL R122, R123, R184.reuse, P3 ;  /* 0x000000b87b7a7208 */ /* 0x080fe20001800000 */
[C---:B------:R-:W-:Y:S01]  /*6090*/  FADD.FTZ R201, -R184.reuse, R37 ;  /* 0x00000025b8c97221 */ /* 0x040fe20000010100 */
[-C--:B------:R-:W-:Y:S01]  /*60a0*/  FSEL R121, R121, R184.reuse, P4 ;  /* 0x000000b879797208 */ /* 0x080fe20002000000 */
        /* <DEDUP_REMOVED lines=12> */
[----:B------:R-:W-:Y:S01]  /*6170*/  FMUL.FTZ R198, R217, R198 ;  /* 0x000000c6d9c67220 */ /* 0x000fe20000410000 */
[----:B------:R-:W-:Y:S01]  /*6180*/  FSETP.GE.FTZ.AND P1, PT, R234, RZ, PT ;  /* 0x000000ffea00720b */ /* 0x000fe20003f36000 */
[----:B------:R-:W-:Y:S01]  /*6190*/  FMUL.FTZ R201, R218, R201 ;  /* 0x000000c9dac97220 */ /* 0x000fe20000410000 */
[----:B------:R-:W-:Y:S01]  /*61a0*/  F2FP.BF16.F32.PACK_AB R250, R189, R250 ;  /* 0x000000fabdfa723e */ /* 0x000fe200000010ff */
        /* <DEDUP_REMOVED lines=9> */
[----:B------:R-:W-:Y:S02]  /*6240*/  F2FP.BF16.F32.PACK_AB R197, R197, R122 ;  /* 0x0000007ac5c5723e */ /* 0x000fe400000010ff */
[-C--:B------:R-:W-:Y:S02]  /*6250*/  FSEL R123, R123, R184.reuse, P3 ;  /* 0x000000b87b7b7208 */ /* 0x080fe40001800000 */
[-C--:B------:R-:W-:Y:S02]  /*6260*/  FSEL R122, R189, R184.reuse, P2 ;  /* 0x000000b8bd7a7208 */ /* 0x080fe40001000000 */
        /* <DEDUP_REMOVED lines=9> */
[----:B------:R-:W-:Y:S01]  /*6300*/  FADD.FTZ R122, -R183, R7 ;  /* 0x00000007b77a7221 */ /* 0x000fe20000010100 */
[----:B------:R-:W-:Y:S01]  /*6310*/  F2FP.BF16.F32.PACK_AB R201, R201, R198 ;  /* 0x000000c6c9c9723e */ /* 0x000fe200000010ff */
[----:B------:R-:W-:Y:S01]  /*6320*/  FMUL.FTZ R239, R239, R184 ;  /* 0x000000b8efef7220 */ /* 0x000fe20000410000 */
        /* <DEDUP_REMOVED lines=36> */
.L_x_536:
[C---:B------:R-:W-:Y:S01]  /*6570*/  FADD.FTZ R22, -R183.reuse, R22 ;  /* 0x00000016b7167221 */ /* 0x040fe20000010100 */
[----:B------:R-:W-:Y:S01]  /*6580*/  FADD.FTZ R4, -R183, R19 ;  /* 0x00000013b7047221 */ /* 0x000fe20000010100 */
[----:B------:R-:W-:Y:S01]  /*6590*/  FSETP.GE.FTZ.AND P1, PT, R203, RZ, PT ;  /* 0x000000ffcb00720b */ /* 0x000fe20003f36000 */
[C---:B------:R-:W-:Y:S01]  /*65a0*/  FADD.FTZ R18, -R183.reuse, R18 ;  /* 0x00000012b7127221 */ /* 0x040fe20000010100 */
[----:B------:R-:W-:Y:S01]  /*65b0*/  FSETP.GE.FTZ.AND P2, PT, R200, RZ, PT ;  /* 0x000000ffc800720b */ /* 0x000fe20003f56000 */
[----:B------:R-:W-:Y:S01]  /*65c0*/  FADD.FTZ R34, -R183, R34 ;  /* 0x00000022b7227221 */ /* 0x000fe20000010100 */
[----:B------:R-:W-:Y:S01]  /*65d0*/  FSETP.GE.FTZ.AND P3, PT, R199, RZ, PT ;  /* 0x000000ffc700720b */ /* 0x000fe20003f76000 */
[C---:B------:R-:W-:Y:S01]  /*65e0*/  FADD.FTZ R6, -R183.reuse, R35 ;  /* 0x00000023b7067221 */ /* 0x040fe20000010100 */
[-C--:B------:R-:W-:Y:S01]  /*65f0*/  FSEL R22, R22, R183.reuse, P1 ;  /* 0x000000b716167208 */ /* 0x080fe20000800000 */
[C---:B-1----:R-:W-:Y:S01]  /*6600*/  FADD.FTZ R16, -R183.reuse, R39 ;  /* 0x00000027b7107221 */ /* 0x042fe20000010100 */
[-C--:B------:R-:W-:Y:S01]  /*6610*/  FSEL R5, R4, R183.reuse, P2 ;  /* 0x000000b704057208 */ /* 0x080fe20001000000 */
[C---:B------:R-:W-:Y:S01]  /*6620*/  FADD.FTZ R4, -R183.reuse, R23 ;  /* 0x00000017b7047221 */ /* 0x040fe20000010100 */
[----:B------:R-:W-:Y:S01]  /*6630*/  FSETP.GE.FTZ.AND P1, PT, R216, RZ, PT ;  /* 0x000000ffd800720b */ /* 0x000fe20003f36000 */
[C---:B------:R-:W-:Y:S01]  /*6640*/  FADD.FTZ R50, -R183.reuse, R50 ;  /* 0x00000032b7327221 */ /* 0x040fe20000010100 */
        /* <DEDUP_REMOVED lines=18> */
[----:B------:R-:W-:Y:S01]  /*6770*/  FSEL R19, R16, R183, P1 ;  /* 0x000000b710137208 */ /* 0x000fe20000800000 */
[----:B------:R-:W-:Y:S01]  /*6780*/  FMUL.FTZ R7, R204, R7 ;  /* 0x00000007cc077220 */ /* 0x000fe20000410000 */
[----:B------:R-:W-:Y:S01]  /*6790*/  FSETP.GE.FTZ.AND P1, PT, R248, RZ, PT ;  /* 0x000000fff800720b */ /* 0x000fe20003f36000 */
[----:B------:R-:W-:Y:S01]  /*67a0*/  FADD.FTZ R54, -R183, R54 ;  /* 0x00000036b7367221 */ /* 0x000fe20000010100 */
[----:B------:R-:W-:Y:S01]  /*67b0*/  F2FP.BF16.F32.PACK_AB R18, R5, R18 ;  /* 0x000000120512723e */ /* 0x000fe200000010ff */
[----:B------:R-:W-:Y:S01]  /*67c0*/  FADD.FTZ R66, -R183, R66 ;  /* 0x00000042b7427221 */ /* 0x000fe20000010100 */
[-C--:B------:R-:W-:Y:S01]  /*67d0*/  FSEL R50, R50, R183.reuse, P6 ;  /* 0x000000b732327208 */ /* 0x080fe20003000000 */
[----:B------:R-:W-:Y:S01]  /*67e0*/  STS [R137+-0x8000], R120 ;  /* 0xff80007889007388 */ /* 0x000fe20000000800 */
[----:B------:R-:W-:Y:S01]  /*67f0*/  FSEL R5, R4, R183, P5 ;  /* 0x000000b704057208 */ /* 0x000fe20002800000 */
[----:B-----5:R-:W-:Y:S01]  /*6800*/  FADD.FTZ R13, -R182, R13 ;  /* 0x0000000db60d7221 */ /* 0x020fe20000010100 */
[----:B------:R-:W-:Y:S01]  /*6810*/  FSETP.GE.FTZ.AND P2, PT, R219, RZ, PT ;  /* 0x000000ffdb00720b */ /* 0x000fe20003f56000 */
[----:B------:R-:W-:Y:S01]  /*6820*/  FMUL.FTZ R50, R231, R50 ;  /* 0x00000032e7327220 */ /* 0x000fe20000410000 */
[----:B------:R-:W-:Y:S01]  /*6830*/  F2FP.BF16.F32.PACK_AB R17, R6, R17 ;  /* 0x000000110611723e */ /* 0x000fe200000010ff */
[----:B------:R-:W-:Y:S01]  /*6840*/  FMUL.FTZ R5, R232, R5 ;  /* 0x00000005e8057220 */ /* 0x000fe20000410000 */
[-C--:B------:R-:W-:Y:S01]  /*6850*/  FSEL R38, R38, R183.reuse, P2 ;  /* 0x000000b726267208 */ /* 0x080fe20001000000 */
[----:B------:R-:W-:Y:S01]  /*6860*/  FADD.FTZ R6, -R183, R55 ;  /* 0x00000037b7067221 */ /* 0x000fe20000010100 */
[----:B------:R-:W-:Y:S01]  /*6870*/  F2FP.BF16.F32.PACK_AB R64, R65, R64 ;  /* 0x000000404140723e */ /* 0x000fe200000010ff */
[C---:B------:R-:W-:Y:S01]  /*6880*/  FADD.FTZ R9, -R182.reuse, R9 ;  /* 0x00000009b6097221 */ /* 0x040fe20000010100 */
[----:B------:R-:W-:Y:S01]  /*6890*/  FSETP.GE.FTZ.AND P4, PT, R235, RZ, PT ;  /* 0x000000ffeb00720b */ /* 0x000fe20003f96000 */
[----:B------:R-:W-:Y:S01]  /*68a0*/  FADD.FTZ R41, -R182, R41 ;  /* 0x00000029b6297221 */ /* 0x000fe20000010100 */
[----:B------:R-:W-:Y:S01]  /*68b0*/  FSETP.GE.FTZ.AND P3, PT, R236, RZ, PT ;  /* 0x000000ffec00720b */ /* 0x000fe20003f76000 */
[----:B------:R-:W-:Y:S01]  /*68c0*/  STS [R137+-0x7c00], R64 ;  /* 0xff84004089007388 */ /* 0x000fe20000000800 */
[----:B------:R-:W-:Y:S01]  /*68d0*/  FSETP.GE.FTZ.AND P2, PT, R249, RZ, PT ;  /* 0x000000fff900720b */ /* 0x000fe20003f56000 */
[C---:B------:R-:W-:Y:S01]  /*68e0*/  FADD.FTZ R25, -R182.reuse, R25 ;  /* 0x00000019b6197221 */ /* 0x040fe20000010100 */
[----:B------:R-:W-:Y:S01]  /*68f0*/  F2FP.BF16.F32.PACK_AB R22, R7, R22 ;  /* 0x000000160716723e */ /* 0x000fe200000010ff */
[----:B------:R1:W-:Y:S01]  /*6900*/  STS [R169+-0x7c00], R18 ;  /* 0xff840012a9007388 */ /* 0x0003e20000000800 */
[----:B------:R-:W-:Y:S01]  /*6910*/  F2FP.BF16.F32.PACK_AB R50, R5, R50 ;  /* 0x000000320532723e */ /* 0x000fe200000010ff */
[----:B------:R-:W-:Y:S01]  /*6920*/  FADD.FTZ R5, -R182, R8 ;  /* 0x00000008b6057221 */ /* 0x000fe20000010100 */
        /* <DEDUP_REMOVED lines=17> */
[C---:B------:R-:W-:Y:S01]  /*6a40*/  FADD.FTZ R5, -R182.reuse, R24 ;  /* 0x00000018b6057221 */ /* 0x040fe20000010100 */
[-C--:B------:R-:W-:Y:S01]  /*6a50*/  FSEL R13, R13, R182.reuse, P1 ;  /* 0x000000b60d0d7208 */ /* 0x080fe20000800000 */
[----:B------:R-:W-:Y:S01]  /*6a60*/  STS [R169+-0x8000], R250 ;  /* 0xff8000faa9007388 */ /* 0x000fe20000000800 */
[----:B------:R-:W-:Y:S01]  /*6a70*/  FSETP.GE.FTZ.AND P1, PT, R205, RZ, PT ;  /* 0x000000ffcd00720b */ /* 0x000fe20003f36000 */
[----:B------:R-:W-:Y:S01]  /*6a80*/  FADD.FTZ R10, -R173, R10 ;  /* 0x0000000aad0a7221 */ /* 0x000fe20000010100 */
[----:B------:R-:W-:Y:S01]  /*6a90*/  FSETP.GE.FTZ.AND P4, PT, R209, RZ, PT ;  /* 0x000000ffd100720b */ /* 0x000fe20003f96000 */
[----:B------:R-:W-:Y:S01]  /*6aa0*/  FADD.FTZ R14, -R173, R14 ;  /* 0x0000000ead0e7221 */ /* 0x000fe20000010100 */
[-C--:B------:R-:W-:Y:S01]  /*6ab0*/  FSEL R8, R5, R182.reuse, P1 ;  /* 0x000000b605087208 */ /* 0x080fe20000800000 */
[----:B------:R-:W-:Y:S01]  /*6ac0*/  FADD.FTZ R5, -R182, R28 ;  /* 0x0000001cb6057221 */ /* 0x000fe20000010100 */
[----:B------:R-:W-:Y:S01]  /*6ad0*/  FSETP.GE.FTZ.AND P1, PT, R222, RZ, PT ;  /* 0x000000ffde00720b */ /* 0x000fe20003f36000 */
[----:B------:R-:W-:Y:S01]  /*6ae0*/  FMUL.FTZ R13, R194, R13 ;  /* 0x0000000dc20d7220 */ /* 0x000fe20000410000 */
[----:B------:R-:W-:Y:S01]  /*6af0*/  FSEL R9, R9, R182, P3 ;  /* 0x000000b609097208 */ /* 0x000fe20001800000 */
[----:B------:R-:W-:Y:S01]  /*6b00*/  FMUL.FTZ R6, R193, R6 ;  /* 0x00000006c1067220 */ /* 0x000fe20000410000 */
[----:B------:R-:W-:Y:S01]  /*6b10*/  FSEL R41, R41, R182, P1 ;  /* 0x000000b629297208 */ /* 0x000fe20000800000 */
[----:B------:R-:W-:Y:S01]  /*6b20*/  FADD.FTZ R26, -R173, R26 ;  /* 0x0000001aad1a7221 */ /* 0x000fe20000010100 */
[----:B------:R-:W-:Y:S01]  /*6b30*/  F2FP.BF16.F32.PACK_AB R21, R7, R54 ;  /* 0x000000360715723e */ /* 0x000fe200000010ff */
        /* <DEDUP_REMOVED lines=8> */
[----:B------:R-:W-:Y:S01]  /*6bc0*/  FMUL.FTZ R41, R222, R41 ;  /* 0x00000029de297220 */ /* 0x000fe20000410000 */
[----:B------:R-:W-:Y:S01]  /*6bd0*/  FSETP.GE.FTZ.AND P5, PT, R206, RZ, PT ;  /* 0x000000ffce00720b */ /* 0x000fe20003fb6000 */
[----:B------:R-:W-:Y:S01]  /*6be0*/  FADD.FTZ R30, -R173, R30 ;  /* 0x0000001ead1e7221 */ /* 0x000fe20000010100 */
[----:B------:R-:W-:Y:S01]  /*6bf0*/  FSETP.GE.FTZ.AND P3, PT, R210, RZ, PT ;  /* 0x000000ffd200720b */ /* 0x000fe20003f76000 */
[----:B------:R-:W-:Y:S01]  /*6c00*/  FMUL.FTZ R8, R205, R8 ;  /* 0x00000008cd087220 */ /* 0x000fe20000410000 */
[-C--:B------:R-:W-:Y:S01]  /*6c10*/  FSEL R16, R7, R182.reuse, P2 ;  /* 0x000000b607107208 */ /* 0x080fe20001000000 */
[C---:B------:R-:W-:Y:S01]  /*6c20*/  FADD.FTZ R7, -R182.reuse, R60 ;  /* 0x0000003cb6077221 */ /* 0x040fe20000010100 */
[-C--:B-1----:R-:W-:Y:S01]  /*6c30*/  FSEL R18, R5, R182.reuse, P6 ;  /* 0x000000b605127208 */ /* 0x082fe20003000000 */
[----:B------:R-:W-:Y:S01]  /*6c40*/  FADD.FTZ R5, -R182, R56 ;  /* 0x00000038b6057221 */ /* 0x000fe20000010100 */
[----:B------:R-:W-:Y:S01]  /*6c50*/  FSEL R25, R25, R182, P5 ;  /* 0x000000b619197208 */ /* 0x000fe20002800000 */
[----:B------:R-:W-:Y:S01]  /*6c60*/  FMUL.FTZ R16, R221, R16 ;  /* 0x00000010dd107220 */ /* 0x000fe20000410000 */
[----:B------:R-:W-:Y:S01]  /*6c70*/  FSEL R29, R29, R182, P3 ;  /* 0x000000b61d1d7208 */ /* 0x000fe20001800000 */
[----:B------:R-:W-:Y:S01]  /*6c80*/  FADD.FTZ R42, -R173, R42 ;  /* 0x0000002aad2a7221 */ /* 0x000fe20000010100 */
[----:B------:R-:W-:Y:S01]  /*6c90*/  F2FP.BF16.F32.PACK_AB R4, R9, R4 ;  /* 0x000000040904723e */ /* 0x000fe200000010ff */
[----:B------:R-:W-:Y:S01]  /*6ca0*/  FMUL.FTZ R25, R206, R25 ;  /* 0x00000019ce197220 */ /* 0x000fe20000410000 */
[----:B------:R-:W-:Y:S01]  /*6cb0*/  FSETP.GE.FTZ.AND P4, PT, R237, RZ, PT ;  /* 0x000000ffed00720b */ /* 0x000fe20003f96000 */
[----:B------:R-:W-:Y:S01]  /*6cc0*/  FMUL.FTZ R29, R210, R29 ;  /* 0x0000001dd21d7220 */ /* 0x000fe20000410000 */
[----:B------:R-:W-:Y:S01]  /*6cd0*/  FSETP.GE.FTZ.AND P2, PT, R243, RZ, PT ;  /* 0x000000fff300720b */ /* 0x000fe20003f56000 */
[----:B------:R1:W-:Y:S01]  /*6ce0*/  STS [R137+-0x6000], R4 ;  /* 0xffa0000489007388 */ /* 0x0003e20000000800 */
[----:B------:R-:W-:Y:S01]  /*6cf0*/  FSETP.GE.FTZ.AND P5, PT, R228, RZ, PT ;  /* 0x000000ffe400720b */ /* 0x000fe20003fb6000 */
[----:B------:R-:W-:Y:S01]  /*6d00*/  FMUL.FTZ R38, R219, R38 ;  /* 0x00000026db267220 */ /* 0x000fe20000410000 */
[----:B------:R-:W-:Y:S01]  /*6d10*/  FSETP.GE.FTZ.AND P3, PT, R240, RZ, PT ;  /* 0x000000fff000720b */ /* 0x000fe20003f76000 */
[----:B------:R-:W-:Y:S01]  /*6d20*/  FMUL.FTZ R19, R220, R19 ;  /* 0x00000013dc137220 */ /* 0x000fe20000410000 */
[-C--:B------:R-:W-:Y:S01]  /*6d30*/  FSEL R20, R5, R182.reuse, P4 ;  /* 0x000000b605147208 */ /* 0x080fe20002000000 */
[----:B------:R-:W-:Y:S01]  /*6d40*/  FADD.FTZ R46, -R173, R46 ;  /* 0x0000002ead2e7221 */ /* 0x000fe20000010100 */
[----:B------:R-:W-:Y:S01]  /*6d50*/  FSEL R24, R7, R182, P2 ;  /* 0x000000b607187208 */ /* 0x000fe20001000000 */
[----:B------:R-:W-:Y:S01]  /*6d60*/  FMUL.FTZ R18, R225, R18 ;  /* 0x00000012e1127220 */ /* 0x000fe20000410000 */
[-C--:B------:R-:W-:Y:S01]  /*6d70*/  FSEL R45, R45, R182.reuse, P5 ;  /* 0x000000b62d2d7208 */ /* 0x080fe20002800000 */
[----:B------:R-:W-:Y:S01]  /*6d80*/  FADD.FTZ R58, -R173, R58 ;  /* 0x0000003aad3a7221 */ /* 0x000fe20000010100 */
[----:B------:R-:W-:Y:S01]  /*6d90*/  FSEL R57, R57, R182, P3 ;  /* 0x000000b639397208 */ /* 0x000fe20001800000 */
[----:B------:R-:W-:Y:S01]  /*6da0*/  @P1 FADD.FTZ R182, -R182, R61 ;  /* 0x0000003db6b61221 */ /* 0x000fe20000010100 */
[----:B------:R-:W-:Y:S01]  /*6db0*/  FMUL.FTZ R24, R243, R24 ;  /* 0x00000018f3187220 */ /* 0x000fe20000410000 */
[----:B------:R-:W-:Y:S01]  /*6dc0*/  F2FP.BF16.F32.PACK_AB R29, R29, R12 ;  /* 0x0000000c1d1d723e */ /* 0x000fe200000010ff */
[----:B------:R-:W-:Y:S01]  /*6dd0*/  FADD.FTZ R12, -R173, R11 ;  /* 0x0000000bad0c7221 */ /* 0x000fe20000010100 */
[----:B------:R-:W-:Y:S01]  /*6de0*/  FMUL.FTZ R5, R244, R182 ;  /* 0x000000b6f4057220 */ /* 0x000fe20000410000 */
[----:B------:R-:W-:Y:S01]  /*6df0*/  FSETP.GE.FTZ.AND P3, PT, R192, RZ, PT ;  /* 0x000000ffc000720b */ /* 0x000fe20003f76000 */
[----:B------:R-:W-:Y:S01]  /*6e00*/  FMUL.FTZ R45, R228, R45 ;  /* 0x0000002de42d7220 */ /* 0x000fe20000410000 */
[----:B------:R-:W-:Y:S01]  /*6e10*/  FSETP.GE.FTZ.AND P4, PT, R191, RZ, PT ;  /* 0x000000ffbf00720b */ /* 0x000fe20003f96000 */
[----:B------:R-:W-:Y:S01]  /*6e20*/  FADD.FTZ R62, -R173, R62 ;  /* 0x0000003ead3e7221 */ /* 0x000fe20000010100 */
[----:B------:R-:W-:Y:S01]  /*6e30*/  F2FP.BF16.F32.PACK_AB R41, R41, R16 ;  /* 0x000000102929723e */ /* 0x000fe200000010ff */
[----:B------:R-:W-:Y:S01]  /*6e40*/  FADD.FTZ R16, -R173, R15 ;  /* 0x0000000fad107221 */ /* 0x000fe20000010100 */
[----:B------:R-:W-:Y:S01]  /*6e50*/  F2FP.BF16.F32.PACK_AB R33, R5, R24 ;  /* 0x000000180521723e */ /* 0x000fe200000010ff */
[----:B------:R-:W-:Y:S01]  /*6e60*/  FMUL.FTZ R66, R249, R66 ;  /* 0x00000042f9427220 */ /* 0x000fe20000410000 */
[-C--:B------:R-:W-:Y:S01]  /*6e70*/  FSEL R5, R12, R173.reuse, P3 ;  /* 0x000000ad0c057208 */ /* 0x080fe20001800000 */
[C---:B------:R-:W-:Y:S01]  /*6e80*/  FADD.FTZ R12, -R173.reuse, R27 ;  /* 0x0000001bad0c7221 */ /* 0x040fe20000010100 */
[----:B------:R-:W-:Y:S01]  /*6e90*/  FSEL R10, R10, R173, P4 ;  /* 0x000000ad0a0a7208 */ /* 0x000fe20002000000 */
[----:B-1----:R-:W-:Y:S01]  /*6ea0*/  FADD.FTZ R4, -R173, R31 ;  /* 0x0000001fad047221 */ /* 0x002fe20000010100 */
[----:B------:R-:W-:Y:S01]  /*6eb0*/  FSETP.GE.FTZ.AND P2, PT, R195, RZ, PT ;  /* 0x000000ffc300720b */ /* 0x000fe20003f56000 */
[----:B------:R-:W-:Y:S01]  /*6ec0*/  FMUL.FTZ R5, R192, R5 ;  /* 0x00000005c0057220 */ /* 0x000fe20000410000 */
[----:B------:R-:W-:Y:S01]  /*6ed0*/  FSETP.GE.FTZ.AND P1, PT, R196, RZ, PT ;  /* 0x000000ffc400720b */ /* 0x000fe20003f36000 */
[----:B------:R-:W-:Y:S01]  /*6ee0*/  FMUL.FTZ R10, R191, R10 ;  /* 0x0000000abf0a7220 */ /* 0x000fe20000410000 */
        /* <DEDUP_REMOVED lines=9> */
[----:B------:R-:W-:Y:S01]  /*6f80*/  STS [R137+-0x5c00], R10 ;  /* 0xffa4000a89007388 */ /* 0x000fe20000000800 */
[----:B------:R-:W-:Y:S01]  /*6f90*/  F2FP.BF16.F32.PACK_AB R6, R13, R6 ;  /* 0x000000060d06723e */ /* 0x000fe200000010ff */
[----:B------:R-:W-:Y:S01]  /*6fa0*/  FMUL.FTZ R20, R237, R20 ;  /* 0x00000014ed147220 */ /* 0x000fe20000410000 */
[----:B------:R-:W-:Y:S01]  /*6fb0*/  F2FP.BF16.F32.PACK_AB R14, R7, R14 ;  /* 0x0000000e070e723e */ /* 0x000fe200000010ff */
[----:B------:R-:W-:Y:S01]  /*6fc0*/  FMUL.FTZ R57, R240, R57 ;  /* 0x00000039f0397220 */ /* 0x000fe20000410000 */
[-C--:B------:R-:W-:Y:S01]  /*6fd0*/  FSEL R26, R26, R173.reuse, P2 ;  /* 0x000000ad1a1a7208 */ /* 0x080fe20001000000 */
[----:B------:R-:W-:Y:S01]  /*6fe0*/  STS [R169+-0x6000], R6 ;  /* 0xffa00006a9007388 */ /* 0x000fe20000000800 */
[-C--:B------:R-:W-:Y:S01]  /*6ff0*/  FSEL R5, R12, R173.reuse, P1 ;  /* 0x000000ad0c057208 */ /* 0x080fe20000800000 */
[----:B------:R-:W-:Y:S01]  /*7000*/  FADD.FTZ R12, -R173, R43 ;  /* 0x0000002bad0c7221 */ /* 0x000fe20000010100 */
[----:B------:R-:W-:Y:S01]  /*7010*/  FSETP.GE.FTZ.AND P2, PT, R212, RZ, PT ;  /* 0x000000ffd400720b */ /* 0x000fe20003f56000 */
[----:B------:R-:W-:Y:S01]  /*7020*/  STS [R169+-0x5c00], R14 ;  /* 0xffa4000ea9007388 */ /* 0x000fe20000000800 */
[----:B------:R-:W-:Y:S01]  /*7030*/  FSETP.GE.FTZ.AND P1, PT, R211, RZ, PT ;  /* 0x000000ffd300720b */ /* 0x000fe20003f36000 */
[----:B------:R-:W-:Y:S01]  /*7040*/  FMUL.FTZ R26, R207, R26 ;  /* 0x0000001acf1a7220 */ /* 0x000fe20000410000 */
[----:B------:R-:W-:Y:S01]  /*7050*/  FSEL R7, R30, R173, P2 ;  /* 0x000000ad1e077208 */ /* 0x000fe20001000000 */
[----:B------:R-:W-:Y:S01]  /*7060*/  FMUL.FTZ R5, R208, R5 ;  /* 0x00000005d0057220 */ /* 0x000fe20000410000 */
[----:B------:R-:W-:Y:S01]  /*7070*/  FSEL R4, R4, R173, P1 ;  /* 0x000000ad04047208 */ /* 0x000fe20000800000 */
[----:B------:R-:W-:Y:S01]  /*7080*/  STS [R139+-0x8000], R188 ;  /* 0xff8000bc8b007388 */ /* 0x000fe20000000800 */
[----:B------:R-:W-:Y:S01]  /*7090*/  F2FP.BF16.F32.PACK_AB R8, R25, R8 ;  /* 0x000000081908723e */ /* 0x000fe200000010ff */
[----:B------:R-:W-:Y:S01]  /*70a0*/  FMUL.FTZ R7, R212, R7 ;  /* 0x00000007d4077220 */ /* 0x000fe20000410000 */
[----:B------:R-:W-:Y:S01]  /*70b0*/  F2FP.BF16.F32.PACK_AB R26, R5, R26 ;  /* 0x0000001a051a723e */ /* 0x000fe200000010ff */
[----:B------:R-:W-:Y:S01]  /*70c0*/  STS [R139+-0x7c00], R22 ;  /* 0xff8400168b007388 */ /* 0x000fe20000000800 */
[----:B------:R-:W-:Y:S01]  /*70d0*/  FMUL.FTZ R4, R211, R4 ;  /* 0x00000004d3047220 */ /* 0x000fe20000410000 */
[----:B------:R-:W-:Y:S01]  /*70e0*/  FSETP.GE.FTZ.AND P1, PT, R224, RZ, PT ;  /* 0x000000ffe000720b */ /* 0x000fe20003f36000 */
[----:B------:R-:W-:Y:S01]  /*70f0*/  IMAD R56, R141, UR7, RZ ;  /* 0x000000078d387c24 */ /* 0x000fe2000f8e02ff */
[----:B------:R-:W-:Y:S01]  /*7100*/  STS [R168+-0x8000], R197 ;  /* 0xff8000c5a8007388 */ /* 0x000fe20000000800 */
[----:B------:R-:W-:Y:S02]  /*7110*/  FSETP.GE.FTZ.AND P2, PT, R223, RZ, PT ;  /* 0x000000ffdf00720b */ /* 0x000fe40003f56000 */
[----:B------:R-:W-:Y:S01]  /*7120*/  F2FP.BF16.F32.PACK_AB R7, R4, R7 ;  /* 0x000000070407723e */ /* 0x000fe200000010ff */
[----:B------:R-:W-:Y:S01]  /*7130*/  STS [R168+-0x7c00], R17 ;  /* 0xff840011a8007388 */ /* 0x000fe20000000800 */
[-C--:B------:R-:W-:Y:S01]  /*7140*/  FSEL R9, R12, R173.reuse, P1 ;  /* 0x000000ad0c097208 */ /* 0x080fe20000800000 */
[----:B------:R-:W-:Y:S01]  /*7150*/  FADD.FTZ R12, -R173, R47 ;  /* 0x0000002fad0c7221 */ /* 0x000fe20000010100 */
[----:B------:R-:W-:Y:S01]  /*7160*/  FSEL R42, R42, R173, P2 ;  /* 0x000000ad2a2a7208 */ /* 0x000fe20001000000 */
        /* <DEDUP_REMOVED lines=9> */
[----:B------:R-:W-:Y:S02]  /*7200*/  FSEL R12, R12, R173, P5 ;  /* 0x000000ad0c0c7208 */ /* 0x000fe40002800000 */
[----:B------:R-:W-:Y:S01]  /*7210*/  FSETP.GE.FTZ.AND P1, PT, R246, RZ, PT ;  /* 0x000000fff600720b */ /* 0x000fe20003f36000 */
[----:B------:R-:W-:Y:S01]  /*7220*/  STS [R168+-0x5c00], R7 ;  /* 0xffa40007a8007388 */ /* 0x000fe20000000800 */
[----:B------:R-:W-:Y:S01]  /*7230*/  FMUL.FTZ R5, R226, R5 ;  /* 0x00000005e2057220 */ /* 0x000fe20000410000 */
[----:B------:R-:W-:Y:S01]  /*7240*/  FMUL.FTZ R12, R227, R12 ;  /* 0x0000000ce30c7220 */ /* 0x000fe20000410000 */
[----:B------:R-:W-:Y:S01]  /*7250*/  F2FP.BF16.F32.PACK_AB R9, R9, R42 ;  /* 0x0000002a0909723e */ /* 0x000fe200000010ff */
[----:B------:R-:W-:Y:S01]  /*7260*/  STS [R136+-0x8000], R201 ;  /* 0xff8000c988007388 */ /* 0x000fe20000000800 */
[----:B------:R-:W-:Y:S02]  /*7270*/  FSETP.GE.FTZ.AND P4, PT, R238, RZ, PT ;  /* 0x000000ffee00720b */ /* 0x000fe40003f96000 */
[----:B------:R-:W-:Y:S01]  /*7280*/  FSETP.GE.FTZ.AND P3, PT, R241, RZ, PT ;  /* 0x000000fff100720b */ /* 0x000fe20003f76000 */
[----:B------:R-:W-:Y:S01]  /*7290*/  STS [R136+-0x7c00], R19 ;  /* 0xff84001388007388 */ /* 0x000fe20000000800 */
[----:B------:R-:W-:Y:S02]  /*72a0*/  F2FP.BF16.F32.PACK_AB R18, R45, R18 ;  /* 0x000000122d12723e */ /* 0x000fe400000010ff */
[----:B------:R-:W-:Y:S01]  /*72b0*/  F2FP.BF16.F32.PACK_AB R12, R12, R5 ;  /* 0x000000050c0c723e */ /* 0x000fe200000010ff */
[----:B------:R-:W-:Y:S01]  /*72c0*/  STS [R245+-0x8000], R52 ;  /* 0xff800034f5007388 */ /* 0x000fe20000000800 */
[-C--:B------:R-:W-:Y:S02]  /*72d0*/  FSEL R11, R58, R173.reuse, P4 ;  /* 0x000000ad3a0b7208 */ /* 0x080fe40002000000 */
[----:B------:R-:W-:Y:S01]  /*72e0*/  FSEL R16, R16, R173, P3 ;  /* 0x000000ad10107208 */ /* 0x000fe20001800000 */
[----:B------:R-:W-:Y:S01]  /*72f0*/  STS [R245+-0x7c00], R50 ;  /* 0xff840032f5007388 */ /* 0x000fe20000000800 */
[----:B------:R-:W-:Y:S01]  /*7300*/  FSETP.GE.FTZ.AND P2, PT, R247, RZ, PT ;  /* 0x000000fff700720b */ /* 0x000fe20003f56000 */
[----:B------:R-:W-:Y:S01]  /*7310*/  FMUL.FTZ R11, R238, R11 ;  /* 0x0000000bee0b7220 */ /* 0x000fe20000410000 */
[----:B------:R-:W-:Y:S01]  /*7320*/  F2FP.BF16.F32.PACK_AB R239, R239, R242 ;  /* 0x000000f2efef723e */ /* 0x000fe200000010ff */
[----:B------:R-:W-:Y:S01]  /*7330*/  STS [R136+-0x6000], R41 ;  /* 0xffa0002988007388 */ /* 0x000fe20000000800 */
[----:B------:R-:W-:Y:S01]  /*7340*/  FSEL R62, R62, R173, P2 ;  /* 0x000000ad3e3e7208 */ /* 0x000fe20001000000 */
[----:B------:R-:W-:Y:S01]  /*7350*/  FMUL.FTZ R16, R241, R16 ;  /* 0x00000010f1107220 */ /* 0x000fe20000410000 */
[----:B------:R-:W-:Y:S01]  /*7360*/  @P1 FADD.FTZ R173, -R173, R63 ;  /* 0x0000003fadad1221 */ /* 0x000fe20000010100 */
[----:B------:R-:W-:Y:S01]  /*7370*/  STS [R136+-0x5c00], R9 ;  /* 0xffa4000988007388 */ /* 0x000fe20000000800 */
[----:B------:R-:W-:Y:S01]  /*7380*/  F2FP.BF16.F32.PACK_AB R183, R183, R66 ;  /* 0x00000042b7b7723e */ /* 0x000fe200000010ff */
[----:B------:R-:W-:Y:S01]  /*7390*/  FMUL.FTZ R62, R247, R62 ;  /* 0x0000003ef73e7220 */ /* 0x000fe20000410000 */
[----:B------:R-:W-:Y:S01]  /*73a0*/  FMUL.FTZ R173, R246, R173 ;  /* 0x000000adf6ad7220 */ /* 0x000fe20000410000 */
        /* <DEDUP_REMOVED lines=67> */
[----:B------:R-:W-:Y:S04]  /*77e0*/  IMAD.U32 R5, R56, -0x80, RZ ;  /* 0xffffff8038057824 */ /* 0x000fe800078e00ff */
[-C--:B--2---:R-:W-:Y:S05]  /*77f0*/  HMMA.16816.F32.BF16 R68, R16, R20.reuse, R68 ;  /* 0x000000141044723c */ /* 0x084fea0000041844 */
[C---:B------:R-:W-:Y:S03]  /*7800*/  LEA R170, P1, R5.reuse, R170, 0x2 ;  /* 0x000000aa05aa7211 */ /* 0x040fe600078210ff */
[C---:B------:R-:W-:Y:S04]  /*7810*/  HMMA.16816.F32.BF16 R72, R24.reuse, R20, R72 ;  /* 0x000000141848723c */ /* 0x040fe80000041848 */
[----:B------:R-:W-:Y:S04]  /*7820*/  LEA.HI.X.SX32 R171, R5, R171, 0x2, P1 ;  /* 0x000000ab05ab7211 */ /* 0x000fe800008f16ff */
[-C--:B------:R-:W-:Y:S08]  /*7830*/  HMMA.16816.F32.BF16 R76, R24, R22.reuse, R76 ;  /* 0x00000016184c723c */ /* 0x080ff0000004184c */
[----:B------:R-:W-:Y:S01]  /*7840*/  HMMA.16816.F32.BF16 R80, R16, R22, R80 ;  /* 0x000000161050723c */ /* 0x000fe20000041850 */
[----:B------:R-:W-:Y:S08]  /*7850*/  @!UPT UIADD3 URZ, UPT, UPT, URZ, URZ, URZ ;  /* 0x000000fffffff290 */ /* 0x000ff0000fffe0ff */
[----:B------:R-:W-:Y:S11]  /*7860*/  @!P0 BRA `(.L_x_537) ;  /* 0x00000000005c8947 */ /* 0x000ff60003800000 */
[----:B------:R-:W-:Y:S01]  /*7870*/  IADD3 R5, P1, PT, RZ, -UR28, RZ ;  /* 0x8000001cff057c10 */ /* 0x000fe2000ff3e0ff */
[----:B------:R-:W-:Y:S01]  /*7880*/  IMAD.U32 R7, RZ, RZ, UR32 ;  /* 0x00000020ff077e24 */ /* 0x000fe2000f8e00ff */
[C---:B------:R-:W-:Y:S02]  /*7890*/  ISETP.GE.AND P2, PT, R142.reuse, UR6, PT ;  /* 0x000000068e007c0c */ /* 0x040fe4000bf46270 */
[----:B------:R-:W-:Y:S01]  /*78a0*/  ISETP.GE.AND P3, PT, R142, UR6, PT ;  /* 0x000000068e007c0c */ /* 0x000fe2000bf66270 */
[----:B------:R-:W-:Y:S05]  /*78b0*/  IMAD.X R4, RZ, RZ, ~UR10, P1 ;  /* 0x8000000aff047e24 */ /* 0x000fea00088e06ff */
[----:B------:R-:W-:Y:S04]  /*78c0*/  SHF.R.S64 R5, R5, 0x1f, R4 ;  /* 0x0000001f05057819 */ /* 0x000fe80000001004 */
[----:B------:R-:W-:Y:S01]  /*78d0*/  IADD3 R150, P1, PT, R5, R150, RZ ;  /* 0x0000009605967210 */ /* 0x000fe20007f3e0ff */
[----:B------:R-:W-:Y:S03]  /*78e0*/  IMAD.U32 R5, RZ, RZ, UR32 ;  /* 0x00000020ff057e24 */ /* 0x000fe6000f8e00ff */
[----:B------:R-:W-:Y:S01]  /*78f0*/  LEA.HI.X.SX32 R151, R4, R151, 0x1, P1 ;  /* 0x0000009704977211 */ /* 0x000fe200008f0eff */
[----:B------:R-:W-:Y:S01]  /*7900*/  IMAD.U32 R4, RZ, RZ, UR29 ;  /* 0x0000001dff047e24 */ /* 0x000fe2000f8e00ff */
[----:B------:R-:W-:Y:S03]  /*7910*/  @!P2 LEA R8, P1, R7, R150, 0x1 ;  /* 0x000000960708a211 */ /* 0x000fe600078208ff */
[----:B------:R-:W-:Y:S01]  /*7920*/  @!PT LDS RZ, [RZ] ;  /* 0x00000000fffff984 */ /* 0x000fe20000000800 */
[----:B------:R-:W-:Y:S01]  /*7930*/  @!PT LDS RZ, [RZ] ;  /* 0x00000000fffff984 */ /* 0x000fe20000000800 */
[----:B------:R-:W-:Y:S01]  /*7940*/  @!PT LDS RZ, [RZ] ;  /* 0x00000000fffff984 */ /* 0x000fe20000000800 */
[----:B------:R1:W-:Y:S01]  /*7950*/  @!P3 LDGSTS.E.BYPASS.LTC128B.128 [R138+0x4000], desc[UR30][R150.64] ;  /* 0x04000000968abfae */ /* 0x0003e2000b981a1e */
[----:B------:R-:W-:Y:S03]  /*7960*/  @!P2 LEA.HI.X R9, R5, R151, R4, 0x1, P1 ;  /* 0x000000970509a211 */ /* 0x000fe600008f0c04 */
[----:B------:R1:W-:Y:S04]  /*7970*/  @P3 STS.128 [R138+0x4000], RZ ;  /* 0x004000ff8a003388 */ /* 0x0003e80000000c00 */
[----:B------:R1:W-:Y:S04]  /*7980*/  @P2 STS.128 [R138+0x5000], RZ ;  /* 0x005000ff8a002388 */ /* 0x0003e80000000c00 */
[----:B------:R-:W-:Y:S01]  /*7990*/  @!PT LDS RZ, [RZ] ;  /* 0x00000000fffff984 */ /* 0x000fe20000000800 */
[----:B------:R-:W-:Y:S01]  /*79a0*/  @!PT LDS RZ, [RZ] ;  /* 0x00000000fffff984 */ /* 0x000fe20000000800 */
[----:B------:R-:W-:Y:S01]  /*79b0*/  @!PT LDS RZ, [RZ] ;  /* 0x00000000fffff984 */ /* 0x000fe20000000800 */
[----:B------:R1:W-:Y:S04]  /*79c0*/  @!P2 LDGSTS.E.BYPASS.LTC128B.128 [R138+0x5000], desc[UR30][R8.64] ;  /* 0x05000000088aafae */ /* 0x0003e8000b981a1e */
[----:B------:R-:W0:Y:S02]  /*79d0*/  LDGDEPBAR ;  /* 0x00000000000079af */ /* 0x000e240000000000 */
.L_x_537:
[----:B------:R-:W-:Y:S01]  /*79e0*/  LDSM.16.M88.4 R20, [R129+0xa000] ;  /* 0x00a000008114783b */ /* 0x000fe20000000200 */
[----:B------:R-:W-:Y:S01]  /*79f0*/  ISETP.GT.AND P2, PT, R162, R145, PT ;  /* 0x00000091a200720c */ /* 0x000fe20003f44270 */
[----:B------:R-:W-:Y:S01]  /*7a00*/  VIADD R156, R156, 0xffffff80 ;  /* 0xffffff809c9c7836 */ /* 0x000fe20000000000 */
[----:B------:R-:W-:Y:S01]  /*7a10*/  @P0 IADD3 R146, P3, PT, R146, -0x200, RZ ;  /* 0xfffffe0092920810 */ /* 0x000fe20007f7e0ff */
[----:B------:R-:W2:Y:S01]  /*7a20*/  LDSM.16.MT88.4 R16, [R131+0x6000] ;  /* 0x006000008310783b */ /* 0x000ea20000004200 */
[----:B------:R-:W-:Y:S02]  /*7a30*/  VIADD R154, R154, 0xfffffff8 ;  /* 0xfffffff89a9a7836 */ /* 0x000fe40000000000 */
[----:B------:R-:W-:Y:S01]  /*7a40*/  @P0 IADD3.X R147, PT, PT, R147, -0x1, RZ, P3, !PT ;  /* 0xffffffff93930810 */ /* 0x000fe20001ffe4ff */
[----:B------:R-:W1:Y:S04]  /*7a50*/  LDSM.16.M88.4 R12, [R129+0xc000] ;  /* 0x00c00000810c783b */ /* 0x000e680000000200 */
[----:B------:R-:W-:Y:S04]  /*7a60*/  LDSM.16.M88.4 R24, [R124+0xa000] ;  /* 0x00a000007c18783b */ /* 0x000fe80000000200 */
[----:B------:R-:W3:Y:S04]  /*7a70*/  LDSM.16.MT88.4 R28, [R131+0x6400] ;  /* 0x00640000831c783b */ /* 0x000ee80000004200 */
[----:B------:R-:W4:Y:S04]  /*7a80*/  LDSM.16.M88.4 R32, [R124+0xc000] ;  /* 0x00c000007c20783b */ /* 0x000f280000000200 */
[----:B------:R-:W-:Y:S04]  /*7a90*/  LDSM.16.M88.4 R36, [R127] ;  /* 0x000000007f24783b */ /* 0x000fe80000000200 */
[----:B------:R-:W4:Y:S04]  /*7aa0*/  LDSM.16.MT88.4 R40, [R131+0x6800] ;  /* 0x006800008328783b */ /* 0x000f280000004200 */
[----:B------:R-:W4:Y:S04]  /*7ab0*/  LDSM.16.M88.4 R44, [R127+0x2000] ;  /* 0x002000007f2c783b */ /* 0x000f280000000200 */
[----:B------:R-:W-:Y:S04]  /*7ac0*/  LDSM.16.MT88.4 R48, [R131+0x6c00] ;  /* 0x006c00008330783b */ /* 0x000fe80000004200 */
[----:B------:R-:W-:Y:S01]  /*7ad0*/  LDSM.16.M88.4 R52, [R2+0x2000] ;  /* 0x002000000234783b */ /* 0x000fe20000000200 */
        /* <DEDUP_REMOVED lines=20> */
[C---:B------:R-:W-:Y:S04]  /*7c20*/  HMMA.16816.F32.BF16 R8, R52.reuse, R48, R8 ;  /* 0x000000303408723c */ /* 0x040fe80000041808 */
[C---:B------:R-:W-:Y:S04]  /*7c30*/  LEA R48, P1, R153.reuse, R170, 0x2 ;  /* 0x000000aa99307211 */ /* 0x040fe800078210ff */
[-C--:B------:R-:W-:Y:S03]  /*7c40*/  HMMA.16816.F32.BF16 R12, R52, R50.reuse, R12 ;  /* 0x00000032340c723c */ /* 0x080fe6000004180c */
[----:B------:R-:W-:Y:S05]  /*7c50*/  LEA.HI.X.SX32 R49, R153, R171, 0x2, P1 ;  /* 0x000000ab99317211 */ /* 0x000fea00008f16ff */
        /* <DEDUP_REMOVED lines=11> */
[C---:B------:R-:W-:Y:S02]  /*7d10*/  LEA.HI.X.SX32 R55, R56.reuse, R53, 0x5, P1 ;  /* 0x0000003538377211 */ /* 0x040fe400008f2eff */
[C---:B------:R-:W-:Y:S03]  /*7d20*/  LEA R58, P1, R56.reuse, R54, 0x5 ;  /* 0x00000036383a7211 */ /* 0x040fe600078228ff */
[----:B------:R-:W-:Y:S01]  /*7d30*/  HMMA.16816.F32.BF16 R16, R24, R30, R16 ;  /* 0x0000001e1810723c */ /* 0x000fe20000041810 */
[----:B------:R-:W4:Y:S03]  /*7d40*/  LDSM.16.M88.4 R24, [R127+0x6000] ;  /* 0x006000007f18783b */ /* 0x000f260000000200 */
[C---:B------:R-:W-:Y:S01]  /*7d50*/  LEA.HI.X.SX32 R59, R56.reuse, R55, 0x5, P1 ;  /* 0x00000037383b7211 */ /* 0x040fe200008f2eff */
[----:B------:R-:W-:Y:S03]  /*7d60*/  LDSM.16.MT88.4 R28, [R131+0x7c00] ;  /* 0x007c0000831c783b */ /* 0x000fe60000004200 */
[-C--:B---3--:R-:W-:Y:S08]  /*7d70*/  HMMA.16816.F32.BF16 R4, R36, R40.reuse, R4 ;  /* 0x000000282404723c */ /* 0x088ff00000041804 */
[C---:B-1----:R-:W-:Y:S04]  /*7d80*/  HMMA.16816.F32.BF16 R8, R20.reuse, R40, R8 ;  /* 0x000000281408723c */ /* 0x042fe80000041808 */
[C---:B------:R-:W-:Y:S04]  /*7d90*/  LEA R40, P1, R56.reuse, R58, 0x5 ;  /* 0x0000003a38287211 */ /* 0x040fe800078228ff */
[-C--:B------:R-:W-:Y:S01]  /*7da0*/  HMMA.16816.F32.BF16 R12, R20, R42.reuse, R12 ;  /* 0x0000002a140c723c */ /* 0x080fe2000004180c */
[----:B------:R-:W1:Y:S02]  /*7db0*/  LDSM.16.M88.4 R20, [R2+0x4000] ;  /* 0x004000000214783b */ /* 0x000e640000000200 */
[C---:B------:R-:W-:Y:S02]  /*7dc0*/  LEA.HI.X.SX32 R41, R56.reuse, R59, 0x5, P1 ;  /* 0x0000003b38297211 */ /* 0x040fe400008f2eff */
[C---:B------:R-:W-:Y:S03]  /*7dd0*/  LEA R60, P1, R56.reuse, R40, 0x5 ;  /* 0x00000028383c7211 */ /* 0x040fe600078228ff */
[----:B------:R-:W-:Y:S01]  /*7de0*/  HMMA.16816.F32.BF16 R16, R36, R42, R16 ;  /* 0x0000002a2410723c */ /* 0x000fe20000041810 */
[----:B------:R-:W3:Y:S03]  /*7df0*/  LDSM.16.M88.4 R36, [R2+0x6000] ;  /* 0x006000000224783b */ /* 0x000ee60000000200 */
[C---:B------:R-:W-:Y:S02]  /*7e00*/  LEA.HI.X.SX32 R61, R56.reuse, R41, 0x5, P1 ;  /* 0x00000029383d7211 */ /* 0x040fe400008f2eff */
[C---:B------:R-:W-:Y:S02]  /*7e10*/  LEA R42, P1, R56.reuse, R60, 0x5 ;  /* 0x0000003c382a7211 */ /* 0x040fe400078228ff */
[-C--:B--2---:R-:W-:Y:S05]  /*7e20*/  HMMA.16816.F32.BF16 R4, R32, R44.reuse, R4 ;  /* 0x0000002c2004723c */ /* 0x084fea0000041804 */
[C---:B------:R-:W-:Y:S03]  /*7e30*/  LEA.HI.X.SX32 R43, R56.reuse, R61, 0x5, P1 ;  /* 0x0000003d382b7211 */ /* 0x040fe600008f2eff */
[C---:B----4-:R-:W-:Y:S04]  /*7e40*/  HMMA.16816.F32.BF16 R8, R24.reuse, R44, R8 ;  /* 0x0000002c1808723c */ /* 0x050fe80000041808 */
[----:B------:R-:W-:Y:S04]  /*7e50*/  LEA R44, P1, R56, R42, 0x5 ;  /* 0x0000002a382c7211 */ /* 0x000fe800078228ff */
[-C--:B------:R-:W-:Y:S03]  /*7e60*/  HMMA.16816.F32.BF16 R12, R24, R46.reuse, R12 ;  /* 0x0000002e180c723c */ /* 0x080fe6000004180c */
[----:B------:R-:W-:Y:S01]  /*7e70*/  @P0 IMAD.WIDE.U32 R24, R134, 0x4, R174 ;  /* 0x0000000486180825 */ /* 0x000fe200078e00ae */
[C---:B------:R-:W-:Y:S02]  /*7e80*/  LEA.HI.X.SX32 R45, R56.reuse, R43, 0x5, P1 ;  /* 0x0000002b382d7211 */ /* 0x040fe400008f2eff */
[C---:B------:R-:W-:Y:S02]  /*7e90*/  LEA R62, P1, R56.reuse, R44, 0x5 ;  /* 0x0000002c383e7211 */ /* 0x040fe400078228ff */
[----:B------:R-:W-:Y:S01]  /*7ea0*/  HMMA.16816.F32.BF16 R16, R32, R46, R16 ;  /* 0x0000002e2010723c */ /* 0x000fe20000041810 */
[----:B------:R-:W-:Y:S03]  /*7eb0*/  LDSM.16.MT88.4 R32, [R130+UR5+0xe800] ;  /* 0x00e800058220783b */ /* 0x000fe60008004200 */
[C---:B------:R-:W-:Y:S01]  /*7ec0*/  LEA.HI.X.SX32 R63, R56.reuse, R45, 0x5, P1 ;  /* 0x0000002d383f7211 */ /* 0x040fe200008f2eff */
[----:B------:R-:W5:Y:S01]  /*7ed0*/  @P0 LDG.E R160, desc[UR30][R24.64+-0x200] ;  /* 0xfffe001e18a00981 */ /* 0x000f62000c1e1900 */
[C---:B------:R-:W-:Y:S02]  /*7ee0*/  LEA R46, P1, R56.reuse, R62, 0x5 ;  /* 0x0000003e382e7211 */ /* 0x040fe400078228ff */
[-C--:B-1----:R-:W-:Y:S01]  /*7ef0*/  HMMA.16816.F32.BF16 R4, R20, R28.reuse, R4 ;  /* 0x0000001c1404723c */ /* 0x082fe20000041804 */
[----:B------:R-:W5:Y:S04]  /*7f00*/  @P0 LDG.E R159, desc[UR30][R24.64+-0x1e0] ;  /* 0xfffe201e189f0981 */ /* 0x000f68000c1e1900 */
[----:B------:R-:W5:Y:S01]  /*7f10*/  @P0 LDG.E R158, desc[UR30][R24.64+-0x100] ;  /* 0xffff001e189e0981 */ /* 0x000f62000c1e1900 */
[C---:B------:R-:W-:Y:S02]  /*7f20*/  LEA.HI.X.SX32 R47, R56.reuse, R63, 0x5, P1 ;  /* 0x0000003f382f7211 */ /* 0x040fe400008f2eff */
[C---:B---3--:R-:W-:Y:S01]  /*7f30*/  HMMA.16816.F32.BF16 R8, R36.reuse, R28, R8 ;  /* 0x0000001c2408723c */ /* 0x048fe20000041808 */
[----:B------:R1:W5:Y:S03]  /*7f40*/  @P0 LDG.E R157, desc[UR30][R24.64+-0xe0] ;  /* 0xffff201e189d0981 */ /* 0x000366000c1e1900 */
[C---:B------:R-:W-:Y:S04]  /*7f50*/  LEA R64, P1, R56.reuse, R46, 0x5 ;  /* 0x0000002e38407211 */ /* 0x040fe800078228ff */
[-C--:B------:R-:W-:Y:S03]  /*7f60*/  HMMA.16816.F32.BF16 R12, R36, R30.reuse, R12 ;  /* 0x0000001e240c723c */ /* 0x080fe6000004180c */
[----:B------:R-:W-:Y:S01]  /*7f70*/  REDG.E.ADD.F32.FTZ.RN.STRONG.GPU desc[UR30][R170.64], R4 ;  /* 0x00000004aa0079a6 */ /* 0x000fe2000c12f31e */
[C---:B------:R-:W-:Y:S02]  /*7f80*/  LEA.HI.X.SX32 R65, R56.reuse, R47, 0x5, P1 ;  /* 0x0000002f38417211 */ /* 0x040fe400008f2eff */
[C---:B------:R-:W-:Y:S01]  /*7f90*/  LEA R36, P1, R56.reuse, R64, 0x5 ;  /* 0x0000004038247211 */ /* 0x040fe200078228ff */
[----:B------:R-:W-:Y:S01]  /*7fa0*/  REDG.E.ADD.F32.FTZ.RN.STRONG.GPU desc[UR30][R48.64], R5 ;  /* 0x00000005300079a6 */ /* 0x000fe2000c12f31e */
[----:B------:R-:W-:Y:S03]  /*7fb0*/  HMMA.16816.F32.BF16 R16, R20, R30, R16 ;  /* 0x0000001e1410723c */ /* 0x000fe60000041810 */
        /* <DEDUP_REMOVED lines=70> */
[----:B------:R-:W-:Y:S01]  /*8420*/  LOP3.LUT R4, R162, 0x1, RZ, 0xc0, !PT ;  /* 0x00000001a2047812 */ /* 0x000fe200078ec0ff */
[----:B------:R-:W-:Y:S01]  /*8430*/  VIADD R6, R126, 0xffffe000 ;  /* 0xffffe0007e067836 */ /* 0x000fe20000000000 */
[----:B------:R-:W-:Y:S02]  /*8440*/  @P0 IADD3 R5, P4, PT, R174, -0x200, RZ ;  /* 0xfffffe00ae050810 */ /* 0x000fe40007f9e0ff */
[-C--:B-1----:R-:W-:Y:S05]  /*8450*/  HMMA.16816.F32.BF16 R84, R24, R28.reuse, R84 ;  /* 0x0000001c1854723c */ /* 0x082fea0000041854 */
[----:B------:R-:W-:Y:S01]  /*8460*/  ISETP.NE.U32.AND P1, PT, R4, 0x1, PT ;  /* 0x000000010400780c */ /* 0x000fe20003f25070 */
[----:B------:R-:W-:Y:S01]  /*8470*/  @P0 IMAD.MOV.U32 R174, RZ, RZ, R5 ;  /* 0x000000ffffae0224 */ /* 0x000fe200078e0005 */
[----:B------:R-:W-:Y:S01]  /*8480*/  @P0 IADD3.X R4, PT, PT, R175, -0x1, RZ, P4, !PT ;  /* 0xffffffffaf040810 */ /* 0x000fe200027fe4ff */
[C---:B------:R-:W-:Y:S04]  /*8490*/  HMMA.16816.F32.BF16 R88, R32.reuse, R28, R88 ;  /* 0x0000001c2058723c */ /* 0x040fe80000041858 */
[----:B------:R-:W-:Y:S04]  /*84a0*/  @P0 IMAD.MOV.U32 R175, RZ, RZ, R4 ;  /* 0x000000ffffaf0224 */ /* 0x000fe800078e0004 */
[-C--:B------:R-:W-:Y:S03]  /*84b0*/  HMMA.16816.F32.BF16 R92, R32, R30.reuse, R92 ;  /* 0x0000001e205c723c */ /* 0x080fe6000004185c */
[----:B------:R-:W-:Y:S04]  /*84c0*/  @P1 VIADD R6, R126, 0x2000 ;  /* 0x000020007e061836 */ /* 0x000fe80000000000 */
[----:B------:R-:W-:Y:S01]  /*84d0*/  IMAD.MOV.U32 R126, RZ, RZ, R6 ;  /* 0x000000ffff7e7224 */ /* 0x000fe200078e0006 */
[----:B------:R-:W-:Y:S01]  /*84e0*/  HMMA.16816.F32.BF16 R96, R24, R30, R96 ;  /* 0x0000001e1860723c */ /* 0x000fe20000041860 */
[----:B------:R-:W-:Y:S08]  /*84f0*/  @!UPT UIADD3 URZ, UPT, UPT, URZ, URZ, URZ ;  /* 0x000000fffffff290 */ /* 0x000ff0000fffe0ff */
[----:B------:R-:W-:Y:S11]  /*8500*/  @P2 BRA `(.L_x_538) ;  /* 0xffffffa800402947 */ /* 0x000ff6000383ffff */
[----:B------:R-:W1:Y:S01]  /*8510*/  S2R R0, SR_TID.X ;  /* 0x0000000000007919 */ /* 0x000e620000002100 */
[----:B------:R-:W2:Y:S01]  /*8520*/  LDCU UR6, c[0x0][0x500] ;  /* 0x0000a000ff0677ac */ /* 0x000ea20008000800 */
[----:B------:R-:W-:Y:S01]  /*8530*/  LOP3.LUT R7, R135, 0xc0, RZ, 0xc0, !PT ;  /* 0x000000c087077812 */ /* 0x000fe200078ec0ff */
[----:B------:R-:W3:Y:S01]  /*8540*/  S2R R3, SR_TID.X ;  /* 0x0000000000037919 */ /* 0x000ee20000002100 */
[----:B------:R-:W4:Y:S01]  /*8550*/  LDCU UR7, c[0x0][0x4fc] ;  /* 0x00009f80ff0777ac */ /* 0x000f220008000800 */
[----:B------:R-:W-:Y:S01]  /*8560*/  ISETP.NE.AND P0, PT, R167, -0x1, PT ;  /* 0xffffffffa700780c */ /* 0x000fe20003f05270 */
        /* <DEDUP_REMOVED lines=13> */
[C---:B-1----:R-:W-:Y:S01]  /*8640*/  SHF.L.U32 R4, R0.reuse, 0x4, RZ ;  /* 0x0000000400047819 */ /* 0x042fe200000006ff */
[----:B------:R-:W-:Y:S01]  /*8650*/  FMUL.FTZ R93, R93, UR6 ;  /* 0x000000065d5d7c20 */ /* 0x000fe20008410000 */
[----:B------:R-:W-:Y:S01]  /*8660*/  SHF.L.U32 R5, R0, 0x1, RZ ;  /* 0x0000000100057819 */ /* 0x000fe200000006ff */
[----:B------:R-:W-:Y:S01]  /*8670*/  FMUL.FTZ R94, R94, UR6 ;  /* 0x000000065e5e7c20 */ /* 0x000fe20008410000 */
[----:B------:R-:W-:Y:S01]  /*8680*/  LOP3.LUT R4, R4, 0x600, RZ, 0xc0, !PT ;  /* 0x0000060004047812 */ /* 0x000fe200078ec0ff */
[----:B------:R-:W-:Y:S01]  /*8690*/  FMUL.FTZ R95, R95, UR6 ;  /* 0x000000065f5f7c20 */ /* 0x000fe20008410000 */
[--C-:B------:R-:W-:Y:S01]  /*86a0*/  SHF.R.U32.HI R6, RZ, 0x4, R0.reuse ;  /* 0x00000004ff067819 */ /* 0x100fe20000011600 */
[----:B----4-:R-:W-:Y:S01]  /*86b0*/  FMUL.FTZ R68, R68, UR7 ;  /* 0x0000000744447c20 */ /* 0x010fe20008410000 */
[----:B------:R-:W-:Y:S01]  /*86c0*/  LOP3.LUT R4, R4, 0x6, R5, 0xf8, !PT ;  /* 0x0000000604047812 */ /* 0x000fe200078ef805 */
[----:B------:R-:W-:Y:S01]  /*86d0*/  FMUL.FTZ R69, R69, UR7 ;  /* 0x0000000745457c20 */ /* 0x000fe20008410000 */
[----:B------:R-:W-:Y:S01]  /*86e0*/  LOP3.LUT R7, R7, 0x18, R0, 0xf8, !PT ;  /* 0x0000001807077812 */ /* 0x000fe200078ef800 */
[----:B------:R-:W-:Y:S01]  /*86f0*/  FMUL.FTZ R70, R70, UR7 ;  /* 0x0000000746467c20 */ /* 0x000fe20008410000 */
[----:B------:R-:W-:Y:S01]  /*8700*/  LOP3.LUT R6, R6, 0x8, RZ, 0xc0, !PT ;  /* 0x0000000806067812 */ /* 0x000fe200078ec0ff */
[----:B------:R-:W-:Y:S01]  /*8710*/  FMUL.FTZ R71, R71, UR7 ;  /* 0x0000000747477c20 */ /* 0x000fe20008410000 */
[----:B------:R-:W-:Y:S01]  /*8720*/  LOP3.LUT R4, R4, 0x20, R135, 0xf8, !PT ;  /* 0x0000002004047812 */ /* 0x000fe200078ef887 */
[----:B------:R-:W-:Y:S01]  /*8730*/  FMUL.FTZ R80, R80, UR7 ;  /* 0x0000000750507c20 */ /* 0x000fe20008410000 */
[----:B---3--:R-:W-:Y:S01]  /*8740*/  SHF.L.U32 R5, R3, 0x2, RZ ;  /* 0x0000000203057819 */ /* 0x008fe200000006ff */
[----:B------:R-:W-:Y:S01]  /*8750*/  FMUL.FTZ R81, R81, UR7 ;  /* 0x0000000751517c20 */ /* 0x000fe20008410000 */
[----:B------:R-:W-:Y:S01]  /*8760*/  LOP3.LUT R4, R4, R7, R6, 0xf6, !PT ;  /* 0x0000000704047212 */ /* 0x000fe200078ef606 */
[----:B------:R-:W-:Y:S01]  /*8770*/  FMUL.FTZ R82, R82, UR7 ;  /* 0x0000000752527c20 */ /* 0x000fe20008410000 */
[----:B------:R-:W-:Y:S01]  /*8780*/  LOP3.LUT R5, R5, 0x40, RZ, 0xc0, !PT ;  /* 0x0000004005057812 */ /* 0x000fe200078ec0ff */
[----:B------:R-:W-:Y:S01]  /*8790*/  FMUL.FTZ R83, R83, UR7 ;  /* 0x0000000753537c20 */ /* 0x000fe20008410000 */
[----:B------:R-:W-:Y:S01]  /*87a0*/  LEA R7, R4, UR21, 0x1 ;  /* 0x0000001504077c11 */ /* 0x000fe2000f8e08ff */
[----:B------:R-:W-:Y:S01]  /*87b0*/  FMUL.FTZ R72, R72, UR7 ;  /* 0x0000000748487c20 */ /* 0x000fe20008410000 */
[----:B------:R-:W-:Y:S01]  /*87c0*/  F2FP.BF16.F32.PACK_AB R84, R85, R84 ;  /* 0x000000545554723e */ /* 0x000fe200000010ff */
[----:B------:R-:W-:Y:S01]  /*87d0*/  BAR.SYNC.DEFER_BLOCKING 0x0 ;  /* 0x0000000000007b1d */ /* 0x000fe20000010000 */
[----:B------:R-:W-:Y:S01]  /*87e0*/  F2FP.BF16.F32.PACK_AB R86, R87, R86 ;  /* 0x000000565756723e */ /* 0x000fe200000010ff */
[----:B------:R-:W-:Y:S01]  /*87f0*/  FMUL.FTZ R73, R73, UR7 ;  /* 0x0000000749497c20 */ /* 0x000fe20008410000 */
[----:B------:R-:W-:Y:S01]  /*8800*/  FMUL.FTZ R74, R74, UR7 ;  /* 0x000000074a4a7c20 */ /* 0x000fe20008410000 */
[----:B------:R-:W-:Y:S01]  /*8810*/  FMUL.FTZ R75, R75, UR7 ;  /* 0x000000074b4b7c20 */ /* 0x000fe20008410000 */
[----:B------:R-:W-:Y:S01]  /*8820*/  F2FP.BF16.F32.PACK_AB R96, R97, R96 ;  /* 0x000000606160723e */ /* 0x000fe200000010ff */
[----:B------:R-:W-:Y:S01]  /*8830*/  FMUL.FTZ R76, R76, UR7 ;  /* 0x000000074c4c7c20 */ /* 0x000fe20008410000 */
[----:B------:R-:W-:Y:S01]  /*8840*/  F2FP.BF16.F32.PACK_AB R98, R99, R98 ;  /* 0x000000626362723e */ /* 0x000fe200000010ff */
[----:B------:R-:W-:Y:S01]  /*8850*/  FMUL.FTZ R77, R77, UR7 ;  /* 0x000000074d4d7c20 */ /* 0x000fe20008410000 */
[----:B------:R-:W-:Y:S01]  /*8860*/  IADD3 R5, PT, PT, R7, -R5, RZ ;  /* 0x8000000507057210 */ /* 0x000fe20007ffe0ff */
[----:B------:R-:W-:Y:S01]  /*8870*/  FMUL.FTZ R78, R78, UR7 ;  /* 0x000000074e4e7c20 */ /* 0x000fe20008410000 */
[----:B------:R-:W-:Y:S01]  /*8880*/  FMUL.FTZ R79, R79, UR7 ;  /* 0x000000074f4f7c20 */ /* 0x000fe20008410000 */
[----:B------:R-:W-:-:S02]  /*8890*/  F2FP.BF16.F32.PACK_AB R88, R89, R88 ;  /* 0x000000585958723e */ /* 0x000fc400000010ff */
[----:B------:R-:W-:Y:S02]  /*88a0*/  F2FP.BF16.F32.PACK_AB R90, R91, R90 ;  /* 0x0000005a5b5a723e */ /* 0x000fe400000010ff */
[----:B------:R-:W-:Y:S02]  /*88b0*/  F2FP.BF16.F32.PACK_AB R92, R93, R92 ;  /* 0x0000005c5d5c723e */ /* 0x000fe400000010ff */
[----:B------:R-:W-:Y:S02]  /*88c0*/  F2FP.BF16.F32.PACK_AB R94, R95, R94 ;  /* 0x0000005e5f5e723e */ /* 0x000fe400000010ff */
[----:B------:R-:W-:Y:S02]  /*88d0*/  F2FP.BF16.F32.PACK_AB R68, R69, R68 ;  /* 0x000000444544723e */ /* 0x000fe400000010ff */
[----:B------:R-:W-:Y:S02]  /*88e0*/  F2FP.BF16.F32.PACK_AB R70, R71, R70 ;  /* 0x000000464746723e */ /* 0x000fe400000010ff */
[----:B------:R-:W-:Y:S01]  /*88f0*/  F2FP.BF16.F32.PACK_AB R80, R81, R80 ;  /* 0x000000505150723e */ /* 0x000fe200000010ff */
[----:B------:R1:W-:Y:S01]  /*8900*/  STS [R7], R84 ;  /* 0x0000005407007388 */ /* 0x0003e20000000800 */
[----:B------:R-:W-:-:S02]  /*8910*/  F2FP.BF16.F32.PACK_AB R82, R83, R82 ;  /* 0x000000525352723e */ /* 0x000fc400000010ff */
[----:B------:R-:W-:Y:S01]  /*8920*/  F2FP.BF16.F32.PACK_AB R72, R73, R72 ;  /* 0x000000484948723e */ /* 0x000fe200000010ff */
[----:B------:R1:W-:Y:S01]  /*8930*/  STS [R7+0x200], R86 ;  /* 0x0002005607007388 */ /* 0x0003e20000000800 */
        /* <DEDUP_REMOVED lines=17> */
[----:B------:R-:W-:Y:S05]  /*8a50*/  @P0 BRA `(.L_x_539) ;  /* 0x0000000000280947 */ /* 0x000fea0003800000 */
[----:B------:R-:W2:Y:S01]  /*8a60*/  LDCU.64 UR10, c[0x0][0x5c0] ;  /* 0x0000b800ff0a77ac */ /* 0x000ea20008000a00 */
[----:B-1----:R-:W1:Y:S01]  /*8a70*/  LDC.64 R4, c[0x0][0x5a8] ;  /* 0x00016a00ff047b82 */ /* 0x002e620000000a00 */
[----:B------:R-:W-:-:S05]  /*8a80*/  SHF.R.S32.HI R7, RZ, 0x1f, R164 ;  /* 0x0000001fff077819 */ /* 0x000fca00000114a4 */
[----:B--2---:R-:W-:Y:S02]  /*8a90*/  IMAD R7, R7, UR10, RZ ;  /* 0x0000000a07077c24 */ /* 0x004fe4000f8e02ff */
[----:B------:R-:W-:-:S04]  /*8aa0*/  IMAD.WIDE.U32 R8, R164, UR10, RZ ;  /* 0x0000000aa4087c25 */ /* 0x000fc8000f8e00ff */
[----:B------:R-:W-:-:S05]  /*8ab0*/  IMAD R6, R164, UR11, R7 ;  /* 0x0000000ba4067c24 */ /* 0x000fca000f8e0207 */
[----:B------:R-:W-:-:S03]  /*8ac0*/  IADD3 R9, PT, PT, R9, R6, RZ ;  /* 0x0000000609097210 */ /* 0x000fc60007ffe0ff */
[----:B-1----:R-:W-:-:S04]  /*8ad0*/  IMAD.WIDE.U32 R14, R4, UR23, R8 ;  /* 0x00000017040e7c25 */ /* 0x002fc8000f8e0008 */
[----:B------:R-:W-:Y:S01]  /*8ae0*/  IMAD R12, R5, UR23, R15 ;  /* 0x00000017050c7c24 */ /* 0x000fe2000f8e020f */
[----:B------:R-:W-:Y:S05]  /*8af0*/  BRA `(.L_x_540) ;  /* 0x0000000000147947 */ /* 0x000fea0003800000 */
.L_x_539:
[----:B------:R-:W2:Y:S01]  /*8b00*/  LDCU.64 UR10, c[0x0][0x5c0] ;  /* 0x0000b800ff0a77ac */ /* 0x000ea20008000a00 */
[----:B------:R-:W-:-:S05]  /*8b10*/  IADD3 R14, PT, PT, R164, R167, RZ ;  /* 0x000000a7a40e7210 */ /* 0x000fca0007ffe0ff */
[C---:B--2---:R-:W-:Y:S02]  /*8b20*/  IMAD R12, R14.reuse, UR11, RZ ;  /* 0x0000000b0e0c7c24 */ /* 0x044fe4000f8e02ff */
[----:B------:R-:W-:-:S05]  /*8b30*/  IMAD.WIDE.U32 R14, R14, UR10, RZ ;  /* 0x0000000a0e0e7c25 */ /* 0x000fca000f8e00ff */
[----:B------:R-:W-:Y:S02]  /*8b40*/  IADD3 R12, PT, PT, R15, R12, RZ ;  /* 0x0000000c0f0c7210 */ /* 0x000fe40007ffe0ff */
.L_x_540:
        /* <DEDUP_REMOVED lines=10> */
[----:B------:R-:W-:Y:S06]  /*8bf0*/  BRA `(.L_x_542) ;  /* 0x0000000000147947 */ /* 0x000fec0003800000 */
.L_x_541:
[----:B------:R-:W2:Y:S01]  /*8c00*/  LDCU.64 UR8, c[0x0][0x5c8] ;  /* 0x0000b900ff0877ac */ /* 0x000ea20008000a00 */
[----:B------:R-:W-:-:S05]  /*8c10*/  IADD3 R18, PT, PT, R164, R167, RZ ;  /* 0x000000a7a4127210 */ /* 0x000fca0007ffe0ff */
[C---:B--2---:R-:W-:Y:S02]  /*8c20*/  IMAD R16, R18.reuse, UR9, RZ ;  /* 0x0000000912107c24 */ /* 0x044fe4000f8e02ff */
[----:B------:R-:W-:-:S05]  /*8c30*/  IMAD.WIDE.U32 R18, R18, UR8, RZ ;  /* 0x0000000812127c25 */ /* 0x000fca000f8e00ff */
[----:B------:R-:W-:Y:S02]  /*8c40*/  IADD3 R16, PT, PT, R19, R16, RZ ;  /* 0x0000001013107210 */ /* 0x000fe40007ffe0ff */
.L_x_542:
[----:B------:R-:W-:Y:S01]  /*8c50*/  BAR.SYNC.DEFER_BLOCKING 0x0 ;  /* 0x0000000000007b1d */ /* 0x000fe20000010000 */
[----:B------:R-:W-:Y:S01]  /*8c60*/  USHF.L.U32 UR12, UR20, 0x7, URZ ;  /* 0x00000007140c7899 */ /* 0x000fe200080006ff */
[----:B------:R-:W-:Y:S01]  /*8c70*/  LEA.HI R3, R3, 0x40, RZ, 0x1e ;  /* 0x0000004003037811 */ /* 0x000fe200078ff0ff */
[----:B------:R-:W-:Y:S01]  /*8c80*/  USHF.L.U32 UR6, UR20, 0x7, URZ ;  /* 0x0000000714067899 */ /* 0x000fe200080006ff */
[----:B------:R-:W-:Y:S01]  /*8c90*/  SHF.R.U32.HI R0, RZ, 0x2, R0 ;  /* 0x00000002ff007819 */ /* 0x000fe20000011600 */
[----:B------:R-:W-:-:S03]  /*8ca0*/  UIMAD.WIDE.U32 UR14, UR12, UR10, URZ ;  /* 0x0000000a0c0e72a5 */ /* 0x000fc6000f8e00ff */
[----:B-1----:R-:W1:Y:S01]  /*8cb0*/  LDC.64 R6, c[0x0][0x5d8] ;  /* 0x00017600ff067b82 */ /* 0x002e620000000a00 */
[----:B------:R-:W2:Y:S01]  /*8cc0*/  LDCU UR7, c[0x0][0x440] ;  /* 0x00008800ff0777ac */ /* 0x000ea20008000800 */
[----:B------:R-:W-:Y:S01]  /*8cd0*/  IMAD.U32 R20, RZ, RZ, UR8 ;  /* 0x00000008ff147e24 */ /* 0x000fe2000f8e00ff */
[----:B------:R-:W-:Y:S01]  /*8ce0*/  BSSY.RECONVERGENT B0, `(.L_x_543) ;  /* 0x000001f000007945 */ /* 0x000fe20003800200 */
[----:B------:R-:W-:Y:S01]  /*8cf0*/  VIADD R165, R165, -UR6 ;  /* 0x80000006a5a57c36 */ /* 0x000fe20008000000 */
[----:B------:R-:W-:Y:S01]  /*8d00*/  USHF.R.S32.HI UR13, URZ, 0x1f, UR12 ;  /* 0x0000001fff0d7899 */ /* 0x000fe2000801140c */
[----:B------:R-:W-:Y:S02]  /*8d10*/  IMAD.U32 R4, RZ, RZ, UR14 ;  /* 0x0000000eff047e24 */ /* 0x000fe4000f8e00ff */
[----:B------:R-:W-:Y:S01]  /*8d20*/  IMAD.U32 R5, RZ, RZ, UR15 ;  /* 0x0000000fff057e24 */ /* 0x000fe2000f8e00ff */
[----:B------:R-:W-:Y:S01]  /*8d30*/  UIMAD UR14, UR13, UR10, URZ ;  /* 0x0000000a0d0e72a4 */ /* 0x000fe2000f8e02ff */
[----:B------:R-:W-:Y:S01]  /*8d40*/  IMAD.MOV.U32 R143, RZ, RZ, RZ ;  /* 0x000000ffff8f7224 */ /* 0x000fe200078e00ff */
[----:B------:R-:W-:-:S02]  /*8d50*/  LOP3.LUT R15, R4, 0x18, R135, 0xf8, !PT ;  /* 0x00000018040f7812 */ /* 0x000fc400078ef887 */
[----:B------:R-:W-:Y:S01]  /*8d60*/  UIMAD UR14, UR12, UR11, UR14 ;  /* 0x0000000b0c0e72a4 */ /* 0x000fe2000f8e020e */
[----:B------:R-:W3:Y:S01]  /*8d70*/  LDC.64 R4, c[0x0][0x5e0] ;  /* 0x00017800ff047b82 */ /* 0x000ee20000000a00 */
[----:B------:R-:W-:Y:S01]  /*8d80*/  IADD3 R14, P0, PT, R14, R15, RZ ;  /* 0x0000000f0e0e7210 */ /* 0x000fe20007f1e0ff */
[----:B------:R-:W-:Y:S01]  /*8d90*/  IMAD.WIDE.U32 R20, R20, UR12, R142 ;  /* 0x0000000c14147c25 */ /* 0x000fe2000f8e008e */
[----:B------:R4:W3:Y:S01]  /*8da0*/  LDS.128 R8, [R138+0x7000] ;  /* 0x007000008a087984 */ /* 0x0008e20000000c00 */
[----:B--2---:R-:W-:Y:S02]  /*8db0*/  ISETP.GE.AND P2, PT, R142, UR7, PT ;  /* 0x000000078e007c0c */ /* 0x004fe4000bf46270 */
[----:B------:R-:W-:Y:S02]  /*8dc0*/  MOV R13, UR14 ;  /* 0x0000000e000d7c02 */ /* 0x000fe40008000f00 */
[-C--:B------:R-:W-:Y:S02]  /*8dd0*/  ISETP.GE.OR P1, PT, R3, R165.reuse, P2 ;  /* 0x000000a50300720c */ /* 0x080fe40001726670 */
[----:B------:R-:W-:-:S02]  /*8de0*/  ISETP.GE.OR P2, PT, R0, R165, P2 ;  /* 0x000000a50000720c */ /* 0x000fc40001746670 */
[----:B------:R-:W-:Y:S02]  /*8df0*/  IADD3.X R15, PT, PT, R12, UR15, R13, P0, !PT ;  /* 0x0000000f0c0f7c10 */ /* 0x000fe400087fe40d */
[----:B------:R-:W-:Y:S01]  /*8e00*/  IADD3 R3, P0, PT, R0, 0x40, RZ ;  /* 0x0000004000037810 */ /* 0x000fe20007f1e0ff */
[----:B-1----:R-:W-:-:S03]  /*8e10*/  IMAD.WIDE.U32 R22, R6, UR22, R14 ;  /* 0x0000001606167c25 */ /* 0x002fc6000f8e000e */
[----:B------:R-:W-:Y:S01]  /*8e20*/  IADD3.X R17, PT, PT, RZ, RZ, RZ, P0, !PT ;  /* 0x000000ffff117210 */ /* 0x000fe200007fe4ff */
[----:B------:R-:W-:-:S04]  /*8e30*/  IMAD R7, R7, UR22, R23 ;  /* 0x0000001607077c24 */ /* 0x000fc8000f8e0217 */
[----:B----4-:R-:W-:Y:S05]  /*8e40*/  @P2 BRA `(.L_x_544) ;  /* 0x0000000000202947 */ /* 0x010fea0003800000 */
[----:B------:R-:W1:Y:S01]  /*8e50*/  LDS.128 R12, [R138+0x6000] ;  /* 0x006000008a0c7984 */ /* 0x000e620000000c00 */
[----:B------:R-:W2:Y:S01]  /*8e60*/  LDCU.64 UR6, c[0x0][0x560] ;  /* 0x0000ac00ff0677ac */ /* 0x000ea20008000a00 */
[----:B------:R-:W-:-:S05]  /*8e70*/  MOV R6, R22 ;  /* 0x0000001600067202 */ /* 0x000fca0000000f00 */
[----:B------:R-:W-:-:S04]  /*8e80*/  IMAD.WIDE.U32 R26, R0, UR10, R6 ;  /* 0x0000000a001a7c25 */ /* 0x000fc8000f8e0006 */
[----:B------:R-:W-:Y:S01]  /*8e90*/  IMAD R6, R0, UR11, R27 ;  /* 0x0000000b00067c24 */ /* 0x000fe2000f8e021b */
[----:B--2---:R-:W-:-:S04]  /*8ea0*/  LEA R24, P0, R26, UR6, 0x1 ;  /* 0x000000061a187c11 */ /* 0x004fc8000f8008ff */
[----:B------:R-:W-:-:S05]  /*8eb0*/  LEA.HI.X R25, R26, UR7, R6, 0x1, P0 ;  /* 0x000000071a197c11 */ /* 0x000fca00080f0c06 */
[----:B-1----:R1:W-:Y:S04]  /*8ec0*/  STG.E.128 desc[UR30][R24.64], R12 ;  /* 0x0000000c18007986 */ /* 0x0023e8000c101d1e */
.L_x_544:
[----:B------:R-:W-:Y:S05]  /*8ed0*/  BSYNC.RECONVERGENT B0 ;  /* 0x0000000000007941 */ /* 0x000fea0003800200 */
.L_x_543:
[----:B------:R-:W-:Y:S04]  /*8ee0*/  BSSY.RECONVERGENT B0, `(.L_x_545) ;  /* 0x000000c000007945 */ /* 0x000fe80003800200 */
[----:B------:R-:W-:Y:S05]  /*8ef0*/  @P1 BRA `(.L_x_546) ;  /* 0x0000000000281947 */ /* 0x000fea0003800000 */
[----:B------:R-:W2:Y:S01]  /*8f00*/  LDCU.64 UR6, c[0x0][0x560] ;  /* 0x0000ac00ff0677ac */ /* 0x000ea20008000a00 */
[----:B-1----:R-:W-:Y:S01]  /*8f10*/  MOV R12, R22 ;  /* 0x00000016000c7202 */ /* 0x002fe20000000f00 */
[----:B------:R-:W-:Y:S01]  /*8f20*/  IMAD R6, R17, UR10, RZ ;  /* 0x0000000a11067c24 */ /* 0x000fe2000f8e02ff */
[----:B------:R-:W-:-:S03]  /*8f30*/  MOV R13, R7 ;  /* 0x00000007000d7202 */ /* 0x000fc60000000f00 */
[C---:B------:R-:W-:Y:S02]  /*8f40*/  IMAD R6, R3.reuse, UR11, R6 ;  /* 0x0000000b03067c24 */ /* 0x040fe4000f8e0206 */
[----:B------:R-:W-:-:S05]  /*8f50*/  IMAD.WIDE.U32 R12, R3, UR10, R12 ;  /* 0x0000000a030c7c25 */ /* 0x000fca000f8e000c */
[----:B------:R-:W-:Y:S02]  /*8f60*/  IADD3 R6, PT, PT, R6, R13, RZ ;  /* 0x0000000d06067210 */ /* 0x000fe40007ffe0ff */
[----:B--2---:R-:W-:-:S04]  /*8f70*/  LEA R14, P0, R12, UR6, 0x1 ;  /* 0x000000060c0e7c11 */ /* 0x004fc8000f8008ff */
[----:B------:R-:W-:-:S05]  /*8f80*/  LEA.HI.X R15, R12, UR7, R6, 0x1, P0 ;  /* 0x000000070c0f7c11 */ /* 0x000fca00080f0c06 */
[----:B---3--:R2:W-:Y:S04]  /*8f90*/  STG.E.128 desc[UR30][R14.64], R8 ;  /* 0x000000080e007986 */ /* 0x0085e8000c101d1e */
.L_x_546:
[----:B------:R-:W-:Y:S05]  /*8fa0*/  BSYNC.RECONVERGENT B0 ;  /* 0x0000000000007941 */ /* 0x000fea0003800200 */
.L_x_545:
[----:B--23--:R-:W2:Y:S01]  /*8fb0*/  LDS.128 R8, [R138+0x8000] ;  /* 0x008000008a087984 */ /* 0x00cea20000000c00 */
[----:B------:R-:W-:Y:S01]  /*8fc0*/  UIMAD UR13, UR13, UR8, URZ ;  /* 0x000000080d0d72a4 */ /* 0x000fe2000f8e02ff */
[----:B------:R-:W-:Y:S01]  /*8fd0*/  IADD3 R18, P0, PT, R18, R20, RZ ;  /* 0x0000001412127210 */ /* 0x000fe20007f1e0ff */
[----:B------:R-:W3:Y:S01]  /*8fe0*/  @!P2 LDC.64 R6, c[0x0][0x568] ;  /* 0x00015a00ff06ab82 */ /* 0x000ee20000000a00 */
[----:B-1----:R1:W4:Y:S01]  /*8ff0*/  LDS.128 R12, [R138+0x9000] ;  /* 0x009000008a0c7984 */ /* 0x0023220000000c00 */
[----:B------:R-:W-:-:S06]  /*9000*/  UIMAD UR13, UR12, UR9, UR13 ;  /* 0x000000090c0d72a4 */ /* 0x000fcc000f8e020d */
[----:B------:R-:W-:-:S03]  /*9010*/  IADD3.X R19, PT, PT, R16, UR13, R21, P0, !PT ;  /* 0x0000000d10137c10 */ /* 0x000fc600087fe415 */
[----:B------:R-:W-:-:S04]  /*9020*/  IMAD.WIDE.U32 R18, R4, UR22, R18 ;  /* 0x0000001604127c25 */ /* 0x000fc8000f8e0012 */
[----:B------:R-:W-:Y:S01]  /*9030*/  IMAD R5, R5, UR22, R19 ;  /* 0x0000001605057c24 */ /* 0x000fe2000f8e0213 */
[----:B------:R-:W-:-:S05]  /*9040*/  @!P2 MOV R4, R18 ;  /* 0x000000120004a202 */ /* 0x000fca0000000f00 */
[----:B------:R-:W-:-:S04]  /*9050*/  @!P2 IMAD.WIDE.U32 R20, R0, UR8, R4 ;  /* 0x000000080014ac25 */ /* 0x000fc8000f8e0004 */
[----:B------:R-:W-:Y:S01]  /*9060*/  @!P2 IMAD R0, R0, UR9, R21 ;  /* 0x000000090000ac24 */ /* 0x000fe2000f8e0215 */
[----:B---3--:R-:W-:-:S04]  /*9070*/  @!P2 LEA R6, P0, R20, R6, 0x1 ;  /* 0x000000061406a211 */ /* 0x008fc800078008ff */
[----:B------:R-:W-:-:S05]  /*9080*/  @!P2 LEA.HI.X R7, R20, R7, R0, 0x1, P0 ;  /* 0x000000071407a211 */ /* 0x000fca00000f0c00 */
[----:B--2---:R1:W-:Y:S01]  /*9090*/  @!P2 STG.E.128 desc[UR30][R6.64], R8 ;  /* 0x000000080600a986 */ /* 0x0043e2000c101d1e */
        /* <DEDUP_REMOVED lines=10> */
.L_x_511:
[----:B------:R-:W-:Y:S05]  /*9140*/  BSYNC.RECONVERGENT B1 ;  /* 0x0000000000017941 */ /* 0x000fea0003800200 */
.L_x_493:
[----:B------:R-:W3:Y:S01]  /*9150*/  LDCU UR7, c[0x0][0x438] ;  /* 0x00008700ff0777ac */ /* 0x000ee20008000800 */
[----:B------:R-:W1:Y:S01]  /*9160*/  LDC R3, c[0x0][0x438] ;  /* 0x00010e00ff037b82 */ /* 0x000e620000000800 */
[----:B------:R-:W4:Y:S01]  /*9170*/  LDCU UR8, c[0x0][0x370] ;  /* 0x00006e00ff0877ac */ /* 0x000f220008000800 */
        /* <DEDUP_REMOVED lines=8> */
.L_x_548:
        /* <DEDUP_REMOVED lines=16> */
.L_x_828:


//--------------------- .text._ZN5flash44flash_bwd_dq_dk_dv_loop_seqk_parallel_kernelI23Flash_bwd_kernel_traitsILi32ELi128ELi128ELi8ELi4ELi4ELi4ELb0ELb0EN7cutlass10bfloat16_tE19Flash_kernel_traitsILi32ELi128ELi128ELi8ES3_EELb0ELb1ELb0ELb0ELb0ELb0ELb1EEEvNS_16Flash_bwd_paramsE --------------------------
	.section	.text._ZN5flash44flash_bwd_dq_dk_dv_loop_seqk_parallel_kernelI23Flash_bwd_kernel_traitsILi32ELi128ELi128ELi8ELi4ELi4ELi4ELb0ELb0EN7cutlass10bfloat16_tE19Flash_kernel_traitsILi32ELi128ELi128ELi8ES3_EELb0ELb1ELb0ELb0ELb0ELb0ELb1EEEvNS_16Flash_bwd_paramsE,"ax",@progbits
	.align	128
        .global         _ZN5flash44flash_bwd_dq_dk_dv_loop_seqk_parallel_kernelI23Flash_bwd_kernel_traitsILi32ELi128ELi128ELi8ELi4ELi4ELi4ELb0ELb0EN7cutlass10bfloat16_tE19Flash_kernel_traitsILi32ELi128ELi128ELi8ES3_EELb0ELb1ELb0ELb0ELb0ELb0ELb1EEEvNS_16Flash_bwd_paramsE
        .type           _ZN5flash44flash_bwd_dq_dk_dv_loop_seqk_parallel_kernelI23Flash_bwd_kernel_traitsILi32ELi128ELi128ELi8ELi4ELi4ELi4ELb0ELb0EN7cutlass10bfloat16_tE19Flash_kernel_traitsILi32ELi128ELi128ELi8ES3_EELb0ELb1ELb0ELb0ELb0ELb0ELb1EEEvNS_16Flash_bwd_paramsE,@function
        .size           _ZN5flash44flash_bwd_dq_dk_dv_loop_seqk_parallel_kernelI23Flash_bwd_kernel_traitsILi32ELi128ELi128ELi8ELi4ELi4ELi4ELb0ELb0EN7cutlass10bfloat16_tE19Flash_kernel_traitsILi32ELi128ELi128ELi8ES3_EELb0ELb1ELb0ELb0ELb0ELb0ELb1EEEvNS_16Flash_bwd_paramsE,(.L_x_829 - _ZN5flash44flash_bwd_dq_dk_dv_loop_seqk_parallel_kernelI23Flash_bwd_kernel_traitsILi32ELi128ELi128ELi8ELi4ELi4ELi4ELb0ELb0EN7cutlass10bfloat16_tE19Flash_kernel_traitsILi32ELi128ELi128ELi8ES3_EELb0ELb1ELb0ELb0ELb0ELb0ELb1EEEvNS_16Flash_bwd_paramsE)
        .other          _ZN5flash44flash_bwd_dq_dk_dv_loop_seqk_parallel_kernelI23Flash_bwd_kernel_traitsILi32ELi128ELi128ELi8ELi4ELi4ELi4ELb0ELb0EN7cutlass10bfloat16_tE19Flash_kernel_traitsILi32ELi128ELi128ELi8ES3_EELb0ELb1ELb0ELb0ELb0ELb0ELb1EEEvNS_16Flash_bwd_paramsE,@"STO_CUDA_ENTRY STV_DEFAULT"
_ZN5flash44flash_bwd_dq_dk_dv_loop_seqk_parallel_kernelI23Flash_bwd_kernel_traitsILi32ELi128ELi128ELi8ELi4ELi4ELi4ELb0ELb0EN7cutlass10bfloat16_tE19Flash_kernel_traitsILi32ELi128ELi128ELi8ES3_EELb0ELb1ELb0ELb0ELb0ELb0ELb1EEEvNS_16Flash_bwd_paramsE:
.text._ZN5flash44flash_bwd_dq_dk_dv_loop_seqk_parallel_kernelI23Flash_bwd_kernel_traitsILi32ELi128ELi128ELi8ELi4ELi4ELi4ELb0ELb0EN7cutlass10bfloat16_tE19Flash_kernel_traitsILi32ELi128ELi128ELi8ES3_EELb0ELb1ELb0ELb0ELb0ELb0ELb1EEEvNS_16Flash_bwd_paramsE:
        /* <DEDUP_REMOVED lines=14> */
[----:B------:R-:W4:Y:S01]  /*00e0*/  LDCU.64 UR4, c[0x0][0x468] ;  /* 0x00008d00ff0477ac */ /* 0x000f220008000a00 */
[----:B------:R-:W5:Y:S06]  /*00f0*/  LDCU.U8 UR8, c[0x0][0x532] ;  /* 0x0000a640ff0877ac */ /* 0x000f6c0008000000 */
[----:B------:R-:W-:Y:S01]  /*0100*/  S2UR UR23, SR_CTAID.Z ;  /* 0x00000000001779c3 */ /* 0x000fe20000002700 */
[----:B------:R-:W3:Y:S01]  /*0110*/  LDCU UR10, c[0x0][0x438] ;  /* 0x00008700ff0a77ac */ /* 0x000ee20008000800 */
[----:B------:R-:W3:Y:S06]  /*0120*/  LDCU.64 UR34, c[0x0][0x358] ;  /* 0x00006b00ff2277ac */ /* 0x000eec0008000a00 */
[----:B------:R-:W-:Y:S01]  /*0130*/  S2UR UR21, SR_CTAID.X ;  /* 0x00000000001579c3 */ /* 0x000fe20000002500 */
[----:B-1----:R-:W-:-:S02]  /*0140*/  ULEA UR38, UP0, UR41, UR38, 0x2 ;  /* 0x0000002629267291 */ /* 0x002fc4000f8010ff */
[----:B--2---:R-:W-:Y:S02]  /*0150*/  UISETP.NE.U32.AND UP1, UPT, UR6, URZ, UPT ;  /* 0x000000ff0600728c */ /* 0x004fe4000bf25070 */
[----:B------:R-:W-:Y:S02]  /*0160*/  ULEA.HI.X UR39, UR41, UR39, URZ, 0x2, UP0 ;  /* 0x0000002729277291 */ /* 0x000fe400080f14ff */
[----:B------:R-:W-:Y:S01]  /*0170*/  UISETP.NE.U32.AND UP0, UPT, UR6, URZ, UPT ;  /* 0x000000ff0600728c */ /* 0x000fe2000bf05070 */
[----:B------:R-:W-:Y:S01]  /*0180*/  S2UR UR18, SR_CTAID.Y ;  /* 0x00000000001279c3 */ /* 0x000fe20000002600 */
[----:B----4-:R-:W-:Y:S02]  /*0190*/  UISETP.EQ.U32.AND UP2, UPT, UR4, URZ, UPT ;  /* 0x000000ff0400728c */ /* 0x010fe4000bf42070 */
[----:B------:R-:W-:Y:S02]  /*01a0*/  UISETP.NE.U32.AND UP6, UPT, UR4, URZ, UPT ;  /* 0x000000ff0400728c */ /* 0x000fe4000bfc5070 */
[----:B------:R-:W-:-:S02]  /*01b0*/  UISETP.NE.AND.EX UP5, UPT, UR7, URZ, UPT, UP1 ;  /* 0x000000ff0700728c */ /* 0x000fc4000bfa5310 */
[----:B------:R-:W-:Y:S01]  /*01c0*/  UISETP.NE.AND.EX UP4, UPT, UR7, URZ, UPT, UP0 ;  /* 0x000000ff0700728c */ /* 0x000fe2000bf85300 */
[----:B------:R-:W1:Y:S01]  /*01d0*/  S2UR UR4, SR_CgaCtaId ;  /* 0x00000000000479c3 */ /* 0x000e620000008800 */
[----:B------:R-:W2:Y:S01]  /*01e0*/  LDCU.64 UR6, c[0x0][0x470] ;  /* 0x00008e00ff0677ac */ /* 0x000ea20008000a00 */
[----:B-----5:R-:W-:Y:S02]  /*01f0*/  UISETP.NE.AND UP3, UPT, UR8, URZ, UPT ;  /* 0x000000ff0800728c */ /* 0x020fe4000bf65270 */
[----:B------:R-:W-:-:S04]  /*0200*/  UISETP.NE.AND.EX UP6, UPT, UR5, URZ, UPT, UP6 ;  /* 0x000000ff0500728c */ /* 0x000fc8000bfc5360 */
[----:B------:R-:W4:Y:S01]  /*0210*/  S2UR UR20, SR_CTAID.Z ;  /* 0x00000000001479c3 */ /* 0x000f220000002700 */
[----:B------:R-:W-:Y:S01]  /*0220*/  UISETP.EQ.OR.EX UP0, UPT, UR5, URZ, !UP3, UP2 ;  /* 0x000000ff0500728c */ /* 0x000fe2000df02720 */
[----:B------:R-:W-:Y:S02]  /*0230*/  UMOV UR8, 0x400 ;  /* 0x0000040000087882 */ /* 0x000fe40000000000 */
[----:B------:R-:W-:Y:S01]  /*0240*/  UMOV UR5, 0x400 ;  /* 0x0000040000057882 */ /* 0x000fe20000000000 */
[----:B------:R-:W-:Y:S02]  /*0250*/  UP2UR UR26, UPR, URZ, 0x1 ;  /* 0x00000001ff1a7883 */ /* 0x000fe40008000000 */
[----:B------:R-:W-:Y:S01]  /*0260*/  UP2UR UR25, UPR, URZ, 0x8 ;  /* 0x00000008ff197883 */ /* 0x000fe20008000000 */
[----:B------:R-:W4:Y:S01]  /*0270*/  LDCU.64 UR28, c[0x0][0x460] ;  /* 0x00008c00ff1c77ac */ /* 0x000f220008000a00 */
[----:B--2---:R-:W-:Y:S01]  /*0280*/  UISETP.NE.U32.AND UP0, UPT, UR6, URZ, UPT ;  /* 0x000000ff0600728c */ /* 0x004fe2000bf05070 */
[----:B------:R-:W2:Y:S01]  /*0290*/  LDCU UR19, c[0x0][0x438] ;  /* 0x00008700ff1377ac */ /* 0x000ea20008000800 */
[----:B------:R-:W2:Y:S01]  /*02a0*/  @!UP4 LDCU UR22, c[0x0][0x434] ;  /* 0x00008680ff16c7ac */ /* 0x000ea20008000800 */
[----:B---3--:R-:W-:-:S02]  /*02b0*/  ULEA UR24, UR24, UR8, 0x18 ;  /* 0x0000000818187291 */ /* 0x008fc4000f8ec0ff */
[----:B-1----:R-:W-:Y:S02]  /*02c0*/  ULEA UR4, UR4, UR5, 0x18 ;  /* 0x0000000504047291 */ /* 0x002fe4000f8ec0ff */
[----:B------:R-:W-:Y:S01]  /*02d0*/  UISETP.NE.AND.EX UP3, UPT, UR7, URZ, UPT, UP0 ;  /* 0x000000ff0700728c */ /* 0x000fe2000bf65300 */
[----:B------:R-:W-:Y:S01]  /*02e0*/  UMOV UR30, 0xffffe000 ;  /* 0xffffe000001e7882 */ /* 0x000fe20000000000 */
[----:B------:R-:W-:Y:S01]  /*02f0*/  UMOV UR31, URZ ;  /* 0x000000ff001f7c82 */ /* 0x000fe20008000000 */
[----:B------:R-:W-:-:S08]  /*0300*/  UMOV UR32, URZ ;  /* 0x000000ff00207c82 */ /* 0x000fd00008000000 */
.L_x_604:
        /* <DEDUP_REMOVED lines=9> */
[----:B----4-:R-:W-:Y:S02]  /*03a0*/  UIMAD.WIDE.U32 UR12, UR41, 0x4, UR28 ;  /* 0x00000004290c78a5 */ /* 0x010fe4000f8e001c */
[----:B-1----:R-:W-:Y:S02]  /*03b0*/  UISETP.NE.U32.AND UP0, UPT, UR8, URZ, UPT ;  /* 0x000000ff0800728c */ /* 0x002fe4000bf05070 */
[----:B------:R-:W3:Y:S02]  /*03c0*/  @P1 LDG.E R6, desc[UR34][R4.64] ;  /* 0x0000002204061981 */ /* 0x000ee4000c1e1900 */
[----:B------:R-:W-:-:S06]  /*03d0*/  UISETP.NE.AND.EX UP0, UPT, UR9, URZ, UPT, UP0 ;  /* 0x000000ff0900728c */ /* 0x000fcc000bf05300 */
[----:B------:R-:W-:-:S05]  /*03e0*/  PLOP3.LUT P0, PT, PT, PT, UP0, 0x80, 0x8 ;  /* 0x000000000008781c */ /* 0x000fca0003f0f008 */
[----:B------:R-:W-:Y:S01]  /*03f0*/  @UP0 ULEA UR14, UP1, UR41, UR8, 0x2 ;  /* 0x00000008290e0291 */ /* 0x000fe2000f8210ff */
[----:B------:R-:W-:Y:S01]  /*0400*/  PLOP3.LUT P3, PT, PT, PT, UP2, 0x80, 0x8 ;  /* 0x000000000008781c */ /* 0x000fe20003f6f028 */
[----:B------:R-:W1:Y:S02]  /*0410*/  @!UP0 LDCU UR5, c[0x0][0x43c] ;  /* 0x00008780ff0587ac */ /* 0x000e640008000800 */
[----:B------:R-:W-:Y:S02]  /*0420*/  @UP0 ULEA.HI.X UR15, UR41, UR9, URZ, 0x2, UP1 ;  /* 0x00000009290f0291 */ /* 0x000fe400088f14ff */
[----:B------:R-:W-:Y:S01]  /*0430*/  IMAD.U32 R2, RZ, RZ, UR14 ;  /* 0x0000000eff027e24 */ /* 0x000fe2000f8e00ff */
[----:B------:R-:W4:Y:S03]  /*0440*/  @!UP0 LDCU.64 UR8, c[0x0][0x488] ;  /* 0x00009100ff0887ac */ /* 0x000f260008000a00 */
[----:B------:R-:W-:-:S05]  /*0450*/  IMAD.U32 R3, RZ, RZ, UR15 ;  /* 0x0000000fff037e24 */ /* 0x000fca000f8e00ff */
[----:B------:R5:W2:Y:S01]  /*0460*/  @P0 LDG.E R4, desc[UR34][R2.64] ;  /* 0x0000002202040981 */ /* 0x000aa2000c1e1900 */
[----:B------:R-:W-:Y:S01]  /*0470*/  UMOV UR36, URZ ;  /* 0x000000ff00247c82 */ /* 0x000fe20008000000 */
[----:B----4-:R-:W-:-:S04]  /*0480*/  @!UP0 UISETP.NE.U32.AND UP1, UPT, UR8, URZ, UPT ;  /* 0x000000ff0800828c */ /* 0x010fc8000bf25070 */
[----:B------:R-:W-:Y:S01]  /*0490*/  @!UP0 UISETP.NE.AND.EX UP1, UPT, UR9, URZ, UPT, UP1 ;  /* 0x000000ff0900828c */ /* 0x000fe2000bf25310 */
[----:B------:R-:W-:Y:S01]  /*04a0*/  UMOV UR17, 0xffffffff ;  /* 0xffffffff00117882 */ /* 0x000fe20000000000 */
[----:B------:R-:W-:Y:S02]  /*04b0*/  UMOV UR40, 0xffffffff ;  /* 0xffffffff00287882 */ /* 0x000fe40000000000 */
[----:B-1----:R-:W-:Y:S01]  /*04c0*/  @!UP0 USEL UR8, UR5, URZ, UP1 ;  /* 0x000000ff05088287 */ /* 0x002fe20008800000 */
[----:B-----5:R-:W-:Y:S02]  /*04d0*/  IMAD.U32 R2, RZ, RZ, UR12 ;  /* 0x0000000cff027e24 */ /* 0x020fe4000f8e00ff */
[----:B------:R-:W-:-:S05]  /*04e0*/  IMAD.U32 R3, RZ, RZ, UR13 ;  /* 0x0000000dff037e24 */ /* 0x000fca000f8e00ff */
[----:B------:R-:W4:Y:S04]  /*04f0*/  @P4 LDG.E R5, desc[UR34][R2.64] ;  /* 0x0000002202054981 */ /* 0x000f28000c1e1900 */
[----:B------:R1:W5:Y:S02]  /*0500*/  @P2 LDG.E R0, desc[UR34][R2.64+0x4] ;  /* 0x0000042202002981 */ /* 0x000364000c1e1900 */
[----:B-1----:R-:W-:Y:S02]  /*0510*/  IMAD.U32 R2, RZ, RZ, UR38 ;  /* 0x00000026ff027e24 */ /* 0x002fe4000f8e00ff */
[----:B------:R-:W-:-:S05]  /*0520*/  IMAD.U32 R3, RZ, RZ, UR39 ;  /* 0x00000027ff037e24 */ /* 0x000fca000f8e00ff */
[----:B------:R-:W5:Y:S01]  /*0530*/  @!P3 LDG.E R2, desc[UR34][R2.64] ;  /* 0x000000220202b981 */ /* 0x000f62000c1e1900 */
[----:B------:R-:W-:Y:S01]  /*0540*/  USHF.L.U32 UR27, UR37, 0x7, URZ ;  /* 0x00000007251b7899 */ /* 0x000fe200080006ff */
[----:B---3--:R-:W-:Y:S02]  /*0550*/  @P1 R2UR UR36, R6 ;  /* 0x00000000062412ca */ /* 0x008fe400000e0000 */
[----:B--2---:R-:W-:-:S13]  /*0560*/  @P0 R2UR UR33, R4 ;  /* 0x00000000042102ca */ /* 0x004fda00000e0000 */
[----:B------:R-:W-:Y:S01]  /*0570*/  @UP0 UIADD3 UR33, UPT, UPT, UR33, -UR36, URZ ;  /* 0x8000002421210290 */ /* 0x000fe2000fffe0ff */
[----:B----4-:R-:W-:Y:S02]  /*0580*/  @P4 R2UR UR17, R5 ;  /* 0x00000000051142ca */ /* 0x010fe400000e0000 */
[----:B-----5:R-:W-:Y:S02]  /*0590*/  @P2 R2UR UR5, R0 ;  /* 0x00000000000522ca */ /* 0x020fe400000e0000 */
        /* <DEDUP_REMOVED lines=11> */
.L_x_549:
        /* <DEDUP_REMOVED lines=34> */
.L_x_551:
[----:B------:R-:W1:Y:S01]  /*0870*/  LDCU.64 UR14, c[0x0][0x3b8] ;  /* 0x00007700ff0e77ac */ /* 0x000e620008000a00 */
[----:B------:R-:W-:-:S04]  /*0880*/  UIADD3 UR5, UPT, UPT, UR36, UR40, URZ ;  /* 0x0000002824057290 */ /* 0x000fc8000fffe0ff */
[----:B-1----:R-:W-:Y:S02]  /*0890*/  UIMAD.WIDE.U32 UR8, UR5, UR14, URZ ;  /* 0x0000000e050872a5 */ /* 0x002fe4000f8e00ff */
[----:B------:R-:W-:-:S04]  /*08a0*/  UIMAD UR5, UR5, UR15, URZ ;  /* 0x0000000f050572a4 */ /* 0x000fc8000f8e02ff */
[----:B------:R-:W-:Y:S01]  /*08b0*/  UIADD3 UR5, UPT, UPT, UR9, UR5, URZ ;  /* 0x0000000509057290 */ /* 0x000fe2000fffe0ff */
[----:B------:R-:W-:-:S05]  /*08c0*/  UMOV UR52, UR8 ;  /* 0x0000000800347c82 */ /* 0x000fca0008000000 */
[----:B------:R-:W-:-:S07]  /*08d0*/  MOV R18, UR5 ;  /* 0x0000000500127c02 */ /* 0x000fce0008000f00 */
.L_x_552:
        /* <DEDUP_REMOVED lines=43> */
.L_x_553:
[----:B------:R-:W1:Y:S01]  /*0b90*/  LDCU.64 UR12, c[0x0][0x3c0] ;  /* 0x00007800ff0c77ac */ /* 0x000e620008000a00 */
[----:B------:R-:W-:-:S04]  /*0ba0*/  UIADD3 UR8, UPT, UPT, UR36, UR40, URZ ;  /* 0x0000002824087290 */ /* 0x000fc8000fffe0ff */
[----:B-1----:R-:W-:Y:S02]  /*0bb0*/  UIMAD.WIDE.U32 UR48, UR8, UR12, URZ ;  /* 0x0000000c083072a5 */ /* 0x002fe4000f8e00ff */
[----:B------:R-:W-:-:S04]  /*0bc0*/  UIMAD UR8, UR8, UR13, URZ ;  /* 0x0000000d080872a4 */ /* 0x000fc8000f8e02ff */
[----:B------:R-:W-:-:S06]  /*0bd0*/  UIADD3 UR8, UPT, UPT, UR49, UR8, URZ ;  /* 0x0000000831087290 */ /* 0x000fcc000fffe0ff */
[----:B------:R-:W-:-:S07]  /*0be0*/  MOV R20, UR8 ;  /* 0x0000000800147c02 */ /* 0x000fce0008000f00 */
.L_x_554:
        /* <DEDUP_REMOVED lines=28> */
.L_x_555:
[----:B------:R-:W-:Y:S02]  /*0db0*/  UIMAD.WIDE.U32 UR10, UR58, UR17, URZ ;  /* 0x000000113a0a72a5 */ /* 0x000fe4000f8e00ff */
[----:B------:R-:W-:-:S04]  /*0dc0*/  UIMAD UR8, UR59, UR17, URZ ;  /* 0x000000113b0872a4 */ /* 0x000fc8000f8e02ff */
[----:B------:R-:W-:-:S12]  /*0dd0*/  UIADD3 UR8, UPT, UPT, UR11, UR8, URZ ;  /* 0x000000080b087290 */ /* 0x000fd8000fffe0ff */
.L_x_556:
        /* <DEDUP_REMOVED lines=20> */
.L_x_557:
[----:B------:R-:W1:Y:S01]  /*0f20*/  LDCU UR59, c[0x0][0x434] ;  /* 0x00008680ff3b77ac */ /* 0x000e620008000800 */
[----:B------:R-:W-:-:S04]  /*0f30*/  UIMAD UR9, UR41, UR16, UR23 ;  /* 0x00000010290972a4 */ /* 0x000fc8000f8e0217 */
[----:B-1----:R-:W-:Y:S02]  /*0f40*/  UIMAD UR59, UR9, UR59, URZ ;  /* 0x0000003b093b72a4 */ /* 0x002fe4000f8e02ff */
.L_x_558:
        /* <DEDUP_REMOVED lines=11> */
.L_x_559:
[----:B------:R-:W1:Y:S01]  /*1000*/  LDCU UR58, c[0x0][0x444] ;  /* 0x00008880ff3a77ac */ /* 0x000e620008000800 */
[----:B------:R-:W-:-:S04]  /*1010*/  UIMAD UR9, UR41, UR16, UR23 ;  /* 0x00000010290972a4 */ /* 0x000fc8000f8e0217 */
[----:B-1----:R-:W-:-:S12]  /*1020*/  UIMAD UR58, UR9, UR58, URZ ;  /* 0x0000003a093a72a4 */ /* 0x002fd8000f8e02ff */
.L_x_560:
        /* <DEDUP_REMOVED lines=25> */
[----:B------:R-:W-:Y:S01]  /*11c0*/  IMAD R8, R9, UR47, R8 ;  /* 0x0000002f09087c24 */ /* 0x000fe2000f8e0208 */
[----:B------:R-:W1:Y:S01]  /*11d0*/  LDCU.64 UR62, c[0x0][0x5e8] ;  /* 0x0000bd00ff3e77ac */ /* 0x000e620008000a00 */
[----:B------:R-:W-:-:S03]  /*11e0*/  IMAD.X R3, RZ, RZ, UR49, P0 ;  /* 0x00000031ff037e24 */ /* 0x000fc600080e06ff */
[----:B------:R-:W5:Y:S01]  /*11f0*/  LDCU.128 UR8, c[0x0][0x590] ;  /* 0x0000b200ff0877ac */ /* 0x000f620008000c00 */
[----:B------:R-:W-:-:S04]  /*1200*/  UISETP.LT.AND UP0, UPT, URZ, UR45, UPT ;  /* 0x0000002dff00728c */ /* 0x000fc8000bf01270 */
[----:B------:R-:W-:-:S04]  /*1210*/  USEL UR45, URZ, UR45, !UP0 ;  /* 0x0000002dff2d7287 */ /* 0x000fc8000c000000 */
[----:B------:R-:W-:Y:S02]  /*1220*/  UISETP.GT.AND UP0, UPT, UR42, UR45, UPT ;  /* 0x0000002d2a00728c */ /* 0x000fe4000bf04270 */
[----:B-----5:R-:W-:Y:S01]  /*1230*/  UIMAD UR17, UR53, UR8, URZ ;  /* 0x00000008351172a4 */ /* 0x020fe2000f8e02ff */
[----:B------:R-:W-:Y:S01]  /*1240*/  IMAD.U32 R0, RZ, RZ, UR8 ;  /* 0x00000008ff007e24 */ /* 0x000fe2000f8e00ff */
[----:B------:R-:W-:Y:S01]  /*1250*/  USHF.L.U64.HI UR49, UR8, 0x6, UR9 ;  /* 0x0000000608317899 */ /* 0x000fe20008010209 */
[----:B------:R-:W-:Y:S01]  /*1260*/  IMAD.U32 R4, RZ, RZ, UR10 ;  /* 0x0000000aff047e24 */ /* 0x000fe2000f8e00ff */
[----:B------:R-:W-:Y:S01]  /*1270*/  UIMAD UR17, UR50, UR9, UR17 ;  /* 0x00000009321172a4 */ /* 0x000fe2000f8e0211 */
[----:B------:R-:W-:-:S04]  /*1280*/  IMAD.WIDE.U32 R2, R0, UR50, R2 ;  /* 0x0000003200027c25 */ /* 0x000fc8000f8e0002 */
[----:B------:R-:W-:Y:S01]  /*1290*/  IMAD.U32 R0, RZ, RZ, UR11 ;  /* 0x0000000bff007e24 */ /* 0x000fe2000f8e00ff */
[----:B------:R-:W-:Y:S01]  /*12a0*/  IADD3 R3, PT, PT, R3, UR17, RZ ;  /* 0x0000001103037c10 */ /* 0x000fe2000fffe0ff */
[----:B------:R-:W5:Y:S04]  /*12b0*/  LDCU.64 UR10, c[0x0][0x550] ;  /* 0x0000aa00ff0a77ac */ /* 0x000f680008000a00 */
[----:B------:R-:W3:Y:S01]  /*12c0*/  LDCU.64 UR16, c[0x0][0x3c8] ;  /* 0x00007900ff1077ac */ /* 0x000ee20008000a00 */
[----:B------:R-:W-:-:S04]  /*12d0*/  IMAD.WIDE.U32 R2, R4, UR23, R2 ;  /* 0x0000001704027c25 */ /* 0x000fc8000f8e0002 */
[----:B------:R-:W-:Y:S02]  /*12e0*/  IMAD R3, R0, UR23, R3 ;  /* 0x0000001700037c24 */ /* 0x000fe4000f8e0203 */
[C---:B--2---:R-:W-:Y:S02]  /*12f0*/  IMAD R0, R12.reuse, UR53, RZ ;  /* 0x000000350c007c24 */ /* 0x044fe4000f8e02ff */
[----:B------:R-:W-:-:S04]  /*1300*/  IMAD.WIDE.U32 R4, R12, UR50, R10 ;  /* 0x000000320c047c25 */ /* 0x000fc8000f8e000a */
[----:B------:R-:W-:Y:S01]  /*1310*/  IMAD R0, R13, UR50, R0 ;  /* 0x000000320d007c24 */ /* 0x000fe2000f8e0200 */
[----:B------:R-:W-:Y:S01]  /*1320*/  USHF.L.U32 UR50, UR8, 0x6, URZ ;  /* 0x0000000608327899 */ /* 0x000fe200080006ff */
[----:B------:R-:W-:Y:S01]  /*1330*/  IMAD.WIDE.U32 R6, R21, UR8, R2 ;  /* 0x0000000815067c25 */ /* 0x000fe2000f8e0002 */
[----:B------:R-:W-:-:S03]  /*1340*/  IADD3 R2, P0, PT, R4, UR54, RZ ;  /* 0x0000003604027c10 */ /* 0x000fc6000ff1e0ff */
[----:B------:R-:W-:Y:S01]  /*1350*/  IMAD R15, R21, UR9, R7 ;  /* 0x00000009150f7c24 */ /* 0x000fe2000f8e0207 */
[----:B------:R-:W-:Y:S01]  /*1360*/  IADD3.X R3, PT, PT, R5, UR51, R0, P0, !PT ;  /* 0x0000003305037c10 */ /* 0x000fe200087fe400 */
[----:B---3--:R-:W-:Y:S01]  /*1370*/  IMAD.U32 R0, RZ, RZ, UR16 ;  /* 0x00000010ff007e24 */ /* 0x008fe2000f8e00ff */
[----:B------:R-:W2:Y:S01]  /*1380*/  LDCU.64 UR8, c[0x0][0x380] ;  /* 0x00007000ff0877ac */ /* 0x000ea20008000a00 */
[----:B----4-:R-:W-:Y:S01]  /*1390*/  IMAD.WIDE.U32 R4, R16, UR21, RZ ;  /* 0x0000001510047c25 */ /* 0x010fe2000f8e00ff */
[----:B-----5:R-:W-:Y:S01]  /*13a0*/  LEA R27, P2, R6, UR10, 0x1 ;  /* 0x0000000a061b7c11 */ /* 0x020fe2000f8408ff */
[----:B------:R-:W-:Y:S02]  /*13b0*/  USHF.L.U32 UR51, UR47, 0x7, URZ ;  /* 0x000000072f337899 */ /* 0x000fe400080006ff */
[----:B------:R-:W-:Y:S01]  /*13c0*/  IMAD.WIDE.U32 R2, R0, UR23, R2 ;  /* 0x0000001700027c25 */ /* 0x000fe2000f8e0002 */
[----:B------:R-:W-:Y:S01]  /*13d0*/  SEL R4, R4, RZ, P3 ;  /* 0x000000ff04047207 */ /* 0x000fe20001800000 */
[----:B------:R3:W-:Y:S01]  /*13e0*/  STL [R1+0x14], R27 ;  /* 0x0000141b01007387 */ /* 0x0007e20000100800 */
[----:B------:R-:W-:Y:S01]  /*13f0*/  LEA.HI.X R26, R6, UR11, R15, 0x1, P2 ;  /* 0x0000000b061a7c11 */ /* 0x000fe200090f0c0f */
[----:B------:R-:W-:Y:S01]  /*1400*/  IMAD.U32 R0, RZ, RZ, UR17 ;  /* 0x00000011ff007e24 */ /* 0x000fe2000f8e00ff */
[----:B------:R-:W-:Y:S01]  /*1410*/  IADD3 R9, P1, P0, R8, UR57, R4 ;  /* 0x0000003908097c10 */ /* 0x000fe2000f83e004 */
[----:B------:R-:W-:Y:S01]  /*1420*/  IMAD R7, R17, UR21, R5 ;  /* 0x0000001511077c24 */ /* 0x000fe2000f8e0205 */
[----:B------:R-:W-:Y:S01]  /*1430*/  SHF.R.S32.HI R5, RZ, 0x1f, R8 ;  /* 0x0000001fff057819 */ /* 0x000fe20000011408 */
[----:B------:R-:W-:Y:S01]  /*1440*/  IMAD R3, R0, UR23, R3 ;  /* 0x0000001700037c24 */ /* 0x000fe2000f8e0203 */
[----:B------:R-:W4:Y:S01]  /*1450*/  LDCU.64 UR16, c[0x0][0x570] ;  /* 0x0000ae00ff1077ac */ /* 0x000f220008000a00 */
[----:B------:R3:W-:Y:S01]  /*1460*/  STL [R1+0x10], R26 ;  /* 0x0000101a01007387 */ /* 0x0007e20000100800 */
[----:B------:R-:W-:Y:S01]  /*1470*/  SEL R0, R7, RZ, P3 ;  /* 0x000000ff07007207 */ /* 0x000fe20001800000 */
[----:B------:R-:W-:Y:S01]  /*1480*/  IMAD.WIDE.U32 R2, R21, R12, R2 ;  /* 0x0000000c15027225 */ /* 0x000fe200078e0002 */
[----:B------:R-:W-:Y:S01]  /*1490*/  MOV R4, UR51 ;  /* 0x0000003300047c02 */ /* 0x000fe20008000f00 */
[----:B-1----:R-:W-:Y:S01]  /*14a0*/  UIMAD.WIDE UR10, UR58, 0x4, UR62 ;  /* 0x000000043a0a78a5 */ /* 0x002fe2000f8e023e */
[----:B------:R-:W-:Y:S01]  /*14b0*/  IADD3.X R5, PT, PT, R5, UR56, R0, P1, P0 ;  /* 0x0000003805057c10 */ /* 0x000fe20008fe0400 */
[C---:B------:R-:W-:Y:S01]  /*14c0*/  IMAD R3, R21.reuse, R13, R3 ;  /* 0x0000000d15037224 */ /* 0x040fe200078e0203 */
[C---:B--2---:R-:W-:Y:S01]  /*14d0*/  LEA R25, P1, R2.reuse, UR8, 0x1 ;  /* 0x0000000802197c11 */ /* 0x044fe2000f8208ff */
[----:B------:R-:W-:Y:S01]  /*14e0*/  VIADD R17, R21, 0x40 ;  /* 0x0000004015117836 */ /* 0x000fe20000000000 */
[----:B------:R-:W-:Y:S01]  /*14f0*/  IADD3 R0, P0, PT, R9, UR51, RZ ;  /* 0x0000003309007c10 */ /* 0x000fe2000ff1e0ff */
[----:B------:R-:W-:Y:S01]  /*1500*/  UIMAD.WIDE UR56, UR59, 0x4, UR60 ;  /* 0x000000043b3878a5 */ /* 0x000fe2000f8e023c */
[----:B------:R-:W-:Y:S01]  /*1510*/  LEA.HI.X R24, R2, UR9, R3, 0x1, P1 ;  /* 0x0000000902187c11 */ /* 0x000fe200088f0c03 */
[----:B------:R3:W-:Y:S01]  /*1520*/  STL [R1+0xc], R25 ;  /* 0x00000c1901007387 */ /* 0x0007e20000100800 */
[----:B------:R-:W-:-:S02]  /*1530*/  LEA.HI.X.SX32 R4, R4, R5, 0x1, P0 ;  /* 0x0000000504047211 */ /* 0x000fc400000f0eff */
[----:B------:R-:W-:Y:S01]  /*1540*/  SHF.L.U64.HI R13, R12, 0x6, R13 ;  /* 0x000000060c0d7819 */ /* 0x000fe2000001020d */
[----:B------:R3:W-:Y:S01]  /*1550*/  STL [R1+0x8], R24 ;  /* 0x0000081801007387 */ /* 0x0007e20000100800 */
[----:B----4-:R-:W-:-:S04]  /*1560*/  LEA R230, P0, R0, UR16, 0x2 ;  /* 0x0000001000e67c11 */ /* 0x010fc8000f8010ff */
[----:B------:R-:W-:Y:S01]  /*1570*/  LEA.HI.X R231, R0, UR17, R4, 0x2, P0 ;  /* 0x0000001100e77c11 */ /* 0x000fe200080f1404 */
[----:B------:R-:W-:Y:S01]  /*1580*/  IMAD.SHL.U32 R4, R12, 0x40, RZ ;  /* 0x000000400c047824 */ /* 0x000fe200078e00ff */
[----:B------:R-:W-:-:S04]  /*1590*/  IADD3 R15, P0, PT, R21, 0x40, RZ ;  /* 0x00000040150f7810 */ /* 0x000fc80007f1e0ff */
[----:B------:R-:W-:Y:S01]  /*15a0*/  IADD3.X R16, PT, PT, RZ, RZ, RZ, P0, !PT ;  /* 0x000000ffff107210 */ /* 0x000fe200007fe4ff */
[----:B------:R-:W-:Y:S08]  /*15b0*/  BRA.U UP0, `(.L_x_561) ;  /* 0x0000000500947547 */ /* 0x000ff0000b800000 */
        /* <DEDUP_REMOVED lines=13> */
.L_x_562:
[----:B------:R-:W1:Y:S01]  /*1690*/  LDCU.64 UR12, c[0x0][0x5c0] ;  /* 0x0000b800ff0c77ac */ /* 0x000e620008000a00 */
[----:B------:R-:W-:-:S04]  /*16a0*/  UIADD3 UR8, UPT, UPT, UR36, UR40, URZ ;  /* 0x0000002824087290 */ /* 0x000fc8000fffe0ff */
[----:B-1----:R-:W-:Y:S02]  /*16b0*/  UIMAD.WIDE.U32 UR14, UR8, UR12, URZ ;  /* 0x0000000c080e72a5 */ /* 0x002fe4000f8e00ff */
[----:B------:R-:W-:-:S04]  /*16c0*/  UIMAD UR8, UR8, UR13, URZ ;  /* 0x0000000d080872a4 */ /* 0x000fc8000f8e02ff */
[----:B------:R-:W-:-:S06]  /*16d0*/  UIADD3 UR8, UPT, UPT, UR15, UR8, URZ ;  /* 0x000000080f087290 */ /* 0x000fcc000fffe0ff */
[----:B------:R-:W-:Y:S02]  /*16e0*/  MOV R0, UR8 ;  /* 0x0000000800007c02 */ /* 0x000fe40008000f00 */
.L_x_563:
        /* <DEDUP_REMOVED lines=12> */
.L_x_564:
[----:B------:R-:W1:Y:S01]  /*17b0*/  LDCU.64 UR10, c[0x0][0x5c8] ;  /* 0x0000b900ff0a77ac */ /* 0x000e620008000a00 */
[----:B------:R-:W-:-:S04]  /*17c0*/  UIADD3 UR36, UPT, UPT, UR36, UR40, URZ ;  /* 0x0000002824247290 */ /* 0x000fc8000fffe0ff */
[----:B-1----:R-:W-:Y:S02]  /*17d0*/  UIMAD.WIDE.U32 UR16, UR36, UR10, URZ ;  /* 0x0000000a241072a5 */ /* 0x002fe4000f8e00ff */
[----:B------:R-:W-:-:S04]  /*17e0*/  UIMAD UR36, UR36, UR11, URZ ;  /* 0x0000000b242472a4 */ /* 0x000fc8000f8e02ff */
[----:B------:R-:W-:-:S06]  /*17f0*/  UIADD3 UR36, UPT, UPT, UR17, UR36, URZ ;  /* 0x0000002411247290 */ /* 0x000fcc000fffe0ff */
[----:B------:R-:W-:Y:S02]  /*1800*/  MOV R12, UR36 ;  /* 0x00000024000c7c02 */ /* 0x000fe40008000f00 */
.L_x_565:
        /* <DEDUP_REMOVED lines=34> */
.L_x_567:
[----:B------:R-:W-:Y:S05]  /*1a30*/  BSYNC.RECONVERGENT B0 ;  /* 0x0000000000007941 */ /* 0x000fea0003800200 */
.L_x_566:
        /* <DEDUP_REMOVED lines=29> */
.L_x_561:
[----:B------:R-:W-:Y:S01]  /*1c10*/  ULOP3.LUT UR8, UR55, 0x80000001, URZ, 0xc0, !UPT ;  /* 0x8000000137087892 */ /* 0x000fe2000f8ec0ff */
[----:B------:R-:W-:Y:S01]  /*1c20*/  LOP3.LUT R0, R22, 0xd8, RZ, 0xc0, !PT ;  /* 0x000000d816007812 */ /* 0x000fe200078ec0ff */
[----:B------:R-:W-:Y:S01]  /*1c30*/  UIMAD UR55, UR55, -0x80, UR43 ;  /* 0xffffff80373778a4 */ /* 0x000fe2000f8e022b */
[----:B------:R-:W-:Y:S01]  /*1c40*/  @P3 BAR.SYNC.DEFER_BLOCKING 0x0 ;  /* 0x0000000000003b1d */ /* 0x000fe20000010000 */
[----:B------:R-:W-:Y:S01]  /*1c50*/  UISETP.NE.AND UP0, UPT, UR8, 0x1, UPT ;  /* 0x000000010800788c */ /* 0x000fe2000bf05270 */
[----:B------:R-:W-:-:S03]  /*1c60*/  LOP3.LUT R0, R0, 0x18, R23, 0x78, !PT ;  /* 0x0000001800007812 */ /* 0x000fc600078e7817 */
[----:B------:R-:W-:Y:S01]  /*1c70*/  ISETP.GE.AND P1, PT, R21, UR55, PT ;  /* 0x0000003715007c0c */ /* 0x000fe2000bf26270 */
[----:B------:R-:W-:Y:S01]  /*1c80*/  USEL UR16, URZ, 0x2000, UP0 ;  /* 0x00002000ff107887 */ /* 0x000fe20008000000 */
[----:B------:R-:W-:Y:S01]  /*1c90*/  LOP3.LUT R0, R0, 0x1f20, R22, 0xf8, !PT ;  /* 0x00001f2000007812 */ /* 0x000fe200078ef816 */
[----:B------:R-:W-:Y:S03]  /*1ca0*/  BSSY.RECONVERGENT B0, `(.L_x_569) ;  /* 0x0000010000007945 */ /* 0x000fe60003800200 */
[----:B------:R-:W-:-:S07]  /*1cb0*/  LEA R8, R0, UR24, 0x1 ;  /* 0x0000001800087c11 */ /* 0x000fce000f8e08ff */
[----:B------:R-:W-:Y:S05]  /*1cc0*/  @P1 BRA `(.L_x_570) ;  /* 0x0000000000301947 */ /* 0x000fea0003800000 */
[----:B------:R-:W1:Y:S02]  /*1cd0*/  LDCU UR8, c[0x0][0x440] ;  /* 0x00008800ff0877ac */ /* 0x000e640008000800 */
[----:B-1----:R-:W-:-:S13]  /*1ce0*/  ISETP.GE.AND P0, PT, R10, UR8, PT ;  /* 0x000000080a007c0c */ /* 0x002fda000bf06270 */
        /* <DEDUP_REMOVED lines=8> */
.L_x_571:
[----:B------:R2:W-:Y:S01]  /*1d70*/  STS.128 [R8+0x4000], RZ ;  /* 0x004000ff08007388 */ /* 0x0005e20000000c00 */
[----:B------:R-:W-:Y:S05]  /*1d80*/  BRA `(.L_x_572) ;  /* 0x0000000000047947 */ /* 0x000fea0003800000 */
.L_x_570:
[----:B------:R4:W-:Y:S02]  /*1d90*/  STS.128 [R8+0x4000], RZ ;  /* 0x004000ff08007388 */ /* 0x0009e40000000c00 */
.L_x_572:
[----:B------:R-:W-:Y:S05]  /*1da0*/  BSYNC.RECONVERGENT B0 ;  /* 0x0000000000007941 */ /* 0x000fea0003800200 */
.L_x_569:
        /* <DEDUP_REMOVED lines=17> */
.L_x_574:
[----:B------:R-:W-:Y:S05]  /*1ec0*/  BSYNC.RECONVERGENT B0 ;  /* 0x0000000000007941 */ /* 0x000fea0003800200 */
.L_x_573:
        /* <DEDUP_REMOVED lines=13> */
.L_x_577:
[----:B------:R1:W-:Y:S01]  /*1fa0*/  STS.128 [R224], RZ ;  /* 0x000000ffe0007388 */ /* 0x0003e20000000c00 */
[----:B------:R-:W-:Y:S05]  /*1fb0*/  BRA `(.L_x_578) ;  /* 0x0000000000047947 */ /* 0x000fea0003800000 */
.L_x_576:
[----:B------:R1:W-:Y:S02]  /*1fc0*/  STS.128 [R224], RZ ;  /* 0x000000ffe0007388 */ /* 0x0003e40000000c00 */
.L_x_578:
[----:B------:R-:W-:Y:S05]  /*1fd0*/  BSYNC.RECONVERGENT B0 ;  /* 0x0000000000007941 */ /* 0x000fea0003800200 */
.L_x_575:
[----:B------:R-:W-:Y:S01]  /*1fe0*/  SHF.R.U32.HI R22, RZ, 0x1, R23 ;  /* 0x00000001ff167819 */ /* 0x000fe20000011617 */
[----:B------:R-:W-:Y:S02]  /*1ff0*/  IMAD.MOV.U32 R5, RZ, RZ, 0x7f800000 ;  /* 0x7f800000ff057424 */ /* 0x000fe400078e00ff */
[----:B------:R-:W-:Y:S01]  /*2000*/  IMAD.MOV.U32 R6, RZ, RZ, 0x7f800000 ;  /* 0x7f800000ff067424 */ /* 0x000fe200078e00ff */
[----:B------:R-:W-:Y:S01]  /*2010*/  LOP3.LUT R0, R22, 0x30, RZ, 0xc0, !PT ;  /* 0x0000003016007812 */ /* 0x000fe200078ec0ff */
[----:B------:R-:W-:Y:S02]  /*2020*/  IMAD.MOV.U32 R7, RZ, RZ, 0x7f800000 ;  /* 0x7f800000ff077424 */ /* 0x000fe400078e00ff */
[----:B------:R-:W-:Y:S01]  /*2030*/  IMAD.MOV.U32 R9, RZ, RZ, 0x7f800000 ;  /* 0x7f800000ff097424 */ /* 0x000fe200078e00ff */
[----:B------:R-:W-:-:S04]  /*2040*/  LOP3.LUT R12, R0, 0x7, R21, 0xf8, !PT ;  /* 0x00000007000c7812 */ /* 0x000fc800078ef815 */
[C---:B-1----:R-:W-:Y:S01]  /*2050*/  LOP3.LUT R2, R12.reuse, 0x40, RZ, 0xfc, !PT ;  /* 0x000000400c027812 */ /* 0x042fe200078efcff */
[C---:B------:R-:W-:Y:S01]  /*2060*/  VIADD R0, R12.reuse, 0x48 ;  /* 0x000000480c007836 */ /* 0x040fe20000000000 */
[C---:B------:R-:W-:Y:S01]  /*2070*/  ISETP.GE.AND P3, PT, R12.reuse, UR55, PT ;  /* 0x000000370c007c0c */ /* 0x040fe2000bf66270 */
[----:B------:R-:W-:Y:S01]  /*2080*/  VIADD R3, R12, 0x8 ;  /* 0x000000080c037836 */ /* 0x000fe20000000000 */
[----:B------:R-:W-:Y:S01]  /*2090*/  ISETP.GE.AND P1, PT, R2, UR55, PT ;  /* 0x0000003702007c0c */ /* 0x000fe2000bf26270 */
[----:B------:R-:W-:Y:S01]  /*20a0*/  IMAD.MOV.U32 R2, RZ, RZ, 0x4 ;  /* 0x00000004ff027424 */ /* 0x000fe200078e00ff */
[----:B------:R-:W-:Y:S01]  /*20b0*/  ISETP.GE.AND P0, PT, R0, UR55, PT ;  /* 0x0000003700007c0c */ /* 0x000fe2000bf06270 */
[----:B------:R1:W-:Y:S01]  /*20c0*/  STL [R1], R12 ;  /* 0x0000000c01007387 */ /* 0x0003e20000100800 */
        /* <DEDUP_REMOVED lines=23> */
.L_x_580:
[----:B------:R-:W-:Y:S05]  /*2240*/  BSYNC.RECONVERGENT B0 ;  /* 0x0000000000007941 */ /* 0x000fea0003800200 */
.L_x_579:
[----:B------:R-:W4:Y:S01]  /*2250*/  LDCU.64 UR8, c[0x0][0x3d0] ;  /* 0x00007a00ff0877ac */ /* 0x000f220008000a00 */
[----:B---3--:R-:W-:Y:S01]  /*2260*/  MOV R2, UR14 ;  /* 0x0000000e00027c02 */ /* 0x008fe20008000f00 */
[----:B------:R-:W-:Y:S01]  /*2270*/  BSSY.RECONVERGENT B0, `(.L_x_581) ;  /* 0x000001f000007945 */ /* 0x000fe20003800200 */
[----:B------:R-:W-:Y:S02]  /*2280*/  UIADD3 UR17, UPT, UPT, -UR27, UR33, URZ ;  /* 0x000000211b117290 */ /* 0x000fe4000fffe1ff */
[----:B------:R-:W-:Y:S01]  /*2290*/  UIMAD UR41, UR5, UR14, URZ ;  /* 0x0000000e052972a4 */ /* 0x000fe2000f8e02ff */
[----:B------:R-:W-:-:S03]  /*22a0*/  IMAD.WIDE.U32 R2, R2, UR27, R10 ;  /* 0x0000001b02027c25 */ /* 0x000fc6000f8e000a */
[----:B------:R-:W-:Y:S01]  /*22b0*/  UIMAD UR41, UR27, UR15, UR41 ;  /* 0x0000000f1b2972a4 */ /* 0x000fe2000f8e0229 */
[----:B------:R-:W-:Y:S02]  /*22c0*/  ISETP.GE.AND P2, PT, R21, UR17, PT ;  /* 0x0000001115007c0c */ /* 0x000fe4000bf46270 */
[----:B------:R-:W-:-:S04]  /*22d0*/  IADD3 R2, P0, PT, R2, UR52, RZ ;  /* 0x0000003402027c10 */ /* 0x000fc8000ff1e0ff */
[----:B------:R-:W-:Y:S01]  /*22e0*/  IADD3.X R3, PT, PT, R18, UR41, R3, P0, !PT ;  /* 0x0000002912037c10 */ /* 0x000fe200087fe403 */
[----:B----4-:R-:W-:-:S04]  /*22f0*/  IMAD R0, R19, UR8, RZ ;  /* 0x0000000813007c24 */ /* 0x010fc8000f8e02ff */
[C---:B------:R-:W-:Y:S02]  /*2300*/  IMAD R0, R14.reuse, UR9, R0 ;  /* 0x000000090e007c24 */ /* 0x040fe4000f8e0200 */
[----:B------:R-:W-:-:S05]  /*2310*/  IMAD.WIDE.U32 R2, R14, UR8, R2 ;  /* 0x000000080e027c25 */ /* 0x000fca000f8e0002 */
[----:B------:R-:W-:Y:S01]  /*2320*/  IADD3 R0, PT, PT, R3, R0, RZ ;  /* 0x0000000003007210 */ /* 0x000fe20007ffe0ff */
[----:B------:R-:W-:Y:S06]  /*2330*/  @P2 BRA `(.L_x_582) ;  /* 0x0000000000442947 */ /* 0x000fec0003800000 */
[----:B------:R-:W3:Y:S02]  /*2340*/  LDCU UR8, c[0x0][0x440] ;  /* 0x00008800ff0877ac */ /* 0x000ee40008000800 */
[----:B---3--:R-:W-:-:S13]  /*2350*/  ISETP.GE.AND P0, PT, R10, UR8, PT ;  /* 0x000000080a007c0c */ /* 0x008fda000bf06270 */
[----:B------:R-:W-:Y:S05]  /*2360*/  @P0 BRA `(.L_x_583) ;  /* 0x0000000000300947 */ /* 0x000fea0003800000 */
[----:B------:R-:W3:Y:S01]  /*2370*/  LDCU.64 UR8, c[0x0][0x388] ;  /* 0x00007100ff0877ac */ /* 0x000ee20008000a00 */
[----:B------:R-:W-:Y:S02]  /*2380*/  MOV R4, R2 ;  /* 0x0000000200047202 */ /* 0x000fe40000000f00 */
[----:B-1----:R-:W-:-:S03]  /*2390*/  MOV R5, R0 ;  /* 0x0000000000057202 */ /* 0x002fc60000000f00 */
        /* <DEDUP_REMOVED lines=9> */
.L_x_583:
[----:B------:R3:W-:Y:S01]  /*2430*/  STS.128 [R8+0x6000], RZ ;  /* 0x006000ff08007388 */ /* 0x0007e20000000c00 */
[----:B------:R-:W-:Y:S05]  /*2440*/  BRA `(.L_x_584) ;  /* 0x0000000000047947 */ /* 0x000fea0003800000 */
.L_x_582:
[----:B------:R3:W-:Y:S02]  /*2450*/  STS.128 [R8+0x6000], RZ ;  /* 0x006000ff08007388 */ /* 0x0007e40000000c00 */
.L_x_584:
[----:B------:R-:W-:Y:S05]  /*2460*/  BSYNC.RECONVERGENT B0 ;  /* 0x0000000000007941 */ /* 0x000fea0003800200 */
.L_x_581:
        /* <DEDUP_REMOVED lines=20> */
.L_x_586:
[----:B------:R-:W-:Y:S05]  /*25b0*/  BSYNC.RECONVERGENT B0 ;  /* 0x0000000000007941 */ /* 0x000fea0003800200 */
.L_x_585:
[----:B------:R-:W5:Y:S01]  /*25c0*/  LDCU.64 UR8, c[0x0][0x3d8] ;  /* 0x00007b00ff0877ac */ /* 0x000f620008000a00 */
[----:B-1----:R-:W-:Y:S01]  /*25d0*/  MOV R2, UR12 ;  /* 0x0000000c00027c02 */ /* 0x002fe20008000f00 */
[----:B------:R-:W-:Y:S01]  /*25e0*/  BSSY.RECONVERGENT B0, `(.L_x_587) ;  /* 0x000001d000007945 */ /* 0x000fe20003800200 */
[----:B------:R-:W-:-:S03]  /*25f0*/  UIMAD UR5, UR5, UR12, URZ ;  /* 0x0000000c050572a4 */ /* 0x000fc6000f8e02ff */
[----:B------:R-:W-:Y:S01]  /*2600*/  IMAD.WIDE.U32 R2, R2, UR27, R10 ;  /* 0x0000001b02027c25 */ /* 0x000fe2000f8e000a */
[----:B------:R-:W-:Y:S02]  /*2610*/  UIMAD UR5, UR27, UR13, UR5 ;  /* 0x0000000d1b0572a4 */ /* 0x000fe4000f8e0205 */
[----:B------:R-:W-:-:S04]  /*2620*/  IADD3 R2, P0, PT, R2, UR48, RZ ;  /* 0x0000003002027c10 */ /* 0x000fc8000ff1e0ff */
[----:B------:R-:W-:Y:S01]  /*2630*/  IADD3.X R3, PT, PT, R20, UR5, R3, P0, !PT ;  /* 0x0000000514037c10 */ /* 0x000fe200087fe403 */
[----:B-----5:R-:W-:Y:S02]  /*2640*/  IMAD R0, R19, UR8, RZ ;  /* 0x0000000813007c24 */ /* 0x020fe4000f8e02ff */
[----:B----4-:R-:W-:-:S04]  /*2650*/  IMAD.WIDE.U32 R6, R14, UR8, R2 ;  /* 0x000000080e067c25 */ /* 0x010fc8000f8e0002 */
        /* <DEDUP_REMOVED lines=18> */
.L_x_589:
[----:B------:R1:W-:Y:S01]  /*2780*/  STS.128 [R8+0x8000], RZ ;  /* 0x008000ff08007388 */ /* 0x0003e20000000c00 */
[----:B------:R-:W-:Y:S05]  /*2790*/  BRA `(.L_x_590) ;  /* 0x0000000000047947 */ /* 0x000fea0003800000 */
.L_x_588:
[----:B------:R1:W-:Y:S02]  /*27a0*/  STS.128 [R8+0x8000], RZ ;  /* 0x008000ff08007388 */ /* 0x0003e40000000c00 */
.L_x_590:
[----:B------:R-:W-:Y:S05]  /*27b0*/  BSYNC.RECONVERGENT B0 ;  /* 0x0000000000007941 */ /* 0x000fea0003800200 */
.L_x_587:
[----:B------:R-:W1:Y:S01]  /*27c0*/  S2R R122, SR_TID.X ;  /* 0x00000000007a7919 */ /* 0x000e620000002100 */
[----:B------:R-:W-:Y:S01]  /*27d0*/  IMAD.U32 R0, RZ, RZ, UR44 ;  /* 0x0000002cff007e24 */ /* 0x000fe2000f8e00ff */
[----:B------:R-:W-:Y:S01]  /*27e0*/  BSSY.RECONVERGENT B0, `(.L_x_591) ;  /* 0x0000019000007945 */ /* 0x000fe20003800200 */
[C---:B------:R-:W-:Y:S01]  /*27f0*/  IMAD.SHL.U32 R14, R23.reuse, 0x20, RZ ;  /* 0x00000020170e7824 */ /* 0x040fe200078e00ff */
[----:B------:R1:W-:Y:S01]  /*2800*/  @P1 STS.128 [R8+0x9000], RZ ;  /* 0x009000ff08001388 */ /* 0x0003e20000000c00 */
[----:B------:R-:W-:Y:S01]  /*2810*/  SHF.L.U32 R17, R23, 0x4, RZ ;  /* 0x0000000417117819 */ /* 0x000fe200000006ff */
[----:B------:R-:W-:Y:S01]  /*2820*/  IMAD.U32 R13, RZ, RZ, UR43 ;  /* 0x0000002bff0d7e24 */ /* 0x000fe2000f8e00ff */
[----:B------:R-:W-:Y:S02]  /*2830*/  IADD3 R12, PT, PT, R0, UR33, R12 ;  /* 0x00000021000c7c10 */ /* 0x000fe4000fffe00c */
[----:B------:R-:W-:Y:S01]  /*2840*/  LOP3.LUT R18, R14, 0x20, RZ, 0xc0, !PT ;  /* 0x000000200e127812 */ /* 0x000fe200078ec0ff */
        /* <DEDUP_REMOVED lines=10> */
[----:B----4-:R-:W-:-:S05]  /*28f0*/  IMAD.WIDE.U32 R4, R15, UR12, R2 ;  /* 0x0000000c0f047c25 */ /* 0x010fca000f8e0002 */
[----:B------:R-:W-:Y:S02]  /*2900*/  IADD3 R0, PT, PT, R5, R0, RZ ;  /* 0x0000000005007210 */ /* 0x000fe40007ffe0ff */
[----:B-----5:R-:W-:-:S04]  /*2910*/  LEA R2, P0, R4, UR8, 0x1 ;  /* 0x0000000804027c11 */ /* 0x020fc8000f8008ff */
[----:B------:R-:W-:-:S05]  /*2920*/  LEA.HI.X R3, R4, UR9, R0, 0x1, P0 ;  /* 0x0000000904037c11 */ /* 0x000fca00080f0c00 */
[----:B------:R-:W-:Y:S01]  /*2930*/  @!PT LDS RZ, [RZ] ;  /* 0x00000000fffff984 */ /* 0x000fe20000000800 */
[----:B------:R-:W-:Y:S01]  /*2940*/  @!PT LDS RZ, [RZ] ;  /* 0x00000000fffff984 */ /* 0x000fe20000000800 */
[----:B------:R-:W-:Y:S01]  /*2950*/  @!PT LDS RZ, [RZ] ;  /* 0x00000000fffff984 */ /* 0x000fe20000000800 */
[----:B------:R4:W-:Y:S04]  /*2960*/  LDGSTS.E.BYPASS.LTC128B.128 [R8+0x9000], desc[UR34][R2.64] ;  /* 0x0900000002087fae */ /* 0x0009e8000b981a22 */
.L_x_592:
[----:B------:R-:W-:Y:S05]  /*2970*/  BSYNC.RECONVERGENT B0 ;  /* 0x0000000000007941 */ /* 0x000fea0003800200 */
.L_x_591:
[--C-:B------:R-:W-:Y:S01]  /*2980*/  LOP3.LUT R0, R18, 0x3800, R17.reuse, 0xf8, !PT ;  /* 0x0000380012007812 */ /* 0x100fe200078ef811 */
[----:B------:R-:W-:Y:S01]  /*2990*/  IMAD.SHL.U32 R7, R23, 0x4, RZ ;  /* 0x0000000417077824 */ /* 0x000fe200078e00ff */
[----:B----4-:R-:W-:Y:S01]  /*29a0*/  LOP3.LUT R5, R14, 0x120, RZ, 0xc0, !PT ;  /* 0x000001200e057812 */ /* 0x010fe200078ec0ff */
[----:B-1-3--:R-:W-:Y:S01]  /*29b0*/  IMAD.SHL.U32 R8, R122, 0x20, RZ ;  /* 0x000000207a087824 */ /* 0x00afe200078e00ff */
[----:B------:R-:W-:Y:S01]  /*29c0*/  LOP3.LUT R3, R0, 0x100, R17, 0xf8, !PT ;  /* 0x0000010000037812 */ /* 0x000fe200078ef811 */
[C---:B------:R-:W-:Y:S01]  /*29d0*/  IMAD.SHL.U32 R9, R122.reuse, 0x4, RZ ;  /* 0x000000047a097824 */ /* 0x040fe200078e00ff */
[--C-:B------:R-:W-:Y:S01]  /*29e0*/  SHF.R.U32.HI R0, RZ, 0x4, R23.reuse ;  /* 0x00000004ff007819 */ /* 0x100fe20000011617 */
[----:B------:R-:W-:Y:S01]  /*29f0*/  IMAD.SHL.U32 R10, R122, 0x2, RZ ;  /* 0x000000027a0a7824 */ /* 0x000fe200078e00ff */
[----:B------:R-:W-:Y:S01]  /*2a00*/  LOP3.LUT R7, R7, 0x18, RZ, 0xc0, !PT ;  /* 0x0000001807077812 */ /* 0x000fe200078ec0ff */
[----:B------:R-:W-:Y:S01]  /*2a10*/  IMAD.MOV.U32 R112, RZ, RZ, 0x20 ;  /* 0x00000020ff707424 */ /* 0x000fe200078e00ff */
[----:B------:R-:W-:Y:S01]  /*2a20*/  LOP3.LUT R0, R0, 0x8, RZ, 0xc0, !PT ;  /* 0x0000000800007812 */ /* 0x000fe200078ec0ff */
[----:B------:R-:W0:Y:S01]  /*2a30*/  LDGDEPBAR ;  /* 0x00000000000079af */ /* 0x000e220000000000 */
[----:B------:R-:W-:Y:S01]  /*2a40*/  LOP3.LUT R6, R8, 0xc0, RZ, 0xc0, !PT ;  /* 0x000000c008067812 */ /* 0x000fe200078ec0ff */
[----:B------:R-:W1:Y:S01]  /*2a50*/  LDCU UR13, c[0x0][0x590] ;  /* 0x0000b200ff0d77ac */ /* 0x000e620008000800 */
[----:B------:R-:W-:Y:S01]  /*2a60*/  LOP3.LUT R2, R7, 0xc0, R14, 0xf8, !PT ;  /* 0x000000c007027812 */ /* 0x000fe200078ef80e */
[----:B------:R-:W-:Y:S01]  /*2a70*/  IMAD.MOV.U32 R119, RZ, RZ, 0x20 ;  /* 0x00000020ff777424 */ /* 0x000fe200078e00ff */
[----:B------:R-:W-:-:S02]  /*2a80*/  LOP3.LUT R0, R0, 0x10, R23, 0xf8, !PT ;  /* 0x0000001000007812 */ /* 0x000fc400078ef817 */
[----:B------:R-:W-:Y:S02]  /*2a90*/  CS2R R94, SRZ ;  /* 0x00000000005e7805 */ /* 0x000fe4000001ff00 */
[----:B------:R-:W-:Y:S01]  /*2aa0*/  LOP3.LUT R6, R6, 0x18, R9, 0xf8, !PT ;  /* 0x0000001806067812 */ /* 0x000fe200078ef809 */
[----:B------:R-:W-:Y:S01]  /*2ab0*/  IMAD.SHL.U32 R9, R122, 0x40, RZ ;  /* 0x000000407a097824 */ /* 0x000fe200078e00ff */
[----:B------:R-:W-:Y:S02]  /*2ac0*/  LOP3.LUT R5, R5, 0x600, R17, 0xf8, !PT ;  /* 0x0000060005057812 */ /* 0x000fe400078ef811 */
[----:B------:R-:W-:Y:S02]  /*2ad0*/  CS2R R92, SRZ ;  /* 0x00000000005c7805 */ /* 0x000fe4000001ff00 */
[----:B------:R-:W-:Y:S02]  /*2ae0*/  LOP3.LUT R4, R2, 0x8, R22, 0x78, !PT ;  /* 0x0000000802047812 */ /* 0x000fe400078e7816 */
[----:B------:R-:W-:-:S02]  /*2af0*/  CS2R R98, SRZ ;  /* 0x0000000000627805 */ /* 0x000fc4000001ff00 */
[----:B------:R-:W-:Y:S02]  /*2b00*/  LOP3.LUT R0, R0, 0xc0, R14, 0xf8, !PT ;  /* 0x000000c000007812 */ /* 0x000fe400078ef80e */
[----:B------:R-:W-:Y:S02]  /*2b10*/  CS2R R96, SRZ ;  /* 0x0000000000607805 */ /* 0x000fe4000001ff00 */
[----:B------:R-:W-:Y:S02]  /*2b20*/  LOP3.LUT R2, R2, 0x8, R23, 0x78, !PT ;  /* 0x0000000802027812 */ /* 0x000fe400078e7817 */
[----:B------:R-:W-:Y:S02]  /*2b30*/  CS2R R90, SRZ ;  /* 0x00000000005a7805 */ /* 0x000fe4000001ff00 */
[----:B------:R-:W-:Y:S01]  /*2b40*/  LOP3.LUT R118, R5, R4, RZ, 0xfc, !PT ;  /* 0x0000000405767212 */ /* 0x000fe200078efcff */
[----:B------:R-:W-:Y:S01]  /*2b50*/  IMAD.SHL.U32 R5, R122, 0x10, RZ ;  /* 0x000000107a057824 */ /* 0x000fe200078e00ff */
[----:B------:R-:W-:-:S02]  /*2b60*/  LOP3.LUT R7, R0, R7, RZ, 0x3c, !PT ;  /* 0x0000000700077212 */ /* 0x000fc400078e3cff */
[----:B------:R-:W-:Y:S02]  /*2b70*/  CS2R R88, SRZ ;  /* 0x0000000000587805 */ /* 0x000fe4000001ff00 */
[----:B------:R-:W-:Y:S02]  /*2b80*/  LOP3.LUT R113, R3, R2, RZ, 0xfc, !PT ;  /* 0x0000000203717212 */ /* 0x000fe400078efcff */
[----:B------:R-:W-:Y:S02]  /*2b90*/  CS2R R86, SRZ ;  /* 0x0000000000567805 */ /* 0x000fe4000001ff00 */
[----:B------:R-:W-:Y:S02]  /*2ba0*/  LOP3.LUT R0, R10, 0xe006, R9, 0xc8, !PT ;  /* 0x0000e0060a007812 */ /* 0x000fe400078ec809 */
[----:B------:R-:W-:Y:S02]  /*2bb0*/  CS2R R84, SRZ ;  /* 0x0000000000547805 */ /* 0x000fe4000001ff00 */
[----:B------:R-:W-:-:S02]  /*2bc0*/  LOP3.LUT R3, R8, 0x20, RZ, 0xc0, !PT ;  /* 0x0000002008037812 */ /* 0x000fc400078ec0ff */
[----:B------:R-:W-:Y:S02]  /*2bd0*/  CS2R R78, SRZ ;  /* 0x00000000004e7805 */ /* 0x000fe4000001ff00 */
[----:B------:R-:W-:Y:S02]  /*2be0*/  LOP3.LUT R4, R0, 0xc00, R8, 0xf8, !PT ;  /* 0x00000c0000047812 */ /* 0x000fe400078ef808 */
[----:B------:R-:W-:Y:S02]  /*2bf0*/  CS2R R76, SRZ ;  /* 0x00000000004c7805 */ /* 0x000fe4000001ff00 */
[----:B------:R-:W-:Y:S02]  /*2c00*/  LOP3.LUT R2, R8, 0x120, RZ, 0xc0, !PT ;  /* 0x0000012008027812 */ /* 0x000fe400078ec0ff */
[----:B------:R-:W-:Y:S02]  /*2c10*/  CS2R R82, SRZ ;  /* 0x0000000000527805 */ /* 0x000fe4000001ff00 */
[----:B------:R-:W-:-:S02]  /*2c20*/  LOP3.LUT R0, R3, 0x3800, R5, 0xf8, !PT ;  /* 0x0000380003007812 */ /* 0x000fc400078ef805 */
[----:B------:R-:W-:Y:S02]  /*2c30*/  CS2R R80, SRZ ;  /* 0x0000000000507805 */ /* 0x000fe4000001ff00 */
[----:B------:R-:W-:Y:S02]  /*2c40*/  LOP3.LUT R8, R5, 0x1c0, RZ, 0xc0, !PT ;  /* 0x000001c005087812 */ /* 0x000fe400078ec0ff */
[----:B------:R-:W-:Y:S02]  /*2c50*/  CS2R R74, SRZ ;  /* 0x00000000004a7805 */ /* 0x000fe4000001ff00 */
[----:B------:R-:W-:Y:S02]  /*2c60*/  SHF.R.U32.HI R9, RZ, 0x1, R122 ;  /* 0x00000001ff097819 */ /* 0x000fe4000001167a */
[----:B------:R-:W-:Y:S02]  /*2c70*/  CS2R R72, SRZ ;  /* 0x0000000000487805 */ /* 0x000fe4000001ff00 */
[----:B------:R-:W-:-:S02]  /*2c80*/  LOP3.LUT P0, RZ, R23, 0x4, RZ, 0xc0, !PT ;  /* 0x0000000417ff7812 */ /* 0x000fc4000780c0ff */
[----:B------:R-:W-:Y:S02]  /*2c90*/  CS2R R70, SRZ ;  /* 0x0000000000467805 */ /* 0x000fe4000001ff00 */
[--C-:B------:R-:W-:Y:S02]  /*2ca0*/  LOP3.LUT R2, R2, 0x600, R5.reuse, 0xf8, !PT ;  /* 0x0000060002027812 */ /* 0x100fe400078ef805 */
[----:B------:R-:W-:Y:S02]  /*2cb0*/  CS2R R68, SRZ ;  /* 0x0000000000447805 */ /* 0x000fe4000001ff00 */
[----:B------:R-:W-:Y:S01]  /*2cc0*/  LOP3.LUT R5, R0, 0x100, R5, 0xf8, !PT ;  /* 0x0000010000057812 */ /* 0x000fe200078ef805 */
[----:B------:R-:W-:Y:S01]  /*2cd0*/  IMAD.SHL.U32 R121, R122, 0x8, RZ ;  /* 0x000000087a797824 */ /* 0x000fe200078e00ff */
[----:B------:R-:W-:Y:S01]  /*2ce0*/  LOP3.LUT R3, R8, 0x38, R10, 0xf8, !PT ;  /* 0x0000003808037812 */ /* 0x000fe200078ef80a */
[----:B------:R-:W3:Y:S01]  /*2cf0*/  LDCU UR5, c[0x0][0x440] ;  /* 0x00008800ff0577ac */ /* 0x000ee20008000800 */
[----:B------:R-:W-:-:S02]  /*2d00*/  LOP3.LUT R0, R6, 0x8, R9, 0x78, !PT ;  /* 0x0000000806007812 */ /* 0x000fc400078e7809 */
[----:B------:R-:W-:Y:S01]  /*2d10*/  SEL R112, R112, 0xffffffe0, !P0 ;  /* 0xffffffe070707807 */ /* 0x000fe20004000000 */
[----:B------:R-:W4:Y:S01]  /*2d20*/  LDCU UR8, c[0x0][0x3e0] ;  /* 0x00007c00ff0877ac */ /* 0x000f220008000800 */
[C---:B------:R-:W-:Y:S02]  /*2d30*/  LOP3.LUT P1, RZ, R122.reuse, 0x4, RZ, 0xc0, !PT ;  /* 0x000000047aff7812 */ /* 0x040fe4000782c0ff */
[----:B------:R-:W-:Y:S01]  /*2d40*/  LOP3.LUT P0, RZ, R122, 0x2, RZ, 0xc0, !PT ;  /* 0x000000027aff7812 */ /* 0x000fe2000780c0ff */
[----:B------:R-:W2:Y:S01]  /*2d50*/  LDCU UR12, c[0x0][0x50c] ;  /* 0x0000a180ff0c77ac */ /* 0x000ea20008000800 */
[----:B------:R-:W-:Y:S02]  /*2d60*/  LOP3.LUT R4, R4, R3, RZ, 0xfc, !PT ;  /* 0x0000000304047212 */ /* 0x000fe400078efcff */
[----:B------:R-:W-:Y:S01]  /*2d70*/  LOP3.LUT R120, R2, R0, RZ, 0xfc, !PT ;  /* 0x0000000002787212 */ /* 0x000fe200078efcff */
[----:B------:R-:W-:Y:S01]  /*2d80*/  IMAD.MOV.U32 R0, RZ, RZ, 0x10 ;  /* 0x00000010ff007424 */ /* 0x000fe200078e00ff */
[----:B------:R-:W-:Y:S01]  /*2d90*/  LOP3.LUT R3, R6, 0x8, R122, 0x78, !PT ;  /* 0x0000000806037812 */ /* 0x000fe200078e787a */
[----:B------:R-:W-:Y:S01]  /*2da0*/  IMAD.MOV.U32 R2, RZ, RZ, 0x20 ;  /* 0x00000020ff027424 */ /* 0x000fe200078e00ff */
[----:B------:R-:W-:Y:S01]  /*2db0*/  R2P PR, R122, 0x18 ;  /* 0x000000187a007804 */ /* 0x000fe20000000000 */
[----:B------:R2:W-:Y:S01]  /*2dc0*/  STL [R1+0x30], R4 ;  /* 0x0000300401007387 */ /* 0x0005e20000100800 */
[----:B------:R-:W-:Y:S01]  /*2dd0*/  LOP3.LUT R3, R5, R3, RZ, 0xfc, !PT ;  /* 0x0000000305037212 */ /* 0x000fe200078efcff */
[----:B------:R-:W2:Y:S01]  /*2de0*/  LDCU UR9, c[0x0][0x45c] ;  /* 0x00008b80ff0977ac */ /* 0x000ea20008000800 */
[----:B------:R-:W-:-:S02]  /*2df0*/  SEL R0, R0, 0xfffffff0, !P1 ;  /* 0xfffffff000007807 */ /* 0x000fc40004800000 */
[----:B------:R-:W-:Y:S01]  /*2e00*/  SEL R0, R2, 0xffffffe0, !P3 ;  /* 0xffffffe002007807 */ /* 0x000fe20005800000 */
[----:B------:R2:W-:Y:S01]  /*2e10*/  STL [R1+0x2c], R3 ;  /* 0x00002c0301007387 */ /* 0x0005e20000100800 */
[----:B------:R-:W-:Y:S01]  /*2e20*/  LOP3.LUT R7, R7, 0x120, R14, 0xf8, !PT ;  /* 0x0000012007077812 */ /* 0x000fe200078ef80e */
[----:B-1----:R-:W-:Y:S01]  /*2e30*/  USHF.L.U32 UR13, UR13, 0x7, URZ ;  /* 0x000000070d0d7899 */ /* 0x002fe200080006ff */
[----:B------:R-:W-:Y:S01]  /*2e40*/  LEA R118, R118, UR24, 0x1 ;  /* 0x0000001876767c11 */ /* 0x000fe2000f8e08ff */
[----:B------:R1:W-:Y:S01]  /*2e50*/  STL [R1+0x4], R224 ;  /* 0x000004e001007387 */ /* 0x0003e20000100800 */
[----:B------:R-:W-:Y:S01]  /*2e60*/  LEA R116, R7, UR24, 0x1 ;  /* 0x0000001807747c11 */ /* 0x000fe2000f8e08ff */
[----:B------:R-:W-:Y:S01]  /*2e70*/  UIADD3 UR46, UPT, UPT, UR46, 0x80, -UR33 ;  /* 0x000000802e2e7890 */ /* 0x000fe2000fffe821 */
[----:B------:R-:W-:Y:S01]  /*2e80*/  LEA R113, R113, UR24, 0x1 ;  /* 0x0000001871717c11 */ /* 0x000fe2000f8e08ff */
[----:B------:R1:W-:Y:S01]  /*2e90*/  STL [R1+0x28], R0 ;  /* 0x0000280001007387 */ /* 0x0003e20000100800 */
[----:B------:R-:W-:Y:S01]  /*2ea0*/  IADD3 R191, PT, PT, R12, -0x3f, -R13 ;  /* 0xffffffc10cbf7810 */ /* 0x000fe20007ffe80d */
[----:B------:R-:W-:Y:S01]  /*2eb0*/  VIADD R118, R118, UR16 ;  /* 0x0000001076767c36 */ /* 0x000fe20008000000 */
[----:B------:R-:W-:Y:S01]  /*2ec0*/  SEL R119, R119, 0xffffffe0, !P0 ;  /* 0xffffffe077777807 */ /* 0x000fe20004000000 */
[----:B------:R-:W-:Y:S01]  /*2ed0*/  VIADD R116, R116, UR16 ;  /* 0x0000001074747c36 */ /* 0x000fe20008000000 */
[----:B------:R-:W-:Y:S01]  /*2ee0*/  USHF.L.U32 UR47, UR47, 0x3, URZ ;  /* 0x000000032f2f7899 */ /* 0x000fe200080006ff */
[----:B---34-:R-:W-:-:S11]  /*2ef0*/  IMAD.IADD R117, R112, 0x1, R113 ;  /* 0x0000000170757824 */ /* 0x018fd600078e0271 */
.L_x_595:
[----:B------:R-:W0:Y:S01]  /*2f00*/  LDGDEPBAR ;  /* 0x00000000000079af */ /* 0x000e220000000000 */
[----:B------:R-:W-:Y:S01]  /*2f10*/  IADD3 R112, PT, PT, R118, R112, RZ ;  /* 0x0000007076707210 */ /* 0x000fe20007ffe0ff */
[----:B------:R-:W-:Y:S01]  /*2f20*/  UIADD3 UR44, UPT, UPT, UR44, -0x80, URZ ;  /* 0xffffff802c2c7890 */ /* 0x000fe2000fffe0ff */
[----:B-1----:R-:W-:Y:S05]  /*2f30*/  IMAD.SHL.U32 R0, R122, 0x2, RZ ;  /* 0x000000027a007824 */ /* 0x002fea00078e00ff */
[----:B------:R-:W3:Y:S01]  /*2f40*/  LDL R124, [R1+0x20] ;  /* 0x00002000017c7983 */ /* 0x000ee20000100800 */
[----:B------:R-:W-:Y:S01]  /*2f50*/  USHF.L.U32 UR14, UR37, 0x7, URZ ;  /* 0x00000007250e7899 */ /* 0x000fe200080006ff */
[----:B------:R-:W-:Y:S01]  /*2f60*/  SHF.R.U32.HI R123, RZ, 0x1, R122 ;  /* 0x00000001ff7b7819 */ /* 0x000fe2000001167a */
[----:B------:R-:W-:Y:S01]  /*2f70*/  UISETP.GE.AND UP0, UPT, UR44, UR46, UPT ;  /* 0x0000002e2c00728c */ /* 0x000fe2000bf06270 */
[----:B--2---:R-:W2:Y:S01]  /*2f80*/  LDL R3, [R1+0x24] ;  /* 0x0000240001037983 */ /* 0x004ea20000100800 */
        /* <DEDUP_REMOVED lines=20> */
[----:B------:R-:W-:Y:S01]  /*30d0*/  STL [R1+0x34], R68 ;  /* 0x0000344401007387 */ /* 0x000fe20000100800 */
[----:B--2---:R-:W-:Y:S01]  /*30e0*/  FSETP.NEU.FTZ.AND P3, PT, R3, -INF , PT ;  /* 0xff8000000300780b */ /* 0x004fe20003f7d000 */
[----:B------:R-:W-:Y:S04]  /*30f0*/  DEPBAR.LE SB0, 0x0 ;  /* 0x000080000000791a */ /* 0x000fe80000000000 */
[----:B------:R-:W-:Y:S01]  /*3100*/  BAR.SYNC.DEFER_BLOCKING 0x0 ;  /* 0x0000000000007b1d */ /* 0x000fe20000010000 */
[----:B---3--:R-:W-:Y:S05]  /*3110*/  FSETP.NEU.FTZ.AND P2, PT, R124, -INF , PT ;  /* 0xff8000007c00780b */ /* 0x008fea0003f5d000 */
        /* <DEDUP_REMOVED lines=48> */
[----:B------:R3:W-:Y:S10]  /*3420*/  MUFU.TANH R207, R14 ;  /* 0x0000000e00cf7308 */ /* 0x0007f40000002400 */
[----:B------:R4:W-:Y:S01]  /*3430*/  MUFU.TANH R185, R13 ;  /* 0x0000000d00b97308 */ /* 0x0009e20000002400 */
[----:B--2---:R-:W-:Y:S05]  /*3440*/  FMUL.FTZ R9, R124, 1.4426950216293334961 ;  /* 0x3fb8aa3b7c097820 */ /* 0x004fea0000410000 */
[----:B------:R-:W-:Y:S04]  /*3450*/  FSEL R9, R9, RZ, P2 ;  /* 0x000000ff09097208 */ /* 0x000fe80001000000 */
[----:B------:R2:W-:Y:S01]  /*3460*/  MUFU.TANH R206, R15 ;  /* 0x0000000f00ce7308 */ /* 0x0005e20000002400 */
[----:B---3--:R-:W3:Y:S09]  /*3470*/  LDL R14, [R1+0x1c] ;  /* 0x00001c00010e7983 */ /* 0x008ef20000100800 */
[----:B------:R-:W-:Y:S01]  /*3480*/  MUFU.TANH R190, R12 ;  /* 0x0000000c00be7308 */ /* 0x000fe20000002400 */
[----:B----4-:R-:W-:Y:S04]  /*3490*/  @!P0 VIADDMNMX R13, R191, -R123, UR33, PT ;  /* 0x00000021bf0d8e46 */ /* 0x010fe8000b80097b */
[-C--:B------:R-:W-:Y:S05]  /*34a0*/  @!P0 ISETP.GE.AND P2, PT, R0, R13.reuse, PT ;  /* 0x0000000d0000820c */ /* 0x080fea0003f46270 */
[----:B------:R-:W-:Y:S01]  /*34b0*/  MUFU.TANH R70, R6 ;  /* 0x0000000600467308 */ /* 0x000fe20000002400 */
[----:B------:R-:W-:Y:S01]  /*34c0*/  @!P0 ISETP.GE.AND P5, PT, R2, R13, PT ;  /* 0x0000000d0200820c */ /* 0x000fe20003fa6270 */
[----:B--2---:R-:W2:Y:S08]  /*34d0*/  LDL R15, [R1+0x18] ;  /* 0x00001800010f7983 */ /* 0x004eb00000100800 */
[----:B------:R4:W1:Y:S10]  /*34e0*/  MUFU.TANH R69, R7 ;  /* 0x0000000700457308 */ /* 0x0008740000002400 */
[----:B------:R1:W-:Y:S10]  /*34f0*/  MUFU.TANH R209, R10 ;  /* 0x0000000a00d17308 */ /* 0x0003f40000002400 */
[----:B------:R1:W1:Y:S01]  /*3500*/  MUFU.TANH R208, R11 ;  /* 0x0000000b00d07308 */ /* 0x0002620000002400 */
[----:B----4-:R-:W4:Y:S09]  /*3510*/  LDSM.16.M88.4 R4, [R117+0x6400] ;  /* 0x006400007504783b */ /* 0x010f320000000200 */
[----:B------:R4:W3:Y:S01]  /*3520*/  MUFU.TANH R193, R8 ;  /* 0x0000000800c17308 */ /* 0x0008e20000002400 */
[----:B-1----:R-:W-:Y:S01]  /*3530*/  FMUL.FTZ R10, R3, 1.4426950216293334961 ;  /* 0x3fb8aa3b030a7820 */ /* 0x002fe20000410000 */
[----:B------:R-:W-:Y:S04]  /*3540*/  IMAD.MOV.U32 R3, RZ, RZ, 0x38 ;  /* 0x00000038ff037424 */ /* 0x000fe800078e00ff */
[----:B------:R-:W-:Y:S04]  /*3550*/  FSEL R10, R10, RZ, P3 ;  /* 0x000000ff0a0a7208 */ /* 0x000fe80001800000 */
[----:B------:R1:W2:Y:S01]  /*3560*/  MUFU.TANH R248, R16 ;  /* 0x0000001000f87308 */ /* 0x0002a20000002400 */
[----:B------:R-:W-:Y:S01]  /*3570*/  @!P0 VIADDMNMX R12, R191, -R3, UR33, PT ;  /* 0x00000021bf0c8e46 */ /* 0x000fe2000b800903 */
[----:B------:R-:W-:Y:S01]  /*3580*/  IMAD.MOV.U32 R3, RZ, RZ, R250 ;  /* 0x000000ffff037224 */ /* 0x000fe200078e00fa */
[----:B------:R-:W-:Y:S02]  /*3590*/  @!P0 FSEL R3, R250, -INF , !P2 ;  /* 0xff800000fa038808 */ /* 0x000fe40005000000 */
[-C--:B------:R-:W-:Y:S02]  /*35a0*/  @!P0 ISETP.GE.AND P2, PT, R2, R12.reuse, PT ;  /* 0x0000000c0200820c */ /* 0x080fe40003f46270 */
[----:B------:R-:W-:Y:S03]  /*35b0*/  @!P0 ISETP.GE.AND P3, PT, R0, R12, PT ;  /* 0x0000000c0000820c */ /* 0x000fe60003f66270 */
[----:B------:R1:W-:Y:S01]  /*35c0*/  MUFU.TANH R247, R17 ;  /* 0x0000001100f77308 */ /* 0x0003e20000002400 */
[----:B------:R-:W-:Y:S01]  /*35d0*/  FFMA.FTZ R11, R3, UR9, -R10 ;  /* 0x00000009030b7c23 */ /* 0x000fe2000801080a */
[----:B----4-:R-:W-:Y:S02]  /*35e0*/  MOV R8, R69 ;  /* 0x0000004500087202 */ /* 0x010fe40000000f00 */
[----:B------:R-:W-:Y:S06]  /*35f0*/  @!P0 FSEL R8, R69, -INF , !P2 ;  /* 0xff80000045088808 */ /* 0x000fec0005000000 */
[----:B------:R4:W-:Y:S01]  /*3600*/  MUFU.EX2 R100, R11 ;  /* 0x0000000b00647308 */ /* 0x0009e20000000800 */
[----:B-1----:R-:W-:Y:S09]  /*3610*/  IMAD.MOV.U32 R16, RZ, RZ, 0x8 ;  /* 0x00000008ff107424 */ /* 0x002ff200078e00ff */
[----:B------:R1:W-:Y:S01]  /*3620*/  MUFU.TANH R165, R18 ;  /* 0x0000001200a57308 */ /* 0x0003e20000002400 */
[-C--:B------:R-:W-:Y:S09]  /*3630*/  HMMA.16816.F32.BF16 R20, R104, R4.reuse, R20 ;  /* 0x000000046814723c */ /* 0x080ff20000041814 */
[----:B------:R1:W2:Y:S01]  /*3640*/  MUFU.TANH R164, R19 ;  /* 0x0000001300a47308 */ /* 0x0002a20000002400 */
[----:B------:R-:W-:Y:S01]  /*3650*/  IMAD.MOV.U32 R17, RZ, RZ, R185 ;  /* 0x000000ffff117224 */ /* 0x000fe200078e00b9 */
[----:B----4-:R-:W-:Y:S01]  /*3660*/  @!P0 VIMNMX R11, PT, PT, R191, UR33, PT ;  /* 0x00000021bf0b8c48 */ /* 0x010fe2000bfe0100 */
[C---:B------:R-:W-:Y:S04]  /*3670*/  HMMA.16816.F32.BF16 R24, R112.reuse, R4, R24 ;  /* 0x000000047018723c */ /* 0x040fe80000041818 */
[----:B------:R-:W-:Y:S01]  /*3680*/  MOV R4, R249 ;  /* 0x000000f900047202 */ /* 0x000fe20000000f00 */
[----:B------:R-:W-:Y:S01]  /*3690*/  IMAD.MOV.U32 R5, RZ, RZ, R70 ;  /* 0x000000ffff057224 */ /* 0x000fe200078e0046 */
[----:B------:R-:W-:Y:S02]  /*36a0*/  @!P0 FSEL R4, R249, -INF , !P5 ;  /* 0xff800000f9048808 */ /* 0x000fe40006800000 */
[----:B------:R-:W-:Y:S01]  /*36b0*/  @!P0 FSEL R5, R70, -INF , !P3 ;  /* 0xff80000046058808 */ /* 0x000fe20005800000 */
[-C--:B------:R-:W-:Y:S03]  /*36c0*/  HMMA.16816.F32.BF16 R28, R112, R6.reuse, R28 ;  /* 0x00000006701c723c */ /* 0x080fe6000004181c */
[----:B------:R-:W-:Y:S01]  /*36d0*/  FMUL.FTZ R21, R21, UR12 ;  /* 0x0000000c15157c20 */ /* 0x000fe20008410000 */
[----:B------:R-:W-:Y:S01]  /*36e0*/  FMUL.FTZ R22, R22, UR12 ;  /* 0x0000000c16167c20 */ /* 0x000fe20008410000 */
[----:B------:R-:W-:Y:S01]  /*36f0*/  FFMA.FTZ R3, R4, UR9, -R10 ;  /* 0x0000000904037c23 */ /* 0x000fe2000801080a */
[--C-:B------:R-:W-:Y:S01]  /*3700*/  FFMA.FTZ R4, R5, UR9, -R9.reuse ;  /* 0x0000000905047c23 */ /* 0x100fe20008010809 */
[----:B------:R4:W-:Y:S01]  /*3710*/  MUFU.TANH R245, R21 ;  /* 0x0000001500f57308 */ /* 0x0009e20000002400 */
[C---:B------:R-:W-:Y:S04]  /*3720*/  HMMA.16816.F32.BF16 R32, R104.reuse, R6, R32 ;  /* 0x000000066820723c */ /* 0x040fe80000041820 */
[----:B------:R-:W-:Y:S01]  /*3730*/  IMAD.MOV.U32 R5, RZ, RZ, R208 ;  /* 0x000000ffff057224 */ /* 0x000fe200078e00d0 */
[-C--:B------:R-:W-:Y:S01]  /*3740*/  @!P0 ISETP.GE.AND P6, PT, R0, R11.reuse, PT ;  /* 0x0000000b0000820c */ /* 0x080fe20003fc6270 */
[----:B------:R-:W-:Y:S03]  /*3750*/  FMUL.FTZ R20, R20, UR12 ;  /* 0x0000000c14147c20 */ /* 0x000fe60008410000 */
[----:B------:R4:W-:Y:S01]  /*3760*/  MUFU.TANH R159, R22 ;  /* 0x00000016009f7308 */ /* 0x0009e20000002400 */
[----:B------:R-:W-:Y:S01]  /*3770*/  @!P0 ISETP.GE.AND P5, PT, R2, R11, PT ;  /* 0x0000000b0200820c */ /* 0x000fe20003fa6270 */
[----:B------:R-:W-:Y:S01]  /*3780*/  FMUL.FTZ R26, R26, UR12 ;  /* 0x0000000c1a1a7c20 */ /* 0x000fe20008410000 */
[----:B-1----:R-:W-:Y:S01]  /*3790*/  MOV R18, R207 ;  /* 0x000000cf00127202 */ /* 0x002fe20000000f00 */
[----:B------:R-:W-:Y:S01]  /*37a0*/  FMUL.FTZ R31, R31, UR12 ;  /* 0x0000000c1f1f7c20 */ /* 0x000fe20008410000 */
[----:B------:R-:W-:Y:S01]  /*37b0*/  FMUL.FTZ R27, R27, UR12 ;  /* 0x0000000c1b1b7c20 */ /* 0x000fe20008410000 */
[----:B------:R-:W-:Y:S02]  /*37c0*/  IMAD.MOV.U32 R19, RZ, RZ, R206 ;  /* 0x000000ffff137224 */ /* 0x000fe400078e00ce */
[----:B------:R-:W-:Y:S02]  /*37d0*/  FMUL.FTZ R23, R23, UR12 ;  /* 0x0000000c17177c20 */ /* 0x000fe40008410000 */
[----:B------:R1:W-:Y:S01]  /*37e0*/  MUFU.EX2 R110, R3 ;  /* 0x00000003006e7308 */ /* 0x0003e20000000800 */
[----:B------:R-:W-:Y:S01]  /*37f0*/  FMUL.FTZ R24, R24, UR12 ;  /* 0x0000000c18187c20 */ /* 0x000fe20008410000 */
[----:B----4-:R-:W4:Y:S01]  /*3800*/  LDL R21, [R1] ;  /* 0x0000000001157983 */ /* 0x010f220000100800 */
[----:B------:R-:W-:Y:S07]  /*3810*/  FMUL.FTZ R25, R25, UR12 ;  /* 0x0000000c19197c20 */ /* 0x000fee0008410000 */
[----:B------:R1:W-:Y:S01]  /*3820*/  MUFU.EX2 R71, R4 ;  /* 0x0000000400477308 */ /* 0x0003e20000000800 */
[----:B------:R-:W-:Y:S01]  /*3830*/  FMUL.FTZ R33, R33, UR12 ;  /* 0x0000000c21217c20 */ /* 0x000fe20008410000 */
[----:B------:R-:W-:Y:S01]  /*3840*/  FMUL.FTZ R35, R35, UR12 ;  /* 0x0000000c23237c20 */ /* 0x000fe20008410000 */
[----:B------:R-:W-:Y:S07]  /*3850*/  FMUL.FTZ R34, R34, UR12 ;  /* 0x0000000c22227c20 */ /* 0x000fee0008410000 */
[----:B------:R-:W-:Y:S01]  /*3860*/  MUFU.TANH R246, R20 ;  /* 0x0000001400f67308 */ /* 0x000fe20000002400 */
[----:B------:R-:W-:Y:S01]  /*3870*/  FMUL.FTZ R32, R32, UR12 ;  /* 0x0000000c20207c20 */ /* 0x000fe20008410000 */
[----:B------:R-:W4:Y:S01]  /*3880*/  LDL R22, [R1+0x30] ;  /* 0x0000300001167983 */ /* 0x000f220000100800 */
[----:B------:R-:W-:Y:S01]  /*3890*/  FMUL.FTZ R28, R28, UR12 ;  /* 0x0000000c1c1c7c20 */ /* 0x000fe20008410000 */
[----:B------:R-:W-:Y:S01]  /*38a0*/  FMUL.FTZ R29, R29, UR12 ;  /* 0x0000000c1d1d7c20 */ /* 0x000fe20008410000 */
[----:B------:R-:W-:Y:S01]  /*38b0*/  FMUL.FTZ R30, R30, UR12 ;  /* 0x0000000c1e1e7c20 */ /* 0x000fe20008410000 */
[----:B-1----:R-:W-:Y:S01]  /*38c0*/  FFMA.FTZ R3, R8, UR9, -R9 ;  /* 0x0000000908037c23 */ /* 0x002fe20008010809 */
[----:B------:R-:W-:Y:S03]  /*38d0*/  @!P0 VIADDMNMX R8, R191, R16, UR33, PT ;  /* 0x00000021bf088e46 */ /* 0x000fe6000b800110 */
[----:B------:R-:W-:Y:S01]  /*38e0*/  MUFU.TANH R173, R29 ;  /* 0x0000001d00ad7308 */ /* 0x000fe20000002400 */
[----:B------:R-:W-:Y:S02]  /*38f0*/  MOV R16, R190 ;  /* 0x000000be00107202 */ /* 0x000fe40000000f00 */
[-C--:B------:R-:W-:Y:S02]  /*3900*/  @!P0 ISETP.GE.AND P3, PT, R2, R8.reuse, PT ;  /* 0x000000080200820c */ /* 0x080fe40003f66270 */
[----:B------:R-:W-:Y:S02]  /*3910*/  MOV R4, R209 ;  /* 0x000000d100047202 */ /* 0x000fe40000000f00 */
[----:B------:R-:W-:Y:S03]  /*3920*/  @!P0 FSEL R5, R208, -INF , !P3 ;  /* 0xff800000d0058808 */ /* 0x000fe60005800000 */
[----:B------:R3:W1:Y:S10]  /*3930*/  MUFU.EX2 R68, R3 ;  /* 0x0000000300447308 */ /* 0x0006740000000800 */
[----:B------:R-:W-:Y:S10]  /*3940*/  MUFU.TANH R197, R30 ;  /* 0x0000001e00c57308 */ /* 0x000ff40000002400 */
[----:B------:R1:W-:Y:S10]  /*3950*/  MUFU.TANH R243, R33 ;  /* 0x0000002100f37308 */ /* 0x0003f40000002400 */
[----:B------:R-:W-:Y:S10]  /*3960*/  MUFU.TANH R157, R23 ;  /* 0x00000017009d7308 */ /* 0x000ff40000002400 */
[----:B------:R-:W-:Y:S01]  /*3970*/  MUFU.TANH R180, R24 ;  /* 0x0000001800b47308 */ /* 0x000fe20000002400 */
[----:B-1----:R-:W4:Y:S09]  /*3980*/  LDL R33, [R1+0x28] ;  /* 0x0000280001217983 */ /* 0x002f320000100800 */
[----:B------:R-:W-:Y:S10]  /*3990*/  MUFU.TANH R179, R25 ;  /* 0x0000001900b37308 */ /* 0x000ff40000002400 */
[----:B------:R-:W-:Y:S10]  /*39a0*/  MUFU.TANH R201, R26 ;  /* 0x0000001a00c97308 */ /* 0x000ff40000002400 */
[----:B------:R-:W-:Y:S10]  /*39b0*/  MUFU.TANH R200, R27 ;  /* 0x0000001b00c87308 */ /* 0x000ff40000002400 */
[----:B------:R-:W-:Y:S10]  /*39c0*/  MUFU.TANH R174, R28 ;  /* 0x0000001c00ae7308 */ /* 0x000ff40000002400 */
[----:B------:R1:W2:Y:S10]  /*39d0*/  MUFU.TANH R196, R31 ;  /* 0x0000001f00c47308 */ /* 0x0002b40000002400 */
[----:B------:R3:W4:Y:S10]  /*39e0*/  MUFU.TANH R244, R32 ;  /* 0x0000002000f47308 */ /* 0x0007340000002400 */
[----:B------:R-:W-:Y:S01]  /*39f0*/  MUFU.TANH R151, R35 ;  /* 0x0000002300977308 */ /* 0x000fe20000002400 */
[----:B-1----:R-:W4:Y:S09]  /*3a00*/  LDL R31, [R1+0x2c] ;  /* 0x00002c00011f7983 */ /* 0x002f320000100800 */
[----:B------:R-:W1:Y:S01]  /*3a10*/  MUFU.TANH R152, R34 ;  /* 0x0000002200987308 */ /* 0x000e620000002400 */
[----:B---3--:R-:W-:Y:S04]  /*3a20*/  MOV R32, 0x10 ;  /* 0x0000001000207802 */ /* 0x008fe80000000f00 */
[----:B------:R-:W-:Y:S01]  /*3a30*/  SEL R32, R32, 0xfffffff0, !P1 ;  /* 0xfffffff020207807 */ /* 0x000fe20004800000 */
[C---:B------:R-:W-:Y:S01]  /*3a40*/  FMUL.FTZ R3, R14.reuse, 1.4426950216293334961 ;  /* 0x3fb8aa3b0e037820 */ /* 0x040fe20000410000 */
[----:B------:R-:W-:Y:S02]  /*3a50*/  FSETP.NEU.FTZ.AND P2, PT, R14, -INF , PT ;  /* 0xff8000000e00780b */ /* 0x000fe40003f5d000 */
[----:B------:R-:W-:Y:S02]  /*3a60*/  MOV R14, R193 ;  /* 0x000000c1000e7202 */ /* 0x000fe40000000f00 */
[----:B------:R-:W-:Y:S02]  /*3a70*/  FSEL R3, R3, RZ, P2 ;  /* 0x000000ff03037208 */ /* 0x000fe40001000000 */
[----:B------:R-:W-:Y:S02]  /*3a80*/  @!P0 FSEL R14, R193, -INF , !P6 ;  /* 0xff800000c10e8808 */ /* 0x000fe40007000000 */
[-C--:B------:R-:W-:Y:S03]  /*3a90*/  @!P0 ISETP.GE.AND P6, PT, R0, R8.reuse, PT ;  /* 0x000000080000820c */ /* 0x080fe60003fc6270 */
[--C-:B------:R-:W-:Y:S01]  /*3aa0*/  FFMA.FTZ R14, R14, UR9, -R3.reuse ;  /* 0x000000090e0e7c23 */ /* 0x100fe20008010803 */
[----:B------:R-:W-:Y:S03]  /*3ab0*/  @!P0 FSEL R4, R209, -INF , !P6 ;  /* 0xff800000d1048808 */ /* 0x000fe60007000000 */
[----:B------:R3:W-:Y:S01]  /*3ac0*/  MUFU.EX2 R219, R14 ;  /* 0x0000000e00db7308 */ /* 0x0007e20000000800 */
[C---:B--2---:R-:W-:Y:S01]  /*3ad0*/  FMUL.FTZ R2, R15.reuse, 1.4426950216293334961 ;  /* 0x3fb8aa3b0f027820 */ /* 0x044fe20000410000 */
[----:B------:R-:W-:Y:S01]  /*3ae0*/  FSETP.NEU.FTZ.AND P2, PT, R15, -INF , PT ;  /* 0xff8000000f00780b */ /* 0x000fe20003f5d000 */
[----:B------:R-:W-:Y:S01]  /*3af0*/  IMAD.MOV.U32 R15, RZ, RZ, R192 ;  /* 0x000000ffff0f7224 */ /* 0x000fe200078e00c0 */
[----:B------:R-:W-:Y:S02]  /*3b00*/  @!P0 FSEL R15, R192, -INF , !P5 ;  /* 0xff800000c00f8808 */ /* 0x000fe40006800000 */
[----:B------:R-:W-:Y:S03]  /*3b10*/  FSEL R2, R2, RZ, P2 ;  /* 0x000000ff02027208 */ /* 0x000fe60001000000 */
[--C-:B------:R-:W-:Y:S04]  /*3b20*/  FFMA.FTZ R15, R15, UR9, -R3.reuse ;  /* 0x000000090f0f7c23 */ /* 0x100fe80008010803 */
[----:B------:R2:W-:Y:S01]  /*3b30*/  MUFU.EX2 R218, R15 ;  /* 0x0000000f00da7308 */ /* 0x0005e20000000800 */
[--C-:B---3--:R-:W-:Y:S01]  /*3b40*/  FFMA.FTZ R14, R4, UR9, -R2.reuse ;  /* 0x00000009040e7c23 */ /* 0x108fe20008010802 */
[--C-:B------:R-:W-:Y:S08]  /*3b50*/  FFMA.FTZ R4, R5, UR9, -R2.reuse ;  /* 0x0000000905047c23 */ /* 0x100ff00008010802 */
[----:B------:R3:W-:Y:S10]  /*3b60*/  MUFU.EX2 R228, R14 ;  /* 0x0000000e00e47308 */ /* 0x0007f40000000800 */
[----:B------:R1:W-:Y:S01]  /*3b70*/  MUFU.EX2 R227, R4 ;  /* 0x0000000400e37308 */ /* 0x0003e20000000800 */
[C---:B--2---:R-:W-:Y:S04]  /*3b80*/  @!P0 IADD3 R15, PT, PT, R0.reuse, 0x8, RZ ;  /* 0x00000008000f8810 */ /* 0x044fe80007ffe0ff */
[CC--:B------:R-:W-:Y:S01]  /*3b90*/  @!P0 ISETP.GE.AND P2, PT, R15.reuse, R11.reuse, PT ;  /* 0x0000000b0f00820c */ /* 0x0c0fe20003f46270 */
[----:B---3--:R-:W-:Y:S01]  /*3ba0*/  @!P0 VIADD R14, R0, 0x9 ;  /* 0x00000009000e8836 */ /* 0x008fe20000000000 */
[----:B------:R-:W-:Y:S02]  /*3bb0*/  @!P0 ISETP.GE.AND P3, PT, R15, R8, PT ;  /* 0x000000080f00820c */ /* 0x000fe40003f66270 */
[----:B------:R-:W-:Y:S01]  /*3bc0*/  @!P0 FSEL R16, R190, -INF , !P2 ;  /* 0xff800000be108808 */ /* 0x000fe20005000000 */
[----:B-1----:R-:W1:Y:S01]  /*3bd0*/  LDSM.16.M88.4 R4, [R117+0x6800] ;  /* 0x006800007504783b */ /* 0x002e620000000200 */
[----:B------:R-:W-:Y:S02]  /*3be0*/  @!P0 ISETP.GE.AND P5, PT, R14, R11, PT ;  /* 0x0000000b0e00820c */ /* 0x000fe40003fa6270 */
[----:B------:R-:W-:Y:S01]  /*3bf0*/  @!P0 FSEL R18, R207, -INF , !P3 ;  /* 0xff800000cf128808 */ /* 0x000fe20005800000 */
[--C-:B------:R-:W-:Y:S01]  /*3c00*/  FFMA.FTZ R20, R16, UR9, -R3.reuse ;  /* 0x0000000910147c23 */ /* 0x100fe20008010803 */
[----:B------:R-:W-:Y:S02]  /*3c10*/  @!P0 FSEL R17, R185, -INF , !P5 ;  /* 0xff800000b9118808 */ /* 0x000fe40006800000 */
[CC--:B------:R-:W-:Y:S01]  /*3c20*/  @!P0 ISETP.GE.AND P6, PT, R15.reuse, R13.reuse, PT ;  /* 0x0000000d0f00820c */ /* 0x0c0fe20003fc6270 */
[----:B------:R-:W-:Y:S01]  /*3c30*/  MUFU.EX2 R215, R20 ;  /* 0x0000001400d77308 */ /* 0x000fe20000000800 */
[----:B------:R-:W-:Y:S01]  /*3c40*/  @!P0 ISETP.GE.AND P3, PT, R15, R12, PT ;  /* 0x0000000c0f00820c */ /* 0x000fe20003f66270 */
[----:B------:R-:W-:Y:S01]  /*3c50*/  FFMA.FTZ R16, R17, UR9, -R3 ;  /* 0x0000000911107c23 */ /* 0x000fe20008010803 */
[----:B------:R-:W-:Y:S01]  /*3c60*/  FFMA.FTZ R17, R18, UR9, -R2 ;  /* 0x0000000912117c23 */ /* 0x000fe20008010802 */
[----:B------:R-:W-:Y:S06]  /*3c70*/  MOV R15, R248 ;  /* 0x000000f8000f7202 */ /* 0x000fec0000000f00 */
[----:B------:R2:W-:Y:S01]  /*3c80*/  MUFU.EX2 R214, R16 ;  /* 0x0000001000d67308 */ /* 0x0005e20000000800 */
[----:B------:R-:W-:Y:S02]  /*3c90*/  @!P0 FSEL R15, R248, -INF , !P6 ;  /* 0xff800000f80f8808 */ /* 0x000fe40007000000 */
[C---:B------:R-:W-:Y:S07]  /*3ca0*/  @!P0 ISETP.GE.AND P2, PT, R14.reuse, R8, PT ;  /* 0x000000080e00820c */ /* 0x040fee0003f46270 */
[----:B------:R3:W-:Y:S01]  /*3cb0*/  MUFU.EX2 R226, R17 ;  /* 0x0000001100e27308 */ /* 0x0007e20000000800 */
[----:B------:R-:W-:Y:S01]  /*3cc0*/  @!P0 ISETP.GE.AND P5, PT, R14, R13, PT ;  /* 0x0000000d0e00820c */ /* 0x000fe20003fa6270 */
[----:B------:R-:W-:Y:S01]  /*3cd0*/  FFMA.FTZ R15, R15, UR9, -R10 ;  /* 0x000000090f0f7c23 */ /* 0x000fe2000801080a */
[----:B------:R-:W-:Y:S02]  /*3ce0*/  @!P0 FSEL R19, R206, -INF , !P2 ;  /* 0xff800000ce138808 */ /* 0x000fe40005000000 */
[----:B------:R-:W-:Y:S05]  /*3cf0*/  @!P0 ISETP.GE.AND P2, PT, R14, R12, PT ;  /* 0x0000000c0e00820c */ /* 0x000fea0003f46270 */
[----:B------:R1:W-:Y:S01]  /*3d00*/  MUFU.EX2 R77, R15 ;  /* 0x0000000f004d7308 */ /* 0x0003e20000000800 */
[----:B------:R-:W-:Y:S01]  /*3d10*/  IMAD.MOV.U32 R14, RZ, RZ, R164 ;  /* 0x000000ffff0e7224 */ /* 0x000fe200078e00a4 */
[----:B------:R-:W-:Y:S01]  /*3d20*/  @!P0 FSEL R14, R164, -INF , !P2 ;  /* 0xff800000a40e8808 */ /* 0x000fe20005000000 */
[----:B--2---:R-:W-:Y:S01]  /*3d30*/  FFMA.FTZ R16, R19, UR9, -R2 ;  /* 0x0000000913107c23 */ /* 0x004fe20008010802 */
[----:B------:R-:W-:Y:S06]  /*3d40*/  IMAD.MOV.U32 R19, RZ, RZ, R196 ;  /* 0x000000ffff137224 */ /* 0x000fec00078e00c4 */
[----:B------:R2:W-:Y:S01]  /*3d50*/  MUFU.EX2 R225, R16 ;  /* 0x0000001000e17308 */ /* 0x0005e20000000800 */
[----:B---3--:R-:W-:Y:S01]  /*3d60*/  MOV R17, R165 ;  /* 0x000000a500117202 */ /* 0x008fe20000000f00 */
[--C-:B------:R-:W-:Y:S01]  /*3d70*/  FFMA.FTZ R14, R14, UR9, -R9.reuse ;  /* 0x000000090e0e7c23 */ /* 0x100fe20008010809 */
[----:B------:R-:W-:Y:S07]  /*3d80*/  @!P0 FSEL R17, R165, -INF , !P3 ;  /* 0xff800000a5118808 */ /* 0x000fee0005800000 */
[----:B------:R3:W-:Y:S01]  /*3d90*/  MUFU.EX2 R198, R14 ;  /* 0x0000000e00c67308 */ /* 0x0007e20000000800 */
[----:B-1----:R-:W-:Y:S01]  /*3da0*/  FFMA.FTZ R15, R17, UR9, -R9 ;  /* 0x00000009110f7c23 */ /* 0x002fe20008010809 */
[-C--:B------:R-:W-:Y:S08]  /*3db0*/  HMMA.16816.F32.BF16 R36, R104, R4.reuse, R36 ;  /* 0x000000046824723c */ /* 0x080ff00000041824 */
[----:B------:R1:W-:Y:S01]  /*3dc0*/  MUFU.EX2 R195, R15 ;  /* 0x0000000f00c37308 */ /* 0x0003e20000000800 */
[----:B------:R-:W-:Y:S02]  /*3dd0*/  IMAD.MOV.U32 R17, RZ, RZ, R157 ;  /* 0x000000ffff117224 */ /* 0x000fe400078e009d */
[----:B--2---:R-:W-:Y:S01]  /*3de0*/  IMAD.MOV.U32 R16, RZ, RZ, R247 ;  /* 0x000000ffff107224 */ /* 0x004fe200078e00f7 */
[----:B------:R-:W-:Y:S01]  /*3df0*/  @!P0 FSEL R16, R247, -INF , !P5 ;  /* 0xff800000f7108808 */ /* 0x000fe20006800000 */
[C---:B------:R-:W-:Y:S04]  /*3e00*/  HMMA.16816.F32.BF16 R40, R112.reuse, R4, R40 ;  /* 0x000000047028723c */ /* 0x040fe80000041828 */
[C---:B------:R-:W-:Y:S01]  /*3e10*/  @!P0 IADD3 R5, PT, PT, R0.reuse, 0x10, RZ ;  /* 0x0000001000058810 */ /* 0x040fe20007ffe0ff */
[----:B------:R-:W-:Y:S01]  /*3e20*/  @!P0 VIADD R4, R0, 0x11 ;  /* 0x0000001100048836 */ /* 0x000fe20000000000 */
[----:B---3--:R-:W-:Y:S01]  /*3e30*/  MOV R14, R246 ;  /* 0x000000f6000e7202 */ /* 0x008fe20000000f00 */
[--C-:B------:R-:W-:Y:S01]  /*3e40*/  FFMA.FTZ R16, R16, UR9, -R10.reuse ;  /* 0x0000000910107c23 */ /* 0x100fe2000801080a */
[-C--:B------:R-:W-:Y:S01]  /*3e50*/  @!P0 ISETP.GE.AND P2, PT, R5, R13.reuse, PT ;  /* 0x0000000d0500820c */ /* 0x080fe20003f46270 */
[----:B-1----:R-:W-:Y:S01]  /*3e60*/  IMAD.MOV.U32 R15, RZ, RZ, R245 ;  /* 0x000000ffff0f7224 */ /* 0x002fe200078e00f5 */
[----:B------:R-:W-:Y:S01]  /*3e70*/  @!P0 ISETP.GE.AND P5, PT, R4, R13, PT ;  /* 0x0000000d0400820c */ /* 0x000fe20003fa6270 */
[----:B------:R1:W2:Y:S01]  /*3e80*/  MUFU.EX2 R76, R16 ;  /* 0x00000010004c7308 */ /* 0x0002a20000000800 */
[----:B------:R-:W-:Y:S01]  /*3e90*/  @!P0 FSEL R14, R246, -INF , !P2 ;  /* 0xff800000f60e8808 */ /* 0x000fe20005000000 */
[-C--:B------:R-:W-:Y:S03]  /*3ea0*/  HMMA.16816.F32.BF16 R44, R112, R6.reuse, R44 ;  /* 0x00000006702c723c */ /* 0x080fe6000004182c */
[----:B------:R-:W-:Y:S01]  /*3eb0*/  @!P0 FSEL R15, R245, -INF , !P5 ;  /* 0xff800000f50f8808 */ /* 0x000fe20006800000 */
[--C-:B------:R-:W-:Y:S01]  /*3ec0*/  FFMA.FTZ R18, R14, UR9, -R10.reuse ;  /* 0x000000090e127c23 */ /* 0x100fe2000801080a */
[-C--:B------:R-:W-:Y:S01]  /*3ed0*/  @!P0 ISETP.GE.AND P2, PT, R4, R12.reuse, PT ;  /* 0x0000000c0400820c */ /* 0x080fe20003f46270 */
[----:B------:R-:W-:Y:S01]  /*3ee0*/  FMUL.FTZ R37, R37, UR12 ;  /* 0x0000000c25257c20 */ /* 0x000fe20008410000 */
[----:B------:R-:W-:Y:S01]  /*3ef0*/  @!P0 ISETP.GE.AND P3, PT, R5, R12, PT ;  /* 0x0000000c0500820c */ /* 0x000fe20003f66270 */
[----:B------:R-:W-:Y:S01]  /*3f00*/  MUFU.EX2 R75, R18 ;  /* 0x00000012004b7308 */ /* 0x000fe20000000800 */
[----:B------:R-:W-:Y:S01]  /*3f10*/  FFMA.FTZ R14, R15, UR9, -R10 ;  /* 0x000000090f0e7c23 */ /* 0x000fe2000801080a */
[C---:B------:R-:W-:Y:S08]  /*3f20*/  HMMA.16816.F32.BF16 R48, R104.reuse, R6, R48 ;  /* 0x000000066830723c */ /* 0x040ff00000041830 */
[----:B------:R-:W-:Y:S01]  /*3f30*/  MUFU.TANH R237, R37 ;  /* 0x0000002500ed7308 */ /* 0x000fe20000002400 */
[----:B------:R-:W-:Y:S01]  /*3f40*/  @!P0 FSEL R17, R157, -INF , !P2 ;  /* 0xff8000009d118808 */ /* 0x000fe20005000000 */
[----:B------:R-:W-:Y:S01]  /*3f50*/  FMUL.FTZ R36, R36, UR12 ;  /* 0x0000000c24247c20 */ /* 0x000fe20008410000 */
[----:B----4-:R-:W-:Y:S01]  /*3f60*/  LEA R126, R22, UR4, 0x1 ;  /* 0x00000004167e7c11 */ /* 0x010fe2000f8e08ff */
[----:B------:R-:W-:Y:S01]  /*3f70*/  FMUL.FTZ R38, R38, UR12 ;  /* 0x0000000c26267c20 */ /* 0x000fe20008410000 */
[-C--:B------:R-:W-:Y:S01]  /*3f80*/  @!P0 ISETP.GE.AND P2, PT, R4, R8.reuse, PT ;  /* 0x000000080400820c */ /* 0x080fe20003f46270 */
[----:B------:R-:W-:Y:S04]  /*3f90*/  FMUL.FTZ R39, R39, UR12 ;  /* 0x0000000c27277c20 */ /* 0x000fe80008410000 */
[----:B------:R3:W4:Y:S01]  /*3fa0*/  MUFU.EX2 R74, R14 ;  /* 0x0000000e004a7308 */ /* 0x0007220000000800 */
[----:B-1----:R-:W-:Y:S01]  /*3fb0*/  MOV R16, R159 ;  /* 0x0000009f00107202 */ /* 0x002fe20000000f00 */
[----:B------:R-:W-:Y:S01]  /*3fc0*/  FMUL.FTZ R40, R40, UR12 ;  /* 0x0000000c28287c20 */ /* 0x000fe20008410000 */
[----:B------:R-:W-:Y:S07]  /*3fd0*/  @!P0 FSEL R16, R159, -INF , !P3 ;  /* 0xff8000009f108808 */ /* 0x000fee0005800000 */
[----:B------:R-:W-:Y:S01]  /*3fe0*/  MUFU.TANH R239, R36 ;  /* 0x0000002400ef7308 */ /* 0x000fe20000002400 */
[CC--:B------:R-:W-:Y:S01]  /*3ff0*/  @!P0 ISETP.GE.AND P6, PT, R5.reuse, R11.reuse, PT ;  /* 0x0000000b0500820c */ /* 0x0c0fe20003fc6270 */
[----:B------:R-:W-:Y:S01]  /*4000*/  FMUL.FTZ R44, R44, UR12 ;  /* 0x0000000c2c2c7c20 */ /* 0x000fe20008410000 */
[----:B------:R-:W-:Y:S01]  /*4010*/  @!P0 ISETP.GE.AND P5, PT, R4, R11, PT ;  /* 0x0000000b0400820c */ /* 0x000fe20003fa6270 */
[--C-:B------:R-:W-:Y:S01]  /*4020*/  FFMA.FTZ R15, R16, UR9, -R9.reuse ;  /* 0x00000009100f7c23 */ /* 0x100fe20008010809 */
[----:B------:R-:W-:Y:S01]  /*4030*/  @!P0 ISETP.GE.AND P3, PT, R5, R8, PT ;  /* 0x000000080500820c */ /* 0x000fe20003f66270 */
[----:B------:R-:W-:Y:S01]  /*4040*/  FMUL.FTZ R49, R49, UR12 ;  /* 0x0000000c31317c20 */ /* 0x000fe20008410000 */
[----:B------:R-:W-:Y:S03]  /*4050*/  MOV R5, R180 ;  /* 0x000000b400057202 */ /* 0x000fe60000000f00 */
[----:B------:R1:W-:Y:S01]  /*4060*/  MUFU.EX2 R188, R15 ;  /* 0x0000000f00bc7308 */ /* 0x0003e20000000800 */
[----:B------:R-:W-:Y:S01]  /*4070*/  @!P0 FSEL R5, R180, -INF , !P6 ;  /* 0xff800000b4058808 */ /* 0x000fe20007000000 */
[----:B---3--:R-:W-:Y:S01]  /*4080*/  FFMA.FTZ R14, R17, UR9, -R9 ;  /* 0x00000009110e7c23 */ /* 0x008fe20008010809 */
[----:B------:R-:W-:Y:S07]  /*4090*/  FMUL.FTZ R48, R48, UR12 ;  /* 0x0000000c30307c20 */ /* 0x000fee0008410000 */
[----:B------:R-:W-:Y:S01]  /*40a0*/  MUFU.TANH R147, R38 ;  /* 0x0000002600937308 */ /* 0x000fe20000002400 */
[----:B------:R-:W-:Y:S01]  /*40b0*/  FMUL.FTZ R50, R50, UR12 ;  /* 0x0000000c32327c20 */ /* 0x000fe20008410000 */
[----:B------:R-:W-:Y:S01]  /*40c0*/  FMUL.FTZ R51, R51, UR12 ;  /* 0x0000000c33337c20 */ /* 0x000fe20008410000 */
[----:B------:R-:W-:Y:S01]  /*40d0*/  IADD3 R132, PT, PT, R32, R126, RZ ;  /* 0x0000007e20847210 */ /* 0x000fe20007ffe0ff */
[----:B------:R-:W-:Y:S01]  /*40e0*/  FFMA.FTZ R5, R5, UR9, -R3 ;  /* 0x0000000905057c23 */ /* 0x000fe20008010803 */
[----:B------:R-:W-:Y:S01]  /*40f0*/  IADD3 R130, PT, PT, R126, 0x12040, RZ ;  /* 0x000120407e827810 */ /* 0x000fe20007ffe0ff */
[----:B------:R-:W-:Y:S01]  /*4100*/  IMAD.MOV.U32 R4, RZ, RZ, R200 ;  /* 0x000000ffff047224 */ /* 0x000fe200078e00c8 */
[----:B------:R-:W-:Y:S03]  /*4110*/  @!P0 FSEL R4, R200, -INF , !P2 ;  /* 0xff800000c8048808 */ /* 0x000fe60005000000 */
[----:B------:R3:W-:Y:S01]  /*4120*/  MUFU.EX2 R187, R14 ;  /* 0x0000000e00bb7308 */ /* 0x0007e20000000800 */
[----:B------:R-:W-:Y:S01]  /*4130*/  FMUL.FTZ R41, R41, UR12 ;  /* 0x0000000c29297c20 */ /* 0x000fe20008410000 */
[----:B-1----:R-:W-:Y:S01]  /*4140*/  MOV R15, R201 ;  /* 0x000000c9000f7202 */ /* 0x002fe20000000f00 */
[----:B------:R-:W-:Y:S07]  /*4150*/  FMUL.FTZ R45, R45, UR12 ;  /* 0x0000000c2d2d7c20 */ /* 0x000fee0008410000 */
[----:B------:R1:W-:Y:S01]  /*4160*/  MUFU.EX2 R213, R5 ;  /* 0x0000000500d57308 */ /* 0x0003e20000000800 */
[----:B------:R-:W-:Y:S01]  /*4170*/  @!P0 FSEL R15, R201, -INF , !P3 ;  /* 0xff800000c90f8808 */ /* 0x000fe20005800000 */
[--C-:B------:R-:W-:Y:S01]  /*4180*/  FFMA.FTZ R4, R4, UR9, -R2.reuse ;  /* 0x0000000904047c23 */ /* 0x100fe20008010802 */
[----:B------:R-:W-:Y:S07]  /*4190*/  MOV R16, R174 ;  /* 0x000000ae00107202 */ /* 0x000fee0000000f00 */
[----:B------:R-:W-:Y:S01]  /*41a0*/  MUFU.TANH R148, R39 ;  /* 0x0000002700947308 */ /* 0x000fe20000002400 */
[----:B------:R-:W-:Y:S02]  /*41b0*/  IMAD.MOV.U32 R17, RZ, RZ, R173 ;  /* 0x000000ffff117224 */ /* 0x000fe400078e00ad */
[----:B------:R-:W-:Y:S01]  /*41c0*/  FMUL.FTZ R42, R42, UR12 ;  /* 0x0000000c2a2a7c20 */ /* 0x000fe20008410000 */
[----:B------:R-:W-:Y:S01]  /*41d0*/  FMUL.FTZ R43, R43, UR12 ;  /* 0x0000000c2b2b7c20 */ /* 0x000fe20008410000 */
[----:B------:R-:W-:Y:S01]  /*41e0*/  FMUL.FTZ R46, R46, UR12 ;  /* 0x0000000c2e2e7c20 */ /* 0x000fe20008410000 */
[----:B------:R-:W-:Y:S01]  /*41f0*/  FMUL.FTZ R47, R47, UR12 ;  /* 0x0000000c2f2f7c20 */ /* 0x000fe20008410000 */
[----:B---3--:R-:W-:Y:S01]  /*4200*/  IMAD.MOV.U32 R14, RZ, RZ, R179 ;  /* 0x000000ffff0e7224 */ /* 0x008fe200078e00b3 */
[----:B------:R-:W-:Y:S02]  /*4210*/  @!P0 FSEL R14, R179, -INF , !P5 ;  /* 0xff800000b30e8808 */ /* 0x000fe40006800000 */
[----:B------:R-:W-:Y:S01]  /*4220*/  MUFU.EX2 R220, R4 ;  /* 0x0000000400dc7308 */ /* 0x000fe20000000800 */
[----:B------:R-:W-:Y:S01]  /*4230*/  MOV R18, R197 ;  /* 0x000000c500127202 */ /* 0x000fe20000000f00 */
[--C-:B-1----:R-:W-:Y:S01]  /*4240*/  FFMA.FTZ R5, R15, UR9, -R2.reuse ;  /* 0x000000090f057c23 */ /* 0x102fe20008010802 */
[----:B------:R-:W-:Y:S07]  /*4250*/  @!P0 IADD3 R15, PT, PT, R0, 0x18, RZ ;  /* 0x00000018000f8810 */ /* 0x000fee0007ffe0ff */
[----:B------:R-:W-:Y:S01]  /*4260*/  MUFU.TANH R168, R40 ;  /* 0x0000002800a87308 */ /* 0x000fe20000002400 */
[----:B------:R-:W-:Y:S01]  /*4270*/  FFMA.FTZ R14, R14, UR9, -R3 ;  /* 0x000000090e0e7c23 */ /* 0x000fe20008010803 */
[----:B------:R-:W-:Y:S01]  /*4280*/  IMAD.IADD R129, R126, 0x1, R33 ;  /* 0x000000017e817824 */ /* 0x000fe200078e0221 */
[C---:B------:R-:W-:Y:S02]  /*4290*/  @!P0 ISETP.GE.AND P3, PT, R15.reuse, R8, PT ;  /* 0x000000080f00820c */ /* 0x040fe40003f66270 */
[C---:B------:R-:W-:Y:S02]  /*42a0*/  @!P0 ISETP.GE.AND P2, PT, R15.reuse, R11, PT ;  /* 0x0000000b0f00820c */ /* 0x040fe40003f46270 */
[----:B------:R-:W-:Y:S03]  /*42b0*/  IADD3 R131, PT, PT, R32, R129, RZ ;  /* 0x0000008120837210 */ /* 0x000fe60007ffe0ff */
[----:B------:R1:W-:Y:S01]  /*42c0*/  MUFU.EX2 R212, R14 ;  /* 0x0000000e00d47308 */ /* 0x0003e20000000800 */
[----:B------:R-:W-:Y:S02]  /*42d0*/  @!P0 FSEL R16, R174, -INF , !P2 ;  /* 0xff800000ae108808 */ /* 0x000fe40005000000 */
[----:B------:R-:W-:Y:S07]  /*42e0*/  @!P0 ISETP.GE.AND P6, PT, R15, R13, PT ;  /* 0x0000000d0f00820c */ /* 0x000fee0003fc6270 */
[----:B------:R3:W-:Y:S01]  /*42f0*/  MUFU.EX2 R221, R5 ;  /* 0x0000000500dd7308 */ /* 0x0007e20000000800 */
[----:B------:R-:W-:Y:S01]  /*4300*/  @!P0 FSEL R18, R197, -INF , !P3 ;  /* 0xff800000c5128808 */ /* 0x000fe20005800000 */
[--C-:B------:R-:W-:Y:S01]  /*4310*/  FFMA.FTZ R20, R16, UR9, -R3.reuse ;  /* 0x0000000910147c23 */ /* 0x100fe20008010803 */
[----:B------:R-:W-:Y:S07]  /*4320*/  @!P0 ISETP.GE.AND P3, PT, R15, R12, PT ;  /* 0x0000000c0f00820c */ /* 0x000fee0003f66270 */
[----:B------:R-:W2:Y:S01]  /*4330*/  MUFU.TANH R158, R44 ;  /* 0x0000002c009e7308 */ /* 0x000ea20000002400 */
[----:B------:R-:W-:Y:S01]  /*4340*/  MOV R15, R243 ;  /* 0x000000f3000f7202 */ /* 0x000fe20000000f00 */
[----:B-1----:R-:W-:Y:S08]  /*4350*/  @!P0 VIADD R14, R0, 0x19 ;  /* 0x00000019000e8836 */ /* 0x002ff00000000000 */
[----:B------:R-:W-:Y:S01]  /*4360*/  MUFU.TANH R167, R41 ;  /* 0x0000002900a77308 */ /* 0x000fe20000002400 */
[----:B---3--:R-:W1:Y:S01]  /*4370*/  LDSM.16.M88.4 R4, [R117+0x6c00] ;  /* 0x006c00007504783b */ /* 0x008e620000000200 */
[C---:B------:R-:W-:Y:S02]  /*4380*/  @!P0 ISETP.GE.AND P5, PT, R14.reuse, R11, PT ;  /* 0x0000000b0e00820c */ /* 0x040fe40003fa6270 */
[----:B------:R-:W-:Y:S02]  /*4390*/  @!P0 ISETP.GE.AND P2, PT, R14, R8, PT ;  /* 0x000000080e00820c */ /* 0x000fe40003f46270 */
[----:B------:R-:W-:Y:S04]  /*43a0*/  @!P0 FSEL R17, R173, -INF , !P5 ;  /* 0xff800000ad118808 */ /* 0x000fe80006800000 */
[----:B------:R-:W3:Y:S01]  /*43b0*/  MUFU.TANH R155, R45 ;  /* 0x0000002d009b7308 */ /* 0x000ee20000002400 */
[----:B------:R-:W-:Y:S02]  /*43c0*/  @!P0 FSEL R19, R196, -INF , !P2 ;  /* 0xff800000c4138808 */ /* 0x000fe40005000000 */
[----:B------:R-:W-:Y:S01]  /*43d0*/  @!P0 ISETP.GE.AND P2, PT, R14, R12, PT ;  /* 0x0000000c0e00820c */ /* 0x000fe20003f46270 */
[----:B------:R-:W-:Y:S01]  /*43e0*/  FFMA.FTZ R16, R17, UR9, -R3 ;  /* 0x0000000911107c23 */ /* 0x000fe20008010803 */
[----:B------:R-:W-:Y:S01]  /*43f0*/  FFMA.FTZ R17, R18, UR9, -R2 ;  /* 0x0000000912117c23 */ /* 0x000fe20008010802 */
[----:B------:R-:W-:Y:S04]  /*4400*/  @!P0 ISETP.GE.AND P5, PT, R14, R13, PT ;  /* 0x0000000d0e00820c */ /* 0x000fe80003fa6270 */
[----:B------:R4:W-:Y:S01]  /*4410*/  MUFU.EX2 R204, R16 ;  /* 0x0000001000cc7308 */ /* 0x0009e20000000800 */
[----:B------:R-:W-:Y:S02]  /*4420*/  MOV R14, R244 ;  /* 0x000000f4000e7202 */ /* 0x000fe40000000f00 */
[----:B------:R-:W-:Y:S07]  /*4430*/  @!P0 FSEL R14, R244, -INF , !P6 ;  /* 0xff800000f40e8808 */ /* 0x000fee0007000000 */
[----:B------:R1:W-:Y:S01]  /*4440*/  MUFU.EX2 R217, R17 ;  /* 0x0000001100d97308 */ /* 0x0003e20000000800 */
[----:B------:R-:W-:Y:S02]  /*4450*/  @!P0 FSEL R15, R243, -INF , !P5 ;  /* 0xff800000f30f8808 */ /* 0x000fe40006800000 */
[----:B------:R-:W-:Y:S07]  /*4460*/  MOV R18, R152 ;  /* 0x0000009800127202 */ /* 0x000fee0000000f00 */
[----:B------:R-:W-:Y:S01]  /*4470*/  MUFU.TANH R182, R42 ;  /* 0x0000002a00b67308 */ /* 0x000fe20000002400 */
[----:B------:R-:W-:Y:S01]  /*4480*/  @!P0 FSEL R18, R152, -INF , !P3 ;  /* 0xff80000098128808 */ /* 0x000fe20005800000 */
[----:B------:R-:W-:Y:S01]  /*4490*/  FFMA.FTZ R15, R15, UR9, -R10 ;  /* 0x000000090f0f7c23 */ /* 0x000fe2000801080a */
[----:B--2---:R-:W-:Y:S02]  /*44a0*/  MOV R30, R158 ;  /* 0x0000009e001e7202 */ /* 0x004fe40000000f00 */
[----:B---3--:R-:W-:Y:S01]  /*44b0*/  MOV R29, R155 ;  /* 0x0000009b001d7202 */ /* 0x008fe20000000f00 */
[----:B----4-:R-:W-:Y:S01]  /*44c0*/  FFMA.FTZ R16, R19, UR9, -R2 ;  /* 0x0000000913107c23 */ /* 0x010fe20008010802 */
[--C-:B------:R-:W-:Y:S03]  /*44d0*/  FFMA.FTZ R19, R14, UR9, -R10.reuse ;  /* 0x000000090e137c23 */ /* 0x100fe6000801080a */
[----:B------:R2:W-:Y:S01]  /*44e0*/  MUFU.EX2 R72, R15 ;  /* 0x0000000f00487308 */ /* 0x0005e20000000800 */
[----:B------:R-:W-:Y:S01]  /*44f0*/  IMAD.MOV.U32 R14, RZ, RZ, R151 ;  /* 0x000000ffff0e7224 */ /* 0x000fe200078e0097 */
[----:B------:R-:W-:Y:S01]  /*4500*/  @!P0 FSEL R14, R151, -INF , !P2 ;  /* 0xff800000970e8808 */ /* 0x000fe20005000000 */
[--C-:B------:R-:W-:Y:S07]  /*4510*/  FFMA.FTZ R18, R18, UR9, -R9.reuse ;  /* 0x0000000912127c23 */ /* 0x100fee0008010809 */
[----:B------:R3:W-:Y:S01]  /*4520*/  MUFU.EX2 R216, R16 ;  /* 0x0000001000d87308 */ /* 0x0007e20000000800 */
[----:B-1----:R-:W-:Y:S01]  /*4530*/  MOV R17, UR11 ;  /* 0x0000000b00117c02 */ /* 0x002fe20008000f00 */
[----:B------:R-:W-:Y:S08]  /*4540*/  FFMA.FTZ R14, R14, UR9, -R9 ;  /* 0x000000090e0e7c23 */ /* 0x000ff00008010809 */
[----:B------:R-:W-:Y:S01]  /*4550*/  MUFU.EX2 R172, R18 ;  /* 0x0000001200ac7308 */ /* 0x000fe20000000800 */
[-C--:B------:R-:W-:Y:S09]  /*4560*/  HMMA.16816.F32.BF16 R52, R104, R4.reuse, R52 ;  /* 0x000000046834723c */ /* 0x080ff20000041834 */
[----:B------:R1:W-:Y:S01]  /*4570*/  MUFU.EX2 R171, R14 ;  /* 0x0000000e00ab7308 */ /* 0x0003e20000000800 */
[C---:B--2---:R-:W-:Y:S09]  /*4580*/  @!P0 IADD3 R15, PT, PT, R0.reuse, 0x20, RZ ;  /* 0x00000020000f8810 */ /* 0x044ff20007ffe0ff */
[----:B------:R2:W4:Y:S01]  /*4590*/  MUFU.EX2 R73, R19 ;  /* 0x0000001300497308 */ /* 0x0005220000000800 */
[----:B---3--:R-:W-:Y:S01]  /*45a0*/  IMAD.U32 R16, RZ, RZ, UR10 ;  /* 0x0000000aff107e24 */ /* 0x008fe2000f8e00ff */
[C---:B------:R-:W-:Y:S08]  /*45b0*/  @!P0 ISETP.GE.AND P3, PT, R15.reuse, R13, PT ;  /* 0x0000000d0f00820c */ /* 0x040ff00003f66270 */
[----:B------:R-:W-:Y:S01]  /*45c0*/  MUFU.TANH R181, R43 ;  /* 0x0000002b00b57308 */ /* 0x000fe20000002400 */
[----:B------:R-:W-:Y:S01]  /*45d0*/  @!P0 ISETP.GE.AND P6, PT, R15, R11, PT ;  /* 0x0000000b0f00820c */ /* 0x000fe20003fc6270 */
[C---:B------:R-:W-:Y:S04]  /*45e0*/  HMMA.16816.F32.BF16 R56, R112.reuse, R4, R56 ;  /* 0x000000047038723c */ /* 0x040fe80000041838 */
[C---:B-1----:R-:W-:Y:S01]  /*45f0*/  @!P0 IADD3 R14, PT, PT, R0.reuse, 0x21, RZ ;  /* 0x00000021000e8810 */ /* 0x042fe20007ffe0ff */
[----:B------:R-:W-:Y:S03]  /*4600*/  @!P0 VIADD R5, R0, 0x29 ;  /* 0x0000002900058836 */ /* 0x000fe60000000000 */
[----:B------:R-:W1:Y:S01]  /*4610*/  MUFU.TANH R178, R46 ;  /* 0x0000002e00b27308 */ /* 0x000e620000002400 */
[----:B------:R-:W-:Y:S01]  /*4620*/  LEA R108, P2, R21, R16, 0x2 ;  /* 0x00000010156c7211 */ /* 0x000fe200078410ff */
[-C--:B------:R-:W-:Y:S03]  /*4630*/  HMMA.16816.F32.BF16 R60, R112, R6.reuse, R60 ;  /* 0x00000006703c723c */ /* 0x080fe6000004183c */
[C---:B------:R-:W-:Y:S01]  /*4640*/  @!P0 ISETP.GE.AND P5, PT, R14.reuse, R13, PT ;  /* 0x0000000d0e00820c */ /* 0x040fe20003fa6270 */
[----:B------:R-:W-:Y:S01]  /*4650*/  FMUL.FTZ R53, R53, UR12 ;  /* 0x0000000c35357c20 */ /* 0x000fe20008410000 */
[----:B------:R-:W-:Y:S03]  /*4660*/  MOV R18, R237 ;  /* 0x000000ed00127202 */ /* 0x000fe60000000f00 */
[----:B------:R-:W3:Y:S01]  /*4670*/  MUFU.TANH R177, R47 ;  /* 0x0000002f00b17308 */ /* 0x000ee20000002400 */
[----:B------:R-:W-:Y:S01]  /*4680*/  LEA.HI.X R109, R21, R17, RZ, 0x2, P2 ;  /* 0x00000011156d7211 */ /* 0x000fe200010f14ff */
[----:B------:R-:W-:Y:S01]  /*4690*/  IMAD.MOV.U32 R17, RZ, RZ, R239 ;  /* 0x000000ffff117224 */ /* 0x000fe200078e00ef */
[----:B------:R-:W-:Y:S01]  /*46a0*/  @!P0 FSEL R18, R237, -INF , !P5 ;  /* 0xff800000ed128808 */ /* 0x000fe20006800000 */
[----:B------:R-:W-:Y:S01]  /*46b0*/  HMMA.16816.F32.BF16 R64, R104, R6, R64 ;  /* 0x000000066840723c */ /* 0x000fe20000041840 */
[----:B------:R-:W-:Y:S01]  /*46c0*/  MOV R104, 0x20 ;  /* 0x0000002000687802 */ /* 0x000fe20000000f00 */
[----:B------:R-:W4:Y:S04]  /*46d0*/  LDG.E R124, desc[UR34][R108.64] ;  /* 0x000000226c7c7981 */ /* 0x000f28000c1e1900 */
[----:B------:R-:W4:Y:S01]  /*46e0*/  MUFU.EX2 R205, R20 ;  /* 0x0000001400cd7308 */ /* 0x000f220000000800 */
[-C--:B------:R-:W-:Y:S01]  /*46f0*/  @!P0 ISETP.GE.AND P5, PT, R14, R12.reuse, PT ;  /* 0x0000000c0e00820c */ /* 0x080fe20003fa6270 */
[----:B------:R-:W-:Y:S01]  /*4700*/  FFMA.FTZ R18, R18, UR9, -R10 ;  /* 0x0000000912127c23 */ /* 0x000fe2000801080a */
[----:B------:R-:W-:Y:S07]  /*4710*/  @!P0 ISETP.GE.AND P2, PT, R15, R12, PT ;  /* 0x0000000c0f00820c */ /* 0x000fee0003f46270 */
[----:B------:R-:W-:Y:S01]  /*4720*/  MUFU.TANH R233, R49 ;  /* 0x0000003100e97308 */ /* 0x000fe20000002400 */
[----:B------:R-:W-:Y:S01]  /*4730*/  @!P0 FSEL R17, R239, -INF , !P3 ;  /* 0xff800000ef118808 */ /* 0x000fe20005800000 */
[----:B------:R-:W4:Y:S01]  /*4740*/  LDG.E R123, desc[UR34][R108.64+0x20] ;  /* 0x000020226c7b7981 */ /* 0x000f22000c1e1900 */
[-C--:B------:R-:W-:Y:S01]  /*4750*/  @!P0 ISETP.GE.AND P3, PT, R15, R8.reuse, PT ;  /* 0x000000080f00820c */ /* 0x080fe20003f66270 */
[----:B------:R-:W-:Y:S01]  /*4760*/  IMAD.MOV.U32 R15, RZ, RZ, R148 ;  /* 0x000000ffff0f7224 */ /* 0x000fe200078e0094 */
[----:B------:R-:W-:Y:S01]  /*4770*/  MOV R16, R147 ;  /* 0x0000009300107202 */ /* 0x000fe20000000f00 */
[----:B------:R-:W5:Y:S01]  /*4780*/  LDG.E R115, desc[UR34][R108.64+0x100] ;  /* 0x000100226c737981 */ /* 0x000f62000c1e1900 */
[----:B------:R-:W-:Y:S03]  /*4790*/  @!P0 FSEL R15, R148, -INF , !P5 ;  /* 0xff800000940f8808 */ /* 0x000fe60006800000 */
[----:B------:R-:W-:Y:S01]  /*47a0*/  MUFU.EX2 R251, R18 ;  /* 0x0000001200fb7308 */ /* 0x000fe20000000800 */
[----:B------:R-:W-:Y:S01]  /*47b0*/  @!P0 FSEL R16, R147, -INF , !P2 ;  /* 0xff80000093108808 */ /* 0x000fe20005000000 */
[----:B------:R4:W5:Y:S01]  /*47c0*/  LDG.E R114, desc[UR34][R108.64+0x120] ;  /* 0x000120226c727981 */ /* 0x000962000c1e1900 */
[C---:B------:R-:W-:Y:S07]  /*47d0*/  @!P0 ISETP.GE.AND P5, PT, R14.reuse, R8, PT ;  /* 0x000000080e00820c */ /* 0x040fee0003fa6270 */
[----:B------:R-:W-:Y:S01]  /*47e0*/  MUFU.TANH R234, R48 ;  /* 0x0000003000ea7308 */ /* 0x000fe20000002400 */
[-C--:B------:R-:W-:Y:S01]  /*47f0*/  @!P0 ISETP.GE.AND P2, PT, R14, R11.reuse, PT ;  /* 0x0000000b0e00820c */ /* 0x080fe20003f46270 */
[----:B------:R-:W-:Y:S01]  /*4800*/  FFMA.FTZ R14, R17, UR9, -R10 ;  /* 0x00000009110e7c23 */ /* 0x000fe2000801080a */
[----:B------:R-:W-:Y:S01]  /*4810*/  FMUL.FTZ R60, R60, UR12 ;  /* 0x0000000c3c3c7c20 */ /* 0x000fe20008410000 */
[----:B------:R-:W-:Y:S01]  /*4820*/  FMUL.FTZ R64, R64, UR12 ;  /* 0x0000000c40407c20 */ /* 0x000fe20008410000 */
[----:B------:R-:W-:Y:S01]  /*4830*/  FMUL.FTZ R61, R61, UR12 ;  /* 0x0000000c3d3d7c20 */ /* 0x000fe20008410000 */
[----:B------:R-:W-:Y:S01]  /*4840*/  FMUL.FTZ R65, R65, UR12 ;  /* 0x0000000c41417c20 */ /* 0x000fe20008410000 */
[----:B------:R-:W-:Y:S03]  /*4850*/  FMUL.FTZ R66, R66, UR12 ;  /* 0x0000000c42427c20 */ /* 0x000fe60008410000 */
[----:B------:R1:W-:Y:S01]  /*4860*/  MUFU.EX2 R252, R14 ;  /* 0x0000000e00fc7308 */ /* 0x0003e20000000800 */
[----:B--2---:R-:W-:Y:S01]  /*4870*/  IADD3 R19, PT, PT, R126, 0x12000, RZ ;  /* 0x000120007e137810 */ /* 0x004fe20007ffe0ff */
[--C-:B------:R-:W-:Y:S01]  /*4880*/  FFMA.FTZ R16, R16, UR9, -R9.reuse ;  /* 0x0000000910107c23 */ /* 0x100fe20008010809 */
[----:B------:R-:W-:Y:S07]  /*4890*/  @!P0 IADD3 R4, PT, PT, R0, 0x28, RZ ;  /* 0x0000002800048810 */ /* 0x000fee0007ffe0ff */
[----:B------:R-:W2:Y:S01]  /*48a0*/  MUFU.TANH R140, R50 ;  /* 0x00000032008c7308 */ /* 0x000ea20000002400 */
[----:B------:R-:W-:Y:S01]  /*48b0*/  FMUL.FTZ R52, R52, UR12 ;  /* 0x0000000c34347c20 */ /* 0x000fe20008410000 */
[----:B------:R-:W-:Y:S01]  /*48c0*/  @P4 VIADD R130, R19, 0xffffffc0 ;  /* 0xffffffc013824836 */ /* 0x000fe20000000000 */
[----:B------:R-:W-:Y:S01]  /*48d0*/  MOV R19, R168 ;  /* 0x000000a800137202 */ /* 0x000fe20000000f00 */
[----:B------:R-:W-:Y:S01]  /*48e0*/  FMUL.FTZ R54, R54, UR12 ;  /* 0x0000000c36367c20 */ /* 0x000fe20008410000 */
[----:B------:R-:W-:Y:S01]  /*48f0*/  @!P0 FSEL R19, R168, -INF , !P6 ;  /* 0xff800000a8138808 */ /* 0x000fe20007000000 */
[----:B------:R-:W-:Y:S01]  /*4900*/  FMUL.FTZ R55, R55, UR12 ;  /* 0x0000000c37377c20 */ /* 0x000fe20008410000 */
[----:B------:R-:W-:Y:S03]  /*4910*/  @!P0 ISETP.GE.AND P6, PT, R4, R11, PT ;  /* 0x0000000b0400820c */ /* 0x000fe60003fc6270 */
[----:B------:R3:W-:Y:S01]  /*4920*/  MUFU.EX2 R163, R16 ;  /* 0x0000001000a37308 */ /* 0x0007e20000000800 */
[----:B------:R-:W-:Y:S01]  /*4930*/  MOV R17, R167 ;  /* 0x000000a700117202 */ /* 0x000fe20000000f00 */
[----:B-1----:R-:W-:Y:S01]  /*4940*/  FFMA.FTZ R14, R15, UR9, -R9 ;  /* 0x000000090f0e7c23 */ /* 0x002fe20008010809 */
[----:B------:R-:W-:Y:S07]  /*4950*/  @!P0 FSEL R30, R158, -INF , !P6 ;  /* 0xff8000009e1e8808 */ /* 0x000fee0007000000 */
[----:B------:R-:W1:Y:S01]  /*4960*/  MUFU.TANH R229, R53 ;  /* 0x0000003500e57308 */ /* 0x000e620000002400 */
[----:B------:R-:W-:Y:S01]  /*4970*/  @!P0 ISETP.GE.AND P6, PT, R5, R11, PT ;  /* 0x0000000b0500820c */ /* 0x000fe20003fc6270 */
[----:B------:R-:W-:Y:S01]  /*4980*/  FFMA.FTZ R19, R19, UR9, -R3 ;  /* 0x0000000913137c23 */ /* 0x000fe20008010803 */
[----:B------:R-:W-:Y:S01]  /*4990*/  @!P0 FSEL R17, R167, -INF , !P2 ;  /* 0xff800000a7118808 */ /* 0x000fe20005000000 */
[----:B------:R-:W-:Y:S01]  /*49a0*/  FMUL.FTZ R56, R56, UR12 ;  /* 0x0000000c38387c20 */ /* 0x000fe20008410000 */
[-C--:B------:R-:W-:Y:S01]  /*49b0*/  @!P0 ISETP.GE.AND P2, PT, R4, R8.reuse, PT ;  /* 0x000000080400820c */ /* 0x080fe20003f46270 */
[----:B------:R-:W-:Y:S01]  /*49c0*/  FMUL.FTZ R58, R58, UR12 ;  /* 0x0000000c3a3a7c20 */ /* 0x000fe20008410000 */
[----:B------:R-:W-:Y:S03]  /*49d0*/  @!P0 FSEL R29, R155, -INF , !P6 ;  /* 0xff8000009b1d8808 */ /* 0x000fe60007000000 */
[----:B------:R1:W-:Y:S01]  /*49e0*/  MUFU.EX2 R166, R14 ;  /* 0x0000000e00a67308 */ /* 0x0003e20000000800 */
[----:B------:R-:W-:Y:S01]  /*49f0*/  @!P0 ISETP.GE.AND P6, PT, R5, R8, PT ;  /* 0x000000080500820c */ /* 0x000fe20003fc6270 */
[----:B---3--:R-:W-:Y:S01]  /*4a00*/  IMAD.MOV.U32 R16, RZ, RZ, R178 ;  /* 0x000000ffff107224 */ /* 0x008fe200078e00b2 */
[----:B------:R-:W-:Y:S07]  /*4a10*/  MOV R18, R182 ;  /* 0x000000b600127202 */ /* 0x000fee0000000f00 */
[----:B------:R-:W3:Y:S01]  /*4a20*/  MUFU.TANH R139, R51 ;  /* 0x00000033008b7308 */ /* 0x000ee20000002400 */
[----:B------:R-:W-:Y:S01]  /*4a30*/  IMAD.MOV.U32 R20, RZ, RZ, R181 ;  /* 0x000000ffff147224 */ /* 0x000fe200078e00b5 */
[----:B------:R-:W-:Y:S01]  /*4a40*/  @!P0 FSEL R16, R178, -INF , !P2 ;  /* 0xff800000b2108808 */ /* 0x000fe20005000000 */
[----:B------:R-:W-:Y:S01]  /*4a50*/  FMUL.FTZ R59, R59, UR12 ;  /* 0x0000000c3b3b7c20 */ /* 0x000fe20008410000 */
[----:B------:R-:W-:Y:S01]  /*4a60*/  @!P0 FSEL R18, R182, -INF , !P3 ;  /* 0xff800000b6128808 */ /* 0x000fe20005800000 */
[----:B------:R-:W-:Y:S01]  /*4a70*/  FFMA.FTZ R6, R17, UR9, -R3 ;  /* 0x0000000911067c23 */ /* 0x000fe20008010803 */
[----:B------:R-:W-:Y:S01]  /*4a80*/  @!P0 FSEL R20, R181, -INF , !P5 ;  /* 0xff800000b5148808 */ /* 0x000fe20006800000 */
[----:B------:R-:W-:Y:S03]  /*4a90*/  FMUL.FTZ R57, R57, UR12 ;  /* 0x0000000c39397c20 */ /* 0x000fe60008410000 */
[----:B------:R-:W3:Y:S01]  /*4aa0*/  MUFU.TANH R232, R52 ;  /* 0x0000003400e87308 */ /* 0x000ee20000002400 */
[----:B------:R-:W-:Y:S01]  /*4ab0*/  MOV R21, R177 ;  /* 0x000000b100157202 */ /* 0x000fe20000000f00 */
[----:B--2---:R-:W-:Y:S01]  /*4ac0*/  IMAD.MOV.U32 R15, RZ, RZ, R140 ;  /* 0x000000ffff0f7224 */ /* 0x004fe200078e008c */
[-C--:B------:R-:W-:Y:S01]  /*4ad0*/  @!P0 ISETP.GE.AND P3, PT, R4, R13.reuse, PT ;  /* 0x0000000d0400820c */ /* 0x080fe20003f66270 */
[----:B-1----:R-:W-:Y:S01]  /*4ae0*/  IMAD.MOV.U32 R22, RZ, RZ, R229 ;  /* 0x000000ffff167224 */ /* 0x002fe200078e00e5 */
[----:B------:R-:W-:Y:S01]  /*4af0*/  @!P0 FSEL R21, R177, -INF , !P6 ;  /* 0xff800000b1158808 */ /* 0x000fe20007000000 */
[----:B------:R-:W-:Y:S01]  /*4b00*/  FMUL.FTZ R62, R62, UR12 ;  /* 0x0000000c3e3e7c20 */ /* 0x000fe20008410000 */
[-C--:B------:R-:W-:Y:S03]  /*4b10*/  @!P0 ISETP.GE.AND P5, PT, R4, R12.reuse, PT ;  /* 0x0000000c0400820c */ /* 0x080fe60003fa6270 */
[----:B------:R-:W1:Y:S01]  /*4b20*/  MUFU.TANH R137, R54 ;  /* 0x0000003600897308 */ /* 0x000e620000002400 */
[----:B------:R-:W-:Y:S01]  /*4b30*/  @!P0 ISETP.GE.AND P2, PT, R5, R13, PT ;  /* 0x0000000d0500820c */ /* 0x000fe20003f46270 */
[----:B------:R-:W-:Y:S01]  /*4b40*/  FMUL.FTZ R67, R67, UR12 ;  /* 0x0000000c43437c20 */ /* 0x000fe20008410000 */
[----:B------:R-:W-:Y:S01]  /*4b50*/  @!P0 ISETP.GE.AND P6, PT, R5, R12, PT ;  /* 0x0000000c0500820c */ /* 0x000fe20003fc6270 */
[C---:B------:R-:W-:Y:S01]  /*4b60*/  @!P0 VIADD R5, R0.reuse, 0x30 ;  /* 0x0000003000058836 */ /* 0x040fe20000000000 */
[----:B------:R-:W-:Y:S01]  /*4b70*/  @!P0 IADD3 R4, PT, PT, R0, 0x31, RZ ;  /* 0x0000003100048810 */ /* 0x000fe20007ffe0ff */
[----:B------:R-:W-:Y:S01]  /*4b80*/  IMAD.IADD R128, R32, 0x1, R130 ;  /* 0x0000000120807824 */ /* 0x000fe200078e0282 */
[----:B------:R-:W-:Y:S03]  /*4b90*/  MOV R14, R233 ;  /* 0x000000e9000e7202 */ /* 0x000fe60000000f00 */
[----:B------:R-:W2:Y:S01]  /*4ba0*/  MUFU.TANH R135, R55 ;  /* 0x0000003700877308 */ /* 0x000ea20000002400 */
[----:B------:R-:W-:Y:S01]  /*4bb0*/  @!P0 FSEL R14, R233, -INF , !P2 ;  /* 0xff800000e90e8808 */ /* 0x000fe20005000000 */
[----:B------:R-:W-:Y:S01]  /*4bc0*/  FMUL.FTZ R63, R63, UR12 ;  /* 0x0000000c3f3f7c20 */ /* 0x000fe20008410000 */
[-C--:B------:R-:W-:Y:S02]  /*4bd0*/  @!P0 ISETP.GE.AND P2, PT, R4, R13.reuse, PT ;  /* 0x0000000d0400820c */ /* 0x080fe40003f46270 */
[----:B------:R-:W-:Y:S02]  /*4be0*/  MOV R7, R234 ;  /* 0x000000ea00077202 */ /* 0x000fe40000000f00 */
[----:B------:R-:W-:Y:S03]  /*4bf0*/  @!P0 FSEL R7, R234, -INF , !P3 ;  /* 0xff800000ea078808 */ /* 0x000fe60005800000 */
[----:B------:R1:W-:Y:S01]  /*4c00*/  MUFU.EX2 R184, R19 ;  /* 0x0000001300b87308 */ /* 0x0003e20000000800 */
[----:B------:R-:W-:Y:S02]  /*4c10*/  @!P0 ISETP.GE.AND P3, PT, R5, R13, PT ;  /* 0x0000000d0500820c */ /* 0x000fe40003f66270 */
[----:B------:R-:W-:Y:S07]  /*4c20*/  @!P0 FSEL R15, R140, -INF , !P5 ;  /* 0xff8000008c0f8808 */ /* 0x000fee0006800000 */
[----:B------:R-:W2:Y:S01]  /*4c30*/  MUFU.TANH R150, R56 ;  /* 0x0000003800967308 */ /* 0x000ea20000002400 */
[----:B------:R-:W-:Y:S02]  /*4c40*/  @!P0 FSEL R22, R229, -INF , !P2 ;  /* 0xff800000e5168808 */ /* 0x000fe40005000000 */
[----:B---3--:R-:W-:Y:S02]  /*4c50*/  MOV R17, R139 ;  /* 0x0000008b00117202 */ /* 0x008fe40000000f00 */
[-C--:B------:R-:W-:Y:S02]  /*4c60*/  @!P0 ISETP.GE.AND P5, PT, R5, R12.reuse, PT ;  /* 0x0000000c0500820c */ /* 0x080fe40003fa6270 */
[----:B------:R-:W-:Y:S03]  /*4c70*/  @!P0 ISETP.GE.AND P2, PT, R4, R12, PT ;  /* 0x0000000c0400820c */ /* 0x000fe60003f46270 */
[----:B------:R-:W3:Y:S01]  /*4c80*/  MUFU.TANH R161, R58 ;  /* 0x0000003a00a17308 */ /* 0x000ee20000002400 */
[----:B------:R-:W-:Y:S02]  /*4c90*/  @!P0 FSEL R17, R139, -INF , !P6 ;  /* 0xff8000008b118808 */ /* 0x000fe40007000000 */
[----:B-1----:R-:W-:Y:S02]  /*4ca0*/  MOV R19, R232 ;  /* 0x000000e800137202 */ /* 0x002fe40000000f00 */
[----:B------:R-:W-:Y:S02]  /*4cb0*/  @!P0 FSEL R19, R232, -INF , !P3 ;  /* 0xff800000e8138808 */ /* 0x000fe40005800000 */
[CC--:B------:R-:W-:Y:S03]  /*4cc0*/  @!P0 ISETP.GE.AND P3, PT, R5.reuse, R8.reuse, PT ;  /* 0x000000080500820c */ /* 0x0c0fe60003f66270 */
[----:B------:R-:W1:Y:S01]  /*4cd0*/  MUFU.TANH R160, R59 ;  /* 0x0000003b00a07308 */ /* 0x000e620000002400 */
[----:B------:R-:W-:Y:S01]  /*4ce0*/  @!P0 ISETP.GE.AND P6, PT, R5, R11, PT ;  /* 0x0000000b0500820c */ /* 0x000fe20003fc6270 */
[--C-:B------:R-:W-:Y:S01]  /*4cf0*/  FFMA.FTZ R5, R20, UR9, -R2.reuse ;  /* 0x0000000914057c23 */ /* 0x100fe20008010802 */
[----:B------:R-:W-:Y:S02]  /*4d00*/  MOV R23, R137 ;  /* 0x0000008900177202 */ /* 0x000fe40000000f00 */
[----:B--2---:R-:W-:Y:S02]  /*4d10*/  MOV R26, R135 ;  /* 0x00000087001a7202 */ /* 0x004fe40000000f00 */
[----:B------:R-:W-:Y:S03]  /*4d20*/  @!P0 FSEL R23, R137, -INF , !P5 ;  /* 0xff80000089178808 */ /* 0x000fe60006800000 */
[----:B------:R-:W-:Y:S01]  /*4d30*/  MUFU.TANH R146, R60 ;  /* 0x0000003c00927308 */ /* 0x000fe20000002400 */
[----:B------:R-:W-:Y:S02]  /*4d40*/  @!P0 FSEL R26, R135, -INF , !P2 ;  /* 0xff800000871a8808 */ /* 0x000fe40005000000 */
[C---:B------:R-:W-:Y:S02]  /*4d50*/  @!P0 ISETP.GE.AND P2, PT, R4.reuse, R8, PT ;  /* 0x000000080400820c */ /* 0x040fe40003f46270 */
[----:B------:R-:W-:Y:S01]  /*4d60*/  @!P0 ISETP.GE.AND P5, PT, R4, R11, PT ;  /* 0x0000000b0400820c */ /* 0x000fe20003fa6270 */
[C---:B------:R-:W-:Y:S01]  /*4d70*/  @!P0 VIADD R4, R0.reuse, 0x38 ;  /* 0x0000003800048836 */ /* 0x040fe20000000000 */
[----:B------:R-:W-:Y:S03]  /*4d80*/  @!P0 IADD3 R0, PT, PT, R0, 0x39, RZ ;  /* 0x0000003900008810 */ /* 0x000fe60007ffe0ff */
[----:B------:R-:W2:Y:S01]  /*4d90*/  MUFU.TANH R223, R64 ;  /* 0x0000004000df7308 */ /* 0x000ea20000002400 */
[----:B------:R-:W-:Y:S02]  /*4da0*/  MOV R24, R150 ;  /* 0x0000009600187202 */ /* 0x000fe40000000f00 */
[----:B---3--:R-:W-:Y:S02]  /*4db0*/  MOV R27, R161 ;  /* 0x000000a1001b7202 */ /* 0x008fe40000000f00 */
[----:B------:R-:W-:Y:S02]  /*4dc0*/  @!P0 FSEL R24, R150, -INF , !P6 ;  /* 0xff80000096188808 */ /* 0x000fe40007000000 */
[----:B------:R-:W-:Y:S03]  /*4dd0*/  @!P0 FSEL R27, R161, -INF , !P3 ;  /* 0xff800000a11b8808 */ /* 0x000fe60005800000 */
[----:B------:R3:W-:Y:S01]  /*4de0*/  MUFU.EX2 R183, R6 ;  /* 0x0000000600b77308 */ /* 0x0007e20000000800 */
[C---:B------:R-:W-:Y:S02]  /*4df0*/  @!P0 ISETP.GE.AND P6, PT, R4.reuse, R11, PT ;  /* 0x0000000b0400820c */ /* 0x040fe40003fc6270 */
[-C--:B------:R-:W-:Y:S07]  /*4e00*/  @!P0 ISETP.GE.AND P3, PT, R4, R13.reuse, PT ;  /* 0x0000000d0400820c */ /* 0x080fee0003f66270 */
[----:B------:R-:W3:Y:S01]  /*4e10*/  MUFU.TANH R149, R57 ;  /* 0x0000003900957308 */ /* 0x000ee20000002400 */
[----:B-1----:R-:W-:Y:S02]  /*4e20*/  MOV R28, R160 ;  /* 0x000000a0001c7202 */ /* 0x002fe40000000f00 */
[----:B------:R-:W-:Y:S02]  /*4e30*/  @!P0 FSEL R28, R160, -INF , !P2 ;  /* 0xff800000a01c8808 */ /* 0x000fe40005000000 */
[----:B------:R-:W-:Y:S02]  /*4e40*/  @!P0 ISETP.GE.AND P2, PT, R0, R13, PT ;  /* 0x0000000d0000820c */ /* 0x000fe40003f46270 */
[----:B--2---:R-:W-:Y:S03]  /*4e50*/  MOV R13, R223 ;  /* 0x000000df000d7202 */ /* 0x004fe60000000f00 */
[----:B------:R-:W1:Y:S01]  /*4e60*/  MUFU.TANH R145, R61 ;  /* 0x0000003d00917308 */ /* 0x000e620000002400 */
[----:B------:R-:W-:Y:S01]  /*4e70*/  @!P0 FSEL R13, R223, -INF , !P3 ;  /* 0xff800000df0d8808 */ /* 0x000fe20005800000 */
[----:B---3--:R-:W-:Y:S01]  /*4e80*/  FFMA.FTZ R6, R18, UR9, -R2 ;  /* 0x0000000912067c23 */ /* 0x008fe20008010802 */
[----:B------:R-:W-:Y:S01]  /*4e90*/  IMAD.MOV.U32 R18, RZ, RZ, R146 ;  /* 0x000000ffff127224 */ /* 0x000fe200078e0092 */
[----:B------:R-:W-:Y:S02]  /*4ea0*/  @!P0 FSEL R18, R146, -INF , !P6 ;  /* 0xff80000092128808 */ /* 0x000fe40007000000 */
[C---:B------:R-:W-:Y:S04]  /*4eb0*/  @!P0 ISETP.GE.AND P6, PT, R4.reuse, R12, PT ;  /* 0x0000000c0400820c */ /* 0x040fe80003fc6270 */
[----:B------:R2:W-:Y:S01]  /*4ec0*/  MUFU.EX2 R210, R5 ;  /* 0x0000000500d27308 */ /* 0x0005e20000000800 */
[----:B------:R-:W-:Y:S01]  /*4ed0*/  @!P0 ISETP.GE.AND P3, PT, R4, R8, PT ;  /* 0x000000080400820c */ /* 0x000fe20003f66270 */
[----:B------:R-:W-:Y:S01]  /*4ee0*/  IMAD.MOV.U32 R25, RZ, RZ, R149 ;  /* 0x000000ffff197224 */ /* 0x000fe200078e0095 */
[----:B------:R-:W-:Y:S07]  /*4ef0*/  F2FP.BF16.F32.PACK_AB R4, R68, R71 ;  /* 0x000000474404723e */ /* 0x000fee00000010ff */
[----:B------:R-:W3:Y:S01]  /*4f00*/  MUFU.TANH R222, R65 ;  /* 0x0000004100de7308 */ /* 0x000ee20000002400 */
[----:B------:R-:W-:Y:S02]  /*4f10*/  @!P0 FSEL R25, R149, -INF , !P5 ;  /* 0xff80000095198808 */ /* 0x000fe40006800000 */
[----:B------:R-:W-:Y:S01]  /*4f20*/  @!P0 ISETP.GE.AND P5, PT, R0, R11, PT ;  /* 0x0000000b0000820c */ /* 0x000fe20003fa6270 */
[----:B------:R3:W-:Y:S01]  /*4f30*/  STS [R126+0x12400], R4 ;  /* 0x012400047e007388 */ /* 0x0007e20000000800 */
[----:B------:R-:W-:Y:S02]  /*4f40*/  IADD3 R125, PT, PT, R33, R130, RZ ;  /* 0x00000082217d7210 */ /* 0x000fe40007ffe0ff */
[----:B-1----:R-:W-:Y:S03]  /*4f50*/  MOV R11, R145 ;  /* 0x00000091000b7202 */ /* 0x002fe60000000f00 */
[----:B------:R1:W-:Y:S01]  /*4f60*/  MUFU.EX2 R211, R6 ;  /* 0x0000000600d37308 */ /* 0x0003e20000000800 */
[----:B------:R-:W-:Y:S02]  /*4f70*/  @!P0 FSEL R11, R145, -INF , !P5 ;  /* 0xff800000910b8808 */ /* 0x000fe40006800000 */
[----:B--2---:R-:W-:Y:S07]  /*4f80*/  F2FP.BF16.F32.PACK_AB R5, R110, R100 ;  /* 0x000000646e05723e */ /* 0x004fee00000010ff */
[----:B------:R-:W2:Y:S01]  /*4f90*/  MUFU.TANH R134, R66 ;  /* 0x0000004200867308 */ /* 0x000ea20000002400 */
[----:B------:R-:W-:Y:S02]  /*4fa0*/  @!P0 ISETP.GE.AND P5, PT, R0, R12, PT ;  /* 0x0000000c0000820c */ /* 0x000fe40003fa6270 */
[----:B------:R-:W-:Y:S01]  /*4fb0*/  IADD3 R127, PT, PT, R32, R125, RZ ;  /* 0x0000007d207f7210 */ /* 0x000fe20007ffe0ff */
[----:B------:R2:W-:Y:S01]  /*4fc0*/  STS [R126+0x12000], R5 ;  /* 0x012000057e007388 */ /* 0x0005e20000000800 */
[----:B------:R-:W-:Y:S01]  /*4fd0*/  LEA R113, R31, UR4, 0x1 ;  /* 0x000000041f717c11 */ /* 0x000fe2000f8e08ff */
[----:B---3--:R-:W-:Y:S01]  /*4fe0*/  IMAD.MOV.U32 R12, RZ, RZ, R222 ;  /* 0x000000ffff0c7224 */ /* 0x008fe200078e00de */
[----:B------:R-:W-:Y:S03]  /*4ff0*/  @!P0 FSEL R12, R222, -INF , !P2 ;  /* 0xff800000de0c8808 */ /* 0x000fe60005000000 */
[----:B------:R-:W3:Y:S01]  /*5000*/  MUFU.TANH R154, R62 ;  /* 0x0000003e009a7308 */ /* 0x000ee20000002400 */
[----:B------:R-:W-:Y:S01]  /*5010*/  @!P0 ISETP.GE.AND P2, PT, R0, R8, PT ;  /* 0x000000080000820c */ /* 0x000fe20003f46270 */
[--C-:B------:R-:W-:Y:S01]  /*5020*/  FFMA.FTZ R0, R29, UR9, -R3.reuse ;  /* 0x000000091d007c23 */ /* 0x100fe20008010803 */
[--C-:B-1----:R-:W-:Y:S01]  /*5030*/  FFMA.FTZ R6, R30, UR9, -R3.reuse ;  /* 0x000000091e067c23 */ /* 0x102fe20008010803 */
[--C-:B------:R-:W-:Y:S01]  /*5040*/  FFMA.FTZ R8, R16, UR9, -R2.reuse ;  /* 0x0000000910087c23 */ /* 0x100fe20008010802 */
[----:B------:R-:W-:Y:S05]  /*5050*/  SEL R112, R104, 0xffffffe0, !P1 ;  /* 0xffffffe068707807 */ /* 0x000fea0004800000 */
[----:B------:R1:W-:Y:S01]  /*5060*/  MUFU.EX2 R175, R0 ;  /* 0x0000000000af7308 */ /* 0x0003e20000000800 */
[----:B------:R-:W-:Y:S02]  /*5070*/  F2FP.BF16.F32.PACK_AB R4, R76, R77 ;  /* 0x0000004d4c04723e */ /* 0x000fe400000010ff */
[----:B------:R-:W-:Y:S07]  /*5080*/  IADD3 R117, PT, PT, R112, R113, RZ ;  /* 0x0000007170757210 */ /* 0x000fee0007ffe0ff */
[----:B------:R3:W-:Y:S01]  /*5090*/  MUFU.EX2 R176, R6 ;  /* 0x0000000600b07308 */ /* 0x0007e20000000800 */
[----:B------:R4:W-:Y:S09]  /*50a0*/  STS [R132+0x12000], R4 ;  /* 0x0120000484007388 */ /* 0x0009f20000000800 */
[----:B------:R3:W-:Y:S10]  /*50b0*/  MUFU.EX2 R203, R8 ;  /* 0x0000000800cb7308 */ /* 0x0007f40000000800 */
[----:B------:R-:W4:Y:S01]  /*50c0*/  MUFU.TANH R133, R67 ;  /* 0x0000004300857308 */ /* 0x000f220000002400 */
[----:B--2---:R-:W-:Y:S02]  /*50d0*/  F2FP.BF16.F32.PACK_AB R5, R218, R219 ;  /* 0x000000dbda05723e */ /* 0x004fe400000010ff */
[----:B-1----:R-:W-:Y:S01]  /*50e0*/  F2FP.BF16.F32.PACK_AB R0, R198, R195 ;  /* 0x000000c3c600723e */ /* 0x002fe200000010ff */
[----:B---3--:R-:W-:Y:S04]  /*50f0*/  FFMA.FTZ R6, R21, UR9, -R2 ;  /* 0x0000000915067c23 */ /* 0x008fe80008010802 */
[----:B------:R1:W-:Y:S02]  /*5100*/  STS [R132+0x12400], R0 ;  /* 0x0124000084007388 */ /* 0x0003e40000000800 */
[----:B------:R-:W2:Y:S01]  /*5110*/  MUFU.TANH R153, R63 ;  /* 0x0000003f00997308 */ /* 0x000ea20000002400 */
[----:B------:R-:W-:Y:S01]  /*5120*/  FFMA.FTZ R8, R18, UR9, -R3 ;  /* 0x0000000912087c23 */ /* 0x000fe20008010803 */
[----:B------:R3:W-:Y:S08]  /*5130*/  STS [R126+0x14000], R5 ;  /* 0x014000057e007388 */ /* 0x0007f00000000800 */
[----:B------:R2:W-:Y:S01]  /*5140*/  MUFU.EX2 R202, R6 ;  /* 0x0000000600ca7308 */ /* 0x0005e20000000800 */
[----:B----4-:R-:W-:Y:S09]  /*5150*/  F2FP.BF16.F32.PACK_AB R4, R225, R226 ;  /* 0x000000e2e104723e */ /* 0x010ff200000010ff */
[----:B------:R-:W-:Y:S01]  /*5160*/  MUFU.EX2 R162, R8 ;  /* 0x0000000800a27308 */ /* 0x000fe20000000800 */
[----:B--2---:R-:W-:Y:S02]  /*5170*/  F2FP.BF16.F32.PACK_AB R6, R227, R228 ;  /* 0x000000e4e306723e */ /* 0x004fe400000010ff */
[----:B-1----:R-:W-:Y:S03]  /*5180*/  F2FP.BF16.F32.PACK_AB R0, R74, R75 ;  /* 0x0000004b4a00723e */ /* 0x002fe600000010ff */
[----:B------:R1:W-:Y:S01]  /*5190*/  STS [R126+0x14400], R6 ;  /* 0x014400067e007388 */ /* 0x0003e20000000800 */
[----:B---3--:R-:W-:Y:S03]  /*51a0*/  F2FP.BF16.F32.PACK_AB R5, R214, R215 ;  /* 0x000000d7d605723e */ /* 0x008fe600000010ff */
[----:B------:R2:W-:Y:S04]  /*51b0*/  STS [R132+0x14400], R4 ;  /* 0x0144000484007388 */ /* 0x0005e80000000800 */
[----:B------:R3:W-:Y:S04]  /*51c0*/  STS [R132+0x14000], R5 ;  /* 0x0140000584007388 */ /* 0x0007e80000000800 */
[----:B------:R4:W-:Y:S01]  /*51d0*/  STS [R129+0x12000], R0 ;  /* 0x0120000081007388 */ /* 0x0009e20000000800 */
[--C-:B-1----:R-:W-:Y:S01]  /*51e0*/  FFMA.FTZ R6, R7, UR9, -R10.reuse ;  /* 0x0000000907067c23 */ /* 0x102fe2000801080a */
[--C-:B------:R-:W-:Y:S01]  /*51f0*/  FFMA.FTZ R7, R14, UR9, -R10.reuse ;  /* 0x000000090e077c23 */ /* 0x100fe2000801080a */
[----:B--2---:R-:W-:Y:S02]  /*5200*/  F2FP.BF16.F32.PACK_AB R4, R72, R73 ;  /* 0x000000494804723e */ /* 0x004fe400000010ff */
[----:B------:R1:W-:Y:S01]  /*5210*/  MUFU.EX2 R242, R6 ;  /* 0x0000000600f27308 */ /* 0x0003e20000000800 */
[----:B---3--:R-:W-:Y:S09]  /*5220*/  F2FP.BF16.F32.PACK_AB R5, R187, R188 ;  /* 0x000000bcbb05723e */ /* 0x008ff200000010ff */
[----:B------:R2:W3:Y:S01]  /*5230*/  MUFU.EX2 R241, R7 ;  /* 0x0000000700f17308 */ /* 0x0004e20000000800 */
[----:B----4-:R-:W-:Y:S01]  /*5240*/  F2FP.BF16.F32.PACK_AB R0, R171, R172 ;  /* 0x000000acab00723e */ /* 0x010fe200000010ff */
[----:B------:R4:W-:Y:S04]  /*5250*/  STS [R129+0x12400], R5 ;  /* 0x0124000581007388 */ /* 0x0009e80000000800 */
[----:B------:R3:W-:Y:S01]  /*5260*/  STS [R131+0x12000], R4 ;  /* 0x0120000483007388 */ /* 0x0007e20000000800 */
[--C-:B-1----:R-:W-:Y:S03]  /*5270*/  FFMA.FTZ R6, R17, UR9, -R9.reuse ;  /* 0x0000000911067c23 */ /* 0x102fe60008010809 */
[----:B------:R1:W-:Y:S01]  /*5280*/  STS [R131+0x12400], R0 ;  /* 0x0124000083007388 */ /* 0x0003e20000000800 */
[----:B------:R4:W-:Y:S01]  /*5290*/  MUFU.EX2 R143, R6 ;  /* 0x00000006008f7308 */ /* 0x0009e20000000800 */
[----:B--2---:R-:W-:Y:S09]  /*52a0*/  FFMA.FTZ R7, R19, UR9, -R10 ;  /* 0x0000000913077c23 */ /* 0x004ff2000801080a */
[----:B------:R2:W-:Y:S01]  /*52b0*/  MUFU.EX2 R240, R7 ;  /* 0x0000000700f07308 */ /* 0x0005e20000000800 */
[--C-:B----4-:R-:W-:Y:S01]  /*52c0*/  FFMA.FTZ R6, R26, UR9, -R9.reuse ;  /* 0x000000091a067c23 */ /* 0x110fe20008010809 */
[----:B------:R-:W-:Y:S08]  /*52d0*/  F2FP.BF16.F32.PACK_AB R5, R212, R213 ;  /* 0x000000d5d405723e */ /* 0x000ff000000010ff */
[----:B------:R4:W-:Y:S01]  /*52e0*/  MUFU.EX2 R141, R6 ;  /* 0x00000006008d7308 */ /* 0x0009e20000000800 */
[--C-:B---3--:R-:W-:Y:S01]  /*52f0*/  FFMA.FTZ R4, R15, UR9, -R9.reuse ;  /* 0x000000090f047c23 */ /* 0x108fe20008010809 */
[----:B------:R3:W-:Y:S01]  /*5300*/  STS [R129+0x14000], R5 ;  /* 0x0140000581007388 */ /* 0x0007e20000000800 */
[----:B--2---:R-:W-:Y:S07]  /*5310*/  FFMA.FTZ R7, R23, UR9, -R9 ;  /* 0x0000000917077c23 */ /* 0x004fee0008010809 */
[----:B------:R2:W3:Y:S01]  /*5320*/  MUFU.EX2 R144, R4 ;  /* 0x0000000400907308 */ /* 0x0004e20000000800 */
[----:B-1----:R-:W-:Y:S09]  /*5330*/  F2FP.BF16.F32.PACK_AB R0, R204, R205 ;  /* 0x000000cdcc00723e */ /* 0x002ff200000010ff */
[----:B------:R-:W-:Y:S01]  /*5340*/  MUFU.EX2 R142, R7 ;  /* 0x00000007008e7308 */ /* 0x000fe20000000800 */
[----:B----4-:R-:W-:Y:S09]  /*5350*/  FFMA.FTZ R6, R27, UR9, -R2 ;  /* 0x000000091b067c23 */ /* 0x010ff20008010802 */
[----:B------:R1:W-:Y:S01]  /*5360*/  MUFU.EX2 R199, R6 ;  /* 0x0000000600c77308 */ /* 0x0003e20000000800 */
[----:B--2---:R-:W-:Y:S05]  /*5370*/  F2FP.BF16.F32.PACK_AB R4, R220, R221 ;  /* 0x000000dddc04723e */ /* 0x004fea00000010ff */
[----:B------:R2:W-:Y:S01]  /*5380*/  STS [R129+0x14400], R4 ;  /* 0x0144000481007388 */ /* 0x0005e20000000800 */
[----:B---3--:R-:W-:Y:S03]  /*5390*/  F2FP.BF16.F32.PACK_AB R5, R216, R217 ;  /* 0x000000d9d805723e */ /* 0x008fe600000010ff */
[----:B------:R3:W-:Y:S04]  /*53a0*/  STS [R131+0x14000], R0 ;  /* 0x0140000083007388 */ /* 0x0007e80000000800 */
[----:B------:R4:W-:Y:S01]  /*53b0*/  STS [R131+0x14400], R5 ;  /* 0x0144000583007388 */ /* 0x0009e20000000800 */
[--C-:B-1----:R-:W-:Y:S04]  /*53c0*/  FFMA.FTZ R6, R13, UR9, -R10.reuse ;  /* 0x000000090d067c23 */ /* 0x102fe8000801080a */
[----:B------:R1:W-:Y:S01]  /*53d0*/  MUFU.EX2 R235, R6 ;  /* 0x0000000600eb7308 */ /* 0x0003e20000000800 */
[--C-:B--2---:R-:W-:Y:S01]  /*53e0*/  FFMA.FTZ R4, R22, UR9, -R10.reuse ;  /* 0x0000000916047c23 */ /* 0x104fe2000801080a */
[----:B------:R-:W-:Y:S01]  /*53f0*/  FFMA.FTZ R10, R12, UR9, -R10 ;  /* 0x000000090c0a7c23 */ /* 0x000fe2000801080a */
[----:B-1----:R-:W-:Y:S07]  /*5400*/  F2FP.BF16.F32.PACK_AB R6, R241, R242 ;  /* 0x000000f2f106723e */ /* 0x002fee00000010ff */
[----:B------:R1:W2:Y:S01]  /*5410*/  MUFU.EX2 R238, R4 ;  /* 0x0000000400ee7308 */ /* 0x0002a20000000800 */
[----:B---3--:R-:W-:Y:S01]  /*5420*/  F2FP.BF16.F32.PACK_AB R0, R166, R163 ;  /* 0x000000a3a600723e */ /* 0x008fe200000010ff */
[----:B----4-:R-:W-:Y:S08]  /*5430*/  FFMA.FTZ R5, R25, UR9, -R3 ;  /* 0x0000000919057c23 */ /* 0x010ff00008010803 */
[----:B------:R-:W3:Y:S01]  /*5440*/  MUFU.EX2 R236, R10 ;  /* 0x0000000a00ec7308 */ /* 0x000ee20000000800 */
[----:B------:R4:W-:Y:S09]  /*5450*/  STS [R130+0x400], R0 ;  /* 0x0004000082007388 */ /* 0x0009f20000000800 */
[----:B------:R2:W-:Y:S01]  /*5460*/  MUFU.EX2 R169, R5 ;  /* 0x0000000500a97308 */ /* 0x0005e20000000800 */
[----:B-1----:R-:W-:Y:S05]  /*5470*/  F2FP.BF16.F32.PACK_AB R4, R251, R252 ;  /* 0x000000fcfb04723e */ /* 0x002fea00000010ff */
[----:B------:R1:W-:Y:S01]  /*5480*/  STS [R130], R4 ;  /* 0x0000000482007388 */ /* 0x0003e20000000800 */
[--C-:B--2---:R-:W-:Y:S03]  /*5490*/  FFMA.FTZ R5, R28, UR9, -R2.reuse ;  /* 0x000000091c057c23 */ /* 0x104fe60008010802 */
[----:B------:R-:W-:Y:S01]  /*54a0*/  STS [R128], R6 ;  /* 0x0000000680007388 */ /* 0x000fe20000000800 */
[----:B------:R2:W-:Y:S01]  /*54b0*/  MUFU.EX2 R194, R5 ;  /* 0x0000000500c27308 */ /* 0x0005e20000000800 */
[----:B----4-:R-:W-:Y:S02]  /*54c0*/  MOV R0, R134 ;  /* 0x0000008600007202 */ /* 0x010fe40000000f00 */
[----:B------:R-:W-:Y:S05]  /*54d0*/  @!P0 FSEL R0, R134, -INF , !P6 ;  /* 0xff80000086008808 */ /* 0x000fea0007000000 */
[----:B------:R-:W-:Y:S01]  /*54e0*/  FFMA.FTZ R7, R0, UR9, -R9 ;  /* 0x0000000900077c23 */ /* 0x000fe20008010809 */
[----:B------:R-:W-:Y:S02]  /*54f0*/  MOV R0, R154 ;  /* 0x0000009a00007202 */ /* 0x000fe40000000f00 */
[----:B------:R-:W-:Y:S01]  /*5500*/  @!P0 FSEL R0, R154, -INF , !P3 ;  /* 0xff8000009a008808 */ /* 0x000fe20005800000 */
[----:B------:R-:W-:Y:S01]  /*5510*/  MUFU.EX2 R138, R7 ;  /* 0x00000007008a7308 */ /* 0x000fe20000000800 */
[----:B--2---:R-:W-:Y:S01]  /*5520*/  F2FP.BF16.F32.PACK_AB R5, R143, R144 ;  /* 0x000000908f05723e */ /* 0x004fe200000010ff */
[--C-:B-1----:R-:W-:Y:S01]  /*5530*/  FFMA.FTZ R4, R24, UR9, -R3.reuse ;  /* 0x0000000918047c23 */ /* 0x102fe20008010803 */
[----:B------:R-:W-:Y:S01]  /*5540*/  FFMA.FTZ R3, R11, UR9, -R3 ;  /* 0x000000090b037c23 */ /* 0x000fe20008010803 */
[--C-:B------:R-:W-:Y:S01]  /*5550*/  FFMA.FTZ R8, R0, UR9, -R2.reuse ;  /* 0x0000000900087c23 */ /* 0x100fe20008010802 */
[----:B------:R-:W-:Y:S05]  /*5560*/  F2FP.BF16.F32.PACK_AB R0, R183, R184 ;  /* 0x000000b8b700723e */ /* 0x000fea00000010ff */
[----:B------:R1:W-:Y:S01]  /*5570*/  MUFU.EX2 R170, R4 ;  /* 0x0000000400aa7308 */ /* 0x0003e20000000800 */
[----:B------:R2:W-:Y:S09]  /*5580*/  STS [R128+0x400], R5 ;  /* 0x0004000580007388 */ /* 0x0005f20000000800 */
[----:B------:R4:W-:Y:S01]  /*5590*/  MUFU.EX2 R156, R3 ;  /* 0x00000003009c7308 */ /* 0x0009e20000000800 */
[----:B------:R3:W-:Y:S09]  /*55a0*/  STS [R130+0x2000], R0 ;  /* 0x0020000082007388 */ /* 0x0007f20000000800 */
[----:B------:R-:W-:Y:S01]  /*55b0*/  MUFU.EX2 R189, R8 ;  /* 0x0000000800bd7308 */ /* 0x000fe20000000800 */
[----:B-1----:R-:W-:Y:S01]  /*55c0*/  IMAD.MOV.U32 R4, RZ, RZ, R133 ;  /* 0x000000ffff047224 */ /* 0x002fe200078e0085 */
[----:B------:R-:W-:Y:S02]  /*55d0*/  @!P0 FSEL R4, R133, -INF , !P5 ;  /* 0xff80000085048808 */ /* 0x000fe40006800000 */
[----:B----4-:R-:W-:Y:S03]  /*55e0*/  F2FP.BF16.F32.PACK_AB R3, R175, R176 ;  /* 0x000000b0af03723e */ /* 0x010fe600000010ff */
[----:B------:R-:W-:Y:S01]  /*55f0*/  FFMA.FTZ R9, R4, UR9, -R9 ;  /* 0x0000000904097c23 */ /* 0x000fe20008010809 */
[----:B------:R-:W-:Y:S02]  /*5600*/  MOV R4, R153 ;  /* 0x0000009900047202 */ /* 0x000fe40000000f00 */
[----:B------:R-:W-:Y:S01]  /*5610*/  @!P0 FSEL R4, R153, -INF , !P2 ;  /* 0xff80000099048808 */ /* 0x000fe20005000000 */
[----:B------:R-:W1:Y:S01]  /*5620*/  MUFU.EX2 R136, R9 ;  /* 0x0000000900887308 */ /* 0x000e620000000800 */
[----:B--2---:R-:W-:Y:S03]  /*5630*/  F2FP.BF16.F32.PACK_AB R5, R238, R240 ;  /* 0x000000f0ee05723e */ /* 0x004fe600000010ff */
[----:B------:R-:W-:Y:S01]  /*5640*/  FFMA.FTZ R2, R4, UR9, -R2 ;  /* 0x0000000904027c23 */ /* 0x000fe20008010802 */
[----:B------:R-:W-:Y:S02]  /*5650*/  F2FP.BF16.F32.PACK_AB R4, R210, R211 ;  /* 0x000000d3d204723e */ /* 0x000fe400000010ff */
[----:B---3--:R-:W-:Y:S03]  /*5660*/  F2FP.BF16.F32.PACK_AB R0, R202, R203 ;  /* 0x000000cbca00723e */ /* 0x008fe600000010ff */
[----:B------:R2:W3:Y:S01]  /*5670*/  MUFU.EX2 R186, R2 ;  /* 0x0000000200ba7308 */ /* 0x0004e20000000800 */
[----:B------:R4:W-:Y:S04]  /*5680*/  STS [R130+0x2400], R4 ;  /* 0x0024000482007388 */ /* 0x0009e80000000800 */
[----:B------:R1:W-:Y:S04]  /*5690*/  STS [R128+0x2400], R0 ;  /* 0x0024000080007388 */ /* 0x0003e80000000800 */
[----:B------:R3:W-:Y:S01]  /*56a0*/  STS [R128+0x2000], R3 ;  /* 0x0020000380007388 */ /* 0x0007e20000000800 */
[----:B--2---:R-:W-:Y:S03]  /*56b0*/  F2FP.BF16.F32.PACK_AB R2, R236, R235 ;  /* 0x000000ebec02723e */ /* 0x004fe600000010ff */
[----:B------:R-:W-:Y:S01]  /*56c0*/  STS [R125], R5 ;  /* 0x000000057d007388 */ /* 0x000fe20000000800 */
[----:B----4-:R-:W-:Y:S02]  /*56d0*/  F2FP.BF16.F32.PACK_AB R4, R141, R142 ;  /* 0x0000008e8d04723e */ /* 0x010fe400000010ff */
[----:B-1----:R-:W-:Y:S03]  /*56e0*/  F2FP.BF16.F32.PACK_AB R0, R136, R138 ;  /* 0x0000008a8800723e */ /* 0x002fe600000010ff */
[----:B------:R1:W-:Y:S01]  /*56f0*/  STS [R125+0x400], R4 ;  /* 0x000400047d007388 */ /* 0x0003e20000000800 */
[----:B---3--:R-:W-:Y:S03]  /*5700*/  F2FP.BF16.F32.PACK_AB R3, R169, R170 ;  /* 0x000000aaa903723e */ /* 0x008fe600000010ff */
[----:B------:R2:W-:Y:S04]  /*5710*/  STS [R127], R2 ;  /* 0x000000027f007388 */ /* 0x0005e80000000800 */
[----:B------:R3:W-:Y:S04]  /*5720*/  STS [R127+0x400], R0 ;  /* 0x000400007f007388 */ /* 0x0007e80000000800 */
[----:B------:R4:W-:Y:S01]  /*5730*/  STS [R125+0x2000], R3 ;  /* 0x002000037d007388 */ /* 0x0009e20000000800 */
[----:B-1----:R-:W-:Y:S02]  /*5740*/  F2FP.BF16.F32.PACK_AB R4, R194, R199 ;  /* 0x000000c7c204723e */ /* 0x002fe400000010ff */
[----:B--2---:R-:W-:Y:S03]  /*5750*/  F2FP.BF16.F32.PACK_AB R2, R186, R189 ;  /* 0x000000bdba02723e */ /* 0x004fe600000010ff */
[----:B------:R-:W-:Y:S01]  /*5760*/  STS [R125+0x2400], R4 ;  /* 0x002400047d007388 */ /* 0x000fe20000000800 */
[----:B---3--:R-:W-:Y:S03]  /*5770*/  LEA R0, R120, UR4, 0x1 ;  /* 0x0000000478007c11 */ /* 0x008fe6000f8e08ff */
[----:B------:R1:W-:Y:S01]  /*5780*/  STS [R127+0x2400], R2 ;  /* 0x002400027f007388 */ /* 0x0003e20000000800 */
[----:B----4-:R-:W-:Y:S05]  /*5790*/  F2FP.BF16.F32.PACK_AB R3, R156, R162 ;  /* 0x000000a29c03723e */ /* 0x010fea00000010ff */
[----:B------:R2:W-:Y:S04]  /*57a0*/  STS [R127+0x2000], R3 ;  /* 0x002000037f007388 */ /* 0x0005e80000000800 */
[----:B------:R-:W-:Y:S08]  /*57b0*/  LDSM.16.M88.4 R64, [R0+0x4000] ;  /* 0x004000000040783b */ /* 0x000ff00000000200 */
[----:B------:R-:W3:Y:S01]  /*57c0*/  LDSM.16.M88.4 R16, [R113+0x8000] ;  /* 0x008000007110783b */ /* 0x000ee20000000200 */
[----:B-1----:R-:W-:Y:S07]  /*57d0*/  IMAD.MOV.U32 R2, RZ, RZ, R100 ;  /* 0x000000ffff027224 */ /* 0x002fee00078e0064 */
[----:B------:R1:W4:Y:S01]  /*57e0*/  LDSM.16.M88.4 R60, [R0+0x5000] ;  /* 0x00500000003c783b */ /* 0x0003220000000200 */
[----:B--2---:R-:W-:Y:S07]  /*57f0*/  MOV R3, R110 ;  /* 0x0000006e00037202 */ /* 0x004fee0000000f00 */
[----:B------:R-:W2:Y:S08]  /*5800*/  LDSM.16.M88.4 R32, [R113+0x8400] ;  /* 0x008400007120783b */ /* 0x000eb00000000200 */
[----:B------:R-:W2:Y:S01]  /*5810*/  LDSM.16.M88.4 R48, [R113+0x8800] ;  /* 0x008800007130783b */ /* 0x000ea20000000200 */
[----:B-1----:R-:W-:Y:S07]  /*5820*/  IMAD.IADD R0, R0, 0x1, R112 ;  /* 0x0000000100007824 */ /* 0x002fee00078e0270 */
[----:B------:R-:W1:Y:S01]  /*5830*/  LDSM.16.M88.4 R100, [R113+0x8c00] ;  /* 0x008c00007164783b */ /* 0x000e620000000200 */
[-C--:B---3--:R-:W-:Y:S07]  /*5840*/  HMMA.16816.F32.BF16 R4, R64, R16.reuse, RZ ;  /* 0x000000104004723c */ /* 0x088fee00000418ff */
[----:B------:R-:W-:Y:S01]  /*5850*/  LDSM.16.M88.4 R104, [R117+0x8000] ;  /* 0x008000007568783b */ /* 0x000fe20000000200 */
[C---:B----4-:R-:W-:Y:S07]  /*5860*/  HMMA.16816.F32.BF16 R8, R60.reuse, R16, RZ ;  /* 0x000000103c08723c */ /* 0x050fee00000418ff */
[----:B------:R-:W-:Y:S01]  /*5870*/  LDSM.16.M88.4 R108, [R0+0x5000] ;  /* 0x00500000006c783b */ /* 0x000fe20000000200 */
[-C--:B------:R-:W-:Y:S08]  /*5880*/  HMMA.16816.F32.BF16 R12, R60, R18.reuse, RZ ;  /* 0x000000123c0c723c */ /* 0x080ff000000418ff */
[C---:B------:R-:W-:Y:S08]  /*5890*/  HMMA.16816.F32.BF16 R16, R64.reuse, R18, RZ ;  /* 0x000000124010723c */ /* 0x040ff000000418ff */
[-C--:B--2---:R-:W-:Y:S08]  /*58a0*/  HMMA.16816.F32.BF16 R20, R64, R32.reuse, RZ ;  /* 0x000000204014723c */ /* 0x084ff000000418ff */
[C---:B------:R-:W-:Y:S08]  /*58b0*/  HMMA.16816.F32.BF16 R24, R60.reuse, R32, RZ ;  /* 0x000000203c18723c */ /* 0x040ff000000418ff */
[-C--:B------:R-:W-:Y:S08]  /*58c0*/  HMMA.16816.F32.BF16 R28, R60, R34.reuse, RZ ;  /* 0x000000223c1c723c */ /* 0x080ff000000418ff */
[C---:B------:R-:W-:Y:S08]  /*58d0*/  HMMA.16816.F32.BF16 R32, R64.reuse, R34, RZ ;  /* 0x000000224020723c */ /* 0x040ff000000418ff */
[-C--:B------:R-:W-:Y:S08]  /*58e0*/  HMMA.16816.F32.BF16 R36, R64, R48.reuse, RZ ;  /* 0x000000304024723c */ /* 0x080ff000000418ff */
[C---:B------:R-:W-:Y:S08]  /*58f0*/  HMMA.16816.F32.BF16 R40, R60.reuse, R48, RZ ;  /* 0x000000303c28723c */ /* 0x040ff000000418ff */
[-C--:B------:R-:W-:Y:S08]  /*5900*/  HMMA.16816.F32.BF16 R44, R60, R50.reuse, RZ ;  /* 0x000000323c2c723c */ /* 0x080ff000000418ff */
[C---:B------:R-:W-:Y:S08]  /*5910*/  HMMA.16816.F32.BF16 R48, R64.reuse, R50, RZ ;  /* 0x000000324030723c */ /* 0x040ff000000418ff */
[-C--:B-1----:R-:W-:Y:S08]  /*5920*/  HMMA.16816.F32.BF16 R52, R64, R100.reuse, RZ ;  /* 0x000000644034723c */ /* 0x082ff000000418ff */
[C---:B------:R-:W-:Y:S08]  /*5930*/  HMMA.16816.F32.BF16 R56, R60.reuse, R100, RZ ;  /* 0x000000643c38723c */ /* 0x040ff000000418ff */
[-C--:B------:R-:W-:Y:S08]  /*5940*/  HMMA.16816.F32.BF16 R60, R60, R102.reuse, RZ ;  /* 0x000000663c3c723c */ /* 0x080ff000000418ff */
[----:B------:R-:W-:Y:S01]  /*5950*/  HMMA.16816.F32.BF16 R64, R64, R102, RZ ;  /* 0x000000664040723c */ /* 0x000fe200000418ff */
[----:B------:R1:W2:Y:S02]  /*5960*/  LDSM.16.M88.4 R100, [R0+0x4000] ;  /* 0x004000000064783b */ /* 0x0002a40000000200 */
[----:B-1----:R-:W-:Y:S02]  /*5970*/  MOV R0, R2 ;  /* 0x0000000200007202 */ /* 0x002fe40000000f00 */
[----:B------:R-:W-:Y:S03]  /*5980*/  SHF.L.U32 R2, R122, 0x6, RZ ;  /* 0x000000067a027819 */ /* 0x000fe600000006ff */
[-C--:B--2---:R-:W-:Y:S08]  /*5990*/  HMMA.16816.F32.BF16 R4, R100, R104.reuse, R4 ;  /* 0x000000686404723c */ /* 0x084ff00000041804 */
[C---:B------:R-:W-:Y:S08]  /*59a0*/  HMMA.16816.F32.BF16 R8, R108.reuse, R104, R8 ;  /* 0x000000686c08723c */ /* 0x040ff00000041808 */
[-C--:B------:R-:W-:Y:S03]  /*59b0*/  HMMA.16816.F32.BF16 R12, R108, R106.reuse, R12 ;  /* 0x0000006a6c0c723c */ /* 0x080fe6000004180c */
[C---:B------:R-:W-:Y:S01]  /*59c0*/  FADD.FTZ R6, -R123.reuse, R6 ;  /* 0x000000067b067221 */ /* 0x040fe20000010100 */
[----:B------:R-:W-:Y:S01]  /*59d0*/  FADD.FTZ R7, -R123, R7 ;  /* 0x000000077b077221 */ /* 0x000fe20000010100 */
[C---:B------:R-:W-:Y:S03]  /*59e0*/  FADD.FTZ R4, -R124.reuse, R4 ;  /* 0x000000047c047221 */ /* 0x040fe60000010100 */
[C---:B------:R-:W-:Y:S01]  /*59f0*/  HMMA.16816.F32.BF16 R16, R100.reuse, R106, R16 ;  /* 0x0000006a6410723c */ /* 0x040fe20000041810 */
[----:B------:R-:W1:Y:S11]  /*5a00*/  LDSM.16.M88.4 R104, [R117+0x8400] ;  /* 0x008400007568783b */ /* 0x000e760000000200 */
[----:B------:R-:W-:Y:S07]  /*5a10*/  @!UPT UIADD3 URZ, UPT, UPT, URZ, URZ, URZ ;  /* 0x000000fffffff290 */ /* 0x000fee000fffe0ff */
[C---:B------:R-:W-:Y:S01]  /*5a20*/  FADD.FTZ R17, -R124.reuse, R17 ;  /* 0x000000117c117221 */ /* 0x040fe20000010100 */
[C---:B------:R-:W-:Y:S04]  /*5a30*/  FADD.FTZ R16, -R124.reuse, R16 ;  /* 0x000000107c107221 */ /* 0x040fe80000010100 */
[----:B------:R-:W-:Y:S02]  /*5a40*/  FMUL.FTZ R16, R77, R16 ;  /* 0x000000104d107220 */ /* 0x000fe40000410000 */
[----:B------:R2:W5:Y:S01]  /*5a50*/  LDL.LU R77, [R1+0x58] ;  /* 0x00005800014d7983 */ /* 0x0005620000300800 */
[-C--:B-1----:R-:W-:Y:S08]  /*5a60*/  HMMA.16816.F32.BF16 R20, R100, R104.reuse, R20 ;  /* 0x000000686414723c */ /* 0x082ff00000041814 */
[C---:B------:R-:W-:Y:S08]  /*5a70*/  HMMA.16816.F32.BF16 R24, R108.reuse, R104, R24 ;  /* 0x000000686c18723c */ /* 0x040ff00000041818 */
[-C--:B------:R-:W-:Y:S08]  /*5a80*/  HMMA.16816.F32.BF16 R28, R108, R106.reuse, R28 ;  /* 0x0000006a6c1c723c */ /* 0x080ff0000004181c */
[C---:B------:R-:W-:Y:S01]  /*5a90*/  HMMA.16816.F32.BF16 R32, R100.reuse, R106, R32 ;  /* 0x0000006a6420723c */ /* 0x040fe20000041820 */
[----:B------:R-:W1:Y:S11]  /*5aa0*/  LDSM.16.M88.4 R104, [R117+0x8800] ;  /* 0x008800007568783b */ /* 0x000e760000000200 */
[----:B------:R-:W-:Y:S07]  /*5ab0*/  @!UPT UIADD3 URZ, UPT, UPT, URZ, URZ, URZ ;  /* 0x000000fffffff290 */ /* 0x000fee000fffe0ff */
[----:B------:R-:W-:Y:S01]  /*5ac0*/  FADD.FTZ R32, -R124, R32 ;  /* 0x000000207c207221 */ /* 0x000fe20000010100 */
[-C--:B-1----:R-:W-:Y:S08]  /*5ad0*/  HMMA.16816.F32.BF16 R36, R100, R104.reuse, R36 ;  /* 0x000000686424723c */ /* 0x082ff00000041824 */
[C---:B------:R-:W-:Y:S08]  /*5ae0*/  HMMA.16816.F32.BF16 R40, R108.reuse, R104, R40 ;  /* 0x000000686c28723c */ /* 0x040ff00000041828 */
[-C--:B------:R-:W-:Y:S08]  /*5af0*/  HMMA.16816.F32.BF16 R44, R108, R106.reuse, R44 ;  /* 0x0000006a6c2c723c */ /* 0x080ff0000004182c */
[C---:B------:R-:W-:Y:S01]  /*5b00*/  HMMA.16816.F32.BF16 R48, R100.reuse, R106, R48 ;  /* 0x0000006a6430723c */ /* 0x040fe20000041830 */
[----:B------:R-:W1:Y:S07]  /*5b10*/  LDSM.16.M88.4 R104, [R117+0x8c00] ;  /* 0x008c00007568783b */ /* 0x000e6e0000000200 */
[-C--:B-1----:R-:W-:Y:S08]  /*5b20*/  HMMA.16816.F32.BF16 R52, R100, R104.reuse, R52 ;  /* 0x000000686434723c */ /* 0x082ff00000041834 */
[C---:B------:R-:W-:Y:S04]  /*5b30*/  HMMA.16816.F32.BF16 R56, R108.reuse, R104, R56 ;  /* 0x000000686c38723c */ /* 0x040fe80000041838 */
[--C-:B------:R-:W-:Y:S04]  /*5b40*/  SHF.R.U32.HI R104, RZ, 0x1, R122.reuse ;  /* 0x00000001ff687819 */ /* 0x100fe8000001167a */
[----:B------:R-:W-:Y:S01]  /*5b50*/  LOP3.LUT R105, R104, 0x30, RZ, 0xc0, !PT ;  /* 0x0000003068697812 */ /* 0x000fe200078ec0ff */
[-C--:B------:R-:W-:Y:S03]  /*5b60*/  HMMA.16816.F32.BF16 R60, R108, R106.reuse, R60 ;  /* 0x0000006a6c3c723c */ /* 0x080fe6000004183c */
[----:B------:R-:W-:Y:S01]  /*5b70*/  IMAD.MOV.U32 R111, RZ, RZ, R3 ;  /* 0x000000ffff6f7224 */ /* 0x000fe200078e0003 */
[----:B------:R-:W-:Y:S01]  /*5b80*/  LOP3.LUT R3, R105, 0x8, R122, 0xf8, !PT ;  /* 0x0000000869037812 */ /* 0x000fe200078ef87a */
[----:B------:R-:W-:Y:S01]  /*5b90*/  FMUL.FTZ R109, R0, R4 ;  /* 0x00000004006d7220 */ /* 0x000fe20000410000 */
[----:B------:R-:W-:Y:S01]  /*5ba0*/  LOP3.LUT R0, R2, 0x400, RZ, 0xc0, !PT ;  /* 0x0000040002007812 */ /* 0x000fe200078ec0ff */
[C---:B------:R-:W-:Y:S01]  /*5bb0*/  FADD.FTZ R108, -R124.reuse, R5 ;  /* 0x000000057c6c7221 */ /* 0x040fe20000010100 */
[----:B------:R-:W-:Y:S01]  /*5bc0*/  LOP3.LUT R3, R3, 0x1c0, R2, 0xf8, !PT ;  /* 0x000001c003037812 */ /* 0x000fe200078ef802 */
[----:B------:R-:W-:Y:S04]  /*5bd0*/  HMMA.16816.F32.BF16 R64, R100, R106, R64 ;  /* 0x0000006a6440723c */ /* 0x000fe80000041840 */
[----:B------:R-:W-:Y:S01]  /*5be0*/  FADD.FTZ R102, -R124, R21 ;  /* 0x000000157c667221 */ /* 0x000fe20000010100 */
[----:B------:R-:W-:Y:S01]  /*5bf0*/  LOP3.LUT R3, R3, 0x38, R121, 0x78, !PT ;  /* 0x0000003803037812 */ /* 0x000fe200078e7879 */
[----:B------:R-:W-:Y:S01]  /*5c00*/  FMUL.FTZ R108, R111, R108 ;  /* 0x0000006c6f6c7220 */ /* 0x000fe20000410000 */
[----:B------:R-:W-:Y:S01]  /*5c10*/  FFMA.FTZ R5, -R249, R249, 1 ;  /* 0x3f800000f9057423 */ /* 0x000fe200000101f9 */
[----:B------:R-:W-:Y:S01]  /*5c20*/  FMUL.FTZ R102, R74, R102 ;  /* 0x000000664a667220 */ /* 0x000fe20000410000 */
[----:B------:R-:W-:Y:S01]  /*5c30*/  LEA R3, R3, R0, 0x1 ;  /* 0x0000000003037211 */ /* 0x000fe200078e08ff */
[----:B------:R-:W-:Y:S01]  /*5c40*/  FADD.FTZ R0, -R124, R20 ;  /* 0x000000147c007221 */ /* 0x000fe20000010100 */
[----:B------:R-:W-:Y:S01]  /*5c50*/  FMUL.FTZ R20, R76, R17 ;  /* 0x000000114c147220 */ /* 0x000fe20000410000 */
[----:B------:R-:W-:Y:S01]  /*5c60*/  FMUL.FTZ R5, R5, UR12 ;  /* 0x0000000c05057c20 */ /* 0x000fe20008410000 */
[----:B------:R2:W5:Y:S01]  /*5c70*/  LDL.LU R76, [R1+0x54] ;  /* 0x00005400014c7983 */ /* 0x0005620000300800 */
[----:B------:R-:W-:Y:S01]  /*5c80*/  FMUL.FTZ R21, R75, R0 ;  /* 0x000000004b157220 */ /* 0x000fe20000410000 */
[----:B------:R-:W-:Y:S01]  /*5c90*/  FFMA.FTZ R17, -R248, R248, 1 ;  /* 0x3f800000f8117423 */ /* 0x000fe200000101f8 */
[----:B------:R-:W-:Y:S01]  /*5ca0*/  FMUL.FTZ R100, R108, R5 ;  /* 0x000000056c647220 */ /* 0x000fe20000410000 */
[----:B------:R2:W5:Y:S01]  /*5cb0*/  LDL.LU R75, [R1+0x50] ;  /* 0x00005000014b7983 */ /* 0x0005620000300800 */
[----:B------:R-:W-:Y:S01]  /*5cc0*/  FFMA.FTZ R5, -R247, R247, 1 ;  /* 0x3f800000f7057423 */ /* 0x000fe200000101f7 */
[----:B------:R-:W-:Y:S01]  /*5cd0*/  FMUL.FTZ R17, R17, UR12 ;  /* 0x0000000c11117c20 */ /* 0x000fe20008410000 */
[----:B------:R-:W-:Y:S01]  /*5ce0*/  FFMA.FTZ R4, -R250, R250, 1 ;  /* 0x3f800000fa047423 */ /* 0x000fe200000101fa */
[----:B------:R2:W5:Y:S01]  /*5cf0*/  LDL.LU R74, [R1+0x4c] ;  /* 0x00004c00014a7983 */ /* 0x0005620000300800 */
[----:B------:R-:W-:Y:S01]  /*5d00*/  FMUL.FTZ R5, R5, UR12 ;  /* 0x0000000c05057c20 */ /* 0x000fe20008410000 */
[----:B------:R-:W-:Y:S01]  /*5d10*/  FMUL.FTZ R17, R16, R17 ;  /* 0x0000001110117220 */ /* 0x000fe20000410000 */
[----:B------:R-:W-:Y:S01]  /*5d20*/  FMUL.FTZ R4, R4, UR12 ;  /* 0x0000000c04047c20 */ /* 0x000fe20008410000 */
[----:B------:R-:W-:Y:S01]  /*5d30*/  FFMA.FTZ R0, -R245, R245, 1 ;  /* 0x3f800000f5007423 */ /* 0x000fe200000101f5 */
[----:B------:R-:W-:Y:S01]  /*5d40*/  FMUL.FTZ R5, R20, R5 ;  /* 0x0000000514057220 */ /* 0x000fe20000410000 */
[----:B------:R-:W-:Y:S01]  /*5d50*/  FADD.FTZ R20, -R124, R33 ;  /* 0x000000217c147221 */ /* 0x000fe20000010100 */
[----:B------:R-:W-:Y:S01]  /*5d60*/  FMUL.FTZ R101, R109, R4 ;  /* 0x000000046d657220 */ /* 0x000fe20000410000 */
[----:B------:R-:W-:Y:S01]  /*5d70*/  FFMA.FTZ R4, -R246, R246, 1 ;  /* 0x3f800000f6047423 */ /* 0x000fe200000101f6 */
[----:B------:R-:W-:Y:S01]  /*5d80*/  FMUL.FTZ R0, R0, UR12 ;  /* 0x0000000c00007c20 */ /* 0x000fe20008410000 */
[----:B------:R-:W-:Y:S01]  /*5d90*/  F2FP.BF16.F32.PACK_AB R33, R5, R17 ;  /* 0x000000110521723e */ /* 0x000fe200000010ff */
[----:B------:R-:W-:Y:S01]  /*5da0*/  FMUL.FTZ R17, R72, R20 ;  /* 0x0000001448117220 */ /* 0x000fe20000410000 */
[----:B------:R-:W-:Y:S01]  /*5db0*/  FMUL.FTZ R5, R73, R32 ;  /* 0x0000002049057220 */ /* 0x000fe20000410000 */
[----:B------:R-:W-:Y:S01]  /*5dc0*/  F2FP.BF16.F32.PACK_AB R16, R100, R101 ;  /* 0x000000656410723e */ /* 0x000fe200000010ff */
[----:B------:R2:W5:Y:S01]  /*5dd0*/  LDL.LU R73, [R1+0x48] ;  /* 0x0000480001497983 */ /* 0x0005620000300800 */
[----:B------:R-:W-:Y:S01]  /*5de0*/  FFMA.FTZ R20, -R243, R243, 1 ;  /* 0x3f800000f3147423 */ /* 0x000fe200000101f3 */
[----:B------:R-:W-:Y:S01]  /*5df0*/  FADD.FTZ R32, -R124, R36 ;  /* 0x000000247c207221 */ /* 0x000fe20000010100 */
[----:B------:R-:W-:Y:S01]  /*5e00*/  FMUL.FTZ R4, R4, UR12 ;  /* 0x0000000c04047c20 */ /* 0x000fe20008410000 */
[----:B------:R2:W5:Y:S01]  /*5e10*/  LDL.LU R72, [R1+0x44] ;  /* 0x0000440001487983 */ /* 0x0005620000300800 */
[----:B------:R-:W-:Y:S01]  /*5e20*/  FMUL.FTZ R20, R20, UR12 ;  /* 0x0000000c14147c20 */ /* 0x000fe20008410000 */
[----:B------:R-:W-:Y:S01]  /*5e30*/  FMUL.FTZ R32, R252, R32 ;  /* 0x00000020fc207220 */ /* 0x000fe20000410000 */
[----:B------:R-:W-:Y:S01]  /*5e40*/  FMUL.FTZ R4, R21, R4 ;  /* 0x0000000415047220 */ /* 0x000fe20000410000 */
[----:B------:R-:W-:Y:S01]  /*5e50*/  FFMA.FTZ R21, -R244, R244, 1 ;  /* 0x3f800000f4157423 */ /* 0x000fe200000101f4 */
[----:B------:R-:W-:Y:S01]  /*5e60*/  FMUL.FTZ R20, R17, R20 ;  /* 0x0000001411147220 */ /* 0x000fe20000410000 */
[C---:B------:R-:W-:Y:S01]  /*5e70*/  FADD.FTZ R36, -R124.reuse, R37 ;  /* 0x000000257c247221 */ /* 0x040fe20000010100 */
[C---:B------:R-:W-:Y:S01]  /*5e80*/  FADD.FTZ R37, -R124.reuse, R48 ;  /* 0x000000307c257221 */ /* 0x040fe20000010100 */
[----:B------:R-:W-:Y:S01]  /*5e90*/  FMUL.FTZ R21, R21, UR12 ;  /* 0x0000000c15157c20 */ /* 0x000fe20008410000 */
[C---:B------:R-:W-:Y:S01]  /*5ea0*/  FADD.FTZ R48, -R124.reuse, R49 ;  /* 0x000000317c307221 */ /* 0x040fe20000010100 */
[C---:B------:R-:W-:Y:S01]  /*5eb0*/  FADD.FTZ R49, -R124.reuse, R52 ;  /* 0x000000347c317221 */ /* 0x040fe20000010100 */
[----:B------:R-:W-:Y:S01]  /*5ec0*/  FADD.FTZ R52, -R124, R53 ;  /* 0x000000357c347221 */ /* 0x000fe20000010100 */
[----:B------:R-:W-:Y:S01]  /*5ed0*/  FMUL.FTZ R21, R5, R21 ;  /* 0x0000001505157220 */ /* 0x000fe20000410000 */
[----:B------:R-:W-:Y:S01]  /*5ee0*/  FMUL.FTZ R36, R251, R36 ;  /* 0x00000024fb247220 */ /* 0x000fe20000410000 */
[----:B------:R-:W-:Y:S01]  /*5ef0*/  FMUL.FTZ R49, R240, R49 ;  /* 0x00000031f0317220 */ /* 0x000fe20000410000 */
[----:B------:R-:W-:Y:S01]  /*5f00*/  FMUL.FTZ R37, R242, R37 ;  /* 0x00000025f2257220 */ /* 0x000fe20000410000 */
[----:B------:R-:W-:Y:S01]  /*5f10*/  FFMA.FTZ R17, -R234, R234, 1 ;  /* 0x3f800000ea117423 */ /* 0x000fe200000101ea */
[----:B------:R-:W-:Y:S01]  /*5f20*/  F2FP.BF16.F32.PACK_AB R100, R20, R21 ;  /* 0x000000151464723e */ /* 0x000fe200000010ff */
[----:B------:R-:W-:Y:S01]  /*5f30*/  FFMA.FTZ R21, -R70, R70, 1 ;  /* 0x3f80000046157423 */ /* 0x000fe20000010146 */
[----:B------:R-:W-:Y:S01]  /*5f40*/  FMUL.FTZ R20, R68, R7 ;  /* 0x0000000744147220 */ /* 0x000fe20000410000 */
[----:B------:R-:W-:Y:S01]  /*5f50*/  FMUL.FTZ R17, R17, UR12 ;  /* 0x0000000c11117c20 */ /* 0x000fe20008410000 */
[----:B------:R-:W-:Y:S01]  /*5f60*/  FMUL.FTZ R48, R241, R48 ;  /* 0x00000030f1307220 */ /* 0x000fe20000410000 */
[----:B------:R-:W-:Y:S01]  /*5f70*/  FMUL.FTZ R52, R238, R52 ;  /* 0x00000034ee347220 */ /* 0x000fe20000410000 */
[----:B------:R-:W-:Y:S01]  /*5f80*/  FMUL.FTZ R0, R102, R0 ;  /* 0x0000000066007220 */ /* 0x000fe20000410000 */
[----:B------:R-:W-:Y:S01]  /*5f90*/  FMUL.FTZ R17, R37, R17 ;  /* 0x0000001125117220 */ /* 0x000fe20000410000 */
[----:B------:R-:W-:Y:S01]  /*5fa0*/  FFMA.FTZ R5, -R233, R233, 1 ;  /* 0x3f800000e9057423 */ /* 0x000fe200000101e9 */
[----:B------:R-:W-:Y:S01]  /*5fb0*/  FADD.FTZ R37, -R124, R64 ;  /* 0x000000407c257221 */ /* 0x000fe20000010100 */
[----:B------:R-:W-:Y:S01]  /*5fc0*/  FMUL.FTZ R21, R21, UR12 ;  /* 0x0000000c15157c20 */ /* 0x000fe20008410000 */
[----:B------:R-:W-:Y:S01]  /*5fd0*/  F2FP.BF16.F32.PACK_AB R101, R0, R4 ;  /* 0x000000040065723e */ /* 0x000fe200000010ff */
[----:B------:R-:W-:Y:S01]  /*5fe0*/  FFMA.FTZ R4, -R239, R239, 1 ;  /* 0x3f800000ef047423 */ /* 0x000fe200000101ef */
[----:B------:R-:W-:Y:S01]  /*5ff0*/  FFMA.FTZ R0, -R237, R237, 1 ;  /* 0x3f800000ed007423 */ /* 0x000fe200000101ed */
[----:B------:R-:W-:Y:S01]  /*6000*/  FMUL.FTZ R5, R5, UR12 ;  /* 0x0000000c05057c20 */ /* 0x000fe20008410000 */
[----:B------:R-:W-:Y:S01]  /*6010*/  FMUL.FTZ R37, R235, R37 ;  /* 0x00000025eb257220 */ /* 0x000fe20000410000 */
[----:B------:R-:W-:Y:S01]  /*6020*/  FMUL.FTZ R4, R4, UR12 ;  /* 0x0000000c04047c20 */ /* 0x000fe20008410000 */
[----:B------:R-:W-:Y:S01]  /*6030*/  FMUL.FTZ R0, R0, UR12 ;  /* 0x0000000c00007c20 */ /* 0x000fe20008410000 */
[----:B------:R-:W-:Y:S01]  /*6040*/  FMUL.FTZ R5, R48, R5 ;  /* 0x0000000530057220 */ /* 0x000fe20000410000 */
[----:B------:R-:W-:Y:S01]  /*6050*/  LOP3.LUT R103, R121, 0x18, RZ, 0xc0, !PT ;  /* 0x0000001879677812 */ /* 0x000fe200078ec0ff */
[----:B------:R-:W-:Y:S01]  /*6060*/  FMUL.FTZ R4, R32, R4 ;  /* 0x0000000420047220 */ /* 0x000fe20000410000 */
[----:B------:R-:W-:Y:S01]  /*6070*/  FFMA.FTZ R32, -R232, R232, 1 ;  /* 0x3f800000e8207423 */ /* 0x000fe200000101e8 */
[----:B------:R-:W-:Y:S01]  /*6080*/  FMUL.FTZ R0, R36, R0 ;  /* 0x0000000024007220 */ /* 0x000fe20000410000 */
[----:B------:R-:W-:Y:S02]  /*6090*/  FFMA.FTZ R36, -R229, R229, 1 ;  /* 0x3f800000e5247423 */ /* 0x000fe400000101e5 */
[----:B------:R-:W-:Y:S02]  /*60a0*/  FMUL.FTZ R32, R32, UR12 ;  /* 0x0000000c20207c20 */ /* 0x000fe40008410000 */
[----:B------:R-:W-:Y:S01]  /*60b0*/  FMUL.FTZ R36, R36, UR12 ;  /* 0x0000000c24247c20 */ /* 0x000fe20008410000 */
[----:B------:R-:W-:Y:S01]  /*60c0*/  F2FP.BF16.F32.PACK_AB R53, R0, R4 ;  /* 0x000000040035723e */ /* 0x000fe200000010ff */
[----:B------:R-:W-:Y:S01]  /*60d0*/  FMUL.FTZ R4, R49, R32 ;  /* 0x0000002031047220 */ /* 0x000fe20000410000 */
[----:B------:R-:W-:Y:S01]  /*60e0*/  F2FP.BF16.F32.PACK_AB R49, R5, R17 ;  /* 0x000000110531723e */ /* 0x000fe200000010ff */
[----:B------:R-:W-:Y:S01]  /*60f0*/  FMUL.FTZ R0, R52, R36 ;  /* 0x0000002434007220 */ /* 0x000fe20000410000 */
[----:B------:R-:W-:Y:S01]  /*6100*/  FFMA.FTZ R17, -R222, R222, 1 ;  /* 0x3f800000de117423 */ /* 0x000fe200000101de */
[----:B------:R-:W-:Y:S01]  /*6110*/  FADD.FTZ R36, -R124, R65 ;  /* 0x000000417c247221 */ /* 0x000fe20000010100 */
[----:B------:R-:W-:Y:S01]  /*6120*/  FMUL.FTZ R32, R71, R6 ;  /* 0x0000000647207220 */ /* 0x000fe20000410000 */
[----:B------:R-:W-:Y:S01]  /*6130*/  FFMA.FTZ R5, -R223, R223, 1 ;  /* 0x3f800000df057423 */ /* 0x000fe200000101df */
[----:B------:R2:W5:Y:S01]  /*6140*/  LDL.LU R71, [R1+0x40] ;  /* 0x0000400001477983 */ /* 0x0005620000300800 */
[----:B------:R-:W-:Y:S01]  /*6150*/  FMUL.FTZ R17, R17, UR12 ;  /* 0x0000000c11117c20 */ /* 0x000fe20008410000 */
[----:B------:R-:W-:Y:S01]  /*6160*/  FMUL.FTZ R36, R236, R36 ;  /* 0x00000024ec247220 */ /* 0x000fe20000410000 */
[----:B------:R-:W-:Y:S01]  /*6170*/  FMUL.FTZ R5, R5, UR12 ;  /* 0x0000000c05057c20 */ /* 0x000fe20008410000 */
[----:B------:R2:W5:Y:S01]  /*6180*/  LDL.LU R70, [R1+0x3c] ;  /* 0x00003c0001467983 */ /* 0x0005620000300800 */
[----:B------:R-:W-:Y:S01]  /*6190*/  F2FP.BF16.F32.PACK_AB R48, R0, R4 ;  /* 0x000000040030723e */ /* 0x000fe200000010ff */
[----:B------:R-:W-:Y:S01]  /*61a0*/  FMUL.FTZ R36, R36, R17 ;  /* 0x0000001124247220 */ /* 0x000fe20000410000 */
[----:B------:R-:W-:Y:S01]  /*61b0*/  FFMA.FTZ R17, -R69, R69, 1 ;  /* 0x3f80000045117423 */ /* 0x000fe20000010145 */
[----:B------:R-:W-:Y:S01]  /*61c0*/  FMUL.FTZ R37, R37, R5 ;  /* 0x0000000525257220 */ /* 0x000fe20000410000 */
[----:B------:R2:W5:Y:S02]  /*61d0*/  LDL.LU R69, [R1+0x38] ;  /* 0x0000380001457983 */ /* 0x0005640000300800 */
[----:B------:R-:W-:Y:S02]  /*61e0*/  FMUL.FTZ R17, R17, UR12 ;  /* 0x0000000c11117c20 */ /* 0x000fe40008410000 */
[----:B------:R2:W5:Y:S01]  /*61f0*/  LDL.LU R68, [R1+0x34] ;  /* 0x0000340001447983 */ /* 0x0005620000300800 */
[----:B------:R-:W-:Y:S05]  /*6200*/  BRA.U !UP0, `(.L_x_593) ;  /* 0x00000001089c7547 */ /* 0x000fea000b800000 */
[----:B------:R-:W3:Y:S01]  /*6210*/  LDL.LU R107, [R1+0x8] ;  /* 0x00000800016b7983 */ /* 0x000ee20000300800 */
[----:B------:R-:W1:Y:S01]  /*6220*/  LDC R6, c[0x0][0x3b0] ;  /* 0x0000ec00ff067b82 */ /* 0x000e620000000800 */
[C---:B------:R-:W-:Y:S01]  /*6230*/  ISETP.GE.AND P0, PT, R103.reuse, UR5, PT ;  /* 0x0000000567007c0c */ /* 0x040fe2000bf06270 */
[----:B------:R-:W-:Y:S01]  /*6240*/  ULOP3.LUT UR14, UR42, 0x1, URZ, 0xc0, !UPT ;  /* 0x000000012a0e7892 */ /* 0x000fe2000f8ec0ff */
[----:B------:R-:W4:Y:S01]  /*6250*/  LDL.LU R106, [R1+0xc] ;  /* 0x00000c00016a7983 */ /* 0x000f220000300800 */
[----:B------:R-:W-:Y:S02]  /*6260*/  IADD3 R4, P2, PT, RZ, -UR31, RZ ;  /* 0x8000001fff047c10 */ /* 0x000fe4000ff5e0ff */
[----:B------:R-:W-:Y:S01]  /*6270*/  UISETP.NE.U32.AND UP1, UPT, UR14, 0x1, UPT ;  /* 0x000000010e00788c */ /* 0x000fe2000bf25070 */
[----:B------:R-:W2:Y:S03]  /*6280*/  LDL.LU R102, [R1+0x4] ;  /* 0x0000040001667983 */ /* 0x000ea60000300800 */
[----:B------:R-:W-:Y:S04]  /*6290*/  USEL UR14, UR30, 0x2000, !UP1 ;  /* 0x000020001e0e7887 */ /* 0x000fe8000c800000 */
[----:B------:R-:W3:Y:S02]  /*62a0*/  @!P0 LDC R5, c[0x0][0x3b4] ;  /* 0x0000ed00ff058b82 */ /* 0x000ee40000000800 */
[----:B------:R-:W-:Y:S02]  /*62b0*/  VIADD R224, R224, UR14 ;  /* 0x0000000ee0e07c36 */ /* 0x000fe40008000000 */
[----:B------:R-:W-:Y:S02]  /*62c0*/  VIADD R118, R118, UR14 ;  /* 0x0000000e76767c36 */ /* 0x000fe40008000000 */
[----:B--2---:R-:W-:Y:S02]  /*62d0*/  VIADD R102, R102, UR14 ;  /* 0x0000000e66667c36 */ /* 0x004fe40008000000 */
[----:B-1----:R-:W-:Y:S04]  /*62e0*/  IMAD.SHL.U32 R0, R6, 0x80, RZ ;  /* 0x0000008006007824 */ /* 0x002fe800078e00ff */
[----:B------:R-:W-:Y:S01]  /*62f0*/  IMAD.X R0, RZ, RZ, ~R0, P2 ;  /* 0x000000ffff007224 */ /* 0x000fe200010e0e00 */
[----:B------:R-:W-:Y:S04]  /*6300*/  ISETP.GE.AND P2, PT, R103, UR5, PT ;  /* 0x0000000567007c0c */ /* 0x000fe8000bf46270 */
[----:B------:R-:W-:Y:S04]  /*6310*/  SHF.R.S64 R4, R4, 0x1f, R0 ;  /* 0x0000001f04047819 */ /* 0x000fe80000001000 */
[----:B----4-:R-:W-:Y:S04]  /*6320*/  IADD3 R106, P3, PT, R4, R106, RZ ;  /* 0x0000006a046a7210 */ /* 0x010fe80007f7e0ff */
[----:B---3--:R-:W-:Y:S01]  /*6330*/  LEA.HI.X.SX32 R107, R0, R107, 0x1, P3 ;  /* 0x0000006b006b7211 */ /* 0x008fe200018f0eff */
[----:B------:R1:W-:Y:S01]  /*6340*/  STL [R1+0xc], R106 ;  /* 0x00000c6a01007387 */ /* 0x0003e20000100800 */
[C---:B------:R-:W-:Y:S03]  /*6350*/  @!P0 LEA R4, P3, R6.reuse, R106, 0x7 ;  /* 0x0000006a06048211 */ /* 0x040fe600078638ff */
[----:B------:R1:W-:Y:S01]  /*6360*/  STL [R1+0x8], R107 ;  /* 0x0000086b01007387 */ /* 0x0003e20000100800 */
[----:B------:R-:W-:Y:S01]  /*6370*/  @!P0 LEA.HI.X R5, R6, R107, R5, 0x7, P3 ;  /* 0x0000006b06058211 */ /* 0x000fe200018f3c05 */
[----:B------:R-:W-:Y:S02]  /*6380*/  @!P2 IMAD.MOV.U32 R6, RZ, RZ, R106 ;  /* 0x000000ffff06a224 */ /* 0x000fe400078e006a */
[----:B------:R1:W-:Y:S01]  /*6390*/  STL [R1+0x4], R102 ;  /* 0x0000046601007387 */ /* 0x0003e20000100800 */
        /* <DEDUP_REMOVED lines=14> */
.L_x_593:
[----:B------:R-:W-:Y:S01]  /*6480*/  FFMA.FTZ R0, -R165, R165, 1 ;  /* 0x3f800000a5007423 */ /* 0x000fe200000101a5 */
[----:B------:R3:W-:Y:S01]  /*6490*/  STS [R126+0xa000], R16 ;  /* 0x00a000107e007388 */ /* 0x0007e20000000800 */
[----:B-1----:R-:W-:Y:S01]  /*64a0*/  FFMA.FTZ R5, -R164, R164, 1 ;  /* 0x3f800000a4057423 */ /* 0x002fe200000101a4 */
[----:B------:R-:W-:Y:S01]  /*64b0*/  FFMA.FTZ R4, -R159, R159, 1 ;  /* 0x3f8000009f047423 */ /* 0x000fe2000001019f */
[----:B------:R-:W-:Y:S01]  /*64c0*/  FMUL.FTZ R6, R0, UR12 ;  /* 0x0000000c00067c20 */ /* 0x000fe20008410000 */
[----:B------:R-:W-:Y:S01]  /*64d0*/  FADD.FTZ R23, -R123, R23 ;  /* 0x000000177b177221 */ /* 0x000fe20000010100 */
[----:B------:R-:W-:Y:S01]  /*64e0*/  FFMA.FTZ R0, -R157, R157, 1 ;  /* 0x3f8000009d007423 */ /* 0x000fe2000001019d */
[----:B------:R-:W-:Y:S01]  /*64f0*/  FMUL.FTZ R7, R5, UR12 ;  /* 0x0000000c05077c20 */ /* 0x000fe20008410000 */
[----:B------:R-:W-:Y:S01]  /*6500*/  FMUL.FTZ R5, R4, UR12 ;  /* 0x0000000c04057c20 */ /* 0x000fe20008410000 */
[----:B------:R-:W-:Y:S01]  /*6510*/  FMUL.FTZ R21, R32, R21 ;  /* 0x0000001520157220 */ /* 0x000fe20000410000 */
[----:B------:R-:W-:Y:S01]  /*6520*/  FMUL.FTZ R17, R20, R17 ;  /* 0x0000001114117220 */ /* 0x000fe20000410000 */
[----:B------:R-:W-:Y:S01]  /*6530*/  FMUL.FTZ R23, R187, R23 ;  /* 0x00000017bb177220 */ /* 0x000fe20000410000 */
[----:B------:R-:W-:Y:S01]  /*6540*/  FMUL.FTZ R4, R0, UR12 ;  /* 0x0000000c00047c20 */ /* 0x000fe20008410000 */
[C---:B------:R-:W-:Y:S01]  /*6550*/  FADD.FTZ R19, -R123.reuse, R19 ;  /* 0x000000137b137221 */ /* 0x040fe20000010100 */
[C---:B------:R-:W-:Y:S01]  /*6560*/  FADD.FTZ R22, -R123.reuse, R22 ;  /* 0x000000167b167221 */ /* 0x040fe20000010100 */
[----:B------:R-:W-:Y:S01]  /*6570*/  FADD.FTZ R18, -R123, R18 ;  /* 0x000000127b127221 */ /* 0x000fe20000010100 */
[----:B------:R-:W-:Y:S01]  /*6580*/  FMUL.FTZ R23, R23, R4 ;  /* 0x0000000417177220 */ /* 0x000fe20000410000 */
[----:B------:R-:W-:Y:S01]  /*6590*/  F2FP.BF16.F32.PACK_AB R4, R17, R21 ;  /* 0x000000151104723e */ /* 0x000fe200000010ff */
[----:B------:R-:W-:Y:S01]  /*65a0*/  FMUL.FTZ R19, R198, R19 ;  /* 0x00000013c6137220 */ /* 0x000fe20000410000 */
[----:B------:R-:W-:Y:S01]  /*65b0*/  FMUL.FTZ R22, R188, R22 ;  /* 0x00000016bc167220 */ /* 0x000fe20000410000 */
[----:B------:R-:W-:Y:S01]  /*65c0*/  FMUL.FTZ R18, R195, R18 ;  /* 0x00000012c3127220 */ /* 0x000fe20000410000 */
[----:B------:R-:W-:Y:S01]  /*65d0*/  FADD.FTZ R38, -R123, R38 ;  /* 0x000000267b267221 */ /* 0x000fe20000010100 */
[----:B------:R1:W-:Y:S01]  /*65e0*/  STS [R126+0xa400], R4 ;  /* 0x00a400047e007388 */ /* 0x0003e20000000800 */
[----:B------:R-:W-:Y:S01]  /*65f0*/  FMUL.FTZ R0, R19, R7 ;  /* 0x0000000713007220 */ /* 0x000fe20000410000 */
[----:B------:R-:W-:Y:S01]  /*6600*/  FMUL.FTZ R22, R22, R5 ;  /* 0x0000000516167220 */ /* 0x000fe20000410000 */
[----:B------:R-:W-:Y:S01]  /*6610*/  FFMA.FTZ R7, -R152, R152, 1 ;  /* 0x3f80000098077423 */ /* 0x000fe20000010198 */
[----:B------:R-:W-:Y:S01]  /*6620*/  FFMA.FTZ R5, -R151, R151, 1 ;  /* 0x3f80000097057423 */ /* 0x000fe20000010197 */
[----:B------:R-:W-:Y:S01]  /*6630*/  FMUL.FTZ R18, R18, R6 ;  /* 0x0000000612127220 */ /* 0x000fe20000410000 */
[----:B------:R-:W-:Y:S01]  /*6640*/  FFMA.FTZ R6, -R147, R147, 1 ;  /* 0x3f80000093067423 */ /* 0x000fe20000010193 */
[----:B---3--:R-:W-:Y:S01]  /*6650*/  FMUL.FTZ R16, R7, UR12 ;  /* 0x0000000c07107c20 */ /* 0x008fe20008410000 */
[----:B------:R-:W-:Y:S01]  /*6660*/  FMUL.FTZ R7, R5, UR12 ;  /* 0x0000000c05077c20 */ /* 0x000fe20008410000 */
[----:B------:R-:W-:Y:S01]  /*6670*/  FADD.FTZ R39, -R123, R39 ;  /* 0x000000277b277221 */ /* 0x000fe20000010100 */
[----:B------:R-:W-:Y:S01]  /*6680*/  FFMA.FTZ R5, -R148, R148, 1 ;  /* 0x3f80000094057423 */ /* 0x000fe20000010194 */
[----:B------:R-:W-:Y:S01]  /*6690*/  FMUL.FTZ R38, R163, R38 ;  /* 0x00000026a3267220 */ /* 0x000fe20000410000 */
[----:B------:R-:W-:Y:S01]  /*66a0*/  FMUL.FTZ R6, R6, UR12 ;  /* 0x0000000c06067c20 */ /* 0x000fe20008410000 */
[----:B------:R-:W-:Y:S01]  /*66b0*/  FADD.FTZ R35, -R123, R35 ;  /* 0x000000237b237221 */ /* 0x000fe20000010100 */
[----:B------:R-:W-:Y:S01]  /*66c0*/  FMUL.FTZ R39, R166, R39 ;  /* 0x00000027a6277220 */ /* 0x000fe20000410000 */
[----:B------:R-:W-:Y:S01]  /*66d0*/  FMUL.FTZ R5, R5, UR12 ;  /* 0x0000000c05057c20 */ /* 0x000fe20008410000 */
[----:B------:R-:W-:Y:S01]  /*66e0*/  FMUL.FTZ R38, R38, R6 ;  /* 0x0000000626267220 */ /* 0x000fe20000410000 */
[----:B------:R-:W-:Y:S01]  /*66f0*/  FMUL.FTZ R35, R171, R35 ;  /* 0x00000023ab237220 */ /* 0x000fe20000410000 */
[----:B------:R-:W-:Y:S01]  /*6700*/  FADD.FTZ R50, -R123, R50 ;  /* 0x000000327b327221 */ /* 0x000fe20000010100 */
[----:B------:R-:W-:Y:S01]  /*6710*/  FFMA.FTZ R6, -R140, R140, 1 ;  /* 0x3f8000008c067423 */ /* 0x000fe2000001018c */
[----:B------:R-:W-:Y:S01]  /*6720*/  F2FP.BF16.F32.PACK_AB R0, R0, R18 ;  /* 0x000000120000723e */ /* 0x000fe200000010ff */
[----:B------:R-:W-:Y:S01]  /*6730*/  FMUL.FTZ R21, R39, R5 ;  /* 0x0000000527157220 */ /* 0x000fe20000410000 */
[----:B------:R-:W-:Y:S01]  /*6740*/  FMUL.FTZ R35, R35, R7 ;  /* 0x0000000723237220 */ /* 0x000fe20000410000 */
[----:B------:R-:W-:Y:S01]  /*6750*/  FADD.FTZ R51, -R123, R51 ;  /* 0x000000337b337221 */ /* 0x000fe20000010100 */
[----:B------:R-:W-:Y:S01]  /*6760*/  FFMA.FTZ R5, -R139, R139, 1 ;  /* 0x3f8000008b057423 */ /* 0x000fe2000001018b */
[----:B------:R-:W-:Y:S01]  /*6770*/  FMUL.FTZ R50, R144, R50 ;  /* 0x0000003290327220 */ /* 0x000fe20000410000 */
[----:B------:R-:W-:Y:S01]  /*6780*/  FMUL.FTZ R6, R6, UR12 ;  /* 0x0000000c06067c20 */ /* 0x000fe20008410000 */
[----:B------:R-:W-:Y:S01]  /*6790*/  FADD.FTZ R55, -R123, R55 ;  /* 0x000000377b377221 */ /* 0x000fe20000010100 */
[----:B------:R-:W-:Y:S01]  /*67a0*/  FFMA.FTZ R7, -R135, R135, 1 ;  /* 0x3f80000087077423 */ /* 0x000fe20000010187 */
[----:B------:R3:W-:Y:S01]  /*67b0*/  STS [R132+0xa400], R0 ;  /* 0x00a4000084007388 */ /* 0x0007e20000000800 */
[----:B------:R-:W-:Y:S01]  /*67c0*/  FMUL.FTZ R51, R143, R51 ;  /* 0x000000338f337220 */ /* 0x000fe20000410000 */
[----:B------:R-:W-:Y:S01]  /*67d0*/  FMUL.FTZ R5, R5, UR12 ;  /* 0x0000000c05057c20 */ /* 0x000fe20008410000 */
[----:B------:R-:W-:Y:S01]  /*67e0*/  FMUL.FTZ R50, R50, R6 ;  /* 0x0000000632327220 */ /* 0x000fe20000410000 */
[----:B------:R-:W-:Y:S01]  /*67f0*/  FMUL.FTZ R55, R141, R55 ;  /* 0x000000378d377220 */ /* 0x000fe20000410000 */
[----:B------:R-:W-:Y:S01]  /*6800*/  FMUL.FTZ R7, R7, UR12 ;  /* 0x0000000c07077c20 */ /* 0x000fe20008410000 */
[----:B------:R-:W-:Y:S01]  /*6810*/  FADD.FTZ R66, -R123, R66 ;  /* 0x000000427b427221 */ /* 0x000fe20000010100 */
[----:B------:R-:W-:Y:S01]  /*6820*/  FFMA.FTZ R6, -R134, R134, 1 ;  /* 0x3f80000086067423 */ /* 0x000fe20000010186 */
[----:B-----5:R-:W-:Y:S01]  /*6830*/  FADD.FTZ R13, -R115, R13 ;  /* 0x0000000d730d7221 */ /* 0x020fe20000010100 */
[----:B-1----:R-:W-:Y:S01]  /*6840*/  FFMA.FTZ R4, -R185, R185, 1 ;  /* 0x3f800000b9047423 */ /* 0x002fe200000101b9 */
[----:B------:R-:W-:Y:S01]  /*6850*/  FMUL.FTZ R51, R51, R5 ;  /* 0x0000000533337220 */ /* 0x000fe20000410000 */
[----:B------:R-:W-:Y:S01]  /*6860*/  FMUL.FTZ R55, R55, R7 ;  /* 0x0000000737377220 */ /* 0x000fe20000410000 */
[----:B------:R-:W-:Y:S01]  /*6870*/  FADD.FTZ R67, -R123, R67 ;  /* 0x000000437b437221 */ /* 0x000fe20000010100 */
[----:B------:R-:W-:Y:S01]  /*6880*/  FFMA.FTZ R5, -R133, R133, 1 ;  /* 0x3f80000085057423 */ /* 0x000fe20000010185 */
        /* <DEDUP_REMOVED lines=16> */
[----:B------:R-:W-:Y:S01]  /*6990*/  FMUL.FTZ R67, R67, R5 ;  /* 0x0000000543437220 */ /* 0x000fe20000410000 */
[----:B------:R-:W-:Y:S01]  /*69a0*/  FMUL.FTZ R8, R8, R7 ;  /* 0x0000000708087220 */ /* 0x000fe20000410000 */
[C---:B------:R-:W-:Y:S01]  /*69b0*/  FADD.FTZ R12, -R115.reuse, R12 ;  /* 0x0000000c730c7221 */ /* 0x040fe20000010100 */
        /* <DEDUP_REMOVED lines=19> */
[----:B------:R-:W-:Y:S01]  /*6af0*/  FMUL.FTZ R25, R212, R25 ;  /* 0x00000019d4197220 */ /* 0x000fe20000410000 */
[----:B------:R-:W-:Y:S01]  /*6b00*/  FMUL.FTZ R6, R6, UR12 ;  /* 0x0000000c06067c20 */ /* 0x000fe20008410000 */
[----:B------:R-:W-:Y:S01]  /*6b10*/  FMUL.FTZ R45, R175, R45 ;  /* 0x0000002daf2d7220 */ /* 0x000fe20000410000 */
[----:B------:R-:W-:Y:S01]  /*6b20*/  FMUL.FTZ R4, R4, UR12 ;  /* 0x0000000c04047c20 */ /* 0x000fe20008410000 */
[----:B------:R-:W-:Y:S01]  /*6b30*/  FADD.FTZ R34, -R123, R34 ;  /* 0x000000227b227221 */ /* 0x000fe20000010100 */
[----:B------:R-:W-:Y:S01]  /*6b40*/  FADD.FTZ R40, -R115, R40 ;  /* 0x0000002873287221 */ /* 0x000fe20000010100 */
[----:B------:R-:W-:Y:S01]  /*6b50*/  FFMA.FTZ R7, -R168, R168, 1 ;  /* 0x3f800000a8077423 */ /* 0x000fe200000101a8 */
[----:B---3--:R-:W-:Y:S01]  /*6b60*/  F2FP.BF16.F32.PACK_AB R0, R9, R8 ;  /* 0x000000080900723e */ /* 0x008fe200000010ff */
[----:B------:R-:W-:Y:S01]  /*6b70*/  STS [R132+0xa000], R33 ;  /* 0x00a0002184007388 */ /* 0x000fe20000000800 */
[----:B------:R-:W-:Y:S01]  /*6b80*/  F2FP.BF16.F32.PACK_AB R19, R13, R12 ;  /* 0x0000000c0d13723e */ /* 0x000fe200000010ff */
[----:B------:R-:W-:Y:S01]  /*6b90*/  FMUL.FTZ R18, R25, R6 ;  /* 0x0000000619127220 */ /* 0x000fe20000410000 */
[----:B------:R-:W-:Y:S01]  /*6ba0*/  FMUL.FTZ R12, R45, R4 ;  /* 0x000000042d0c7220 */ /* 0x000fe20000410000 */
[----:B------:R-:W-:Y:S01]  /*6bb0*/  FMUL.FTZ R34, R172, R34 ;  /* 0x00000022ac227220 */ /* 0x000fe20000410000 */
[----:B------:R-:W-:Y:S01]  /*6bc0*/  FMUL.FTZ R40, R184, R40 ;  /* 0x00000028b8287220 */ /* 0x000fe20000410000 */
[----:B------:R-:W-:Y:S01]  /*6bd0*/  FMUL.FTZ R7, R7, UR12 ;  /* 0x0000000c07077c20 */ /* 0x000fe20008410000 */
[----:B------:R-:W-:Y:S01]  /*6be0*/  FADD.FTZ R41, -R115, R41 ;  /* 0x0000002973297221 */ /* 0x000fe20000010100 */
[----:B------:R-:W-:Y:S01]  /*6bf0*/  FFMA.FTZ R6, -R167, R167, 1 ;  /* 0x3f800000a7067423 */ /* 0x000fe200000101a7 */
[----:B------:R-:W-:Y:S01]  /*6c00*/  FFMA.FTZ R4, -R150, R150, 1 ;  /* 0x3f80000096047423 */ /* 0x000fe20000010196 */
[----:B------:R1:W-:Y:S01]  /*6c10*/  STS [R126+0xc000], R0 ;  /* 0x00c000007e007388 */ /* 0x0003e20000000800 */
[----:B------:R-:W-:Y:S01]  /*6c20*/  FMUL.FTZ R34, R34, R16 ;  /* 0x0000001022227220 */ /* 0x000fe20000410000 */
[----:B------:R-:W-:Y:S01]  /*6c30*/  FMUL.FTZ R40, R40, R7 ;  /* 0x0000000728287220 */ /* 0x000fe20000410000 */
[----:B------:R-:W-:Y:S01]  /*6c40*/  FADD.FTZ R28, -R115, R28 ;  /* 0x0000001c731c7221 */ /* 0x000fe20000010100 */
[----:B------:R-:W-:Y:S01]  /*6c50*/  FFMA.FTZ R5, -R174, R174, 1 ;  /* 0x3f800000ae057423 */ /* 0x000fe200000101ae */
[----:B------:R-:W-:Y:S01]  /*6c60*/  FMUL.FTZ R41, R183, R41 ;  /* 0x00000029b7297220 */ /* 0x000fe20000410000 */
[----:B------:R-:W-:Y:S01]  /*6c70*/  FMUL.FTZ R6, R6, UR12 ;  /* 0x0000000c06067c20 */ /* 0x000fe20008410000 */
[----:B------:R-:W-:Y:S01]  /*6c80*/  FMUL.FTZ R7, R4, UR12 ;  /* 0x0000000c04077c20 */ /* 0x000fe20008410000 */
[----:B------:R-:W-:Y:S01]  /*6c90*/  FADD.FTZ R54, -R123, R54 ;  /* 0x000000367b367221 */ /* 0x000fe20000010100 */
[----:B------:R-:W-:Y:S01]  /*6ca0*/  FFMA.FTZ R16, -R137, R137, 1 ;  /* 0x3f80000089107423 */ /* 0x000fe20000010189 */
[----:B------:R-:W-:Y:S01]  /*6cb0*/  FADD.FTZ R61, -R115, R61 ;  /* 0x0000003d733d7221 */ /* 0x000fe20000010100 */
[----:B------:R-:W-:Y:S01]  /*6cc0*/  FFMA.FTZ R4, -R145, R145, 1 ;  /* 0x3f80000091047423 */ /* 0x000fe20000010191 */
[----:B------:R-:W-:Y:S01]  /*6cd0*/  FMUL.FTZ R28, R205, R28 ;  /* 0x0000001ccd1c7220 */ /* 0x000fe20000410000 */
        /* <DEDUP_REMOVED lines=9> */
[----:B------:R-:W-:Y:S01]  /*6d70*/  FMUL.FTZ R54, R54, R16 ;  /* 0x0000001036367220 */ /* 0x000fe20000410000 */
[----:B------:R-:W-:Y:S01]  /*6d80*/  FADD.FTZ R44, -R115, R44 ;  /* 0x0000002c732c7221 */ /* 0x000fe20000010100 */
[----:B------:R-:W-:Y:S01]  /*6d90*/  FFMA.FTZ R5, -R158, R158, 1 ;  /* 0x3f8000009e057423 */ /* 0x000fe2000001019e */
[----:B------:R-:W-:Y:S01]  /*6da0*/  FMUL.FTZ R16, R61, R4 ;  /* 0x000000043d107220 */ /* 0x000fe20000410000 */
[----:B------:R-:W-:Y:S01]  /*6db0*/  FMUL.FTZ R57, R169, R57 ;  /* 0x00000039a9397220 */ /* 0x000fe20000410000 */
[----:B------:R-:W-:Y:S01]  /*6dc0*/  FMUL.FTZ R6, R6, UR12 ;  /* 0x0000000c06067c20 */ /* 0x000fe20008410000 */
        /* <DEDUP_REMOVED lines=8> */
[C---:B------:R-:W-:Y:S01]  /*6e50*/  FADD.FTZ R60, -R115.reuse, R60 ;  /* 0x0000003c733c7221 */ /* 0x040fe20000010100 */
[----:B------:R-:W-:Y:S01]  /*6e60*/  FFMA.FTZ R5, -R146, R146, 1 ;  /* 0x3f80000092057423 */ /* 0x000fe20000010192 */
[----:B------:R-:W-:Y:S01]  /*6e70*/  FADD.FTZ R56, -R115, R56 ;  /* 0x0000003873387221 */ /* 0x000fe20000010100 */
[----:B------:R-:W-:Y:S01]  /*6e80*/  FMUL.FTZ R14, R226, R14 ;  /* 0x0000000ee20e7220 */ /* 0x000fe20000410000 */
[----:B------:R-:W-:Y:S01]  /*6e90*/  FMUL.FTZ R4, R4, UR12 ;  /* 0x0000000c04047c20 */ /* 0x000fe20008410000 */
[----:B------:R-:W-:Y:S01]  /*6ea0*/  FADD.FTZ R10, -R114, R10 ;  /* 0x0000000a720a7221 */ /* 0x000fe20000010100 */
[----:B------:R-:W-:Y:S01]  /*6eb0*/  FMUL.FTZ R60, R162, R60 ;  /* 0x0000003ca23c7220 */ /* 0x000fe20000410000 */
[----:B------:R-:W-:Y:S01]  /*6ec0*/  FMUL.FTZ R5, R5, UR12 ;  /* 0x0000000c05057c20 */ /* 0x000fe20008410000 */
[----:B------:R-:W-:Y:S01]  /*6ed0*/  FMUL.FTZ R56, R170, R56 ;  /* 0x00000038aa387220 */ /* 0x000fe20000410000 */
[----:B-1----:R-:W-:Y:S01]  /*6ee0*/  FFMA.FTZ R0, -R208, R208, 1 ;  /* 0x3f800000d0007423 */ /* 0x002fe200000101d0 */
[----:B------:R-:W-:Y:S01]  /*6ef0*/  FMUL.FTZ R14, R14, R4 ;  /* 0x000000040e0e7220 */ /* 0x000fe20000410000 */
[----:B------:R-:W-:Y:S01]  /*6f00*/  FADD.FTZ R11, -R114, R11 ;  /* 0x0000000b720b7221 */ /* 0x000fe20000010100 */
[----:B------:R-:W-:Y:S01]  /*6f10*/  FMUL.FTZ R10, R228, R10 ;  /* 0x0000000ae40a7220 */ /* 0x000fe20000410000 */
[----:B------:R-:W-:Y:S01]  /*6f20*/  FFMA.FTZ R4, -R201, R201, 1 ;  /* 0x3f800000c9047423 */ /* 0x000fe200000101c9 */
[----:B------:R-:W-:Y:S01]  /*6f30*/  FMUL.FTZ R60, R60, R5 ;  /* 0x000000053c3c7220 */ /* 0x000fe20000410000 */
[----:B------:R-:W-:Y:S01]  /*6f40*/  FMUL.FTZ R56, R56, R7 ;  /* 0x0000000738387220 */ /* 0x000fe20000410000 */
[----:B------:R-:W-:Y:S01]  /*6f50*/  FMUL.FTZ R5, R0, UR12 ;  /* 0x0000000c00057c20 */ /* 0x000fe20008410000 */
[----:B------:R-:W-:Y:S01]  /*6f60*/  FMUL.FTZ R11, R227, R11 ;  /* 0x0000000be30b7220 */ /* 0x000fe20000410000 */
[----:B------:R-:W-:Y:S01]  /*6f70*/  FADD.FTZ R15, -R114, R15 ;  /* 0x0000000f720f7221 */ /* 0x000fe20000010100 */
[----:B------:R-:W-:Y:S01]  /*6f80*/  FMUL.FTZ R7, R10, R6 ;  /* 0x000000060a077220 */ /* 0x000fe20000410000 */
[----:B------:R-:W-:Y:S01]  /*6f90*/  FFMA.FTZ R0, -R206, R206, 1 ;  /* 0x3f800000ce007423 */ /* 0x000fe200000101ce */
[----:B------:R-:W-:Y:S01]  /*6fa0*/  FMUL.FTZ R6, R4, UR12 ;  /* 0x0000000c04067c20 */ /* 0x000fe20008410000 */
[----:B------:R-:W-:Y:S01]  /*6fb0*/  FADD.FTZ R30, -R114, R30 ;  /* 0x0000001e721e7221 */ /* 0x000fe20000010100 */
[----:B------:R-:W-:Y:S01]  /*6fc0*/  FFMA.FTZ R4, -R197, R197, 1 ;  /* 0x3f800000c5047423 */ /* 0x000fe200000101c5 */
[----:B------:R-:W-:Y:S01]  /*6fd0*/  FMUL.FTZ R15, R225, R15 ;  /* 0x0000000fe10f7220 */ /* 0x000fe20000410000 */
[----:B------:R-:W-:Y:S01]  /*6fe0*/  FMUL.FTZ R10, R11, R5 ;  /* 0x000000050b0a7220 */ /* 0x000fe20000410000 */
[----:B------:R-:W-:Y:S01]  /*6ff0*/  FMUL.FTZ R0, R0, UR12 ;  /* 0x0000000c00007c20 */ /* 0x000fe20008410000 */
[----:B------:R-:W-:Y:S01]  /*7000*/  FMUL.FTZ R30, R217, R30 ;  /* 0x0000001ed91e7220 */ /* 0x000fe20000410000 */
[----:B------:R-:W-:Y:S01]  /*7010*/  FMUL.FTZ R4, R4, UR12 ;  /* 0x0000000c04047c20 */ /* 0x000fe20008410000 */
[----:B------:R-:W-:Y:S01]  /*7020*/  FADD.FTZ R47, -R114, R47 ;  /* 0x0000002f722f7221 */ /* 0x000fe20000010100 */
[----:B------:R-:W-:Y:S01]  /*7030*/  FMUL.FTZ R9, R15, R0 ;  /* 0x000000000f097220 */ /* 0x000fe20000410000 */
[----:B------:R-:W-:Y:S01]  /*7040*/  F2FP.BF16.F32.PACK_AB R10, R10, R7 ;  /* 0x000000070a0a723e */ /* 0x000fe200000010ff */
[----:B------:R-:W-:Y:S01]  /*7050*/  FMUL.FTZ R30, R30, R4 ;  /* 0x000000041e1e7220 */ /* 0x000fe20000410000 */
[----:B------:R-:W-:Y:S01]  /*7060*/  FFMA.FTZ R0, -R200, R200, 1 ;  /* 0x3f800000c8007423 */ /* 0x000fe200000101c8 */
[----:B------:R-:W-:Y:S01]  /*7070*/  FFMA.FTZ R4, -R177, R177, 1 ;  /* 0x3f800000b1047423 */ /* 0x000fe200000101b1 */
[C---:B------:R-:W-:Y:S01]  /*7080*/  FADD.FTZ R26, -R114.reuse, R26 ;  /* 0x0000001a721a7221 */ /* 0x040fe20000010100 */
[----:B------:R-:W-:Y:S01]  /*7090*/  FADD.FTZ R27, -R114, R27 ;  /* 0x0000001b721b7221 */ /* 0x000fe20000010100 */
[----:B------:R-:W-:Y:S01]  /*70a0*/  F2FP.BF16.F32.PACK_AB R9, R9, R14 ;  /* 0x0000000e0909723e */ /* 0x000fe200000010ff */
[----:B------:R-:W-:Y:S01]  /*70b0*/  STS [R126+0xc400], R10 ;  /* 0x00c4000a7e007388 */ /* 0x000fe20000000800 */
[----:B------:R-:W-:Y:S01]  /*70c0*/  FMUL.FTZ R5, R0, UR12 ;  /* 0x0000000c00057c20 */ /* 0x000fe20008410000 */
[----:B------:R-:W-:Y:S01]  /*70d0*/  FMUL.FTZ R47, R202, R47 ;  /* 0x0000002fca2f7220 */ /* 0x000fe20000410000 */
[----:B------:R-:W-:Y:S01]  /*70e0*/  FMUL.FTZ R4, R4, UR12 ;  /* 0x0000000c04047c20 */ /* 0x000fe20008410000 */
[----:B------:R-:W-:Y:S01]  /*70f0*/  FMUL.FTZ R26, R221, R26 ;  /* 0x0000001add1a7220 */ /* 0x000fe20000410000 */
[----:B------:R-:W-:Y:S01]  /*7100*/  FMUL.FTZ R27, R220, R27 ;  /* 0x0000001bdc1b7220 */ /* 0x000fe20000410000 */
[----:B------:R-:W-:Y:S01]  /*7110*/  FADD.FTZ R31, -R114, R31 ;  /* 0x0000001f721f7221 */ /* 0x000fe20000010100 */
[----:B------:R-:W-:Y:S01]  /*7120*/  FFMA.FTZ R0, -R196, R196, 1 ;  /* 0x3f800000c4007423 */ /* 0x000fe200000101c4 */
[----:B------:R-:W-:Y:S01]  /*7130*/  F2FP.BF16.F32.PACK_AB R22, R23, R22 ;  /* 0x000000161716723e */ /* 0x000fe200000010ff */
[----:B------:R-:W-:Y:S01]  /*7140*/  STS [R132+0xc000], R19 ;  /* 0x00c0001384007388 */ /* 0x000fe20000000800 */
[----:B------:R-:W-:Y:S01]  /*7150*/  FMUL.FTZ R47, R47, R4 ;  /* 0x000000042f2f7220 */ /* 0x000fe20000410000 */
[----:B------:R-:W-:Y:S01]  /*7160*/  FMUL.FTZ R26, R26, R6 ;  /* 0x000000061a1a7220 */ /* 0x000fe20000410000 */
[----:B------:R-:W-:Y:S01]  /*7170*/  FMUL.FTZ R27, R27, R5 ;  /* 0x000000051b1b7220 */ /* 0x000fe20000410000 */
[----:B------:R-:W-:Y:S01]  /*7180*/  STS [R132+0xc400], R9 ;  /* 0x00c4000984007388 */ /* 0x000fe20000000800 */
[----:B------:R-:W-:Y:S01]  /*7190*/  FMUL.FTZ R31, R216, R31 ;  /* 0x0000001fd81f7220 */ /* 0x000fe20000410000 */
[----:B------:R-:W-:Y:S01]  /*71a0*/  FMUL.FTZ R0, R0, UR12 ;  /* 0x0000000c00007c20 */ /* 0x000fe20008410000 */
[----:B------:R-:W-:Y:S01]  /*71b0*/  FFMA.FTZ R4, -R153, R153, 1 ;  /* 0x3f80000099047423 */ /* 0x000fe20000010199 */
[C---:B------:R-:W-:Y:S01]  /*71c0*/  FADD.FTZ R63, -R114.reuse, R63 ;  /* 0x0000003f723f7221 */ /* 0x040fe20000010100 */
[----:B------:R-:W-:Y:S01]  /*71d0*/  F2FP.BF16.F32.PACK_AB R34, R35, R34 ;  /* 0x000000222322723e */ /* 0x000fe200000010ff */
[----:B------:R-:W-:Y:S01]  /*71e0*/  STS [R129+0xa000], R101 ;  /* 0x00a0006581007388 */ /* 0x000fe20000000800 */
[----:B------:R-:W-:Y:S01]  /*71f0*/  FADD.FTZ R42, -R114, R42 ;  /* 0x0000002a722a7221 */ /* 0x000fe20000010100 */
[----:B------:R-:W-:Y:S01]  /*7200*/  FFMA.FTZ R7, -R182, R182, 1 ;  /* 0x3f800000b6077423 */ /* 0x000fe200000101b6 */
[----:B------:R-:W-:Y:S01]  /*7210*/  FADD.FTZ R43, -R114, R43 ;  /* 0x0000002b722b7221 */ /* 0x000fe20000010100 */
[----:B------:R-:W-:Y:S01]  /*7220*/  STS [R129+0xa400], R22 ;  /* 0x00a4001681007388 */ /* 0x000fe20000000800 */
[----:B------:R-:W-:Y:S01]  /*7230*/  FFMA.FTZ R6, -R181, R181, 1 ;  /* 0x3f800000b5067423 */ /* 0x000fe200000101b5 */
[----:B------:R-:W-:Y:S01]  /*7240*/  FMUL.FTZ R31, R31, R0 ;  /* 0x000000001f1f7220 */ /* 0x000fe20000410000 */
[----:B------:R-:W-:Y:S01]  /*7250*/  FMUL.FTZ R4, R4, UR12 ;  /* 0x0000000c04047c20 */ /* 0x000fe20008410000 */
[----:B------:R-:W-:Y:S01]  /*7260*/  FMUL.FTZ R63, R186, R63 ;  /* 0x0000003fba3f7220 */ /* 0x000fe20000410000 */
[----:B------:R-:W-:Y:S01]  /*7270*/  F2FP.BF16.F32.PACK_AB R18, R18, R24 ;  /* 0x000000181212723e */ /* 0x000fe200000010ff */
[----:B------:R-:W-:Y:S01]  /*7280*/  STS [R131+0xa000], R100 ;  /* 0x00a0006483007388 */ /* 0x000fe20000000800 */
[----:B------:R-:W-:Y:S01]  /*7290*/  F2FP.BF16.F32.PACK_AB R0, R27, R26 ;  /* 0x0000001a1b00723e */ /* 0x000fe200000010ff */
[----:B------:R-:W-:Y:S01]  /*72a0*/  FMUL.FTZ R42, R211, R42 ;  /* 0x0000002ad32a7220 */ /* 0x000fe20000410000 */
[----:B------:R-:W-:Y:S01]  /*72b0*/  FMUL.FTZ R7, R7, UR12 ;  /* 0x0000000c07077c20 */ /* 0x000fe20008410000 */
[----:B------:R-:W-:Y:S01]  /*72c0*/  STS [R131+0xa400], R34 ;  /* 0x00a4002283007388 */ /* 0x000fe20000000800 */
[----:B------:R-:W-:Y:S01]  /*72d0*/  FMUL.FTZ R43, R210, R43 ;  /* 0x0000002bd22b7220 */ /* 0x000fe20000410000 */
[----:B------:R-:W-:Y:S01]  /*72e0*/  FMUL.FTZ R6, R6, UR12 ;  /* 0x0000000c06067c20 */ /* 0x000fe20008410000 */
[----:B------:R-:W-:Y:S01]  /*72f0*/  FADD.FTZ R46, -R114, R46 ;  /* 0x0000002e722e7221 */ /* 0x000fe20000010100 */
[----:B------:R-:W-:Y:S01]  /*7300*/  FFMA.FTZ R5, -R178, R178, 1 ;  /* 0x3f800000b2057423 */ /* 0x000fe200000101b2 */
[----:B------:R-:W-:Y:S01]  /*7310*/  FMUL.FTZ R8, R63, R4 ;  /* 0x000000043f087220 */ /* 0x000fe20000410000 */
[----:B------:R-:W-:Y:S01]  /*7320*/  F2FP.BF16.F32.PACK_AB R20, R20, R28 ;  /* 0x0000001c1414723e */ /* 0x000fe200000010ff */
[----:B------:R-:W-:Y:S01]  /*7330*/  STS [R129+0xc000], R18 ;  /* 0x00c0001281007388 */ /* 0x000fe20000000800 */
[----:B------:R-:W-:Y:S01]  /*7340*/  F2FP.BF16.F32.PACK_AB R4, R31, R30 ;  /* 0x0000001e1f04723e */ /* 0x000fe200000010ff */
[----:B------:R-:W-:Y:S01]  /*7350*/  FMUL.FTZ R42, R42, R7 ;  /* 0x000000072a2a7220 */ /* 0x000fe20000410000 */
[----:B------:R-:W-:Y:S01]  /*7360*/  FMUL.FTZ R43, R43, R6 ;  /* 0x000000062b2b7220 */ /* 0x000fe20000410000 */
[----:B------:R1:W-:Y:S01]  /*7370*/  STS [R129+0xc400], R0 ;  /* 0x00c4000081007388 */ /* 0x0003e20000000800 */
[----:B------:R-:W-:Y:S01]  /*7380*/  FMUL.FTZ R46, R203, R46 ;  /* 0x0000002ecb2e7220 */ /* 0x000fe20000410000 */
[----:B------:R-:W-:Y:S01]  /*7390*/  FMUL.FTZ R5, R5, UR12 ;  /* 0x0000000c05057c20 */ /* 0x000fe20008410000 */
[----:B------:R-:W-:Y:S01]  /*73a0*/  FADD.FTZ R58, -R114, R58 ;  /* 0x0000003a723a7221 */ /* 0x000fe20000010100 */
[----:B------:R-:W-:Y:S01]  /*73b0*/  FFMA.FTZ R7, -R161, R161, 1 ;  /* 0x3f800000a1077423 */ /* 0x000fe200000101a1 */
[----:B------:R-:W-:Y:S01]  /*73c0*/  FFMA.FTZ R6, -R160, R160, 1 ;  /* 0x3f800000a0067423 */ /* 0x000fe200000101a0 */
[----:B------:R-:W-:Y:S01]  /*73d0*/  FADD.FTZ R59, -R114, R59 ;  /* 0x0000003b723b7221 */ /* 0x000fe20000010100 */
[----:B------:R-:W-:Y:S01]  /*73e0*/  F2FP.BF16.F32.PACK_AB R21, R21, R38 ;  /* 0x000000261515723e */ /* 0x000fe200000010ff */
[----:B------:R-:W-:Y:S01]  /*73f0*/  STS [R131+0xc000], R20 ;  /* 0x00c0001483007388 */ /* 0x000fe20000000800 */
[----:B------:R-:W-:Y:S01]  /*7400*/  FMUL.FTZ R46, R46, R5 ;  /* 0x000000052e2e7220 */ /* 0x000fe20000410000 */
[----:B------:R-:W-:Y:S01]  /*7410*/  FMUL.FTZ R58, R199, R58 ;  /* 0x0000003ac73a7220 */ /* 0x000fe20000410000 */
[----:B------:R-:W-:Y:S01]  /*7420*/  FMUL.FTZ R7, R7, UR12 ;  /* 0x0000000c07077c20 */ /* 0x000fe20008410000 */
[----:B------:R-:W-:Y:S01]  /*7430*/  STS [R131+0xc400], R4 ;  /* 0x00c4000483007388 */ /* 0x000fe20000000800 */
[----:B------:R-:W-:Y:S01]  /*7440*/  FMUL.FTZ R6, R6, UR12 ;  /* 0x0000000c06067c20 */ /* 0x000fe20008410000 */
[----:B------:R-:W-:Y:S01]  /*7450*/  FMUL.FTZ R59, R194, R59 ;  /* 0x0000003bc23b7220 */ /* 0x000fe20000410000 */
[----:B------:R-:W-:Y:S01]  /*7460*/  FFMA.FTZ R5, -R154, R154, 1 ;  /* 0x3f8000009a057423 */ /* 0x000fe2000001019a */
[----:B------:R-:W-:Y:S01]  /*7470*/  FADD.FTZ R62, -R114, R62 ;  /* 0x0000003e723e7221 */ /* 0x000fe20000010100 */
[----:B------:R-:W-:Y:S01]  /*7480*/  F2FP.BF16.F32.PACK_AB R50, R51, R50 ;  /* 0x000000323332723e */ /* 0x000fe200000010ff */
[----:B------:R-:W-:Y:S01]  /*7490*/  STS [R130+-0x8000], R53 ;  /* 0xff80003582007388 */ /* 0x000fe20000000800 */
[----:B------:R-:W-:Y:S01]  /*74a0*/  FMUL.FTZ R58, R58, R7 ;  /* 0x000000073a3a7220 */ /* 0x000fe20000410000 */
[----:B------:R-:W-:Y:S01]  /*74b0*/  FMUL.FTZ R5, R5, UR12 ;  /* 0x0000000c05057c20 */ /* 0x000fe20008410000 */
[----:B------:R-:W-:Y:S01]  /*74c0*/  FMUL.FTZ R7, R59, R6 ;  /* 0x000000063b077220 */ /* 0x000fe20000410000 */
[----:B------:R-:W-:Y:S01]  /*74d0*/  STS [R130+-0x7c00], R21 ;  /* 0xff84001582007388 */ /* 0x000fe20000000800 */
[----:B------:R-:W-:Y:S01]  /*74e0*/  FMUL.FTZ R62, R189, R62 ;  /* 0x0000003ebd3e7220 */ /* 0x000fe20000410000 */
[----:B------:R-:W-:Y:S01]  /*74f0*/  F2FP.BF16.F32.PACK_AB R13, R13, R40 ;  /* 0x000000280d0d723e */ /* 0x000fe200000010ff */
[----:B------:R-:W3:Y:S01]  /*7500*/  LDC R52, c[0x0][0x44c] ;  /* 0x00011300ff347b82 */ /* 0x000ee20000000800 */
        /* <DEDUP_REMOVED lines=17> */
[--C-:B-1----:R-:W-:Y:S01]  /*7620*/  SHF.R.U32.HI R0, RZ, 0x4, R122.reuse ;  /* 0x00000004ff007819 */ /* 0x102fe2000001167a */
[----:B---3--:R-:W-:Y:S01]  /*7630*/  IMAD R102, R52, UR8, RZ ;  /* 0x0000000834667c24 */ /* 0x008fe2000f8e02ff */
[----:B------:R-:W-:Y:S01]  /*7640*/  SHF.L.U32 R40, R122, 0x5, RZ ;  /* 0x000000057a287819 */ /* 0x000fe200000006ff */
[----:B------:R-:W-:Y:S01]  /*7650*/  STS [R125+-0x8000], R48 ;  /* 0xff8000307d007388 */ /* 0x000fe20000000800 */
[----:B------:R-:W-:Y:S02]  /*7660*/  LOP3.LUT R59, R0, 0x8, RZ, 0xc0, !PT ;  /* 0x00000008003b7812 */ /* 0x000fe400078ec0ff */
[----:B------:R-:W-:Y:S01]  /*7670*/  SHF.L.U32 R60, R122, 0x2, RZ ;  /* 0x000000027a3c7819 */ /* 0x000fe200000006ff */
[----:B------:R-:W-:Y:S01]  /*7680*/  STS [R125+-0x7c00], R54 ;  /* 0xff8400367d007388 */ /* 0x000fe20000000800 */
[----:B------:R-:W-:Y:S03]  /*7690*/  LOP3.LUT R0, R59, 0x10, R122, 0xf8, !PT ;  /* 0x000000103b007812 */ /* 0x000fe600078ef87a */
[----:B------:R-:W-:Y:S01]  /*76a0*/  STS [R127+-0x8000], R36 ;  /* 0xff8000247f007388 */ /* 0x000fe20000000800 */
[----:B------:R-:W-:Y:S03]  /*76b0*/  LOP3.LUT R0, R0, 0xc0, R40, 0xf8, !PT ;  /* 0x000000c000007812 */ /* 0x000fe600078ef828 */
[----:B------:R-:W-:Y:S01]  /*76c0*/  STS [R127+-0x7c00], R66 ;  /* 0xff8400427f007388 */ /* 0x000fe20000000800 */
[----:B------:R-:W-:Y:S03]  /*76d0*/  LOP3.LUT R0, R0, 0x18, R60, 0x78, !PT ;  /* 0x0000001800007812 */ /* 0x000fe600078e783c */
[----:B------:R-:W-:Y:S01]  /*76e0*/  STS [R125+-0x6000], R17 ;  /* 0xffa000117d007388 */ /* 0x000fe20000000800 */
[----:B------:R-:W-:Y:S03]  /*76f0*/  LOP3.LUT R0, R0, 0x120, R40, 0xf8, !PT ;  /* 0x0000012000007812 */ /* 0x000fe600078ef828 */
[----:B------:R-:W-:Y:S01]  /*7700*/  STS [R125+-0x5c00], R7 ;  /* 0xffa400077d007388 */ /* 0x000fe20000000800 */
[----:B------:R-:W-:Y:S02]  /*7710*/  LEA R56, R0, UR4, 0x1 ;  /* 0x0000000400387c11 */ /* 0x000fe4000f8e08ff */
[----:B------:R-:W-:Y:S01]  /*7720*/  LEA R0, -R102, RZ, 0x7 ;  /* 0x000000ff66007211 */ /* 0x000fe200078e39ff */
[----:B------:R-:W-:Y:S04]  /*7730*/  STS [R127+-0x6000], R16 ;  /* 0xffa000107f007388 */ /* 0x000fe80000000800 */
[----:B------:R-:W-:Y:S01]  /*7740*/  STS [R127+-0x5c00], R8 ;  /* 0xffa400087f007388 */ /* 0x000fe20000000800 */
[----:B------:R-:W-:Y:S06]  /*7750*/  BAR.SYNC.DEFER_BLOCKING 0x0 ;  /* 0x0000000000007b1d */ /* 0x000fec0000010000 */
[----:B------:R-:W-:Y:S04]  /*7760*/  LDSM.16.MT88.4 R4, [R3+UR4+0x12000] ;  /* 0x012000040304783b */ /* 0x000fe80008004200 */
[----:B------:R-:W1:Y:S04]  /*7770*/  LDSM.16.MT88.4 R8, [R56+0x4000] ;  /* 0x004000003808783b */ /* 0x000e680000004200 */
[----:B------:R-:W3:Y:S04]  /*7780*/  LDSM.16.MT88.4 R12, [R3+UR4+0x16000] ;  /* 0x01600004030c783b */ /* 0x000ee80008004200 */
[----:B------:R-:W-:Y:S04]  /*7790*/  LDSM.16.MT88.4 R16, [R3+UR4+0x12800] ;  /* 0x012800040310783b */ /* 0x000fe80008004200 */
[----:B------:R-:W4:Y:S04]  /*77a0*/  LDSM.16.MT88.4 R20, [R56+0x4400] ;  /* 0x004400003814783b */ /* 0x000f280000004200 */
[----:B------:R-:W2:Y:S04]  /*77b0*/  LDSM.16.MT88.4 R24, [R3+UR4+0x16800] ;  /* 0x016800040318783b */ /* 0x000ea80008004200 */
[----:B------:R-:W-:Y:S04]  /*77c0*/  LDSM.16.MT88.4 R28, [R3+UR4+0x13000] ;  /* 0x01300004031c783b */ /* 0x000fe80008004200 */
[----:B------:R-:W2:Y:S04]  /*77d0*/  LDSM.16.MT88.4 R32, [R56+0x4800] ;  /* 0x004800003820783b */ /* 0x000ea80000004200 */
[----:B------:R-:W2:Y:S01]  /*77e0*/  LDSM.16.MT88.4 R36, [R3+UR4+0x17000] ;  /* 0x017000040324783b */ /* 0x000ea20008004200 */
[-C--:B-1----:R-:W-:Y:S08]  /*77f0*/  HMMA.16816.F32.BF16 R68, R4, R8.reuse, R68 ;  /* 0x000000080444723c */ /* 0x082ff00000041844 */
[C---:B---3--:R-:W-:Y:S08]  /*7800*/  HMMA.16816.F32.BF16 R72, R12.reuse, R8, R72 ;  /* 0x000000080c48723c */ /* 0x048ff00000041848 */
[-C--:B------:R-:W-:Y:S01]  /*7810*/  HMMA.16816.F32.BF16 R76, R12, R10.reuse, R76 ;  /* 0x0000000a0c4c723c */ /* 0x080fe2000004184c */
[----:B------:R-:W-:Y:S07]  /*7820*/  LDSM.16.MT88.4 R12, [R3+UR4+0x17800] ;  /* 0x01780004030c783b */ /* 0x000fee0008004200 */
[----:B------:R-:W-:Y:S01]  /*7830*/  HMMA.16816.F32.BF16 R80, R4, R10, R80 ;  /* 0x0000000a0450723c */ /* 0x000fe20000041850 */
[----:B------:R-:W-:Y:S04]  /*7840*/  LDSM.16.MT88.4 R4, [R3+UR4+0x13800] ;  /* 0x013800040304783b */ /* 0x000fe80008004200 */
[----:B------:R-:W1:Y:S03]  /*7850*/  LDSM.16.MT88.4 R8, [R56+0x4c00] ;  /* 0x004c00003808783b */ /* 0x000e660000004200 */
[-C--:B----4-:R-:W-:Y:S08]  /*7860*/  HMMA.16816.F32.BF16 R68, R16, R20.reuse, R68 ;  /* 0x000000141044723c */ /* 0x090ff00000041844 */
[C---:B--2---:R-:W-:Y:S08]  /*7870*/  HMMA.16816.F32.BF16 R72, R24.reuse, R20, R72 ;  /* 0x000000141848723c */ /* 0x044ff00000041848 */
        /* <DEDUP_REMOVED lines=79> */
.L_x_594:
[----:B------:R-:W2:Y:S01]  /*7d70*/  LDL R110, [R1] ;  /* 0x00000000016e7983 */ /* 0x000ea20000100800 */
[----:B------:R-:W-:Y:S01]  /*7d80*/  LOP3.LUT R2, R2, 0x200, RZ, 0xc0, !PT ;  /* 0x0000020002027812 */ /* 0x000fe200078ec0ff */
        /* <DEDUP_REMOVED lines=14> */
[----:B------:R-:W5:Y:S01]  /*7e70*/  LDL R106, [R1+0x18] ;  /* 0x00001800016a7983 */ /* 0x000f620000100800 */
[----:B------:R-:W-:Y:S01]  /*7e80*/  @UP0 UIADD3 UR10, UP1, UPT, UR10, -0x200, URZ ;  /* 0xfffffe000a0a0890 */ /* 0x000fe2000ff3e0ff */
[----:B------:R-:W-:Y:S01]  /*7e90*/  VIADD R191, R191, 0xffffff80 ;  /* 0xffffff80bfbf7836 */ /* 0x000fe20000000000 */
[----:B------:R-:W-:Y:S01]  /*7ea0*/  ULOP3.LUT UR14, UR42, 0x1, URZ, 0xc0, !UPT ;  /* 0x000000012a0e7892 */ /* 0x000fe2000f8ec0ff */
[----:B------:R-:W-:Y:S01]  /*7eb0*/  LDSM.16.MT88.4 R20, [R56+0x6000] ;  /* 0x006000003814783b */ /* 0x000fe20000004200 */
[C---:B------:R-:W-:Y:S01]  /*7ec0*/  IMAD.IADD R57, R0.reuse, 0x1, R119 ;  /* 0x0000000100397824 */ /* 0x040fe200078e0277 */
[----:B------:R-:W-:Y:S01]  /*7ed0*/  @UP0 UIADD3.X UR11, UPT, UPT, UR11, -0x1, URZ, UP1, !UPT ;  /* 0xffffffff0b0b0890 */ /* 0x000fe20008ffe4ff */
[C---:B------:R-:W-:Y:S01]  /*7ee0*/  VIADD R8, R0.reuse, 0xa000 ;  /* 0x0000a00000087836 */ /* 0x040fe20000000000 */
[----:B------:R-:W1:Y:S01]  /*7ef0*/  LDSM.16.M88.4 R16, [R0+0xa000] ;  /* 0x00a000000010783b */ /* 0x000e620000000200 */
[----:B------:R-:W-:Y:S01]  /*7f00*/  VIADD R2, R0, 0xa040 ;  /* 0x0000a04000027836 */ /* 0x000fe20000000000 */
[----:B------:R-:W-:Y:S01]  /*7f10*/  UISETP.NE.U32.AND UP1, UPT, UR14, 0x1, UPT ;  /* 0x000000010e00788c */ /* 0x000fe2000bf25070 */
[----:B------:R-:W-:Y:S01]  /*7f20*/  @P1 VIADD R2, R8, 0xffffffc0 ;  /* 0xffffffc008021836 */ /* 0x000fe20000000000 */
[----:B------:R-:W1:Y:S03]  /*7f30*/  LDSM.16.M88.4 R12, [R0+0xc000] ;  /* 0x00c00000000c783b */ /* 0x000e660000000200 */
[----:B------:R-:W-:Y:S01]  /*7f40*/  IMAD.IADD R58, R119, 0x1, R2 ;  /* 0x00000001773a7824 */ /* 0x000fe200078e0202 */
[----:B------:R-:W-:Y:S01]  /*7f50*/  LDSM.16.MT88.4 R28, [R56+0x6400] ;  /* 0x00640000381c783b */ /* 0x000fe20000004200 */
[----:B------:R-:W-:Y:S03]  /*7f60*/  PLOP3.LUT P2, PT, PT, PT, UP1, 0x80, 0x8 ;  /* 0x000000000008781c */ /* 0x000fe60003f4f018 */
[----:B------:R-:W1:Y:S04]  /*7f70*/  LDSM.16.M88.4 R24, [R57+0xa000] ;  /* 0x00a000003918783b */ /* 0x000e680000000200 */
[----:B------:R-:W1:Y:S04]  /*7f80*/  LDSM.16.M88.4 R32, [R57+0xc000] ;  /* 0x00c000003920783b */ /* 0x000e680000000200 */
[----:B------:R-:W-:Y:S04]  /*7f90*/  LDSM.16.MT88.4 R40, [R56+0x6800] ;  /* 0x006800003828783b */ /* 0x000fe80000004200 */
[----:B------:R-:W1:Y:S04]  /*7fa0*/  LDSM.16.M88.4 R36, [R2] ;  /* 0x000000000224783b */ /* 0x000e680000000200 */
[----:B------:R-:W1:Y:S04]  /*7fb0*/  LDSM.16.M88.4 R44, [R2+0x2000] ;  /* 0x00200000022c783b */ /* 0x000e680000000200 */
[----:B------:R-:W-:Y:S04]  /*7fc0*/  LDSM.16.MT88.4 R48, [R56+0x6c00] ;  /* 0x006c00003830783b */ /* 0x000fe80000004200 */
[----:B-1----:R-:W-:Y:S01]  /*7fd0*/  LDSM.16.M88.4 R52, [R58+0x2000] ;  /* 0x002000003a34783b */ /* 0x002fe20000000200 */
[-C--:B------:R-:W-:Y:S08]  /*7fe0*/  HMMA.16816.F32.BF16 R4, R16, R20.reuse, RZ ;  /* 0x000000141004723c */ /* 0x080ff000000418ff */
        /* <DEDUP_REMOVED lines=64> */
[C---:B------:R-:W-:Y:S04]  /*83f0*/  HMMA.16816.F32.BF16 R8, R36.reuse, R28, R8 ;  /* 0x0000001c2408723c */ /* 0x040fe80000041808 */
[----:B--2---:R-:W-:Y:S01]  /*8400*/  @P3 LOP3.LUT R110, R105, 0x7, R0, 0xf8, !PT ;  /* 0x00000007696e3812 */ /* 0x004fe200078ef800 */
[----:B------:R-:W-:Y:S01]  /*8410*/  VIADD R0, R116, 0xffffe000 ;  /* 0xffffe00074007836 */ /* 0x000fe20000000000 */
[----:B------:R-:W-:Y:S01]  /*8420*/  LEA R28, P0, R102, R32, 0x5 ;  /* 0x00000020661c7211 */ /* 0x000fe200078028ff */
[----:B------:R-:W-:Y:S01]  /*8430*/  @P2 VIADD R0, R116, 0x2000 ;  /* 0x0000200074002836 */ /* 0x000fe20000000000 */
[-C--:B------:R-:W-:Y:S01]  /*8440*/  HMMA.16816.F32.BF16 R12, R36, R30.reuse, R12 ;  /* 0x0000001e240c723c */ /* 0x080fe2000004180c */
[----:B------:R-:W-:Y:S02]  /*8450*/  LDSM.16.MT88.4 R36, [R3+UR4+0xf000] ;  /* 0x00f000040324783b */ /* 0x000fe40008004200 */
[----:B------:R-:W-:Y:S01]  /*8460*/  @P3 IMAD.WIDE.U32 R24, R110, R111, UR56 ;  /* 0x000000386e183e25 */ /* 0x000fe2000f8e006f */
[C---:B------:R-:W-:Y:S01]  /*8470*/  LEA.HI.X.SX32 R29, R102.reuse, R33, 0x5, P0 ;  /* 0x00000021661d7211 */ /* 0x040fe200000f2eff */
[----:B------:R-:W-:Y:S01]  /*8480*/  @P3 STL [R1], R110 ;  /* 0x0000006e01003387 */ /* 0x000fe20000100800 */
[C---:B------:R-:W-:Y:S01]  /*8490*/  LEA R26, P0, R102.reuse, R28, 0x5 ;  /* 0x0000001c661a7211 */ /* 0x040fe200078028ff */
[----:B------:R-:W-:Y:S01]  /*84a0*/  @UP0 UMOV UR56, UR16 ;  /* 0x0000001000380c82 */ /* 0x000fe20008000000 */
[----:B------:R-:W-:Y:S01]  /*84b0*/  HMMA.16816.F32.BF16 R16, R20, R30, R16 ;  /* 0x0000001e1410723c */ /* 0x000fe20000041810 */
[----:B---3--:R-:W2:Y:S01]  /*84c0*/  @P3 LDG.E R109, desc[UR34][R24.64+-0x200] ;  /* 0xfffe0022186d3981 */ /* 0x008ea2000c1e1900 */
[----:B------:R-:W-:Y:S01]  /*84d0*/  @UP0 UMOV UR57, UR15 ;  /* 0x0000000f00390c82 */ /* 0x000fe20008000000 */
[----:B------:R-:W-:Y:S01]  /*84e0*/  UISETP.GT.AND UP0, UPT, UR42, UR45, UPT ;  /* 0x0000002d2a00728c */ /* 0x000fe2000bf04270 */
[C---:B------:R-:W-:Y:S01]  /*84f0*/  LEA.HI.X.SX32 R27, R102.reuse, R29, 0x5, P0 ;  /* 0x0000001d661b7211 */ /* 0x040fe200000f2eff */
[----:B----4-:R-:W3:Y:S04]  /*8500*/  @P3 LDG.E R108, desc[UR34][R24.64+-0x1e0] ;  /* 0xfffe2022186c3981 */ /* 0x010ee8000c1e1900 */
[----:B-----5:R-:W4:Y:S04]  /*8510*/  @P3 LDG.E R107, desc[UR34][R24.64+-0x100] ;  /* 0xffff0022186b3981 */ /* 0x020f28000c1e1900 */
        /* <DEDUP_REMOVED lines=86> */
[----:B------:R-:W-:Y:S02]  /*8a80*/  F2FP.BF16.F32.PACK_AB R68, R69, R68 ;  /* 0x000000444544723e */ /* 0x000fe400000010ff */
[----:B------:R-:W-:Y:S01]  /*8a90*/  LOP3.LUT R2, R2, 0x600, RZ, 0xc0, !PT ;  /* 0x0000060002027812 */ /* 0x000fe200078ec0ff */
[----:B------:R-:W-:Y:S01]  /*8aa0*/  UISETP.NE.AND UP0, UPT, UR40, -0x1, UPT ;  /* 0xffffffff2800788c */ /* 0x000fe2000bf05270 */
[----:B------:R-:W-:Y:S01]  /*8ab0*/  F2FP.BF16.F32.PACK_AB R70, R71, R70 ;  /* 0x000000464746723e */ /* 0x000fe200000010ff */
[----:B------:R-:W-:Y:S01]  /*8ac0*/  UMOV UR41, UR18 ;  /* 0x0000001200297c82 */ /* 0x000fe20008000000 */
        /* <DEDUP_REMOVED lines=67> */
.L_x_596:
[----:B------:R-:W2:Y:S01]  /*8f00*/  LDCU.64 UR10, c[0x0][0x5c0] ;  /* 0x0000b800ff0a77ac */ /* 0x000ea20008000a00 */
[----:B------:R-:W-:-:S04]  /*8f10*/  UIADD3 UR5, UPT, UPT, UR36, UR40, URZ ;  /* 0x0000002824057290 */ /* 0x000fc8000fffe0ff */
[----:B--2---:R-:W-:Y:S02]  /*8f20*/  UIMAD.WIDE.U32 UR16, UR5, UR10, URZ ;  /* 0x0000000a051072a5 */ /* 0x004fe4000f8e00ff */
[----:B------:R-:W-:-:S04]  /*8f30*/  UIMAD UR5, UR5, UR11, URZ ;  /* 0x0000000b050572a4 */ /* 0x000fc8000f8e02ff */
[----:B------:R-:W-:-:S06]  /*8f40*/  UIADD3 UR5, UPT, UPT, UR17, UR5, URZ ;  /* 0x0000000511057290 */ /* 0x000fcc000fffe0ff */
[----:B-1----:R-:W-:Y:S02]  /*8f50*/  MOV R0, UR5 ;  /* 0x0000000500007c02 */ /* 0x002fe40008000f00 */
.L_x_597:
        /* <DEDUP_REMOVED lines=13> */
.L_x_598:
[----:B------:R-:W1:Y:S01]  /*9030*/  LDCU.64 UR8, c[0x0][0x5c8] ;  /* 0x0000b900ff0877ac */ /* 0x000e620008000a00 */
[----:B------:R-:W-:-:S04]  /*9040*/  UIADD3 UR5, UPT, UPT, UR36, UR40, URZ ;  /* 0x0000002824057290 */ /* 0x000fc8000fffe0ff */
[----:B-1----:R-:W-:Y:S02]  /*9050*/  UIMAD.WIDE.U32 UR12, UR5, UR8, URZ ;  /* 0x00000008050c72a5 */ /* 0x002fe4000f8e00ff */
[----:B------:R-:W-:-:S04]  /*9060*/  UIMAD UR5, UR5, UR9, URZ ;  /* 0x00000009050572a4 */ /* 0x000fc8000f8e02ff */
[----:B------:R-:W-:Y:S01]  /*9070*/  UIADD3 UR5, UPT, UPT, UR13, UR5, URZ ;  /* 0x000000050d057290 */ /* 0x000fe2000fffe0ff */
[----:B------:R-:W-:-:S05]  /*9080*/  UMOV UR36, UR12 ;  /* 0x0000000c00247c82 */ /* 0x000fca0008000000 */
[----:B------:R-:W-:-:S07]  /*9090*/  MOV R18, UR5 ;  /* 0x0000000500127c02 */ /* 0x000fce0008000f00 */
.L_x_599:
        /* <DEDUP_REMOVED lines=42> */
.L_x_601:
[----:B------:R-:W-:Y:S05]  /*9340*/  BSYNC.RECONVERGENT B0 ;  /* 0x0000000000007941 */ /* 0x000fea0003800200 */
.L_x_600:
        /* <DEDUP_REMOVED lines=11> */
.L_x_603:
[----:B------:R-:W-:Y:S05]  /*9400*/  BSYNC.RECONVERGENT B0 ;  /* 0x0000000000007941 */ /* 0x000fea0003800200 */
.L_x_602:
        /* <DEDUP_REMOVED lines=25> */
.L_x_568:
[----:B------:R-:W-:Y:S05]  /*95a0*/  BSYNC.RECONVERGENT B1 ;  /* 0x0000000000017941 */ /* 0x000fea0003800200 */
.L_x_550:
        /* <DEDUP_REMOVED lines=11> */
.L_x_605:
        /* <DEDUP_REMOVED lines=10> */
.L_x_829:


//--------------------- .text._ZN5flash44flash_bwd_dq_dk_dv_loop_seqk_parallel_kernelI23Flash_bwd_kernel_traitsILi32ELi128ELi128ELi8ELi4ELi4ELi4ELb0ELb0EN7cutlass10bfloat16_tE19Flash_kernel_traitsILi32ELi128ELi128ELi8ES3_EELb1ELb1ELb0ELb0ELb1ELb1ELb0EEEvNS_16Flash_bwd_paramsE --------------------------
	.section	.text._ZN5flash44flash_bwd_dq_dk_dv_loop_seqk_parallel_kernelI23Flash_bwd_kernel_traitsILi32ELi128ELi128ELi8ELi4ELi4ELi4ELb0ELb0EN7cutlass10bfloat16_tE19Flash_kernel_traitsILi32ELi128ELi128ELi8ES3_EELb1ELb1ELb0ELb0ELb1ELb1ELb0EEEvNS_16Flash_bwd_paramsE,"ax",@progbits
	.align	128
        .global         _ZN5flash44flash_bwd_dq_dk_dv_loop_seqk_parallel_kernelI23Flash_bwd_kernel_traitsILi32ELi128ELi128ELi8ELi4ELi4ELi4ELb0ELb0EN7cutlass10bfloat16_tE19Flash_kernel_traitsILi32ELi128ELi128ELi8ES3_EELb1ELb1ELb0ELb0ELb1ELb1ELb0EEEvNS_16Flash_bwd_paramsE
        .type           _ZN5flash44flash_bwd_dq_dk_dv_loop_seqk_parallel_kernelI23Flash_bwd_kernel_traitsILi32ELi128ELi128ELi8ELi4ELi4ELi4ELb0ELb0EN7cutlass10bfloat16_tE19Flash_kernel_traitsILi32ELi128ELi128ELi8ES3_EELb1ELb1ELb0ELb0ELb1ELb1ELb0EEEvNS_16Flash_bwd_paramsE,@function
        .size           _ZN5flash44flash_bwd_dq_dk_dv_loop_seqk_parallel_kernelI23Flash_bwd_kernel_traitsILi32ELi128ELi128ELi8ELi4ELi4ELi4ELb0ELb0EN7cutlass10bfloat16_tE19Flash_kernel_traitsILi32ELi128ELi128ELi8ES3_EELb1ELb1ELb0ELb0ELb1ELb1ELb0EEEvNS_16Flash_bwd_paramsE,(.L_x_830 - _ZN5flash44flash_bwd_dq_dk_dv_loop_seqk_parallel_kernelI23Flash_bwd_kernel_traitsILi32ELi128ELi128ELi8ELi4ELi4ELi4ELb0ELb0EN7cutlass10bfloat16_tE19Flash_kernel_traitsILi32ELi128ELi128ELi8ES3_EELb1ELb1ELb0ELb0ELb1ELb1ELb0EEEvNS_16Flash_bwd_paramsE)
        .other          _ZN5flash44flash_bwd_dq_dk_dv_loop_seqk_parallel_kernelI23Flash_bwd_kernel_traitsILi32ELi128ELi128ELi8ELi4ELi4ELi4ELb0ELb0EN7cutlass10bfloat16_tE19Flash_kernel_traitsILi32ELi128ELi128ELi8ES3_EELb1ELb1ELb0ELb0ELb1ELb1ELb0EEEvNS_16Flash_bwd_paramsE,@"STO_CUDA_ENTRY STV_DEFAULT"
_ZN5flash44flash_bwd_dq_dk_dv_loop_seqk_parallel_kernelI23Flash_bwd_kernel_traitsILi32ELi128ELi128ELi8ELi4ELi4ELi4ELb0ELb0EN7cutlass10bfloat16_tE19Flash_kernel_traitsILi32ELi128ELi128ELi8ES3_EELb1ELb1ELb0ELb0ELb1ELb1ELb0EEEvNS_16Flash_bwd_paramsE:
.text._ZN5flash44flash_bwd_dq_dk_dv_loop_seqk_parallel_kernelI23Flash_bwd_kernel_traitsILi32ELi128ELi128ELi8ELi4ELi4ELi4ELb0ELb0EN7cutlass10bfloat16_tE19Flash_kernel_traitsILi32ELi128ELi128ELi8ES3_EELb1ELb1ELb0ELb0ELb1ELb1ELb0EEEvNS_16Flash_bwd_paramsE:
        /* <DEDUP_REMOVED lines=12> */
[----:B------:R-:W-:Y:S01]  /*00c0*/  UMOV UR8, 0x400 ;  /* 0x0000040000087882 */ /* 0x000fe20000000000 */
[----:B------:R-:W3:Y:S01]  /*00d0*/  S2R R148, SR_CTAID.Y ;  /* 0x0000000000947919 */ /* 0x000ee20000002600 */
[----:B------:R-:W-:Y:S01]  /*00e0*/  IMAD.MOV.U32 R142, RZ, RZ, 0x20 ;  /* 0x00000020ff8e7424 */ /* 0x000fe200078e00ff */
[----:B------:R-:W4:Y:S01]  /*00f0*/  LDCU.64 UR20, c[0x0][0x358] ;  /* 0x00006b00ff1477ac */ /* 0x000f220008000a00 */
[----:B------:R-:W-:Y:S01]  /*0100*/  IMAD.MOV.U32 R128, RZ, RZ, 0x10 ;  /* 0x00000010ff807424 */ /* 0x000fe200078e00ff */
[----:B------:R-:W3:Y:S01]  /*0110*/  S2R R147, SR_CTAID.Z ;  /* 0x0000000000937919 */ /* 0x000ee20000002700 */
[----:B------:R-:W5:Y:S01]  /*0120*/  S2UR UR16, SR_CgaCtaId ;  /* 0x00000000001079c3 */ /* 0x000f620000008800 */
[----:B------:R-:W-:Y:S01]  /*0130*/  UMOV UR17, 0xffffe000 ;  /* 0xffffe00000117882 */ /* 0x000fe20000000000 */
[----:B------:R-:W-:-:S06]  /*0140*/  UMOV UR18, URZ ;  /* 0x000000ff00127c82 */ /* 0x000fcc0008000000 */
[----:B------:R-:W4:Y:S01]  /*0150*/  S2UR UR5, SR_CgaCtaId ;  /* 0x00000000000579c3 */ /* 0x000f220000008800 */
[----:B--2---:R-:W-:Y:S01]  /*0160*/  ULEA UR6, UR6, UR4, 0x18 ;  /* 0x0000000406067291 */ /* 0x004fe2000f8ec0ff */
[C---:B-1----:R-:W-:Y:S01]  /*0170*/  IMAD.SHL.U32 R6, R0.reuse, 0x10, RZ ;  /* 0x0000001000067824 */ /* 0x042fe200078e00ff */
[----:B------:R-:W-:Y:S01]  /*0180*/  SHF.R.U32.HI R144, RZ, 0x4, R0 ;  /* 0x00000004ff907819 */ /* 0x000fe20000011600 */
[C---:B------:R-:W-:Y:S01]  /*0190*/  IMAD.SHL.U32 R3, R0.reuse, 0x2, RZ ;  /* 0x0000000200037824 */ /* 0x040fe200078e00ff */
[C---:B------:R-:W-:Y:S01]  /*01a0*/  LOP3.LUT P0, R7, R0.reuse, 0x10, RZ, 0xc0, !PT ;  /* 0x0000001000077812 */ /* 0x040fe2000780c0ff */
[----:B------:R-:W-:Y:S01]  /*01b0*/  IMAD.SHL.U32 R140, R0, 0x40, RZ ;  /* 0x00000040008c7824 */ /* 0x000fe200078e00ff */
[----:B------:R-:W-:Y:S01]  /*01c0*/  LOP3.LUT R4, R6, 0x1c0, RZ, 0xc0, !PT ;  /* 0x000001c006047812 */ /* 0x000fe200078ec0ff */
[----:B------:R-:W-:Y:S01]  /*01d0*/  IMAD.SHL.U32 R5, R0, 0x20, RZ ;  /* 0x0000002000057824 */ /* 0x000fe200078e00ff */
[----:B------:R-:W-:Y:S01]  /*01e0*/  LOP3.LUT R144, R144, 0x8, RZ, 0xc0, !PT ;  /* 0x0000000890907812 */ /* 0x000fe200078ec0ff */
[----:B-----5:R-:W-:Y:S01]  /*01f0*/  ULEA UR16, UR16, UR8, 0x18 ;  /* 0x0000000810107291 */ /* 0x020fe2000f8ec0ff */
[----:B------:R-:W-:Y:S01]  /*0200*/  LOP3.LUT R2, R3, 0xe006, R140, 0xc8, !PT ;  /* 0x0000e00603027812 */ /* 0x000fe200078ec88c */
[----:B------:R-:W-:Y:S01]  /*0210*/  UIADD3 UR8, UPT, UPT, UR6, 0x12000, URZ ;  /* 0x0001200006087890 */ /* 0x000fe2000fffe0ff */
[C---:B------:R-:W-:Y:S01]  /*0220*/  LOP3.LUT R143, R5.reuse, 0x20, RZ, 0xc0, !PT ;  /* 0x00000020058f7812 */ /* 0x040fe200078ec0ff */
[----:B----4-:R-:W-:Y:S01]  /*0230*/  ULEA UR4, UR5, UR4, 0x18 ;  /* 0x0000000405047291 */ /* 0x010fe2000f8ec0ff */
[----:B------:R-:W-:Y:S01]  /*0240*/  LOP3.LUT R4, R4, 0x38, R3, 0xf8, !PT ;  /* 0x0000003804047812 */ /* 0x000fe200078ef803 */
[----:B------:R-:W-:Y:S01]  /*0250*/  UIADD3 UR5, UPT, UPT, UR6, 0x6000, URZ ;  /* 0x0000600006057890 */ /* 0x000fe2000fffe0ff */
[----:B------:R-:W-:Y:S01]  /*0260*/  LOP3.LUT R149, R2, 0xc00, R5, 0xf8, !PT ;  /* 0x00000c0002957812 */ /* 0x000fe200078ef805 */
[----:B------:R-:W-:Y:S01]  /*0270*/  UIADD3 UR16, UPT, UPT, UR16, 0x6000, URZ ;  /* 0x0000600010107890 */ /* 0x000fe2000fffe0ff */
[----:B------:R-:W-:-:S02]  /*0280*/  LOP3.LUT R3, R5, 0x120, RZ, 0xc0, !PT ;  /* 0x0000012005037812 */ /* 0x000fc400078ec0ff */
[--C-:B------:R-:W-:Y:S02]  /*0290*/  LOP3.LUT R143, R143, 0x3800, R6.reuse, 0xf8, !PT ;  /* 0x000038008f8f7812 */ /* 0x100fe400078ef806 */
[----:B------:R-:W-:Y:S01]  /*02a0*/  LOP3.LUT R149, R149, R4, RZ, 0xfc, !PT ;  /* 0x0000000495957212 */ /* 0x000fe200078efcff */
[C---:B------:R-:W-:Y:S01]  /*02b0*/  IMAD.SHL.U32 R4, R0.reuse, 0x4, RZ ;  /* 0x0000000400047824 */ /* 0x040fe200078e00ff */
[--C-:B------:R-:W-:Y:S01]  /*02c0*/  LOP3.LUT R2, R3, 0x600, R6.reuse, 0xf8, !PT ;  /* 0x0000060003027812 */ /* 0x100fe200078ef806 */
[----:B------:R-:W-:Y:S01]  /*02d0*/  IMAD.SHL.U32 R3, R0, 0x8, RZ ;  /* 0x0000000800037824 */ /* 0x000fe200078e00ff */
[----:B------:R-:W-:Y:S02]  /*02e0*/  LOP3.LUT R143, R143, 0x100, R6, 0xf8, !PT ;  /* 0x000001008f8f7812 */ /* 0x000fe400078ef806 */
[----:B------:R-:W-:Y:S02]  /*02f0*/  SHF.R.U32.HI R6, RZ, 0x1, R0 ;  /* 0x00000001ff067819 */ /* 0x000fe40000011600 */
[----:B------:R-:W-:-:S02]  /*0300*/  LOP3.LUT R4, R4, 0x18, RZ, 0xc0, !PT ;  /* 0x0000001804047812 */ /* 0x000fc400078ec0ff */
[----:B------:R-:W-:Y:S02]  /*0310*/  LOP3.LUT R144, R144, R7, RZ, 0xfc, !PT ;  /* 0x0000000790907212 */ /* 0x000fe400078efcff */
[----:B------:R-:W-:Y:S02]  /*0320*/  SHF.R.U32.HI R146, RZ, 0x2, R0 ;  /* 0x00000002ff927819 */ /* 0x000fe40000011600 */
[----:B------:R-:W-:Y:S02]  /*0330*/  LOP3.LUT R7, R6, 0x30, RZ, 0xc0, !PT ;  /* 0x0000003006077812 */ /* 0x000fe400078ec0ff */
[----:B------:R-:W-:Y:S02]  /*0340*/  LOP3.LUT R9, R3, 0xd8, RZ, 0xc0, !PT ;  /* 0x000000d803097812 */ /* 0x000fe400078ec0ff */
[----:B------:R-:W-:Y:S02]  /*0350*/  LOP3.LUT R141, R4, 0xc0, R5, 0xf8, !PT ;  /* 0x000000c0048d7812 */ /* 0x000fe400078ef805 */
[----:B------:R-:W-:-:S02]  /*0360*/  LOP3.LUT R146, R7, 0x7, R146, 0xf8, !PT ;  /* 0x0000000707927812 */ /* 0x000fc400078ef892 */
[C---:B------:R-:W-:Y:S02]  /*0370*/  LOP3.LUT P3, RZ, R0.reuse, 0x2, RZ, 0xc0, !PT ;  /* 0x0000000200ff7812 */ /* 0x040fe4000786c0ff */
[C---:B------:R-:W-:Y:S02]  /*0380*/  LOP3.LUT P2, RZ, R0.reuse, 0x4, RZ, 0xc0, !PT ;  /* 0x0000000400ff7812 */ /* 0x040fe4000784c0ff */
[----:B------:R-:W-:Y:S02]  /*0390*/  LOP3.LUT P1, RZ, R0, 0x8, RZ, 0xc0, !PT ;  /* 0x0000000800ff7812 */ /* 0x000fe4000782c0ff */
[--C-:B------:R-:W-:Y:S02]  /*03a0*/  LOP3.LUT R150, R9, 0x18, R0.reuse, 0x78, !PT ;  /* 0x0000001809967812 */ /* 0x100fe400078e7800 */
[--C-:B------:R-:W-:Y:S02]  /*03b0*/  LOP3.LUT R7, R7, 0x8, R0.reuse, 0xf8, !PT ;  /* 0x0000000807077812 */ /* 0x100fe400078ef800 */
[----:B------:R-:W-:-:S02]  /*03c0*/  LOP3.LUT R0, R141, 0x8, R0, 0x78, !PT ;  /* 0x000000088d007812 */ /* 0x000fc400078e7800 */
[----:B------:R-:W-:Y:S02]  /*03d0*/  LOP3.LUT R8, R140, 0x1c0, RZ, 0xc0, !PT ;  /* 0x000001c08c087812 */ /* 0x000fe400078ec0ff */
[----:B------:R-:W-:Y:S02]  /*03e0*/  LOP3.LUT R143, R143, R0, RZ, 0xfc, !PT ;  /* 0x000000008f8f7212 */ /* 0x000fe400078efcff */
[----:B------:R-:W-:Y:S02]  /*03f0*/  LOP3.LUT R139, R8, 0x38, R3, 0xf8, !PT ;  /* 0x00000038088b7812 */ /* 0x000fe400078ef803 */
[----:B------:R-:W-:Y:S02]  /*0400*/  LOP3.LUT R0, R140, 0x200, RZ, 0xc0, !PT ;  /* 0x000002008c007812 */ /* 0x000fe400078ec0ff */
[----:B------:R-:W-:Y:S02]  /*0410*/  LOP3.LUT R139, R139, 0x8, R6, 0x78, !PT ;  /* 0x000000088b8b7812 */ /* 0x000fe400078e7806 */
[----:B------:R-:W-:-:S02]  /*0420*/  LOP3.LUT R0, R0, 0xc00, R5, 0xf8, !PT ;  /* 0x00000c0000007812 */ /* 0x000fc400078ef805 */
[----:B------:R-:W-:Y:S02]  /*0430*/  LOP3.LUT R141, R141, 0x8, R6, 0x78, !PT ;  /* 0x000000088d8d7812 */ /* 0x000fe400078e7806 */
[----:B------:R-:W-:Y:S02]  /*0440*/  LOP3.LUT R139, R0, R139, RZ, 0xfc, !PT ;  /* 0x0000008b008b7212 */ /* 0x000fe400078efcff */
[----:B------:R-:W-:Y:S02]  /*0450*/  LOP3.LUT R141, R2, R141, RZ, 0xfc, !PT ;  /* 0x0000008d028d7212 */ /* 0x000fe400078efcff */
[----:B------:R-:W-:Y:S02]  /*0460*/  LEA R139, R139, UR6, 0x1 ;  /* 0x000000068b8b7c11 */ /* 0x000fe4000f8e08ff */
[----:B------:R-:W-:Y:S02]  /*0470*/  LOP3.LUT R144, R144, 0xc0, R5, 0xf8, !PT ;  /* 0x000000c090907812 */ /* 0x000fe400078ef805 */
[----:B------:R-:W-:Y:S01]  /*0480*/  LOP3.LUT R2, R7, 0x1c0, R140, 0xf8, !PT ;  /* 0x000001c007027812 */ /* 0x000fe200078ef88c */
[----:B------:R-:W-:Y:S01]  /*0490*/  VIADD R0, R139, 0xa000 ;  /* 0x0000a0008b007836 */ /* 0x000fe20000000000 */
[----:B------:R-:W-:Y:S01]  /*04a0*/  LEA R149, R149, UR8, 0x1 ;  /* 0x0000000895957c11 */ /* 0x000fe2000f8e08ff */
[----:B------:R-:W-:Y:S01]  /*04b0*/  VIADD R138, R139, 0xa040 ;  /* 0x0000a0408b8a7836 */ /* 0x000fe20000000000 */
[--C-:B------:R-:W-:Y:S01]  /*04c0*/  LOP3.LUT R150, R150, 0x1f20, R3.reuse, 0xf8, !PT ;  /* 0x00001f2096967812 */ /* 0x100fe200078ef803 */
[----:B------:R-:W-:Y:S01]  /*04d0*/  @P2 VIADD R138, R0, 0xffffffc0 ;  /* 0xffffffc0008a2836 */ /* 0x000fe20000000000 */
[----:B------:R-:W-:Y:S01]  /*04e0*/  SEL R0, R142, 0xffffffe0, !P1 ;  /* 0xffffffe08e007807 */ /* 0x000fe20004800000 */
[C---:B------:R-:W-:Y:S01]  /*04f0*/  VIADD R151, R149.reuse, 0x40 ;  /* 0x0000004095977836 */ /* 0x040fe20000000000 */
[----:B------:R-:W-:Y:S01]  /*0500*/  LOP3.LUT R144, R144, R4, RZ, 0x3c, !PT ;  /* 0x0000000490907212 */ /* 0x000fe200078e3cff */
[C---:B------:R-:W-:Y:S01]  /*0510*/  @P0 VIADD R151, R149.reuse, 0xffffffc0 ;  /* 0xffffffc095970836 */ /* 0x040fe20000000000 */
[----:B------:R-:W-:Y:S01]  /*0520*/  LOP3.LUT R3, R2, 0x38, R3, 0x78, !PT ;  /* 0x0000003802037812 */ /* 0x000fe200078e7803 */
[----:B------:R-:W-:Y:S01]  /*0530*/  IMAD.IADD R153, R149, 0x1, R0 ;  /* 0x0000000195997824 */ /* 0x000fe200078e0200 */
[----:B------:R-:W-:Y:S01]  /*0540*/  LOP3.LUT R140, R140, 0x400, RZ, 0xc0, !PT ;  /* 0x000004008c8c7812 */ /* 0x000fe200078ec0ff */
[----:B------:R-:W-:Y:S01]  /*0550*/  IMAD.IADD R155, R0, 0x1, R151 ;  /* 0x00000001009b7824 */ /* 0x000fe200078e0297 */
[----:B------:R-:W-:-:S02]  /*0560*/  SEL R2, R142, 0xffffffe0, !P3 ;  /* 0xffffffe08e027807 */ /* 0x000fc40005800000 */
[----:B------:R-:W-:Y:S01]  /*0570*/  SEL R142, R142, 0xffffffe0, !P2 ;  /* 0xffffffe08e8e7807 */ /* 0x000fe20005000000 */
[----:B------:R-:W-:Y:S01]  /*0580*/  IMAD R140, R3, 0x2, R140 ;  /* 0x00000002038c7824 */ /* 0x000fe200078e028c */
[----:B------:R-:W-:Y:S01]  /*0590*/  LEA R141, R141, UR6, 0x1 ;  /* 0x000000068d8d7c11 */ /* 0x000fe2000f8e08ff */
[----:B------:R-:W-:Y:S01]  /*05a0*/  IMAD.IADD R3, R2, 0x1, R139 ;  /* 0x0000000102037824 */ /* 0x000fe200078e028b */
[----:B------:R-:W-:Y:S01]  /*05b0*/  SEL R128, R128, 0xfffffff0, !P2 ;  /* 0xfffffff080807807 */ /* 0x000fe20005000000 */
[----:B------:R-:W-:Y:S01]  /*05c0*/  IMAD.IADD R2, R2, 0x1, R138 ;  /* 0x0000000102027824 */ /* 0x000fe200078e028a */
[----:B------:R-:W-:Y:S01]  /*05d0*/  LEA R143, R143, UR5, 0x1 ;  /* 0x000000058f8f7c11 */ /* 0x000fe2000f8e08ff */
[--C-:B------:R-:W-:Y:S01]  /*05e0*/  IMAD.IADD R141, R141, 0x1, R142.reuse ;  /* 0x000000018d8d7824 */ /* 0x100fe200078e028e */
[----:B------:R-:W-:Y:S01]  /*05f0*/  LOP3.LUT R144, R144, 0x120, R5, 0xf8, !PT ;  /* 0x0000012090907812 */ /* 0x000fe200078ef805 */
[----:B------:R-:W-:Y:S01]  /*0600*/  IMAD.IADD R154, R128, 0x1, R153 ;  /* 0x00000001809a7824 */ /* 0x000fe200078e0299 */
[----:B------:R-:W-:Y:S01]  /*0610*/  LEA R150, R150, UR6, 0x1 ;  /* 0x0000000696967c11 */ /* 0x000fe2000f8e08ff */
[----:B------:R-:W-:Y:S01]  /*0620*/  IMAD.IADD R142, R143, 0x1, R142 ;  /* 0x000000018f8e7824 */ /* 0x000fe200078e028e */
[----:B------:R-:W-:Y:S01]  /*0630*/  LEA R144, R144, UR6, 0x1 ;  /* 0x0000000690907c11 */ /* 0x000fe2000f8e08ff */
[----:B------:R-:W-:Y:S01]  /*0640*/  IMAD.IADD R152, R128, 0x1, R151 ;  /* 0x0000000180987824 */ /* 0x000fe200078e0297 */
[----:B---3--:R-:W-:-:S06]  /*0650*/  UMOV UR5, URZ ;  /* 0x000000ff00057c82 */ /* 0x008fcc0008000000 */
.L_x_613:
[----:B-1----:R-:W1:Y:S01]  /*0660*/  LDC.64 R6, c[0x0][0x470] ;  /* 0x00011c00ff067b82 */ /* 0x002e620000000a00 */
[----:B------:R-:W-:-:S07]  /*0670*/  IMAD.MOV.U32 R23, RZ, RZ, RZ ;  /* 0x000000ffff177224 */ /* 0x000fce00078e00ff */
[----:B------:R-:W2:Y:S01]  /*0680*/  LDC.64 R4, c[0x0][0x478] ;  /* 0x00011e00ff047b82 */ /* 0x000ea20000000a00 */
[----:B-1----:R-:W-:-:S04]  /*0690*/  ISETP.NE.U32.AND P3, PT, R6, RZ, PT ;  /* 0x000000ff0600720c */ /* 0x002fc80003f65070 */
[----:B------:R-:W-:Y:S02]  /*06a0*/  ISETP.NE.AND.EX P3, PT, R7, RZ, PT, P3 ;  /* 0x000000ff0700720c */ /* 0x000fe40003f65330 */
[----:B--2---:R-:W-:-:S04]  /*06b0*/  ISETP.NE.U32.AND P2, PT, R4, RZ, PT ;  /* 0x000000ff0400720c */ /* 0x004fc80003f45070 */
[----:B------:R-:W-:-:S07]  /*06c0*/  ISETP.NE.AND.EX P2, PT, R5, RZ, PT, P2 ;  /* 0x000000ff0500720c */ /* 0x000fce0003f45320 */
[----:B------:R-:W-:-:S04]  /*06d0*/  @P3 LEA R8, P1, R148, R6, 0x2 ;  /* 0x0000000694083211 */ /* 0x000fc800078210ff */
[C---:B------:R-:W-:Y:S02]  /*06e0*/  @P3 LEA.HI.X R9, R148.reuse, R7, RZ, 0x2, P1 ;  /* 0x0000000794093211 */ /* 0x040fe400008f14ff */
[----:B------:R-:W-:-:S03]  /*06f0*/  @P2 LEA R10, P0, R148, R4, 0x2 ;  /* 0x00000004940a2211 */ /* 0x000fc600078010ff */
[----:B------:R-:W2:Y:S01]  /*0700*/  @P3 LDG.E R23, desc[UR20][R8.64] ;  /* 0x0000001408173981 */ /* 0x000ea2000c1e1900 */
[----:B------:R-:W1:Y:S01]  /*0710*/  @!P2 LDC.64 R6, c[0x0][0x488] ;  /* 0x00012200ff06ab82 */ /* 0x000e620000000a00 */
[----:B------:R-:W-:-:S05]  /*0720*/  @P2 LEA.HI.X R11, R148, R5, RZ, 0x2, P0 ;  /* 0x00000005940b2211 */ /* 0x000fca00000f14ff */
[----:B------:R-:W3:Y:S02]  /*0730*/  @P2 LDG.E R0, desc[UR20][R10.64] ;  /* 0x000000140a002981 */ /* 0x000ee4000c1e1900 */
[----:B------:R-:W4:Y:S01]  /*0740*/  @!P2 LDC.64 R4, c[0x0][0x438] ;  /* 0x00010e00ff04ab82 */ /* 0x000f220000000a00 */
[----:B-1----:R-:W-:-:S04]  /*0750*/  @!P2 ISETP.NE.U32.AND P0, PT, R6, RZ, PT ;  /* 0x000000ff0600a20c */ /* 0x002fc80003f05070 */
[----:B------:R-:W-:-:S04]  /*0760*/  @!P2 ISETP.NE.AND.EX P0, PT, R7, RZ, PT, P0 ;  /* 0x000000ff0700a20c */ /* 0x000fc80003f05300 */
[----:B----4-:R-:W-:Y:S01]  /*0770*/  @!P2 SEL R5, R5, RZ, P0 ;  /* 0x000000ff0505a207 */ /* 0x010fe20000000000 */
[----:B------:R-:W-:-:S03]  /*0780*/  USHF.L.U32 UR19, UR7, 0x7, URZ ;  /* 0x0000000707137899 */ /* 0x000fc600080006ff */
        /* <DEDUP_REMOVED lines=8> */
[----:B------:R-:W2:Y:S01]  /*0810*/  LDCU UR22, c[0x0][0x434] ;  /* 0x00008680ff1677ac */ /* 0x000ea20008000800 */
[----:B------:R-:W-:Y:S01]  /*0820*/  SHF.L.U32 R19, R148, 0x7, RZ ;  /* 0x0000000794137819 */ /* 0x000fe200000006ff */
[----:B------:R-:W3:Y:S05]  /*0830*/  LDCU.U8 UR27, c[0x0][0x5f0] ;  /* 0x0000be00ff1b77ac */ /* 0x000eea0008000000 */
[----:B------:R-:W4:Y:S01]  /*0840*/  LDC.U8 R5, c[0x0][0x548] ;  /* 0x00015200ff057b82 */ /* 0x000f220000000000 */
[----:B--2---:R-:W-:-:S04]  /*0850*/  UIADD3 UR9, UPT, UPT, UR22, 0x7f, URZ ;  /* 0x0000007f16097890 */ /* 0x004fc8000fffe0ff */
[----:B------:R-:W-:Y:S01]  /*0860*/  USHF.R.S32.HI UR8, URZ, 0x1f, UR9 ;  /* 0x0000001fff087899 */ /* 0x000fe20008011409 */
[-C--:B-1----:R-:W-:Y:S02]  /*0870*/  IABS R7, R0.reuse ;  /* 0x0000000000077213 */ /* 0x082fe40000000000 */
[----:B------:R-:W-:Y:S01]  /*0880*/  ISETP.NE.AND P3, PT, R0, RZ, PT ;  /* 0x000000ff0000720c */ /* 0x000fe20003f65270 */
[----:B------:R-:W-:Y:S01]  /*0890*/  ULEA.HI UR8, UR8, UR9, URZ, 0x7 ;  /* 0x0000000908087291 */ /* 0x000fe2000f8f38ff */
[----:B------:R-:W1:Y:S03]  /*08a0*/  I2F.RP R10, R7 ;  /* 0x00000007000a7306 */ /* 0x000e660000209400 */
[----:B------:R-:W-:Y:S01]  /*08b0*/  USHF.R.S32.HI UR25, URZ, 0x7, UR8 ;  /* 0x00000007ff197899 */ /* 0x000fe20008011408 */
[----:B----4-:R-:W-:Y:S02]  /*08c0*/  ISETP.NE.AND P0, PT, R5, RZ, PT ;  /* 0x000000ff0500720c */ /* 0x010fe40003f05270 */
[----:B------:R-:W-:-:S04]  /*08d0*/  LOP3.LUT R5, R147, R0, RZ, 0x3c, !PT ;  /* 0x0000000093057212 */ /* 0x000fc800078e3cff */
[----:B------:R-:W-:Y:S01]  /*08e0*/  ISETP.GE.AND P1, PT, R5, RZ, PT ;  /* 0x000000ff0500720c */ /* 0x000fe20003f26270 */
[----:B-1----:R-:W1:Y:S02]  /*08f0*/  MUFU.RCP R8, R10 ;  /* 0x0000000a00087308 */ /* 0x002e640000001000 */
[----:B-1----:R-:W-:-:S06]  /*0900*/  VIADD R8, R8, 0xffffffe ;  /* 0x0ffffffe08087836 */ /* 0x002fcc0000000000 */
[----:B------:R-:W1:Y:S02]  /*0910*/  F2I.FTZ.U32.TRUNC.NTZ R9, R8 ;  /* 0x0000000800097305 */ /* 0x000e64000021f000 */
[----:B-1----:R-:W-:Y:S01]  /*0920*/  IMAD.MOV R4, RZ, RZ, -R9 ;  /* 0x000000ffff047224 */ /* 0x002fe200078e0a09 */
[----:B------:R-:W-:-:S03]  /*0930*/  MOV R8, RZ ;  /* 0x000000ff00087202 */ /* 0x000fc60000000f00 */
[----:B------:R-:W-:Y:S01]  /*0940*/  IMAD R6, R4, R7, RZ ;  /* 0x0000000704067224 */ /* 0x000fe200078e02ff */
[----:B------:R-:W-:-:S03]  /*0950*/  IABS R4, R147 ;  /* 0x0000009300047213 */ /* 0x000fc60000000000 */
[----:B------:R-:W-:Y:S02]  /*0960*/  IMAD.HI.U32 R9, R9, R6, R8 ;  /* 0x0000000609097227 */ /* 0x000fe400078e0008 */
[----:B------:R-:W1:Y:S04]  /*0970*/  @P0 LDC R6, c[0x0][0x454] ;  /* 0x00011500ff060b82 */ /* 0x000e680000000800 */
[----:B------:R-:W-:-:S04]  /*0980*/  IMAD.HI.U32 R26, R9, R4, RZ ;  /* 0x00000004091a7227 */ /* 0x000fc800078e00ff */
[----:B------:R-:W-:-:S04]  /*0990*/  IMAD.MOV R8, RZ, RZ, -R26 ;  /* 0x000000ffff087224 */ /* 0x000fc800078e0a1a */
[C---:B------:R-:W-:Y:S02]  /*09a0*/  IMAD R8, R7.reuse, R8, R4 ;  /* 0x0000000807087224 */ /* 0x040fe400078e0204 */
[----:B------:R-:W2:Y:S03]  /*09b0*/  @!P0 LDC R4, c[0x0][0x3e0] ;  /* 0x0000f800ff048b82 */ /* 0x000ea60000000800 */
[----:B------:R-:W-:Y:S01]  /*09c0*/  ISETP.GT.U32.AND P2, PT, R7, R8, PT ;  /* 0x000000080700720c */ /* 0x000fe20003f44070 */
[----:B-1----:R-:W-:-:S04]  /*09d0*/  @P0 IMAD R5, R147, R6, RZ ;  /* 0x0000000693050224 */ /* 0x002fc800078e02ff */
[----:B------:R-:W-:-:S08]  /*09e0*/  @P0 IMAD R5, R148, UR22, R5 ;  /* 0x0000001694050c24 */ /* 0x000fd0000f8e0205 */
[-C--:B------:R-:W-:Y:S01]  /*09f0*/  @!P2 IADD3 R8, PT, PT, R8, -R7.reuse, RZ ;  /* 0x800000070808a210 */ /* 0x080fe20007ffe0ff */
[----:B------:R-:W-:Y:S01]  /*0a00*/  @!P2 VIADD R26, R26, 0x1 ;  /* 0x000000011a1aa836 */ /* 0x000fe20000000000 */
[----:B------:R-:W-:Y:S02]  /*0a10*/  @P0 R2UR UR24, R5 ;  /* 0x00000000051802ca */ /* 0x000fe400000e0000 */
[----:B------:R-:W-:Y:S01]  /*0a20*/  ISETP.GE.U32.AND P4, PT, R8, R7, PT ;  /* 0x000000070800720c */ /* 0x000fe20003f86070 */
[----:B--2---:R-:W-:-:S04]  /*0a30*/  @!P0 IMAD R4, R148, R4, R147 ;  /* 0x0000000494048224 */ /* 0x004fc800078e0293 */
[----:B------:R-:W-:-:S05]  /*0a40*/  @!P0 IMAD R4, R4, UR22, RZ ;  /* 0x0000001604048c24 */ /* 0x000fca000f8e02ff */
[----:B------:R-:W-:-:S03]  /*0a50*/  @!P0 R2UR UR24, R4 ;  /* 0x00000000041882ca */ /* 0x000fc600000e0000 */
[----:B------:R-:W-:-:S05]  /*0a60*/  @P4 IADD3 R26, PT, PT, R26, 0x1, RZ ;  /* 0x000000011a1a4810 */ /* 0x000fca0007ffe0ff */
[----:B------:R-:W-:Y:S01]  /*0a70*/  @!P1 IMAD.MOV R26, RZ, RZ, -R26 ;  /* 0x000000ffff1a9224 */ /* 0x000fe200078e0a1a */
[----:B------:R-:W-:-:S04]  /*0a80*/  @!P3 LOP3.LUT R26, RZ, R0, RZ, 0x33, !PT ;  /* 0x00000000ff1ab212 */ /* 0x000fc800078e33ff */
[----:B------:R-:W-:Y:S01]  /*0a90*/  SHF.R.S32.HI R17, RZ, 0x1f, R26 ;  /* 0x0000001fff117819 */ /* 0x000fe2000001141a */
[----:B---3--:R-:W-:Y:S06]  /*0aa0*/  @!P0 BRA `(.L_x_607) ;  /* 0x0000000000208947 */ /* 0x008fec0003800000 */
        /* <DEDUP_REMOVED lines=8> */
.L_x_607:
[----:B------:R-:W1:Y:S08]  /*0b30*/  LDC R0, c[0x0][0x3e0] ;  /* 0x0000f800ff007b82 */ /* 0x000e700000000800 */
[----:B------:R-:W2:Y:S01]  /*0b40*/  LDC R21, c[0x0][0x444] ;  /* 0x00011100ff157b82 */ /* 0x000ea20000000800 */
[----:B-1----:R-:W-:-:S04]  /*0b50*/  IMAD R0, R148, R0, R147 ;  /* 0x0000000094007224 */ /* 0x002fc800078e0293 */
[----:B--2---:R-:W-:-:S05]  /*0b60*/  IMAD R0, R0, R21, RZ ;  /* 0x0000001500007224 */ /* 0x004fca00078e02ff */
[----:B------:R-:W-:-:S15]  /*0b70*/  R2UR UR23, R0 ;  /* 0x00000000001772ca */ /* 0x000fde00000e0000 */
.L_x_608:
[----:B------:R-:W1:Y:S01]  /*0b80*/  S2R R13, SR_TID.X ;  /* 0x00000000000d7919 */ /* 0x000e620000002100 */
[----:B------:R-:W2:Y:S01]  /*0b90*/  LDCU.64 UR14, c[0x0][0x588] ;  /* 0x0000b100ff0e77ac */ /* 0x000ea20008000a00 */
[----:B------:R-:W-:Y:S01]  /*0ba0*/  IMAD.MOV.U32 R31, RZ, RZ, RZ ;  /* 0x000000ffff1f7224 */ /* 0x000fe200078e00ff */
[----:B------:R-:W3:Y:S01]  /*0bb0*/  LDC.64 R10, c[0x0][0x590] ;  /* 0x00016400ff0a7b82 */ /* 0x000ee20000000a00 */
[----:B------:R-:W-:Y:S01]  /*0bc0*/  SHF.R.S32.HI R4, RZ, 0x1f, R23 ;  /* 0x0000001fff047819 */ /* 0x000fe20000011417 */
[----:B------:R-:W4:Y:S01]  /*0bd0*/  LDCU.64 UR10, c[0x0][0x3d0] ;  /* 0x00007a00ff0a77ac */ /* 0x000f220008000a00 */
[----:B------:R-:W5:Y:S01]  /*0be0*/  S2R R162, SR_TID.X ;  /* 0x0000000000a27919 */ /* 0x000f620000002100 */
[----:B------:R-:W-:Y:S01]  /*0bf0*/  SHF.R.S32.HI R15, RZ, 0x1f, R21 ;  /* 0x0000001fff0f7819 */ /* 0x000fe20000011415 */
[----:B------:R-:W-:Y:S01]  /*0c00*/  IMAD.WIDE.U32 R20, R148, R21, RZ ;  /* 0x0000001594147225 */ /* 0x000fe200078e00ff */
[----:B------:R-:W2:Y:S01]  /*0c10*/  LDCU.64 UR12, c[0x0][0x3a0] ;  /* 0x00007400ff0c77ac */ /* 0x000ea20008000a00 */
[----:B------:R-:W-:Y:S01]  /*0c20*/  R2UR UR29, R4 ;  /* 0x00000000041d72ca */ /* 0x000fe200000e0000 */
[----:B------:R-:W2:Y:S01]  /*0c30*/  LDC R9, c[0x0][0x3e0] ;  /* 0x0000f800ff097b82 */ /* 0x000ea20000000800 */
[----:B------:R-:W-:Y:S01]  /*0c40*/  IMAD R15, R15, R148, RZ ;  /* 0x000000940f0f7224 */ /* 0x000fe200078e02ff */
[----:B------:R-:W5:Y:S01]  /*0c50*/  LDCU.64 UR8, c[0x0][0x3a8] ;  /* 0x00007500ff0877ac */ /* 0x000f620008000a00 */
[----:B------:R-:W-:-:S02]  /*0c60*/  ISETP.NE.AND P3, PT, RZ, UR27, PT ;  /* 0x0000001bff007c0c */ /* 0x000fc4000bf65270 */
[----:B------:R-:W-:Y:S02]  /*0c70*/  CS2R R94, SRZ ;  /* 0x00000000005e7805 */ /* 0x000fe4000001ff00 */
[----:B------:R-:W-:Y:S01]  /*0c80*/  CS2R R92, SRZ ;  /* 0x00000000005c7805 */ /* 0x000fe2000001ff00 */
[----:B------:R-:W-:Y:S01]  /*0c90*/  UIADD3 UR30, UPT, UPT, UR25, -0x1, URZ ;  /* 0xffffffff191e7890 */ /* 0x000fe2000fffe0ff */
[----:B------:R-:W-:Y:S01]  /*0ca0*/  IADD3 R8, PT, PT, R21, R15, RZ ;  /* 0x0000000f15087210 */ /* 0x000fe20007ffe0ff */
[----:B------:R-:W5:Y:S01]  /*0cb0*/  LDC.64 R6, c[0x0][0x3b0] ;  /* 0x0000ec00ff067b82 */ /* 0x000f620000000a00 */
[----:B------:R-:W5:Y:S01]  /*0cc0*/  LDCU.64 UR32, c[0x0][0x5e8] ;  /* 0x0000bd00ff2077ac */ /* 0x000f620008000a00 */
[----:B------:R-:W-:Y:S02]  /*0cd0*/  CS2R R98, SRZ ;  /* 0x0000000000627805 */ /* 0x000fe4000001ff00 */
[----:B------:R-:W-:Y:S01]  /*0ce0*/  CS2R R96, SRZ ;  /* 0x0000000000607805 */ /* 0x000fe2000001ff00 */
[----:B----4-:R-:W-:Y:S01]  /*0cf0*/  IMAD R5, R17, UR10, RZ ;  /* 0x0000000a11057c24 */ /* 0x010fe2000f8e02ff */
[----:B------:R-:W-:Y:S01]  /*0d00*/  USHF.L.U32 UR28, UR30, 0x7, URZ ;  /* 0x000000071e1c7899 */ /* 0x000fe200080006ff */
[----:B------:R-:W-:Y:S01]  /*0d10*/  CS2R R90, SRZ ;  /* 0x00000000005a7805 */ /* 0x000fe2000001ff00 */
[----:B------:R-:W-:Y:S01]  /*0d20*/  ULOP3.LUT UR30, UR30, 0x80000001, URZ, 0xc0, !UPT ;  /* 0x800000011e1e7892 */ /* 0x000fe2000f8ec0ff */
[----:B------:R-:W-:Y:S01]  /*0d30*/  IMAD R16, R26, UR11, R5 ;  /* 0x0000000b1a107c24 */ /* 0x000fe2000f8e0205 */
[----:B------:R-:W-:Y:S01]  /*0d40*/  USHF.R.S32.HI UR31, URZ, 0x1f, UR28 ;  /* 0x0000001fff1f7899 */ /* 0x000fe2000801141c */
[----:B------:R-:W4:Y:S01]  /*0d50*/  LDC.64 R4, c[0x0][0x598] ;  /* 0x00016600ff047b82 */ /* 0x000f220000000a00 */
[----:B------:R-:W-:Y:S01]  /*0d60*/  UISETP.NE.AND UP1, UPT, UR30, 0x1, UPT ;  /* 0x000000011e00788c */ /* 0x000fe2000bf25270 */
[----:B------:R-:W-:Y:S01]  /*0d70*/  CS2R R88, SRZ ;  /* 0x0000000000587805 */ /* 0x000fe2000001ff00 */
[----:B-1----:R-:W-:Y:S01]  /*0d80*/  IMAD.SHL.U32 R0, R13, 0x8, RZ ;  /* 0x000000080d007824 */ /* 0x002fe200078e00ff */
[----:B------:R-:W-:Y:S01]  /*0d90*/  UIADD3 UR24, UPT, UPT, UR28, UR24, URZ ;  /* 0x000000181c187290 */ /* 0x000fe2000fffe0ff */
[----:B---3--:R-:W-:Y:S01]  /*0da0*/  IMAD R12, R10, UR31, RZ ;  /* 0x0000001f0a0c7c24 */ /* 0x008fe2000f8e02ff */
[----:B--2---:R-:W-:Y:S01]  /*0db0*/  SHF.R.S32.HI R21, RZ, 0x1f, R9 ;  /* 0x0000001fff157819 */ /* 0x004fe20000011409 */
[----:B------:R-:W-:Y:S01]  /*0dc0*/  IMAD R8, R8, R9, RZ ;  /* 0x0000000908087224 */ /* 0x000fe200078e02ff */
[----:B------:R-:W-:Y:S01]  /*0dd0*/  LOP3.LUT R30, R0, 0x18, RZ, 0xc0, !PT ;  /* 0x00000018001e7812 */ /* 0x000fe200078ec0ff */
[----:B------:R-:W-:Y:S01]  /*0de0*/  IMAD R12, R11, UR28, R12 ;  /* 0x0000001c0b0c7c24 */ /* 0x000fe2000f8e020c */
[----:B-----5:R-:W-:Y:S01]  /*0df0*/  LOP3.LUT R180, R162, 0x1f, RZ, 0xc0, !PT ;  /* 0x0000001fa2b47812 */ /* 0x020fe200078ec0ff */
[----:B------:R-:W-:Y:S01]  /*0e00*/  IMAD R8, R21, R20, R8 ;  /* 0x0000001415087224 */ /* 0x000fe200078e0208 */
[----:B------:R-:W-:Y:S01]  /*0e10*/  UIADD3 UR23, UPT, UPT, UR28, UR23, URZ ;  /* 0x000000171c177290 */ /* 0x000fe2000fffe0ff */
[----:B------:R-:W-:Y:S01]  /*0e20*/  IMAD.WIDE.U32 R24, R148, UR14, R30 ;  /* 0x0000000e94187c25 */ /* 0x000fe2000f8e001e */
[----:B------:R-:W-:-:S02]  /*0e30*/  SHF.L.U64.HI R18, R6, 0x6, R7 ;  /* 0x0000000606127819 */ /* 0x000fc40000010207 */
[----:B------:R-:W-:Y:S02]  /*0e40*/  CS2R R86, SRZ ;  /* 0x0000000000567805 */ /* 0x000fe4000001ff00 */
[----:B------:R-:W-:Y:S01]  /*0e50*/  CS2R R84, SRZ ;  /* 0x0000000000547805 */ /* 0x000fe2000001ff00 */
[C---:B------:R-:W-:Y:S01]  /*0e60*/  IMAD R25, R148.reuse, UR15, R25 ;  /* 0x0000000f94197c24 */ /* 0x040fe2000f8e0219 */
[----:B------:R-:W1:Y:S01]  /*0e70*/  LDCU.64 UR14, c[0x0][0x3d8] ;  /* 0x00007b00ff0e77ac */ /* 0x000e620008000a00 */
[C-C-:B------:R-:W-:Y:S01]  /*0e80*/  IMAD.WIDE.U32 R28, R148.reuse, UR12, R30.reuse ;  /* 0x0000000c941c7c25 */ /* 0x140fe2000f8e001e */
[----:B------:R-:W-:Y:S02]  /*0e90*/  CS2R R78, SRZ ;  /* 0x00000000004e7805 */ /* 0x000fe4000001ff00 */
[----:B------:R-:W-:Y:S02]  /*0ea0*/  CS2R R76, SRZ ;  /* 0x00000000004c7805 */ /* 0x000fe4000001ff00 */
[----:B------:R-:W-:Y:S01]  /*0eb0*/  CS2R R82, SRZ ;  /* 0x0000000000527805 */ /* 0x000fe2000001ff00 */
[----:B------:R-:W-:Y:S01]  /*0ec0*/  IMAD.WIDE.U32 R30, R148, UR8, R30 ;  /* 0x00000008941e7c25 */ /* 0x000fe2000f8e001e */
[----:B------:R-:W-:-:S02]  /*0ed0*/  CS2R R80, SRZ ;  /* 0x0000000000507805 */ /* 0x000fc4000001ff00 */
[----:B------:R-:W-:Y:S02]  /*0ee0*/  CS2R R74, SRZ ;  /* 0x00000000004a7805 */ /* 0x000fe4000001ff00 */
[----:B------:R-:W-:Y:S01]  /*0ef0*/  CS2R R72, SRZ ;  /* 0x0000000000487805 */ /* 0x000fe2000001ff00 */
[C---:B------:R-:W-:Y:S01]  /*0f00*/  IMAD R29, R148.reuse, UR13, R29 ;  /* 0x0000000d941d7c24 */ /* 0x040fe2000f8e021d */
[----:B------:R-:W2:Y:S01]  /*0f10*/  LDCU.64 UR12, c[0x0][0x3c8] ;  /* 0x00007900ff0c77ac */ /* 0x000ea20008000a00 */
[----:B------:R-:W-:Y:S01]  /*0f20*/  IMAD R31, R148, UR9, R31 ;  /* 0x00000009941f7c24 */ /* 0x000fe2000f8e021f */
[----:B------:R-:W-:Y:S01]  /*0f30*/  CS2R R70, SRZ ;  /* 0x0000000000467805 */ /* 0x000fe2000001ff00 */
[----:B------:R-:W-:Y:S01]  /*0f40*/  IMAD.WIDE.U32 R28, R26, UR10, R28 ;  /* 0x0000000a1a1c7c25 */ /* 0x000fe2000f8e001c */
[----:B------:R-:W3:Y:S01]  /*0f50*/  LDCU.64 UR10, c[0x0][0x398] ;  /* 0x00007300ff0a77ac */ /* 0x000ee20008000a00 */
[----:B------:R-:W-:Y:S02]  /*0f60*/  CS2R R68, SRZ ;  /* 0x0000000000447805 */ /* 0x000fe4000001ff00 */
[----:B------:R-:W-:Y:S01]  /*0f70*/  IMAD.WIDE.U32 R24, R10, UR28, R24 ;  /* 0x0000001c0a187c25 */ /* 0x000fe2000f8e0018 */
[----:B------:R-:W5:Y:S03]  /*0f80*/  LDCU.64 UR8, c[0x0][0x550] ;  /* 0x0000aa00ff0877ac */ /* 0x000f660008000a00 */
[----:B-1----:R-:W-:Y:S01]  /*0f90*/  IMAD R17, R17, UR14, RZ ;  /* 0x0000000e11117c24 */ /* 0x002fe2000f8e02ff */
[----:B------:R-:W-:Y:S01]  /*0fa0*/  IADD3 R25, PT, PT, R25, R12, RZ ;  /* 0x0000000c19197210 */ /* 0x000fe20007ffe0ff */
[----:B------:R-:W-:Y:S01]  /*0fb0*/  UIMAD.WIDE UR32, UR23, 0x4, UR32 ;  /* 0x00000004172078a5 */ /* 0x000fe2000f8e0220 */
[----:B------:R-:W1:Y:S01]  /*0fc0*/  S2R R12, SR_CTAID.X ;  /* 0x00000000000c7919 */ /* 0x000e620000002500 */
[----:B------:R-:W-:-:S02]  /*0fd0*/  IMAD R14, R26, UR15, R17 ;  /* 0x0000000f1a0e7c24 */ /* 0x000fc4000f8e0211 */
[----:B------:R-:W-:Y:S01]  /*0fe0*/  IMAD.WIDE.U32 R26, R26, UR14, R30 ;  /* 0x0000000e1a1a7c25 */ /* 0x000fe2000f8e001e */
[----:B------:R-:W2:Y:S03]  /*0ff0*/  LDCU UR14, c[0x0][0x44c] ;  /* 0x00008980ff0e77ac */ /* 0x000ea60008000800 */
[----:B------:R-:W-:Y:S02]  /*1000*/  IMAD.IADD R15, R27, 0x1, R14 ;  /* 0x000000011b0f7824 */ /* 0x000fe400078e020e */
[----:B------:R-:W-:Y:S02]  /*1010*/  IMAD.MOV.U32 R14, RZ, RZ, R26 ;  /* 0x000000ffff0e7224 */ /* 0x000fe400078e001a */
[----:B----4-:R-:W-:-:S04]  /*1020*/  IMAD.WIDE.U32 R24, R147, R4, R24 ;  /* 0x0000000493187225 */ /* 0x010fc800078e0018 */
[----:B------:R-:W-:Y:S02]  /*1030*/  IMAD R4, R6, UR31, RZ ;  /* 0x0000001f06047c24 */ /* 0x000fe4000f8e02ff */
[----:B------:R-:W-:-:S04]  /*1040*/  IMAD.WIDE.U32 R26, R20, R9, RZ ;  /* 0x00000009141a7225 */ /* 0x000fc800078e00ff */
[----:B------:R-:W-:Y:S01]  /*1050*/  IMAD.IADD R17, R29, 0x1, R16 ;  /* 0x000000011d117824 */ /* 0x000fe200078e0210 */
[----:B------:R-:W-:Y:S01]  /*1060*/  IADD3 R8, PT, PT, R27, R8, RZ ;  /* 0x000000081b087210 */ /* 0x000fe20007ffe0ff */
[----:B------:R-:W-:Y:S01]  /*1070*/  IMAD.MOV.U32 R16, RZ, RZ, R28 ;  /* 0x000000ffff107224 */ /* 0x000fe200078e001c */
[----:B--2---:R-:W-:Y:S01]  /*1080*/  USHF.R.S32.HI UR15, URZ, 0x1f, UR14 ;  /* 0x0000001fff0f7899 */ /* 0x004fe2000801140e */
[----:B------:R-:W-:-:S04]  /*1090*/  IMAD.WIDE.U32 R30, R6, UR28, RZ ;  /* 0x0000001c061e7c25 */ /* 0x000fc8000f8e00ff */
[----:B------:R-:W-:Y:S01]  /*10a0*/  IMAD R4, R7, UR28, R4 ;  /* 0x0000001c07047c24 */ /* 0x000fe2000f8e0204 */
[----:B------:R-:W-:Y:S01]  /*10b0*/  LOP3.LUT R30, R30, 0x18, R0, 0xf8, !PT ;  /* 0x000000181e1e7812 */ /* 0x000fe200078ef800 */
[----:B------:R-:W-:Y:S01]  /*10c0*/  IMAD R28, R147, UR14, RZ ;  /* 0x0000000e931c7c24 */ /* 0x000fe2000f8e02ff */
[----:B------:R-:W-:Y:S01]  /*10d0*/  SHF.R.U32.HI R0, RZ, 0x2, R162 ;  /* 0x00000002ff007819 */ /* 0x000fe200000116a2 */
[----:B------:R-:W-:Y:S02]  /*10e0*/  IMAD.IADD R31, R31, 0x1, R4 ;  /* 0x000000011f1f7824 */ /* 0x000fe400078e0204 */
[----:B------:R-:W-:Y:S01]  /*10f0*/  IMAD R25, R147, R5, R25 ;  /* 0x0000000593197224 */ /* 0x000fe200078e0219 */
[----:B------:R-:W-:Y:S01]  /*1100*/  SHF.R.S32.HI R29, RZ, 0x1f, R28 ;  /* 0x0000001fff1d7819 */ /* 0x000fe2000001141c */
[----:B------:R-:W-:Y:S01]  /*1110*/  IMAD R20, R8, UR14, RZ ;  /* 0x0000000e08147c24 */ /* 0x000fe2000f8e02ff */
[----:B------:R-:W2:Y:S01]  /*1120*/  LDC.64 R4, c[0x0][0x460] ;  /* 0x00011800ff047b82 */ /* 0x000ea20000000a00 */
[----:B---3--:R-:W-:Y:S01]  /*1130*/  IMAD.WIDE.U32 R30, R148, UR10, R30 ;  /* 0x0000000a941e7c25 */ /* 0x008fe2000f8e001e */
[----:B------:R-:W-:-:S03]  /*1140*/  SHF.L.U64.HI R8, R10, 0x6, R11 ;  /* 0x000000060a087819 */ /* 0x000fc6000001020b */
[----:B------:R-:W-:-:S04]  /*1150*/  IMAD.WIDE.U32 R28, R26, UR14, R28 ;  /* 0x0000000e1a1c7c25 */ /* 0x000fc8000f8e001c */
[----:B------:R-:W-:Y:S01]  /*1160*/  IMAD R20, R26, UR15, R20 ;  /* 0x0000000f1a147c24 */ /* 0x000fe2000f8e0214 */
[----:B------:R-:W-:Y:S01]  /*1170*/  USEL UR15, URZ, 0x2000, UP1 ;  /* 0x00002000ff0f7887 */ /* 0x000fe20008800000 */
[----:B------:R-:W-:-:S03]  /*1180*/  IMAD.WIDE.U32 R26, R0, R10, R24 ;  /* 0x0000000a001a7225 */ /* 0x000fc600078e0018 */
[----:B------:R-:W-:Y:S01]  /*1190*/  IADD3 R21, PT, PT, R29, R20, RZ ;  /* 0x000000141d157210 */ /* 0x000fe20007ffe0ff */
[----:B------:R-:W-:Y:S01]  /*11a0*/  IMAD R31, R148, UR11, R31 ;  /* 0x0000000b941f7c24 */ /* 0x000fe2000f8e021f */
[----:B-----5:R-:W-:Y:S01]  /*11b0*/  LEA R168, P0, R26, UR8, 0x1 ;  /* 0x000000081aa87c11 */ /* 0x020fe2000f8008ff */
[----:B------:R-:W-:Y:S01]  /*11c0*/  IMAD R11, R0, R11, R27 ;  /* 0x0000000b000b7224 */ /* 0x000fe200078e021b */
[----:B------:R-:W3:Y:S01]  /*11d0*/  LDCU.64 UR10, c[0x0][0x380] ;  /* 0x00007000ff0a77ac */ /* 0x000ee20008000a00 */
[----:B------:R-:W-:Y:S01]  /*11e0*/  IMAD.SHL.U32 R25, R10, 0x40, RZ ;  /* 0x000000400a197824 */ /* 0x000fe200078e00ff */
[----:B------:R-:W-:Y:S01]  /*11f0*/  IADD3 R177, PT, PT, R150, UR15, RZ ;  /* 0x0000000f96b17c10 */ /* 0x000fe2000fffe0ff */
[----:B------:R-:W-:Y:S01]  /*1200*/  IMAD.WIDE.U32 R30, R147, UR12, R30 ;  /* 0x0000000c931e7c25 */ /* 0x000fe2000f8e001e */
[----:B------:R-:W-:Y:S01]  /*1210*/  LEA.HI.X R169, R26, UR9, R11, 0x1, P0 ;  /* 0x000000091aa97c11 */ /* 0x000fe200080f0c0b */
[----:B------:R-:W-:Y:S01]  /*1220*/  @P3 BAR.SYNC.DEFER_BLOCKING 0x0 ;  /* 0x0000000000003b1d */ /* 0x000fe20000010000 */
[----:B------:R-:W-:Y:S01]  /*1230*/  LEA R26, P0, R25, R168, 0x1 ;  /* 0x000000a8191a7211 */ /* 0x000fe200078008ff */
[----:B------:R-:W-:Y:S01]  /*1240*/  IMAD R31, R147, UR13, R31 ;  /* 0x0000000d931f7c24 */ /* 0x000fe2000f8e021f */
[----:B--2---:R-:W-:Y:S01]  /*1250*/  ISETP.NE.U32.AND P2, PT, R4, RZ, PT ;  /* 0x000000ff0400720c */ /* 0x004fe20003f45070 */
[----:B------:R-:W-:Y:S01]  /*1260*/  IMAD.MOV.U32 R20, RZ, RZ, R28 ;  /* 0x000000ffff147224 */ /* 0x000fe200078e001c */
[----:B------:R-:W-:-:S03]  /*1270*/  LEA.HI.X R27, R25, R169, R8, 0x1, P0 ;  /* 0x000000a9191b7211 */ /* 0x000fc600000f0c08 */
[----:B------:R-:W1:Y:S01]  /*1280*/  LDC.64 R10, c[0x0][0x5f8] ;  /* 0x00017e00ff0a7b82 */ /* 0x000e620000000a00 */
[----:B------:R-:W-:Y:S01]  /*1290*/  IMAD.WIDE.U32 R24, R0, R6, R30 ;  /* 0x0000000600187225 */ /* 0x000fe200078e001e */
[----:B------:R-:W-:Y:S01]  /*12a0*/  IADD3 R164, P0, PT, R23, UR19, RZ ;  /* 0x0000001317a47c10 */ /* 0x000fe2000ff1e0ff */
[----:B------:R-:W2:Y:S01]  /*12b0*/  LDCU.64 UR8, c[0x0][0x390] ;  /* 0x00007200ff0877ac */ /* 0x000ea20008000a00 */
[----:B------:R-:W-:Y:S01]  /*12c0*/  ISETP.NE.AND.EX P2, PT, R5, RZ, PT, P2 ;  /* 0x000000ff0500720c */ /* 0x000fe20003f45320 */
[----:B------:R-:W-:Y:S02]  /*12d0*/  IMAD.SHL.U32 R8, R6, 0x40, RZ ;  /* 0x0000004006087824 */ /* 0x000fe400078e00ff */
[----:B------:R-:W-:Y:S01]  /*12e0*/  IMAD R165, R0, R7, R25 ;  /* 0x0000000700a57224 */ /* 0x000fe200078e0219 */
[----:B------:R-:W4:Y:S01]  /*12f0*/  LDC.64 R4, c[0x0][0x3c0] ;  /* 0x0000f000ff047b82 */ /* 0x000f220000000a00 */
[C---:B---3--:R-:W-:Y:S01]  /*1300*/  LEA R166, P1, R24.reuse, UR10, 0x1 ;  /* 0x0000000a18a67c11 */ /* 0x048fe2000f8208ff */
[----:B------:R-:W-:Y:S01]  /*1310*/  IMAD.WIDE R28, R9, UR14, RZ ;  /* 0x0000000e091c7c25 */ /* 0x000fe2000f8e02ff */
[----:B------:R-:W-:Y:S01]  /*1320*/  SEL R19, R19, RZ, P2 ;  /* 0x000000ff13137207 */ /* 0x000fe20001000000 */
[----:B------:R-:W3:Y:S01]  /*1330*/  LDCU.64 UR12, c[0x0][0x570] ;  /* 0x0000ae00ff0c77ac */ /* 0x000ee20008000a00 */
[----:B------:R-:W-:Y:S01]  /*1340*/  LEA.HI.X R165, R24, UR11, R165, 0x1, P1 ;  /* 0x0000000b18a57c11 */ /* 0x000fe200088f0ca5 */
[----:B------:R-:W-:Y:S01]  /*1350*/  IMAD R171, R9, UR14, RZ ;  /* 0x0000000e09ab7c24 */ /* 0x000fe2000f8e02ff */
[C---:B------:R-:W-:Y:S01]  /*1360*/  LEA R22, P1, R8.reuse, R166, 0x1 ;  /* 0x000000a608167211 */ /* 0x040fe200078208ff */
[----:B------:R-:W5:Y:S01]  /*1370*/  LDC.64 R6, c[0x0][0x3b8] ;  /* 0x0000ee00ff067b82 */ /* 0x000f620000000a00 */
[----:B------:R-:W-:Y:S01]  /*1380*/  VOTEU.ANY UP0, P0 ;  /* 0x0000000000ff7886 */ /* 0x000fe20000000100 */
[----:B------:R-:W-:Y:S01]  /*1390*/  IADD3 R19, P0, PT, R19, UR28, RZ ;  /* 0x0000001c13137c10 */ /* 0x000fe2000ff1e0ff */
[----:B------:R-:W-:Y:S01]  /*13a0*/  @!PT LDS RZ, [RZ] ;  /* 0x00000000fffff984 */ /* 0x000fe20000000800 */
[----:B------:R-:W-:Y:S01]  /*13b0*/  @!PT LDS RZ, [RZ] ;  /* 0x00000000fffff984 */ /* 0x000fe20000000800 */
[----:B------:R-:W-:Y:S01]  /*13c0*/  @!PT LDS RZ, [RZ] ;  /* 0x00000000fffff984 */ /* 0x000fe20000000800 */
[----:B------:R-:W-:Y:S01]  /*13d0*/  LDGSTS.E.BYPASS.LTC128B.128 [R150+0x4000], desc[UR20][R168.64] ;  /* 0x04000000a8967fae */ /* 0x000fe2000b981a14 */
[----:B------:R-:W-:Y:S01]  /*13e0*/  LEA.HI.X R23, R8, R165, R18, 0x1, P1 ;  /* 0x000000a508177211 */ /* 0x000fe200008f0c12 */
[----:B------:R-:W-:Y:S01]  /*13f0*/  ULEA.HI.X.SX32 UR29, UR19, UR29, 0x1, UP0 ;  /* 0x0000001d131d7291 */ /* 0x000fe200080f0eff */
[----:B------:R-:W-:Y:S01]  /*1400*/  SHF.R.U32.HI R8, RZ, 0x5, R13 ;  /* 0x00000005ff087819 */ /* 0x000fe2000001160d */
[----:B------:R1:W-:Y:S01]  /*1410*/  LDGSTS.E.BYPASS.LTC128B.128 [R150+0x5000], desc[UR20][R26.64] ;  /* 0x050000001a967fae */ /* 0x0003e2000b981a14 */
[----:B------:R-:W-:Y:S01]  /*1420*/  IMAD.X R25, RZ, RZ, UR31, P0 ;  /* 0x0000001fff197e24 */ /* 0x000fe200080e06ff */
[----:B------:R-:W2:Y:S01]  /*1430*/  LDCU.64 UR10, c[0x0][0x388] ;  /* 0x00007100ff0a77ac */ /* 0x000ea20008000a00 */
[----:B------:R-:W-:-:S05]  /*1440*/  IMAD.MOV.U32 R167, RZ, RZ, R165 ;  /* 0x000000ffffa77224 */ /* 0x000fca00078e00a5 */
[----:B------:R1:W-:Y:S01]  /*1450*/  LDGSTS.E.BYPASS.LTC128B.128 [R177], desc[UR20][R166.64] ;  /* 0x00000000a6b17fae */ /* 0x0003e2000b981a14 */
[----:B----4-:R-:W-:-:S03]  /*1460*/  IMAD.WIDE.U32 R14, R164, R4, R14 ;  /* 0x00000004a40e7225 */ /* 0x010fc600078e000e */
[----:B------:R4:W-:Y:S01]  /*1470*/  LDGSTS.E.BYPASS.LTC128B.128 [R177+0x1000], desc[UR20][R22.64] ;  /* 0x0100000016b17fae */ /* 0x0009e2000b981a14 */
[----:B-----5:R-:W-:-:S04]  /*1480*/  IMAD R18, R6, UR29, RZ ;  /* 0x0000001d06127c24 */ /* 0x020fc8000f8e02ff */
[----:B------:R-:W-:Y:S02]  /*1490*/  IMAD R18, R164, R7, R18 ;  /* 0x00000007a4127224 */ /* 0x000fe400078e0212 */
[----:B-1----:R-:W-:-:S04]  /*14a0*/  IMAD.WIDE.U32 R26, R12, R10, RZ ;  /* 0x0000000a0c1a7225 */ /* 0x002fc800078e00ff */
[----:B------:R-:W-:Y:S02]  /*14b0*/  IMAD R10, R29, R19, RZ ;  /* 0x000000131d0a7224 */ /* 0x000fe400078e02ff */
[----:B------:R-:W-:Y:S02]  /*14c0*/  IMAD R11, R12, R11, R27 ;  /* 0x0000000b0c0b7224 */ /* 0x000fe400078e021b */
[C---:B------:R-:W-:Y:S02]  /*14d0*/  IMAD R10, R28.reuse, R25, R10 ;  /* 0x000000191c0a7224 */ /* 0x040fe400078e020a */
[----:B------:R-:W-:Y:S01]  /*14e0*/  IMAD.WIDE.U32 R24, R28, R19, R20 ;  /* 0x000000131c187225 */ /* 0x000fe200078e0014 */
[----:B------:R-:W-:Y:S02]  /*14f0*/  SEL R19, R26, RZ, P3 ;  /* 0x000000ff1a137207 */ /* 0x000fe40001800000 */
[----:B------:R-:W-:Y:S01]  /*1500*/  SEL R11, R11, RZ, P3 ;  /* 0x000000ff0b0b7207 */ /* 0x000fe20001800000 */
[----:B------:R-:W-:Y:S01]  /*1510*/  IMAD R20, R8, R171, R180 ;  /* 0x000000ab08147224 */ /* 0x000fe200078e02b4 */
[----:B------:R-:W-:Y:S01]  /*1520*/  IADD3 R10, PT, PT, R25, R10, RZ ;  /* 0x0000000a190a7210 */ /* 0x000fe20007ffe0ff */
[----:B------:R-:W-:-:S03]  /*1530*/  IMAD R12, R4, UR29, RZ ;  /* 0x0000001d040c7c24 */ /* 0x000fc6000f8e02ff */
[----:B------:R-:W-:Y:S01]  /*1540*/  IADD3 R19, P1, P0, R20, R24, R19 ;  /* 0x0000001814137210 */ /* 0x000fe2000783e013 */
[C---:B------:R-:W-:Y:S01]  /*1550*/  IMAD.WIDE.U32 R24, R164.reuse, R6, R16 ;  /* 0x00000006a4187225 */ /* 0x040fe200078e0010 */
[----:B------:R-:W-:Y:S02]  /*1560*/  SHF.R.S32.HI R17, RZ, 0x1f, R20 ;  /* 0x0000001fff117819 */ /* 0x000fe40000011414 */
[----:B------:R-:W-:Y:S01]  /*1570*/  MOV R16, R14 ;  /* 0x0000000e00107202 */ /* 0x000fe20000000f00 */
[----:B------:R-:W-:Y:S01]  /*1580*/  IMAD.IADD R25, R25, 0x1, R18 ;  /* 0x0000000119197824 */ /* 0x000fe200078e0212 */
[----:B------:R-:W-:Y:S01]  /*1590*/  IADD3.X R10, PT, PT, R17, R10, R11, P1, P0 ;  /* 0x0000000a110a7210 */ /* 0x000fe20000fe040b */
[----:B------:R-:W-:Y:S01]  /*15a0*/  IMAD R12, R164, R5, R12 ;  /* 0x00000005a40c7224 */ /* 0x000fe200078e020c */
[----:B------:R-:W-:Y:S01]  /*15b0*/  SHF.L.U32 R11, R171, 0x7, RZ ;  /* 0x00000007ab0b7819 */ /* 0x000fe200000006ff */
[----:B------:R-:W-:-:S03]  /*15c0*/  IMAD.WIDE.U32 R24, R0, R6, R24 ;  /* 0x0000000600187225 */ /* 0x000fc600078e0018 */
[----:B------:R-:W-:Y:S01]  /*15d0*/  IADD3 R19, P1, PT, R11, R19, RZ ;  /* 0x000000130b137210 */ /* 0x000fe20007f3e0ff */
[----:B------:R-:W-:Y:S01]  /*15e0*/  IMAD.IADD R17, R15, 0x1, R12 ;  /* 0x000000010f117824 */ /* 0x000fe200078e020c */
[----:B------:R-:W-:Y:S01]  /*15f0*/  LEA R15, P0, R6, R24, 0x6 ;  /* 0x00000018060f7211 */ /* 0x000fe200078030ff */
[C---:B------:R-:W-:Y:S01]  /*1600*/  IMAD R12, R0.reuse, R7, R25 ;  /* 0x00000007000c7224 */ /* 0x040fe200078e0219 */
[----:B------:R-:W-:Y:S01]  /*1610*/  LEA.HI.X.SX32 R10, R11, R10, 0x1, P1 ;  /* 0x0000000a0b0a7211 */ /* 0x000fe200008f0eff */
[----:B------:R-:W-:Y:S01]  /*1620*/  IMAD.WIDE.U32 R16, R0, R4, R16 ;  /* 0x0000000400107225 */ /* 0x000fe200078e0010 */
[----:B--2---:R-:W-:Y:S02]  /*1630*/  LEA R14, P1, R15, UR10, 0x1 ;  /* 0x0000000a0f0e7c11 */ /* 0x004fe4000f8208ff */
[----:B------:R-:W-:Y:S01]  /*1640*/  LEA.HI.X R6, R6, R12, R7, 0x6, P0 ;  /* 0x0000000c06067211 */ /* 0x000fe200000f3407 */
[----:B------:R-:W-:Y:S01]  /*1650*/  IMAD R7, R0, R5, R17 ;  /* 0x0000000500077224 */ /* 0x000fe200078e0211 */
[----:B------:R-:W-:-:S02]  /*1660*/  LEA R0, P0, R4, R16, 0x6 ;  /* 0x0000001004007211 */ /* 0x000fc400078030ff */
[----:B------:R-:W-:Y:S02]  /*1670*/  LEA.HI.X R15, R15, UR11, R6, 0x1, P1 ;  /* 0x0000000b0f0f7c11 */ /* 0x000fe400088f0c06 */
[----:B------:R-:W-:Y:S02]  /*1680*/  LEA.HI.X R5, R4, R7, R5, 0x6, P0 ;  /* 0x0000000704057211 */ /* 0x000fe400000f3405 */
[----:B------:R-:W-:Y:S02]  /*1690*/  LEA R6, P1, R16, UR8, 0x1 ;  /* 0x0000000810067c11 */ /* 0x000fe4000f8208ff */
[----:B------:R-:W-:Y:S01]  /*16a0*/  LEA R4, P0, R0, UR8, 0x1 ;  /* 0x0000000800047c11 */ /* 0x000fe2000f8008ff */
[----:B------:R-:W1:Y:S01]  /*16b0*/  LDCU UR8, c[0x0][0x508] ;  /* 0x0000a100ff0877ac */ /* 0x000e620008000800 */
[----:B------:R-:W-:Y:S02]  /*16c0*/  LEA.HI.X R7, R16, UR9, R7, 0x1, P1 ;  /* 0x0000000910077c11 */ /* 0x000fe400088f0c07 */
[----:B------:R-:W-:-:S02]  /*16d0*/  LEA.HI.X R5, R0, UR9, R5, 0x1, P0 ;  /* 0x0000000900057c11 */ /* 0x000fc400080f0c05 */
[C---:B---3--:R-:W-:Y:S02]  /*16e0*/  LEA R182, P3, R19.reuse, UR12, 0x2 ;  /* 0x0000000c13b67c11 */ /* 0x048fe4000f8610ff */
[C---:B------:R-:W-:Y:S02]  /*16f0*/  LEA R18, P2, R24.reuse, UR10, 0x1 ;  /* 0x0000000a18127c11 */ /* 0x040fe4000f8408ff */
[----:B------:R-:W-:Y:S02]  /*1700*/  LEA.HI.X R183, R19, UR13, R10, 0x2, P3 ;  /* 0x0000000d13b77c11 */ /* 0x000fe400098f140a */
[----:B------:R-:W-:Y:S01]  /*1710*/  LEA.HI.X R19, R24, UR11, R12, 0x1, P2 ;  /* 0x0000000b18137c11 */ /* 0x000fe200090f0c0c */
[----:B------:R-:W2:Y:S04]  /*1720*/  LDCU.64 UR10, c[0x0][0x420] ;  /* 0x00008400ff0a77ac */ /* 0x000ea80008000a00 */
[----:B------:R4:W-:Y:S01]  /*1730*/  LDGSTS.E.BYPASS.LTC128B.128 [R150+0x6000], desc[UR20][R18.64] ;  /* 0x0600000012967fae */ /* 0x0009e2000b981a14 */
[----:B-1----:R-:W-:-:S03]  /*1740*/  UIADD3 UR8, UPT, UPT, UR26, UR8, URZ ;  /* 0x000000081a087290 */ /* 0x002fc6000fffe0ff */
[----:B------:R4:W-:Y:S01]  /*1750*/  LDGSTS.E.BYPASS.LTC128B.128 [R150+0x7000], desc[UR20][R14.64] ;  /* 0x070000000e967fae */ /* 0x0009e2000b981a14 */
[----:B------:R-:W-:-:S03]  /*1760*/  UIADD3 UR9, UPT, UPT, -UR8, UR22, UR19 ;  /* 0x0000001608097290 */ /* 0x000fc6000fffe113 */
[----:B------:R4:W-:Y:S01]  /*1770*/  LDGSTS.E.BYPASS.LTC128B.128 [R150+0x8000], desc[UR20][R6.64] ;  /* 0x0800000006967fae */ /* 0x0009e2000b981a14 */
[----:B------:R-:W-:-:S03]  /*1780*/  USHF.R.S32.HI UR8, URZ, 0x1f, UR9 ;  /* 0x0000001fff087899 */ /* 0x000fc60008011409 */
[----:B------:R4:W-:Y:S01]  /*1790*/  LDGSTS.E.BYPASS.LTC128B.128 [R150+0x9000], desc[UR20][R4.64] ;  /* 0x0900000004967fae */ /* 0x0009e2000b981a14 */
[----:B------:R-:W-:-:S03]  /*17a0*/  ULEA.HI UR8, UR8, UR9, URZ, 0x7 ;  /* 0x0000000908087291 */ /* 0x000fc6000f8f38ff */
[----:B------:R-:W0:Y:S01]  /*17b0*/  LDGDEPBAR ;  /* 0x00000000000079af */ /* 0x000e220000000000 */
[----:B--2---:R-:W-:Y:S02]  /*17c0*/  UIMAD.WIDE UR30, UR24, 0x4, UR10 ;  /* 0x00000004181e78a5 */ /* 0x004fe4000f8e020a */
[----:B------:R-:W-:-:S04]  /*17d0*/  USHF.R.S32.HI UR8, URZ, 0x7, UR8 ;  /* 0x00000007ff087899 */ /* 0x000fc80008011408 */
[----:B------:R-:W-:-:S04]  /*17e0*/  UISETP.LT.AND UP0, UPT, URZ, UR8, UPT ;  /* 0x00000008ff00728c */ /* 0x000fc8000bf01270 */
[----:B------:R-:W-:-:S04]  /*17f0*/  USEL UR8, URZ, UR8, !UP0 ;  /* 0x00000008ff087287 */ /* 0x000fc8000c000000 */
[----:B------:R-:W-:-:S09]  /*1800*/  UISETP.GT.AND UP0, UPT, UR25, UR8, UPT ;  /* 0x000000081900728c */ /* 0x000fd2000bf04270 */
[----:B----4-:R-:W-:Y:S05]  /*1810*/  BRA.U !UP0, `(.L_x_609) ;  /* 0x0000005908a87547 */ /* 0x010fea000b800000 */
[----:B------:R-:W1:Y:S01]  /*1820*/  LDC.64 R14, c[0x0][0x528] ;  /* 0x00014a00ff0e7b82 */ /* 0x000e620000000a00 */
[----:B------:R-:W-:Y:S01]  /*1830*/  IMAD.MOV.U32 R19, RZ, RZ, 0x4 ;  /* 0x00000004ff137424 */ /* 0x000fe200078e00ff */
[----:B------:R-:W-:Y:S01]  /*1840*/  SHF.R.U32.HI R178, RZ, 0x1, R162 ;  /* 0x00000001ffb27819 */ /* 0x000fe200000116a2 */
[C---:B------:R-:W-:Y:S02]  /*1850*/  IMAD.SHL.U32 R17, R13.reuse, 0x20, RZ ;  /* 0x000000200d117824 */ /* 0x040fe400078e00ff */
[C---:B------:R-:W-:Y:S02]  /*1860*/  IMAD.SHL.U32 R7, R13.reuse, 0x10, RZ ;  /* 0x000000100d077824 */ /* 0x040fe400078e00ff */
[----:B------:R-:W-:Y:S01]  /*1870*/  IMAD.SHL.U32 R0, R13, 0x4, RZ ;  /* 0x000000040d007824 */ /* 0x000fe200078e00ff */
[----:B------:R-:W-:Y:S01]  /*1880*/  LOP3.LUT R8, R8, 0x3, RZ, 0xc0, !PT ;  /* 0x0000000308087812 */ /* 0x000fe200078ec0ff */
[----:B------:R-:W-:Y:S01]  /*1890*/  IMAD R9, R148, R9, R147 ;  /* 0x0000000994097224 */ /* 0x000fe200078e0293 */
[----:B------:R-:W2:Y:S01]  /*18a0*/  LDC R160, c[0x0][0x44c] ;  /* 0x00011300ffa07b82 */ /* 0x000ea20000000800 */
[----:B------:R-:W-:Y:S01]  /*18b0*/  IMAD.U32 R179, RZ, RZ, UR25 ;  /* 0x00000019ffb37e24 */ /* 0x000fe2000f8e00ff */
[----:B------:R-:W-:Y:S01]  /*18c0*/  USHF.L.U32 UR9, UR25, 0x7, URZ ;  /* 0x0000000719097899 */ /* 0x000fe200080006ff */
[----:B------:R-:W-:Y:S01]  /*18d0*/  IMAD.U32 R163, RZ, RZ, UR26 ;  /* 0x0000001affa37e24 */ /* 0x000fe2000f8e00ff */
[----:B------:R-:W3:Y:S01]  /*18e0*/  LDCU UR10, c[0x0][0x3e0] ;  /* 0x00007c00ff0a77ac */ /* 0x000ee20008000800 */
[----:B------:R-:W-:-:S02]  /*18f0*/  IMAD.U32 R173, RZ, RZ, UR22 ;  /* 0x00000016ffad7e24 */ /* 0x000fc4000f8e00ff */
[----:B------:R-:W-:Y:S01]  /*1900*/  IMAD.SHL.U32 R171, R171, 0x8, RZ ;  /* 0x00000008abab7824 */ /* 0x000fe200078e00ff */
[----:B------:R-:W4:Y:S01]  /*1910*/  LDCU UR12, c[0x0][0x45c] ;  /* 0x00008b80ff0c77ac */ /* 0x000f220008000800 */
[----:B------:R-:W1:Y:S02]  /*1920*/  LDCU.U8 UR11, c[0x0][0x4f8] ;  /* 0x00009f00ff0b77ac */ /* 0x000e640008000000 */
[----:B-1----:R-:W3:Y:S04]  /*1930*/  LDG.E.64 R4, desc[UR20][R14.64] ;  /* 0x000000140e047981 */ /* 0x002ee8000c1e1b00 */
[----:B------:R1:W4:Y:S01]  /*1940*/  LDG.E.64 R10, desc[UR20][R14.64+0x8] ;  /* 0x000008140e0a7981 */ /* 0x000322000c1e1b00 */
[----:B------:R-:W-:-:S05]  /*1950*/  IMAD.WIDE.U32 R18, R146, R19, UR30 ;  /* 0x0000001e92127e25 */ /* 0x000fca000f8e0013 */
[----:B------:R2:W5:Y:S04]  /*1960*/  LDG.E R176, desc[UR20][R18.64] ;  /* 0x0000001412b07981 */ /* 0x000568000c1e1900 */
[----:B------:R2:W5:Y:S04]  /*1970*/  LDG.E R175, desc[UR20][R18.64+0x20] ;  /* 0x0000201412af7981 */ /* 0x000568000c1e1900 */
[----:B------:R2:W5:Y:S04]  /*1980*/  LDG.E R174, desc[UR20][R18.64+0x100] ;  /* 0x0001001412ae7981 */ /* 0x000568000c1e1900 */
[----:B------:R2:W5:Y:S01]  /*1990*/  LDG.E R172, desc[UR20][R18.64+0x120] ;  /* 0x0001201412ac7981 */ /* 0x000562000c1e1900 */
[----:B-1----:R-:W-:-:S05]  /*19a0*/  IMAD.SHL.U32 R15, R162, 0x2, RZ ;  /* 0x00000002a20f7824 */ /* 0x002fca00078e00ff */
[----:B------:R-:W-:-:S04]  /*19b0*/  LOP3.LUT R15, R15, 0x6, RZ, 0xc0, !PT ;  /* 0x000000060f0f7812 */ /* 0x000fc800078ec0ff */
[----:B------:R-:W-:Y:S02]  /*19c0*/  LOP3.LUT R178, R15, 0x1c0, R178, 0xf8, !PT ;  /* 0x000001c00fb27812 */ /* 0x000fe400078ef8b2 */
[----:B------:R-:W-:Y:S02]  /*19d0*/  SHF.R.U32.HI R15, RZ, 0x6, R162 ;  /* 0x00000006ff0f7819 */ /* 0x000fe400000116a2 */
[----:B------:R-:W1:Y:S01]  /*19e0*/  S2R R162, SR_TID.X ;  /* 0x0000000000a27919 */ /* 0x000e620000002100 */
[----:B------:R-:W-:Y:S02]  /*19f0*/  LOP3.LUT R6, R17, 0x120, RZ, 0xc0, !PT ;  /* 0x0000012011067812 */ /* 0x000fe400078ec0ff */
[----:B------:R-:W-:Y:S02]  /*1a00*/  LOP3.LUT R15, R15, 0xe, RZ, 0xc0, !PT ;  /* 0x0000000e0f0f7812 */ /* 0x000fe400078ec0ff */
[----:B------:R-:W-:Y:S02]  /*1a10*/  LOP3.LUT R7, R6, 0x600, R7, 0xf8, !PT ;  /* 0x0000060006077812 */ /* 0x000fe400078ef807 */
[----:B------:R-:W-:-:S02]  /*1a20*/  MOV R6, UR7 ;  /* 0x0000000700067c02 */ /* 0x000fc40008000f00 */
[----:B------:R-:W-:Y:S01]  /*1a30*/  LOP3.LUT R0, R0, 0x18, RZ, 0xc0, !PT ;  /* 0x0000001800007812 */ /* 0x000fe200078ec0ff */
[----:B------:R-:W-:Y:S01]  /*1a40*/  IMAD.SHL.U32 R9, R9, 0x20, RZ ;  /* 0x0000002009097824 */ /* 0x000fe200078e00ff */
[----:B------:R-:W-:Y:S01]  /*1a50*/  SHF.R.U32.HI R13, RZ, 0x1, R13 ;  /* 0x00000001ff0d7819 */ /* 0x000fe2000001160d */
[----:B------:R-:W-:Y:S01]  /*1a60*/  IMAD R6, R6, 0x4, R15 ;  /* 0x0000000406067824 */ /* 0x000fe200078e020f */
[----:B------:R-:W-:Y:S01]  /*1a70*/  LOP3.LUT R0, R0, 0xc0, R17, 0xf8, !PT ;  /* 0x000000c000007812 */ /* 0x000fe200078ef811 */
[----:B------:R-:W-:Y:S02]  /*1a80*/  IMAD R179, R179, 0x8, R8 ;  /* 0x00000008b3b37824 */ /* 0x000fe400078e0208 */
[----:B------:R-:W-:Y:S01]  /*1a90*/  IMAD.U32 R8, RZ, RZ, UR7 ;  /* 0x00000007ff087e24 */ /* 0x000fe2000f8e00ff */
[----:B------:R-:W-:Y:S01]  /*1aa0*/  LOP3.LUT R0, R0, 0x8, R13, 0x78, !PT ;  /* 0x0000000800007812 */ /* 0x000fe200078e780d */
[----:B------:R-:W-:-:S03]  /*1ab0*/  IMAD.U32 R15, RZ, RZ, UR9 ;  /* 0x00000009ff0f7e24 */ /* 0x000fc6000f8e00ff */
[----:B------:R-:W-:Y:S02]  /*1ac0*/  LOP3.LUT R0, R7, R0, RZ, 0xfc, !PT ;  /* 0x0000000007007212 */ /* 0x000fe400078efcff */
[----:B------:R-:W-:Y:S02]  /*1ad0*/  LEA R8, R8, UR22, 0x7 ;  /* 0x0000001608087c11 */ /* 0x000fe4000f8e38ff */
[----:B------:R-:W-:Y:S02]  /*1ae0*/  SHF.R.S32.HI R170, RZ, 0x1f, R9 ;  /* 0x0000001fffaa7819 */ /* 0x000fe40000011409 */
[----:B------:R-:W-:Y:S02]  /*1af0*/  IADD3 R163, PT, PT, R8, 0x80, -R163 ;  /* 0x0000008008a37810 */ /* 0x000fe40007ffe8a3 */
[----:B------:R-:W-:Y:S02]  /*1b00*/  IADD3 R8, PT, PT, R15, UR26, R146 ;  /* 0x0000001a0f087c10 */ /* 0x000fe4000fffe092 */
[----:B------:R-:W-:Y:S01]  /*1b10*/  LEA R0, R0, UR4, 0x1 ;  /* 0x0000000400007c11 */ /* 0x000fe2000f8e08ff */
[----:B------:R-:W-:Y:S01]  /*1b20*/  IMAD.MOV.U32 R159, RZ, RZ, 0x40 ;  /* 0x00000040ff9f7424 */ /* 0x000fe200078e00ff */
[----:B------:R-:W-:Y:S01]  /*1b30*/  IADD3 R173, PT, PT, R8, -0x3f, -R173 ;  /* 0xffffffc108ad7810 */ /* 0x000fe20007ffe8ad */
[----:B------:R-:W-:Y:S01]  /*1b40*/  IMAD.MOV.U32 R158, RZ, RZ, 0x38 ;  /* 0x00000038ff9e7424 */ /* 0x000fe200078e00ff */
[----:B------:R-:W-:Y:S01]  /*1b50*/  MOV R95, RZ ;  /* 0x000000ff005f7202 */ /* 0x000fe20000000f00 */
[----:B------:R-:W-:-:S02]  /*1b60*/  IMAD.MOV.U32 R156, RZ, RZ, 0x8 ;  /* 0x00000008ff9c7424 */ /* 0x000fc400078e00ff */
[----:B------:R-:W-:Y:S02]  /*1b70*/  IMAD.MOV.U32 R161, RZ, RZ, 0x10 ;  /* 0x00000010ffa17424 */ /* 0x000fe400078e00ff */
[----:B------:R-:W-:Y:S02]  /*1b80*/  IMAD.MOV.U32 R157, RZ, RZ, 0x4 ;  /* 0x00000004ff9d7424 */ /* 0x000fe400078e00ff */
[----:B------:R-:W-:Y:S02]  /*1b90*/  VIADD R179, R179, 0xfffffff8 ;  /* 0xfffffff8b3b37836 */ /* 0x000fe40000000000 */
[----:B------:R-:W-:Y:S01]  /*1ba0*/  VIADD R178, R178, UR19 ;  /* 0x00000013b2b27c36 */ /* 0x000fe20008000000 */
[----:B------:R-:W-:Y:S01]  /*1bb0*/  IADD3 R136, PT, PT, R144, UR15, RZ ;  /* 0x0000000f90887c10 */ /* 0x000fe2000fffe0ff */
[----:B------:R-:W-:Y:S01]  /*1bc0*/  VIADD R137, R0, UR15 ;  /* 0x0000000f00897c36 */ /* 0x000fe20008000000 */
[----:B------:R-:W-:Y:S01]  /*1bd0*/  UMOV UR15, UR33 ;  /* 0x00000021000f7c82 */ /* 0x000fe20008000000 */
[----:B---3--:R-:W-:Y:S01]  /*1be0*/  R2UR UR13, R5 ;  /* 0x00000000050d72ca */ /* 0x008fe200000e0000 */
[----:B------:R-:W-:Y:S01]  /*1bf0*/  VIADD R5, R6, 0x1 ;  /* 0x0000000106057836 */ /* 0x000fe20000000000 */
[----:B----4-:R-:W-:-:S02]  /*1c00*/  IADD3 R180, P1, P0, R9, R10, R180 ;  /* 0x0000000a09b47210 */ /* 0x010fc4000783e0b4 */
[----:B------:R-:W-:-:S03]  /*1c10*/  R2UR UR28, R4 ;  /* 0x00000000041c72ca */ /* 0x000fc600000e0000 */
[----:B------:R-:W-:-:S06]  /*1c20*/  IMAD.WIDE.U32 R180, R180, -0x2daee0ad, RZ ;  /* 0xd2511f53b4b47825 */ /* 0x000fcc00078e00ff */
[----:B------:R-:W-:Y:S02]  /*1c30*/  LOP3.LUT R7, R6, UR13, RZ, 0x3c, !PT ;  /* 0x0000000d06077c12 */ /* 0x000fe4000f8e3cff */
[----:B------:R-:W-:Y:S02]  /*1c40*/  LOP3.LUT R5, R5, UR13, RZ, 0x3c, !PT ;  /* 0x0000000d05057c12 */ /* 0x000fe4000f8e3cff */
[C---:B------:R-:W-:Y:S02]  /*1c50*/  LOP3.LUT R186, R181.reuse, R7, RZ, 0x3c, !PT ;  /* 0x00000007b5ba7212 */ /* 0x040fe400078e3cff */
[----:B------:R-:W-:Y:S02]  /*1c60*/  LOP3.LUT R184, R181, R5, RZ, 0x3c, !PT ;  /* 0x00000005b5b87212 */ /* 0x000fe400078e3cff */
[----:B------:R-:W-:Y:S01]  /*1c70*/  IADD3.X R170, PT, PT, R170, R11, RZ, P1, P0 ;  /* 0x0000000baaaa7210 */ /* 0x000fe20000fe04ff */
[----:B------:R-:W-:Y:S01]  /*1c80*/  IMAD.WIDE.U32 R186, R186, -0x326172a9, RZ ;  /* 0xcd9e8d57baba7825 */ /* 0x000fe200078e00ff */
[----:B-1----:R-:W-:Y:S01]  /*1c90*/  LOP3.LUT P0, RZ, R162, 0x4, RZ, 0xc0, !PT ;  /* 0x00000004a2ff7812 */ /* 0x002fe2000780c0ff */
[----:B------:R-:W-:-:S02]  /*1ca0*/  UIADD3 UR27, UPT, UPT, UR13, -0x4498517b, URZ ;  /* 0xbb67ae850d1b7890 */ /* 0x000fc4000fffe0ff */
[----:B------:R-:W-:Y:S01]  /*1cb0*/  IMAD.WIDE.U32 R184, R184, -0x326172a9, RZ ;  /* 0xcd9e8d57b8b87825 */ /* 0x000fe200078e00ff */
[----:B------:R-:W-:Y:S02]  /*1cc0*/  UIADD3 UR24, UPT, UPT, UR13, 0x76cf5d0a, URZ ;  /* 0x76cf5d0a0d187890 */ /* 0x000fe4000fffe0ff */
[----:B------:R-:W-:Y:S02]  /*1cd0*/  UIADD3 UR23, UPT, UPT, UR13, 0x32370b8f, URZ ;  /* 0x32370b8f0d177890 */ /* 0x000fe4000fffe0ff */
[----:B------:R-:W-:Y:S02]  /*1ce0*/  UIADD3 UR22, UPT, UPT, UR13, -0x126145ec, URZ ;  /* 0xed9eba140d167890 */ /* 0x000fe4000fffe0ff */
[----:B------:R-:W-:Y:S02]  /*1cf0*/  UIADD3 UR14, UPT, UPT, UR13, -0x56f99767, URZ ;  /* 0xa90668990d0e7890 */ /* 0x000fe4000fffe0ff */
[----:B--2---:R-:W-:-:S12]  /*1d00*/  UIADD3 UR13, UPT, UPT, UR13, 0x646e171e, URZ ;  /* 0x646e171e0d0d7890 */ /* 0x004fd8000fffe0ff */
.L_x_612:
[----:B------:R-:W0:Y:S01]  /*1d10*/  LDGDEPBAR ;  /* 0x00000000000079af */ /* 0x000e220000000000 */
[----:B------:R-:W-:Y:S01]  /*1d20*/  IMAD R145, R128, 0x2, R137 ;  /* 0x0000000280917824 */ /* 0x000fe200078e0289 */
[----:B------:R-:W-:Y:S01]  /*1d30*/  UIADD3 UR9, UPT, UPT, UR9, -0x80, URZ ;  /* 0xffffff8009097890 */ /* 0x000fe2000fffe0ff */
[----:B------:R-:W-:Y:S01]  /*1d40*/  IMAD.WIDE.U32 R194, R179, -0x326172a9, RZ ;  /* 0xcd9e8d57b3c27825 */ /* 0x000fe200078e00ff */
[----:B------:R-:W-:Y:S03]  /*1d50*/  UIADD3 UR19, UPT, UPT, UR28, -0x61c88647, URZ ;  /* 0x9e3779b91c137890 */ /* 0x000fe6000fffe0ff */
[----:B-----5:R-:W-:Y:S01]  /*1d60*/  FMUL.FTZ R248, R176, 1.4426950216293334961 ;  /* 0x3fb8aa3bb0f87820 */ /* 0x020fe20000410000 */
[----:B------:R-:W-:Y:S01]  /*1d70*/  IMAD.U32 R192, RZ, RZ, UR32 ;  /* 0x00000020ffc07e24 */ /* 0x000fe2000f8e00ff */
[----:B------:R-:W-:Y:S01]  /*1d80*/  ISETP.LE.AND P6, PT, R163, UR9, PT ;  /* 0x00000009a3007c0c */ /* 0x000fe2000bfc3270 */
[----:B------:R-:W-:Y:S01]  /*1d90*/  IMAD.U32 R193, RZ, RZ, UR15 ;  /* 0x0000000fffc17e24 */ /* 0x000fe2000f8e00ff */
[C---:B------:R-:W-:Y:S01]  /*1da0*/  LOP3.LUT R188, R194.reuse, UR19, R187, 0x96, !PT ;  /* 0x00000013c2bc7c12 */ /* 0x040fe2000f8e96bb */
[----:B------:R-:W-:Y:S01]  /*1db0*/  VIADD R190, R179, 0x4 ;  /* 0x00000004b3be7836 */ /* 0x000fe20000000000 */
[----:B------:R-:W-:Y:S01]  /*1dc0*/  LOP3.LUT R167, R194, UR19, R185, 0x96, !PT ;  /* 0x00000013c2a77c12 */ /* 0x000fe2000f8e96b9 */
[----:B------:R-:W-:Y:S01]  /*1dd0*/  FMUL.FTZ R252, R175, 1.4426950216293334961 ;  /* 0x3fb8aa3baffc7820 */ /* 0x000fe20000410000 */
[----:B------:R-:W-:Y:S01]  /*1de0*/  LOP3.LUT R189, R170, UR28, R195, 0x96, !PT ;  /* 0x0000001caabd7c12 */ /* 0x000fe2000f8e96c3 */
[----:B------:R-:W-:Y:S01]  /*1df0*/  IMAD.WIDE.U32 R216, R188, -0x2daee0ad, RZ ;  /* 0xd2511f53bcd87825 */ /* 0x000fe200078e00ff */
[----:B------:R-:W-:Y:S01]  /*1e00*/  LEA R196, P1, R146, R192, 0x2 ;  /* 0x000000c092c47211 */ /* 0x000fe200078210ff */
[----:B------:R-:W-:Y:S02]  /*1e10*/  UIADD3 UR33, UPT, UPT, UR28, 0x3c6ef372, URZ ;  /* 0x3c6ef3721c217890 */ /* 0x000fe4000fffe0ff */
[----:B------:R-:W-:Y:S01]  /*1e20*/  FMUL.FTZ R251, R174, 1.4426950216293334961 ;  /* 0x3fb8aa3baefb7820 */ /* 0x000fe20000410000 */
[----:B------:R-:W-:Y:S01]  /*1e30*/  IMAD.WIDE.U32 R208, R189, -0x2daee0ad, RZ ;  /* 0xd2511f53bdd07825 */ /* 0x000fe200078e00ff */
[----:B------:R-:W-:Y:S01]  /*1e40*/  LEA.HI.X R197, R146, R193, RZ, 0x2, P1 ;  /* 0x000000c192c57211 */ /* 0x000fe200008f14ff */
[----:B------:R-:W-:Y:S01]  /*1e50*/  UIADD3 UR25, UPT, UPT, UR25, -0x1, URZ ;  /* 0xffffffff19197890 */ /* 0x000fe2000fffe0ff */
[C---:B------:R-:W-:Y:S01]  /*1e60*/  @!P6 VIADDMNMX R195, R173.reuse, -R159, UR26, PT ;  /* 0x0000001aadc3ee46 */ /* 0x040fe2000b80099f */
[----:B------:R-:W-:Y:S01]  /*1e70*/  @!P6 VIADD R194, R178, 0x1 ;  /* 0x00000001b2c2e836 */ /* 0x000fe20000000000 */
[----:B------:R-:W-:Y:S01]  /*1e80*/  LOP3.LUT R210, R208, UR24, R217, 0x96, !PT ;  /* 0x00000018d0d27c12 */ /* 0x000fe2000f8e96d9 */
[----:B------:R-:W-:Y:S04]  /*1e90*/  DEPBAR.LE SB0, 0x0 ;  /* 0x000080000000791a */ /* 0x000fe80000000000 */
[C---:B------:R-:W-:Y:S01]  /*1ea0*/  @!P6 VIADDMNMX R193, R173.reuse, -R158, UR26, PT ;  /* 0x0000001aadc1ee46 */ /* 0x040fe2000b80099e */
[----:B------:R-:W-:Y:S01]  /*1eb0*/  BAR.SYNC.DEFER_BLOCKING 0x0 ;  /* 0x0000000000007b1d */ /* 0x000fe20000010000 */
[-C--:B------:R-:W-:Y:S01]  /*1ec0*/  @!P6 ISETP.GE.AND P4, PT, R178, R195.reuse, PT ;  /* 0x000000c3b200e20c */ /* 0x080fe20003f86270 */
[----:B------:R-:W-:Y:S01]  /*1ed0*/  IMAD.WIDE.U32 R190, R190, -0x326172a9, RZ ;  /* 0xcd9e8d57bebe7825 */ /* 0x000fe200078e00ff */
[C---:B------:R-:W-:Y:S01]  /*1ee0*/  @!P6 VIMNMX R201, PT, PT, R173.reuse, UR26, PT ;  /* 0x0000001aadc9ec48 */ /* 0x040fe2000bfe0100 */
[----:B------:R-:W-:Y:S01]  /*1ef0*/  UISETP.GT.AND UP0, UPT, UR25, UR8, UPT ;  /* 0x000000081900728c */ /* 0x000fe2000bf04270 */
[----:B------:R-:W-:Y:S01]  /*1f00*/  @!P6 VIADDMNMX R199, R173, R156, UR26, PT ;  /* 0x0000001aadc7ee46 */ /* 0x000fe2000b80019c */
[----:B------:R-:W-:Y:S01]  /*1f10*/  @!P6 VIADD R200, R178, 0x38 ;  /* 0x00000038b2c8e836 */ /* 0x000fe20000000000 */
[----:B------:R-:W-:Y:S01]  /*1f20*/  @!P6 ISETP.GE.AND P5, PT, R194, R195, PT ;  /* 0x000000c3c200e20c */ /* 0x000fe20003fa6270 */
[----:B------:R-:W-:Y:S01]  /*1f30*/  @!P6 VIADD R198, R178, 0x8 ;  /* 0x00000008b2c6e836 */ /* 0x000fe20000000000 */
[----:B------:R-:W-:Y:S01]  /*1f40*/  @!P6 ISETP.GE.AND P3, PT, R194, R193, PT ;  /* 0x000000c1c200e20c */ /* 0x000fe20003f66270 */
[----:B------:R-:W-:Y:S01]  /*1f50*/  IMAD.WIDE.U32 R214, R167, -0x2daee0ad, RZ ;  /* 0xd2511f53a7d67825 */ /* 0x000fe200078e00ff */
[----:B------:R-:W-:Y:S02]  /*1f60*/  LOP3.LUT R167, R180, UR27, R209, 0x96, !PT ;  /* 0x0000001bb4a77c12 */ /* 0x000fe4000f8e96d1 */
[----:B------:R-:W-:Y:S01]  /*1f70*/  @!P6 ISETP.GE.AND P2, PT, R194, R201, PT ;  /* 0x000000c9c200e20c */ /* 0x000fe20003f46270 */
[----:B------:R-:W-:Y:S01]  /*1f80*/  IMAD.WIDE.U32 R210, R210, -0x326172a9, RZ ;  /* 0xcd9e8d57d2d27825 */ /* 0x000fe200078e00ff */
[----:B------:R-:W-:Y:S02]  /*1f90*/  LOP3.LUT R208, R208, UR24, R215, 0x96, !PT ;  /* 0x00000018d0d07c12 */ /* 0x000fe4000f8e96d7 */
[----:B------:R-:W-:Y:S01]  /*1fa0*/  @!P6 ISETP.GE.AND P1, PT, R194, R199, PT ;  /* 0x000000c7c200e20c */ /* 0x000fe20003f26270 */
[----:B------:R-:W-:Y:S01]  /*1fb0*/  @!P6 VIADD R194, R178, 0x9 ;  /* 0x00000009b2c2e836 */ /* 0x000fe20000000000 */
[----:B------:R-:W-:Y:S01]  /*1fc0*/  LOP3.LUT R192, R170, UR28, R191, 0x96, !PT ;  /* 0x0000001caac07c12 */ /* 0x000fe2000f8e96bf */
[----:B------:R-:W-:Y:S01]  /*1fd0*/  IMAD.WIDE.U32 R208, R208, -0x326172a9, RZ ;  /* 0xcd9e8d57d0d07825 */ /* 0x000fe200078e00ff */
[C---:B------:R-:W-:Y:S02]  /*1fe0*/  LOP3.LUT R191, R190.reuse, UR19, R187, 0x96, !PT ;  /* 0x00000013bebf7c12 */ /* 0x040fe4000f8e96bb */
[----:B------:R-:W-:Y:S01]  /*1ff0*/  LOP3.LUT R190, R190, UR19, R185, 0x96, !PT ;  /* 0x00000013bebe7c12 */ /* 0x000fe2000f8e96b9 */
[----:B------:R-:W-:Y:S01]  /*2000*/  LDSM.16.M88.4 R100, [R137] ;  /* 0x000000008964783b */ /* 0x000fe20000000200 */
[----:B------:R-:W-:Y:S01]  /*2010*/  UIADD3 UR19, UPT, UPT, UR28, -0x255992d5, URZ ;  /* 0xdaa66d2b1c137890 */ /* 0x000fe2000fffe0ff */
[----:B------:R-:W-:Y:S04]  /*2020*/  IMAD.WIDE.U32 R212, R191, -0x2daee0ad, RZ ;  /* 0xd2511f53bfd47825 */ /* 0x000fe800078e00ff */
[----:B------:R-:W-:Y:S02]  /*2030*/  IMAD.WIDE.U32 R222, R167, -0x326172a9, RZ ;  /* 0xcd9e8d57a7de7825 */ /* 0x000fe400078e00ff */
[----:B------:R-:W1:Y:S01]  /*2040*/  LDSM.16.M88.4 R104, [R143] ;  /* 0x000000008f68783b */ /* 0x000e620000000200 */
[----:B------:R-:W-:Y:S02]  /*2050*/  LOP3.LUT R204, R222, UR19, R211, 0x96, !PT ;  /* 0x00000013decc7c12 */ /* 0x000fe4000f8e96d3 */
[----:B------:R-:W-:Y:S02]  /*2060*/  LOP3.LUT R167, R184, UR33, R223, 0x96, !PT ;  /* 0x00000021b8a77c12 */ /* 0x000fe4000f8e96df */
[----:B------:R-:W-:Y:S03]  /*2070*/  LOP3.LUT R222, R222, UR19, R209, 0x96, !PT ;  /* 0x00000013dede7c12 */ /* 0x000fe6000f8e96d1 */
[----:B------:R-:W2:Y:S01]  /*2080*/  LDSM.16.M88.4 R108, [R137+0x1000] ;  /* 0x00100000896c783b */ /* 0x000ea20000000200 */
[----:B------:R-:W-:Y:S04]  /*2090*/  IMAD.WIDE.U32 R204, R204, -0x2daee0ad, RZ ;  /* 0xd2511f53cccc7825 */ /* 0x000fe800078e00ff */
[----:B------:R-:W-:Y:S03]  /*20a0*/  IMAD.WIDE.U32 R228, R167, -0x2daee0ad, RZ ;  /* 0xd2511f53a7e47825 */ /* 0x000fe600078e00ff */
[----:B------:R-:W3:Y:S08]  /*20b0*/  LDSM.16.M88.4 R112, [R143+0x400] ;  /* 0x000400008f70783b */ /* 0x000ef00000000200 */
[----:B------:R-:W4:Y:S08]  /*20c0*/  LDSM.16.M88.4 R116, [R143+0x800] ;  /* 0x000800008f74783b */ /* 0x000f300000000200 */
[----:B------:R-:W4:Y:S01]  /*20d0*/  LDSM.16.M88.4 R120, [R143+0xc00] ;  /* 0x000c00008f78783b */ /* 0x000f220000000200 */
[-C--:B-1----:R-:W-:Y:S07]  /*20e0*/  HMMA.16816.F32.BF16 R4, R100, R104.reuse, RZ ;  /* 0x000000686404723c */ /* 0x082fee00000418ff */
[----:B------:R-:W-:Y:S01]  /*20f0*/  LDSM.16.M88.4 R124, [R145] ;  /* 0x00000000917c783b */ /* 0x000fe20000000200 */
[C---:B--2---:R-:W-:Y:S07]  /*2100*/  HMMA.16816.F32.BF16 R8, R108.reuse, R104, RZ ;  /* 0x000000686c08723c */ /* 0x044fee00000418ff */
[----:B------:R-:W1:Y:S01]  /*2110*/  LDSM.16.M88.4 R128, [R142] ;  /* 0x000000008e80783b */ /* 0x000e620000000200 */
[-C--:B------:R-:W-:Y:S07]  /*2120*/  HMMA.16816.F32.BF16 R12, R108, R106.reuse, RZ ;  /* 0x0000006a6c0c723c */ /* 0x080fee00000418ff */
[----:B------:R-:W2:Y:S01]  /*2130*/  LDSM.16.M88.4 R132, [R145+0x1000] ;  /* 0x001000009184783b */ /* 0x000ea20000000200 */
[C---:B------:R-:W-:Y:S07]  /*2140*/  HMMA.16816.F32.BF16 R16, R100.reuse, R106, RZ ;  /* 0x0000006a6410723c */ /* 0x040fee00000418ff */
[----:B------:R-:W-:Y:S01]  /*2150*/  LDSM.16.M88.4 R104, [R142+0x800] ;  /* 0x000800008e68783b */ /* 0x000fe20000000200 */
[-C--:B---3--:R-:W-:Y:S07]  /*2160*/  HMMA.16816.F32.BF16 R20, R100, R112.reuse, RZ ;  /* 0x000000706414723c */ /* 0x088fee00000418ff */
[----:B------:R-:W3:Y:S04]  /*2170*/  LDG.E R191, desc[UR20][R196.64] ;  /* 0x00000014c4bf7981 */ /* 0x000ee8000c1e1900 */
[----:B------:R-:W5:Y:S01]  /*2180*/  LDG.E R189, desc[UR20][R196.64+0x100] ;  /* 0x00010014c4bd7981 */ /* 0x000f62000c1e1900 */
[C---:B------:R-:W-:Y:S03]  /*2190*/  HMMA.16816.F32.BF16 R24, R108.reuse, R112, RZ ;  /* 0x000000706c18723c */ /* 0x040fe600000418ff */
[----:B------:R-:W5:Y:S05]  /*21a0*/  LDG.E R188, desc[UR20][R196.64+0x120] ;  /* 0x00012014c4bc7981 */ /* 0x000f6a000c1e1900 */
        /* <DEDUP_REMOVED lines=9> */
[----:B------:R-:W-:Y:S01]  /*2240*/  HMMA.16816.F32.BF16 R64, R100, R122, RZ ;  /* 0x0000007a6440723c */ /* 0x000fe200000418ff */
[----:B------:R-:W4:Y:S07]  /*2250*/  LDSM.16.M88.4 R100, [R142+0x400] ;  /* 0x000400008e64783b */ /* 0x000f2e0000000200 */
[-C--:B-1----:R-:W-:Y:S08]  /*2260*/  HMMA.16816.F32.BF16 R4, R124, R128.reuse, R4 ;  /* 0x000000807c04723c */ /* 0x082ff00000041804 */
[C---:B--2---:R-:W-:Y:S04]  /*2270*/  HMMA.16816.F32.BF16 R8, R132.reuse, R128, R8 ;  /* 0x000000808408723c */ /* 0x044fe80000041808 */
[----:B------:R-:W-:Y:S04]  /*2280*/  SEL R128, R161, 0xfffffff0, !P0 ;  /* 0xfffffff0a1807807 */ /* 0x000fe80004000000 */
[-C--:B------:R-:W-:Y:S03]  /*2290*/  HMMA.16816.F32.BF16 R12, R132, R130.reuse, R12 ;  /* 0x00000082840c723c */ /* 0x080fe6000004180c */
[----:B------:R-:W-:Y:S02]  /*22a0*/  @!P6 FSEL R5, R5, -INF , !P5 ;  /* 0xff8000000505e808 */ /* 0x000fe40006800000 */
[----:B------:R-:W-:Y:S02]  /*22b0*/  @!P6 FSEL R4, R4, -INF , !P4 ;  /* 0xff8000000404e808 */ /* 0x000fe40006000000 */
[C---:B------:R-:W-:Y:S01]  /*22c0*/  @!P6 ISETP.GE.AND P5, PT, R178.reuse, R201, PT ;  /* 0x000000c9b200e20c */ /* 0x040fe20003fa6270 */
[C---:B------:R-:W-:Y:S04]  /*22d0*/  HMMA.16816.F32.BF16 R16, R124.reuse, R130, R16 ;  /* 0x000000827c10723c */ /* 0x040fe80000041810 */
[----:B------:R-:W-:Y:S02]  /*22e0*/  @!P6 ISETP.GE.AND P4, PT, R178, R193, PT ;  /* 0x000000c1b200e20c */ /* 0x000fe40003f86270 */
[----:B------:R-:W-:Y:S02]  /*22f0*/  @!P6 FSEL R7, R7, -INF , !P3 ;  /* 0xff8000000707e808 */ /* 0x000fe40005800000 */
[----:B------:R-:W-:Y:S01]  /*2300*/  @!P6 FSEL R6, R6, -INF , !P4 ;  /* 0xff8000000606e808 */ /* 0x000fe20006000000 */
[-C--:B----4-:R-:W-:Y:S03]  /*2310*/  HMMA.16816.F32.BF16 R20, R124, R100.reuse, R20 ;  /* 0x000000647c14723c */ /* 0x090fe60000041814 */
[----:B------:R-:W-:Y:S02]  /*2320*/  @!P6 FSEL R11, R11, -INF , !P1 ;  /* 0xff8000000b0be808 */ /* 0x000fe40004800000 */
[----:B------:R-:W-:Y:S02]  /*2330*/  @!P6 FSEL R8, R8, -INF , !P5 ;  /* 0xff8000000808e808 */ /* 0x000fe40006800000 */
[----:B------:R-:W-:Y:S01]  /*2340*/  @!P6 ISETP.GE.AND P3, PT, R198, R201, PT ;  /* 0x000000c9c600e20c */ /* 0x000fe20003f66270 */
[C---:B------:R-:W-:Y:S04]  /*2350*/  HMMA.16816.F32.BF16 R24, R132.reuse, R100, R24 ;  /* 0x000000648418723c */ /* 0x040fe80000041818 */
[-C--:B------:R-:W-:Y:S02]  /*2360*/  @!P6 ISETP.GE.AND P4, PT, R178, R199.reuse, PT ;  /* 0x000000c7b200e20c */ /* 0x080fe40003f86270 */
[----:B------:R-:W-:Y:S02]  /*2370*/  @!P6 ISETP.GE.AND P5, PT, R198, R199, PT ;  /* 0x000000c7c600e20c */ /* 0x000fe40003fa6270 */
[----:B------:R-:W-:Y:S01]  /*2380*/  @!P6 FSEL R9, R9, -INF , !P2 ;  /* 0xff8000000909e808 */ /* 0x000fe20005000000 */
[-C--:B------:R-:W-:Y:S03]  /*2390*/  HMMA.16816.F32.BF16 R28, R132, R102.reuse, R28 ;  /* 0x00000066841c723c */ /* 0x080fe6000004181c */
[----:B------:R-:W-:Y:S02]  /*23a0*/  @!P6 ISETP.GE.AND P1, PT, R194, R201, PT ;  /* 0x000000c9c200e20c */ /* 0x000fe40003f26270 */
[----:B------:R-:W-:Y:S02]  /*23b0*/  @!P6 FSEL R10, R10, -INF , !P4 ;  /* 0xff8000000a0ae808 */ /* 0x000fe40006000000 */
[----:B------:R-:W-:Y:S01]  /*23c0*/  @!P6 ISETP.GE.AND P2, PT, R198, R195, PT ;  /* 0x000000c3c600e20c */ /* 0x000fe20003f46270 */
[C---:B------:R-:W-:Y:S01]  /*23d0*/  HMMA.16816.F32.BF16 R32, R124.reuse, R102, R32 ;  /* 0x000000667c20723c */ /* 0x040fe20000041820 */
[----:B------:R-:W1:Y:S03]  /*23e0*/  LDSM.16.M88.4 R100, [R142+0xc00] ;  /* 0x000c00008e64783b */ /* 0x000e660000000200 */
[----:B------:R-:W-:Y:S02]  /*23f0*/  @!P6 FSEL R12, R12, -INF , !P3 ;  /* 0xff8000000c0ce808 */ /* 0x000fe40005800000 */
[----:B------:R-:W-:Y:S01]  /*2400*/  @!P6 ISETP.GE.AND P4, PT, R198, R193, PT ;  /* 0x000000c1c600e20c */ /* 0x000fe20003f86270 */
[----:B------:R-:W-:Y:S01]  /*2410*/  @!P6 VIADD R198, R178, 0x11 ;  /* 0x00000011b2c6e836 */ /* 0x000fe20000000000 */
[----:B------:R-:W-:Y:S01]  /*2420*/  @!P6 FSEL R13, R13, -INF , !P1 ;  /* 0xff8000000d0de808 */ /* 0x000fe20004800000 */
[-C--:B------:R-:W-:Y:S03]  /*2430*/  HMMA.16816.F32.BF16 R36, R124, R104.reuse, R36 ;  /* 0x000000687c24723c */ /* 0x080fe60000041824 */
[----:B------:R-:W-:Y:S02]  /*2440*/  @!P6 ISETP.GE.AND P3, PT, R194, R199, PT ;  /* 0x000000c7c200e20c */ /* 0x000fe40003f66270 */
[----:B------:R-:W-:Y:S02]  /*2450*/  @!P6 FSEL R14, R14, -INF , !P5 ;  /* 0xff8000000e0ee808 */ /* 0x000fe40006800000 */
[C---:B------:R-:W-:Y:S01]  /*2460*/  @!P6 ISETP.GE.AND P1, PT, R194.reuse, R195, PT ;  /* 0x000000c3c200e20c */ /* 0x040fe20003f26270 */
[C---:B------:R-:W-:Y:S04]  /*2470*/  HMMA.16816.F32.BF16 R40, R132.reuse, R104, R40 ;  /* 0x000000688428723c */ /* 0x040fe80000041828 */
[----:B------:R-:W-:Y:S02]  /*2480*/  @!P6 FSEL R15, R15, -INF , !P3 ;  /* 0xff8000000f0fe808 */ /* 0x000fe40005800000 */
[----:B------:R-:W-:Y:S01]  /*2490*/  @!P6 ISETP.GE.AND P5, PT, R194, R193, PT ;  /* 0x000000c1c200e20c */ /* 0x000fe20003fa6270 */
[----:B------:R-:W-:Y:S01]  /*24a0*/  @!P6 VIADD R194, R178, 0x10 ;  /* 0x00000010b2c2e836 */ /* 0x000fe20000000000 */
[----:B------:R-:W-:Y:S01]  /*24b0*/  @!P6 FSEL R16, R16, -INF , !P2 ;  /* 0xff8000001010e808 */ /* 0x000fe20005000000 */
[-C--:B------:R-:W-:Y:S03]  /*24c0*/  HMMA.16816.F32.BF16 R44, R132, R106.reuse, R44 ;  /* 0x0000006a842c723c */ /* 0x080fe6000004182c */
[C---:B------:R-:W-:Y:S02]  /*24d0*/  @!P6 ISETP.GE.AND P3, PT, R194.reuse, R195, PT ;  /* 0x000000c3c200e20c */ /* 0x040fe40003f66270 */
[----:B------:R-:W-:Y:S02]  /*24e0*/  @!P6 FSEL R19, R19, -INF , !P5 ;  /* 0xff8000001313e808 */ /* 0x000fe40006800000 */
[----:B------:R-:W-:Y:S01]  /*24f0*/  @!P6 ISETP.GE.AND P2, PT, R194, R193, PT ;  /* 0x000000c1c200e20c */ /* 0x000fe20003f46270 */
[C---:B------:R-:W-:Y:S04]  /*2500*/  HMMA.16816.F32.BF16 R48, R124.reuse, R106, R48 ;  /* 0x0000006a7c30723c */ /* 0x040fe80000041830 */
[----:B------:R-:W-:Y:S02]  /*2510*/  @!P6 FSEL R18, R18, -INF , !P4 ;  /* 0xff8000001212e808 */ /* 0x000fe40006000000 */
[----:B------:R-:W-:Y:S02]  /*2520*/  @!P6 ISETP.GE.AND P5, PT, R198, R195, PT ;  /* 0x000000c3c600e20c */ /* 0x000fe40003fa6270 */
[----:B------:R-:W-:Y:S01]  /*2530*/  @!P6 FSEL R20, R20, -INF , !P3 ;  /* 0xff8000001414e808 */ /* 0x000fe20005800000 */
[-C--:B-1----:R-:W-:Y:S03]  /*2540*/  HMMA.16816.F32.BF16 R52, R124, R100.reuse, R52 ;  /* 0x000000647c34723c */ /* 0x082fe60000041834 */
[----:B------:R-:W-:Y:S02]  /*2550*/  @!P6 FSEL R17, R17, -INF , !P1 ;  /* 0xff8000001111e808 */ /* 0x000fe40004800000 */
[----:B------:R-:W-:Y:S02]  /*2560*/  @!P6 FSEL R22, R22, -INF , !P2 ;  /* 0xff8000001616e808 */ /* 0x000fe40005000000 */
[----:B------:R-:W-:Y:S01]  /*2570*/  @!P6 FSEL R21, R21, -INF , !P5 ;  /* 0xff8000001515e808 */ /* 0x000fe20006800000 */
[C---:B------:R-:W-:Y:S04]  /*2580*/  HMMA.16816.F32.BF16 R56, R132.reuse, R100, R56 ;  /* 0x000000648438723c */ /* 0x040fe80000041838 */
[C---:B------:R-:W-:Y:S02]  /*2590*/  @!P6 ISETP.GE.AND P1, PT, R194.reuse, R201, PT ;  /* 0x000000c9c200e20c */ /* 0x040fe40003f26270 */
[----:B------:R-:W-:Y:S01]  /*25a0*/  @!P6 ISETP.GE.AND P4, PT, R194, R199, PT ;  /* 0x000000c7c200e20c */ /* 0x000fe20003f86270 */
[----:B------:R-:W-:Y:S01]  /*25b0*/  @!P6 VIADD R194, R178, 0x19 ;  /* 0x00000019b2c2e836 */ /* 0x000fe20000000000 */
[----:B------:R-:W-:Y:S01]  /*25c0*/  @!P6 FSEL R24, R24, -INF , !P1 ;  /* 0xff8000001818e808 */ /* 0x000fe20004800000 */
[-C--:B------:R-:W-:Y:S03]  /*25d0*/  HMMA.16816.F32.BF16 R60, R132, R102.reuse, R60 ;  /* 0x00000066843c723c */ /* 0x080fe6000004183c */
[----:B------:R-:W-:Y:S02]  /*25e0*/  @!P6 ISETP.GE.AND P3, PT, R198, R193, PT ;  /* 0x000000c1c600e20c */ /* 0x000fe40003f66270 */
[----:B------:R-:W-:Y:S02]  /*25f0*/  @!P6 FSEL R26, R26, -INF , !P4 ;  /* 0xff8000001a1ae808 */ /* 0x000fe40006000000 */
[C---:B------:R-:W-:Y:S01]  /*2600*/  @!P6 ISETP.GE.AND P5, PT, R198.reuse, R201, PT ;  /* 0x000000c9c600e20c */ /* 0x040fe20003fa6270 */
[----:B------:R-:W-:Y:S04]  /*2610*/  HMMA.16816.F32.BF16 R64, R124, R102, R64 ;  /* 0x000000667c40723c */ /* 0x000fe80000041840 */
[----:B------:R-:W-:Y:S02]  /*2620*/  @!P6 FSEL R25, R25, -INF , !P5 ;  /* 0xff8000001919e808 */ /* 0x000fe40006800000 */
[----:B------:R-:W-:Y:S01]  /*2630*/  @!P6 ISETP.GE.AND P2, PT, R198, R199, PT ;  /* 0x000000c7c600e20c */ /* 0x000fe20003f46270 */
[----:B------:R-:W-:Y:S01]  /*2640*/  @!P6 VIADD R198, R178, 0x18 ;  /* 0x00000018b2c6e836 */ /* 0x000fe20000000000 */
[----:B------:R-:W-:Y:S02]  /*2650*/  @!P6 FSEL R23, R23, -INF , !P3 ;  /* 0xff8000001717e808 */ /* 0x000fe40005800000 */
[----:B------:R-:W-:Y:S02]  /*2660*/  @!P6 FSEL R27, R27, -INF , !P2 ;  /* 0xff8000001b1be808 */ /* 0x000fe40005000000 */
[C---:B------:R-:W-:Y:S02]  /*2670*/  @!P6 ISETP.GE.AND P3, PT, R198.reuse, R201, PT ;  /* 0x000000c9c600e20c */ /* 0x040fe40003f66270 */
[----:B------:R-:W-:Y:S02]  /*2680*/  @!P6 ISETP.GE.AND P1, PT, R198, R199, PT ;  /* 0x000000c7c600e20c */ /* 0x000fe40003f26270 */
[----:B------:R-:W-:Y:S02]  /*2690*/  @!P6 FSEL R28, R28, -INF , !P3 ;  /* 0xff8000001c1ce808 */ /* 0x000fe40005800000 */
[----:B------:R-:W-:Y:S02]  /*26a0*/  @!P6 ISETP.GE.AND P2, PT, R194, R201, PT ;  /* 0x000000c9c200e20c */ /* 0x000fe40003f46270 */
[----:B------:R-:W-:Y:S02]  /*26b0*/  @!P6 FSEL R30, R30, -INF , !P1 ;  /* 0xff8000001e1ee808 */ /* 0x000fe40004800000 */
[C---:B------:R-:W-:Y:S02]  /*26c0*/  @!P6 ISETP.GE.AND P5, PT, R198.reuse, R195, PT ;  /* 0x000000c3c600e20c */ /* 0x040fe40003fa6270 */
[----:B------:R-:W-:Y:S02]  /*26d0*/  @!P6 FSEL R29, R29, -INF , !P2 ;  /* 0xff8000001d1de808 */ /* 0x000fe40005000000 */
[----:B------:R-:W-:Y:S01]  /*26e0*/  @!P6 ISETP.GE.AND P4, PT, R198, R193, PT ;  /* 0x000000c1c600e20c */ /* 0x000fe20003f86270 */
[----:B------:R-:W-:Y:S01]  /*26f0*/  @!P6 VIADD R198, R178, 0x21 ;  /* 0x00000021b2c6e836 */ /* 0x000fe20000000000 */
        /* <DEDUP_REMOVED lines=14> */
[----:B------:R-:W-:Y:S02]  /*27e0*/  @!P6 FSEL R37, R37, -INF , !P1 ;  /* 0xff8000002525e808 */ /* 0x000fe40004800000 */
[C---:B------:R-:W-:Y:S02]  /*27f0*/  @!P6 ISETP.GE.AND P2, PT, R194.reuse, R201, PT ;  /* 0x000000c9c200e20c */ /* 0x040fe40003f46270 */
[----:B------:R-:W-:Y:S01]  /*2800*/  @!P6 ISETP.GE.AND P4, PT, R194, R199, PT ;  /* 0x000000c7c200e20c */ /* 0x000fe20003f86270 */
[----:B------:R-:W-:Y:S01]  /*2810*/  @!P6 VIADD R194, R178, 0x28 ;  /* 0x00000028b2c2e836 */ /* 0x000fe20000000000 */
[----:B------:R-:W-:Y:S02]  /*2820*/  @!P6 FSEL R40, R40, -INF , !P2 ;  /* 0xff8000002828e808 */ /* 0x000fe40005000000 */
[----:B------:R-:W-:Y:S02]  /*2830*/  @!P6 ISETP.GE.AND P3, PT, R198, R193, PT ;  /* 0x000000c1c600e20c */ /* 0x000fe40003f66270 */
[----:B------:R-:W-:Y:S02]  /*2840*/  @!P6 FSEL R42, R42, -INF , !P4 ;  /* 0xff8000002a2ae808 */ /* 0x000fe40006000000 */
[C---:B------:R-:W-:Y:S02]  /*2850*/  @!P6 ISETP.GE.AND P1, PT, R198.reuse, R201, PT ;  /* 0x000000c9c600e20c */ /* 0x040fe40003f26270 */
[----:B------:R-:W-:Y:S01]  /*2860*/  @!P6 ISETP.GE.AND P5, PT, R198, R199, PT ;  /* 0x000000c7c600e20c */ /* 0x000fe20003fa6270 */
[----:B------:R-:W-:Y:S01]  /*2870*/  @!P6 VIADD R198, R178, 0x29 ;  /* 0x00000029b2c6e836 */ /* 0x000fe20000000000 */
[----:B------:R-:W-:Y:S02]  /*2880*/  @!P6 FSEL R41, R41, -INF , !P1 ;  /* 0xff8000002929e808 */ /* 0x000fe40004800000 */
        /* <DEDUP_REMOVED lines=9> */
[-C--:B------:R-:W-:Y:S01]  /*2920*/  @!P6 ISETP.GE.AND P4, PT, R194, R193.reuse, PT ;  /* 0x000000c1c200e20c */ /* 0x080fe20003f86270 */
[----:B------:R-:W-:Y:S01]  /*2930*/  @!P6 VIADD R194, R178, 0x30 ;  /* 0x00000030b2c2e836 */ /* 0x000fe20000000000 */
[C---:B------:R-:W-:Y:S02]  /*2940*/  @!P6 ISETP.GE.AND P2, PT, R198.reuse, R193, PT ;  /* 0x000000c1c600e20c */ /* 0x040fe40003f46270 */
[----:B------:R-:W-:Y:S02]  /*2950*/  @!P6 ISETP.GE.AND P3, PT, R198, R199, PT ;  /* 0x000000c7c600e20c */ /* 0x000fe40003f66270 */
[----:B------:R-:W-:Y:S02]  /*2960*/  @!P6 FSEL R48, R48, -INF , !P1 ;  /* 0xff8000003030e808 */ /* 0x000fe40004800000 */
[-C--:B------:R-:W-:Y:S01]  /*2970*/  @!P6 ISETP.GE.AND P5, PT, R198, R195.reuse, PT ;  /* 0x000000c3c600e20c */ /* 0x080fe20003fa6270 */
[----:B------:R-:W-:Y:S01]  /*2980*/  @!P6 VIADD R198, R178, 0x31 ;  /* 0x00000031b2c6e836 */ /* 0x000fe20000000000 */
[----:B------:R-:W-:Y:S02]  /*2990*/  @!P6 FSEL R47, R47, -INF , !P3 ;  /* 0xff8000002f2fe808 */ /* 0x000fe40005800000 */
[C---:B------:R-:W-:Y:S02]  /*29a0*/  @!P6 ISETP.GE.AND P3, PT, R194.reuse, R195, PT ;  /* 0x000000c3c200e20c */ /* 0x040fe40003f66270 */
        /* <DEDUP_REMOVED lines=8> */
[----:B------:R-:W-:Y:S02]  /*2a30*/  @!P6 ISETP.GE.AND P2, PT, R198, R195, PT ;  /* 0x000000c3c600e20c */ /* 0x000fe40003f46270 */
[----:B------:R-:W-:Y:S02]  /*2a40*/  @!P6 FSEL R52, R52, -INF , !P3 ;  /* 0xff8000003434e808 */ /* 0x000fe40005800000 */
[----:B------:R-:W-:Y:S02]  /*2a50*/  @!P6 FSEL R53, R53, -INF , !P2 ;  /* 0xff8000003535e808 */ /* 0x000fe40005000000 */
[----:B------:R-:W-:Y:S02]  /*2a60*/  @!P6 FSEL R54, R54, -INF , !P1 ;  /* 0xff8000003636e808 */ /* 0x000fe40004800000 */
[----:B------:R-:W-:Y:S02]  /*2a70*/  @!P6 ISETP.GE.AND P3, PT, R198, R193, PT ;  /* 0x000000c1c600e20c */ /* 0x000fe40003f66270 */
[----:B------:R-:W-:Y:S02]  /*2a80*/  @!P6 FSEL R58, R58, -INF , !P4 ;  /* 0xff8000003a3ae808 */ /* 0x000fe40006000000 */
[----:B------:R-:W-:Y:S02]  /*2a90*/  @!P6 ISETP.GE.AND P2, PT, R198, R201, PT ;  /* 0x000000c9c600e20c */ /* 0x000fe40003f46270 */
[-C--:B------:R-:W-:Y:S02]  /*2aa0*/  @!P6 ISETP.GE.AND P4, PT, R194, R199.reuse, PT ;  /* 0x000000c7c200e20c */ /* 0x080fe40003f86270 */
[----:B------:R-:W-:Y:S02]  /*2ab0*/  @!P6 ISETP.GE.AND P1, PT, R198, R199, PT ;  /* 0x000000c7c600e20c */ /* 0x000fe40003f26270 */
[----:B------:R-:W-:Y:S02]  /*2ac0*/  @!P6 FSEL R63, R63, -INF , !P4 ;  /* 0xff8000003f3fe808 */ /* 0x000fe40006000000 */
[-C--:B------:R-:W-:Y:S02]  /*2ad0*/  @!P6 ISETP.GE.AND P5, PT, R194, R201.reuse, PT ;  /* 0x000000c9c200e20c */ /* 0x080fe40003fa6270 */
[----:B------:R-:W-:Y:S02]  /*2ae0*/  @!P6 FSEL R55, R55, -INF , !P3 ;  /* 0xff8000003737e808 */ /* 0x000fe40005800000 */
        /* <DEDUP_REMOVED lines=8> */
[-C--:B------:R-:W-:Y:S01]  /*2b70*/  @!P6 ISETP.GE.AND P5, PT, R200, R193.reuse, PT ;  /* 0x000000c1c800e20c */ /* 0x080fe20003fa6270 */
[----:B------:R-:W-:Y:S01]  /*2b80*/  IMAD.WIDE.U32 R200, R190, -0x2daee0ad, RZ ;  /* 0xd2511f53bec87825 */ /* 0x000fe200078e00ff */
[C---:B------:R-:W-:Y:S01]  /*2b90*/  @!P6 ISETP.GE.AND P2, PT, R194.reuse, R193, PT ;  /* 0x000000c1c200e20c */ /* 0x040fe20003f46270 */
[----:B------:R1:W2:Y:S01]  /*2ba0*/  LDG.E R190, desc[UR20][R196.64+0x20] ;  /* 0x00002014c4be7981 */ /* 0x0002a2000c1e1900 */
[----:B------:R-:W-:Y:S01]  /*2bb0*/  @!P6 ISETP.GE.AND P3, PT, R194, R195, PT ;  /* 0x000000c3c200e20c */ /* 0x000fe20003f66270 */
[----:B------:R-:W-:Y:S01]  /*2bc0*/  IMAD.WIDE.U32 R192, R192, -0x2daee0ad, RZ ;  /* 0xd2511f53c0c07825 */ /* 0x000fe200078e00ff */
[----:B------:R-:W-:Y:S02]  /*2bd0*/  @!P6 FSEL R66, R66, -INF , !P5 ;  /* 0xff8000004242e808 */ /* 0x000fe40006800000 */
[----:B------:R-:W-:Y:S02]  /*2be0*/  @!P6 FSEL R65, R65, -INF , !P3 ;  /* 0xff8000004141e808 */ /* 0x000fe40005800000 */
[----:B------:R-:W-:Y:S02]  /*2bf0*/  LOP3.LUT R193, R180, UR27, R193, 0x96, !PT ;  /* 0x0000001bb4c17c12 */ /* 0x000fe4000f8e96c1 */
[C---:B------:R-:W-:Y:S02]  /*2c00*/  LOP3.LUT R206, R192.reuse, UR24, R213, 0x96, !PT ;  /* 0x00000018c0ce7c12 */ /* 0x040fe4000f8e96d5 */
[----:B------:R-:W-:Y:S01]  /*2c10*/  LOP3.LUT R230, R192, UR24, R201, 0x96, !PT ;  /* 0x00000018c0e67c12 */ /* 0x000fe2000f8e96c9 */
[----:B------:R-:W-:Y:S01]  /*2c20*/  IMAD.WIDE.U32 R198, R193, -0x326172a9, RZ ;  /* 0xcd9e8d57c1c67825 */ /* 0x000fe200078e00ff */
[----:B------:R-:W-:Y:S02]  /*2c30*/  LOP3.LUT R192, R186, UR33, R223, 0x96, !PT ;  /* 0x00000021bac07c12 */ /* 0x000fe4000f8e96df */
[----:B------:R-:W-:Y:S01]  /*2c40*/  @!P6 FSEL R67, R67, -INF , !P2 ;  /* 0xff8000004343e808 */ /* 0x000fe20005000000 */
[----:B------:R-:W-:Y:S01]  /*2c50*/  IMAD.WIDE.U32 R206, R206, -0x326172a9, RZ ;  /* 0xcd9e8d57cece7825 */ /* 0x000fe200078e00ff */
[--C-:B------:R-:W-:Y:S02]  /*2c60*/  LOP3.LUT R194, R186, UR33, R199.reuse, 0x96, !PT ;  /* 0x00000021bac27c12 */ /* 0x100fe4000f8e96c7 */
[----:B------:R-:W-:Y:S01]  /*2c70*/  LOP3.LUT R167, R184, UR33, R199, 0x96, !PT ;  /* 0x00000021b8a77c12 */ /* 0x000fe2000f8e96c7 */
[----:B------:R-:W-:Y:S01]  /*2c80*/  IMAD.WIDE.U32 R230, R230, -0x326172a9, RZ ;  /* 0xcd9e8d57e6e67825 */ /* 0x000fe200078e00ff */
[----:B------:R-:W-:Y:S01]  /*2c90*/  LOP3.LUT R202, R198, UR19, R207, 0x96, !PT ;  /* 0x00000013c6ca7c12 */ /* 0x000fe2000f8e96cf */
[----:B------:R-:W-:Y:S01]  /*2ca0*/  UIADD3 UR33, UPT, UPT, UR28, 0x78dde6e4, URZ ;  /* 0x78dde6e41c217890 */ /* 0x000fe2000fffe0ff */
[----:B------:R-:W-:Y:S01]  /*2cb0*/  FSETP.NEU.FTZ.AND P5, PT, R176, -INF , PT ;  /* 0xff800000b000780b */ /* 0x000fe20003fbd000 */
[----:B------:R-:W-:Y:S01]  /*2cc0*/  IMAD.WIDE.U32 R192, R192, -0x2daee0ad, RZ ;  /* 0xd2511f53c0c07825 */ /* 0x000fe200078e00ff */
[----:B------:R-:W-:Y:S01]  /*2cd0*/  LOP3.LUT R198, R198, UR19, R231, 0x96, !PT ;  /* 0x00000013c6c67c12 */ /* 0x000fe2000f8e96e7 */
[----:B------:R-:W-:Y:S01]  /*2ce0*/  UIADD3 UR19, UPT, UPT, UR28, 0x1715609d, URZ ;  /* 0x1715609d1c137890 */ /* 0x000fe2000fffe0ff */
[----:B------:R-:W-:Y:S01]  /*2cf0*/  FSETP.NEU.FTZ.AND P2, PT, R175, -INF , PT ;  /* 0xff800000af00780b */ /* 0x000fe20003f5d000 */
[----:B------:R-:W-:Y:S01]  /*2d00*/  IMAD.WIDE.U32 R222, R222, -0x2daee0ad, RZ ;  /* 0xd2511f53dede7825 */ /* 0x000fe200078e00ff */
[----:B------:R-:W-:Y:S02]  /*2d10*/  LOP3.LUT R193, R216, UR23, R193, 0x96, !PT ;  /* 0x00000017d8c17c12 */ /* 0x000fe4000f8e96c1 */
[----:B-1----:R-:W-:Y:S01]  /*2d20*/  LOP3.LUT R196, R192, UR22, R205, 0x96, !PT ;  /* 0x00000016c0c47c12 */ /* 0x002fe2000f8e96cd */
[----:B------:R-:W-:Y:S01]  /*2d30*/  IMAD.WIDE.U32 R194, R194, -0x2daee0ad, RZ ;  /* 0xd2511f53c2c27825 */ /* 0x000fe200078e00ff */
[----:B------:R-:W-:Y:S02]  /*2d40*/  LOP3.LUT R192, R214, UR23, R229, 0x96, !PT ;  /* 0x00000017d6c07c12 */ /* 0x000fe4000f8e96e5 */
[----:B------:R-:W-:Y:S01]  /*2d50*/  LOP3.LUT R228, R228, UR22, R223, 0x96, !PT ;  /* 0x00000016e4e47c12 */ /* 0x000fe2000f8e96df */
[----:B------:R-:W-:Y:S01]  /*2d60*/  IMAD.WIDE.U32 R198, R198, -0x2daee0ad, RZ ;  /* 0xd2511f53c6c67825 */ /* 0x000fe200078e00ff */
[----:B------:R-:W-:Y:S02]  /*2d70*/  FSEL R248, R248, RZ, P5 ;  /* 0x000000fff8f87208 */ /* 0x000fe40002800000 */
[----:B------:R-:W-:Y:S01]  /*2d80*/  FSEL R252, R252, RZ, P2 ;  /* 0x000000fffcfc7208 */ /* 0x000fe20001000000 */
[----:B------:R-:W-:Y:S01]  /*2d90*/  IMAD.WIDE.U32 R226, R167, -0x2daee0ad, RZ ;  /* 0xd2511f53a7e27825 */ /* 0x000fe200078e00ff */
[----:B------:R-:W-:Y:S02]  /*2da0*/  LOP3.LUT R167, R212, UR23, R195, 0x96, !PT ;  /* 0x00000017d4a77c12 */ /* 0x000fe4000f8e96c3 */
[----:B------:R-:W-:Y:S01]  /*2db0*/  FSETP.NEU.FTZ.AND P2, PT, R174, -INF , PT ;  /* 0xff800000ae00780b */ /* 0x000fe20003f5d000 */
        /* <DEDUP_REMOVED lines=8> */
[----:B------:R-:W-:Y:S01]  /*2e40*/  FSEL R251, R251, RZ, P2 ;  /* 0x000000fffbfb7208 */ /* 0x000fe20001000000 */
[----:B------:R-:W-:Y:S01]  /*2e50*/  IMAD.WIDE.U32 R212, R167, -0x326172a9, RZ ;  /* 0xcd9e8d57a7d47825 */ /* 0x000fe200078e00ff */
[----:B------:R-:W-:Y:S02]  /*2e60*/  LOP3.LUT R197, R208, UR33, R215, 0x96, !PT ;  /* 0x00000021d0c57c12 */ /* 0x000fe4000f8e96d7 */
[----:B------:R-:W-:Y:S01]  /*2e70*/  FSETP.NEU.FTZ.AND P2, PT, R172, -INF , PT ;  /* 0xff800000ac00780b */ /* 0x000fe20003f5d000 */
[----:B------:R-:W-:Y:S01]  /*2e80*/  IMAD.WIDE.U32 R228, R228, -0x326172a9, RZ ;  /* 0xcd9e8d57e4e47825 */ /* 0x000fe200078e00ff */
[----:B------:R-:W-:Y:S03]  /*2e90*/  LOP3.LUT R167, R206, UR33, R213, 0x96, !PT ;  /* 0x00000021cea77c12 */ /* 0x000fe6000f8e96d5 */
[----:B------:R-:W-:Y:S01]  /*2ea0*/  FFMA.FTZ R51, R51, UR12, -R252 ;  /* 0x0000000c33337c23 */ /* 0x000fe200080108fc */
[----:B------:R-:W-:Y:S01]  /*2eb0*/  IMAD.WIDE.U32 R202, R202, -0x2daee0ad, RZ ;  /* 0xd2511f53caca7825 */ /* 0x000fe200078e00ff */
[----:B------:R-:W-:Y:S03]  /*2ec0*/  LOP3.LUT R192, R214, UR19, R229, 0x96, !PT ;  /* 0x00000013d6c07c12 */ /* 0x000fe6000f8e96e5 */
[--C-:B------:R-:W-:Y:S01]  /*2ed0*/  FFMA.FTZ R49, R49, UR12, -R248.reuse ;  /* 0x0000000c31317c23 */ /* 0x100fe200080108f8 */
[----:B------:R-:W-:Y:S01]  /*2ee0*/  IMAD.WIDE.U32 R208, R200, -0x326172a9, RZ ;  /* 0xcd9e8d57c8d07825 */ /* 0x000fe200078e00ff */
[----:B------:R-:W-:Y:S03]  /*2ef0*/  LOP3.LUT R194, R194, UR22, R203, 0x96, !PT ;  /* 0x00000016c2c27c12 */ /* 0x000fe6000f8e96cb */
[----:B------:R-:W-:Y:S01]  /*2f00*/  FFMA.FTZ R64, R64, UR12, -R248 ;  /* 0x0000000c40407c23 */ /* 0x000fe200080108f8 */
[----:B------:R-:W-:Y:S01]  /*2f10*/  IMAD.WIDE.U32 R226, R226, -0x326172a9, RZ ;  /* 0xcd9e8d57e2e27825 */ /* 0x000fe200078e00ff */
[----:B------:R-:W-:Y:S02]  /*2f20*/  LOP3.LUT R230, R230, UR33, R209, 0x96, !PT ;  /* 0x00000021e6e67c12 */ /* 0x000fe4000f8e96d1 */
[----:B------:R-:W-:Y:S01]  /*2f30*/  MUFU.EX2 R249, R64 ;  /* 0x0000004000f97308 */ /* 0x000fe20000000800 */
[----:B------:R-:W-:Y:S01]  /*2f40*/  IMAD.WIDE.U32 R210, R199, -0x2daee0ad, RZ ;  /* 0xd2511f53c7d27825 */ /* 0x000fe200078e00ff */
[----:B------:R-:W-:Y:S03]  /*2f50*/  LOP3.LUT R219, R208, UR19, R227, 0x96, !PT ;  /* 0x00000013d0db7c12 */ /* 0x000fe6000f8e96e3 */
[--C-:B------:R-:W-:Y:S01]  /*2f60*/  FFMA.FTZ R215, R18, UR12, -R252.reuse ;  /* 0x0000000c12d77c23 */ /* 0x100fe200080108fc */
[----:B------:R-:W-:Y:S01]  /*2f70*/  IMAD.WIDE.U32 R206, R193, -0x2daee0ad, RZ ;  /* 0xd2511f53c1ce7825 */ /* 0x000fe200078e00ff */
[----:B------:R-:W-:Y:S03]  /*2f80*/  LOP3.LUT R193, R204, UR14, R211, 0x96, !PT ;  /* 0x0000000eccc17c12 */ /* 0x000fe6000f8e96d3 */
[--C-:B------:R-:W-:Y:S01]  /*2f90*/  FFMA.FTZ R66, R66, UR12, -R252.reuse ;  /* 0x0000000c42427c23 */ /* 0x100fe200080108fc */
[----:B------:R-:W-:Y:S01]  /*2fa0*/  IMAD.WIDE.U32 R208, R192, -0x2daee0ad, RZ ;  /* 0xd2511f53c0d07825 */ /* 0x000fe200078e00ff */
[----:B------:R-:W-:Y:S02]  /*2fb0*/  LOP3.LUT R204, R210, UR13, R207, 0x96, !PT ;  /* 0x0000000dd2cc7c12 */ /* 0x000fe4000f8e96cf */
[C---:B------:R-:W-:Y:S01]  /*2fc0*/  PRMT R192, R206.reuse, 0x7770, RZ ;  /* 0x00007770cec07816 */ /* 0x040fe200000000ff */
[----:B------:R-:W-:Y:S01]  /*2fd0*/  MUFU.EX2 R134, R66 ;  /* 0x0000004200867308 */ /* 0x000fe20000000800 */
[----:B------:R-:W-:Y:S01]  /*2fe0*/  PRMT R217, R206, 0x7771, RZ ;  /* 0x00007771ced97816 */ /* 0x000fe200000000ff */
[----:B------:R-:W-:Y:S01]  /*2ff0*/  FFMA.FTZ R60, R60, UR12, -R251 ;  /* 0x0000000c3c3c7c23 */ /* 0x000fe200080108fb */
[C---:B------:R-:W-:Y:S01]  /*3000*/  PRMT R224, R206.reuse, 0x7772, RZ ;  /* 0x00007772cee07816 */ /* 0x040fe200000000ff */
[--C-:B------:R-:W-:Y:S01]  /*3010*/  FFMA.FTZ R233, R23, UR12, -R252.reuse ;  /* 0x0000000c17e97c23 */ /* 0x100fe200080108fc */
[----:B------:R-:W-:Y:S01]  /*3020*/  PRMT R223, R206, 0x7773, RZ ;  /* 0x00007773cedf7816 */ /* 0x000fe200000000ff */
[----:B------:R-:W-:Y:S01]  /*3030*/  IMAD.WIDE.U32 R194, R194, -0x326172a9, RZ ;  /* 0xcd9e8d57c2c27825 */ /* 0x000fe200078e00ff */
[C---:B------:R-:W-:Y:S02]  /*3040*/  PRMT R221, R208.reuse, 0x7770, RZ ;  /* 0x00007770d0dd7816 */ /* 0x040fe400000000ff */
[----:B------:R-:W-:Y:S01]  /*3050*/  PRMT R220, R208, 0x7771, RZ ;  /* 0x00007771d0dc7816 */ /* 0x000fe200000000ff */
[----:B------:R-:W-:Y:S01]  /*3060*/  IMAD.WIDE.U32 R206, R167, -0x2daee0ad, RZ ;  /* 0xd2511f53a7ce7825 */ /* 0x000fe200078e00ff */
[----:B------:R-:W-:Y:S01]  /*3070*/  LOP3.LUT R200, R212, UR19, R195, 0x96, !PT ;  /* 0x00000013d4c87c12 */ /* 0x000fe2000f8e96c3 */
[----:B------:R-:W-:Y:S01]  /*3080*/  UIADD3 UR19, UPT, UPT, UR28, -0x4ab325aa, URZ ;  /* 0xb54cda561c137890 */ /* 0x000fe2000fffe0ff */
[----:B------:R-:W-:Y:S01]  /*3090*/  PRMT R250, R208, 0x7772, RZ ;  /* 0x00007772d0fa7816 */ /* 0x000fe200000000ff */
[----:B------:R-:W-:Y:S01]  /*30a0*/  FFMA.FTZ R232, R22, UR12, -R252 ;  /* 0x0000000c16e87c23 */ /* 0x000fe200080108fc */
[----:B------:R-:W-:Y:S01]  /*30b0*/  LOP3.LUT R167, R202, UR14, R207, 0x96, !PT ;  /* 0x0000000ecaa77c12 */ /* 0x000fe2000f8e96cf */
[----:B------:R-:W-:Y:S01]  /*30c0*/  IMAD.WIDE.U32 R202, R193, -0x326172a9, RZ ;  /* 0xcd9e8d57c1ca7825 */ /* 0x000fe200078e00ff */
[----:B------:R-:W-:Y:S02]  /*30d0*/  PRMT R247, R208, 0x7773, RZ ;  /* 0x00007773d0f77816 */ /* 0x000fe400000000ff */
[----:B------:R-:W-:Y:S01]  /*30e0*/  ISETP.LE.U32.AND P4, PT, R192, UR11, PT ;  /* 0x0000000bc0007c0c */ /* 0x000fe2000bf83070 */
[----:B------:R-:W-:Y:S01]  /*30f0*/  FFMA.FTZ R235, R29, UR12, -R251 ;  /* 0x0000000c1deb7c23 */ /* 0x000fe200080108fb */
[----:B------:R-:W-:Y:S01]  /*3100*/  LOP3.LUT R195, R196, UR19, R203, 0x96, !PT ;  /* 0x00000013c4c37c12 */ /* 0x000fe2000f8e96cb */
[----:B------:R-:W-:Y:S01]  /*3110*/  IMAD.WIDE.U32 R210, R197, -0x2daee0ad, RZ ;  /* 0xd2511f53c5d27825 */ /* 0x000fe200078e00ff */
[----:B------:R-:W-:Y:S02]  /*3120*/  PRMT R208, R202, 0x7770, RZ ;  /* 0x00007770cad07816 */ /* 0x000fe400000000ff */
[----:B------:R-:W-:Y:S01]  /*3130*/  LOP3.LUT R193, R195, 0xff, RZ, 0xc0, !PT ;  /* 0x000000ffc3c17812 */ /* 0x000fe200078ec0ff */
[----:B------:R-:W-:Y:S01]  /*3140*/  IMAD.WIDE.U32 R196, R167, -0x326172a9, RZ ;  /* 0xcd9e8d57a7c47825 */ /* 0x000fe200078e00ff */
[----:B------:R-:W-:Y:S02]  /*3150*/  SHF.R.U32.HI R167, RZ, 0x18, R195 ;  /* 0x00000018ffa77819 */ /* 0x000fe400000116c3 */
[----:B------:R-:W-:Y:S01]  /*3160*/  ISETP.LE.U32.AND P1, PT, R193, UR11, PT ;  /* 0x0000000bc1007c0c */ /* 0x000fe2000bf23070 */
[--C-:B------:R-:W-:Y:S01]  /*3170*/  FFMA.FTZ R44, R44, UR12, -R251.reuse ;  /* 0x0000000c2c2c7c23 */ /* 0x100fe200080108fb */
[----:B------:R-:W-:Y:S01]  /*3180*/  ISETP.LE.U32.AND P3, PT, R167, UR11, PT ;  /* 0x0000000ba7007c0c */ /* 0x000fe2000bf63070 */
[----:B------:R-:W-:Y:S01]  /*3190*/  FFMA.FTZ R41, R41, UR12, -R251 ;  /* 0x0000000c29297c23 */ /* 0x000fe200080108fb */
[----:B------:R-:W-:Y:S01]  /*31a0*/  PRMT R167, R195, 0x7632, R167 ;  /* 0x00007632c3a77816 */ /* 0x000fe200000000a7 */
[----:B------:R-:W-:Y:S01]  /*31b0*/  FFMA.FTZ R45, R45, UR12, -R251 ;  /* 0x0000000c2d2d7c23 */ /* 0x000fe200080108fb */
[----:B------:R-:W-:Y:S01]  /*31c0*/  LOP3.LUT R195, R195, 0xffff, RZ, 0xc0, !PT ;  /* 0x0000ffffc3c37812 */ /* 0x000fe200078ec0ff */
[--C-:B------:R-:W-:Y:S01]  /*31d0*/  FFMA.FTZ R48, R48, UR12, -R248.reuse ;  /* 0x0000000c30307c23 */ /* 0x100fe200080108f8 */
[----:B------:R-:W-:Y:S01]  /*31e0*/  LOP3.LUT R167, R167, 0xff, RZ, 0xc0, !PT ;  /* 0x000000ffa7a77812 */ /* 0x000fe200078ec0ff */
[----:B------:R-:W-:Y:S01]  /*31f0*/  IMAD.WIDE.U32 R200, R200, -0x2daee0ad, RZ ;  /* 0xd2511f53c8c87825 */ /* 0x000fe200078e00ff */
[----:B------:R-:W-:Y:S02]  /*3200*/  PRMT R207, R202, 0x7771, RZ ;  /* 0x00007771cacf7816 */ /* 0x000fe400000000ff */
[----:B------:R-:W-:Y:S01]  /*3210*/  ISETP.LE.U32.AND P5, PT, R167, UR11, PT ;  /* 0x0000000ba7007c0c */ /* 0x000fe2000bfa3070 */
[----:B------:R-:W-:Y:S01]  /*3220*/  FFMA.FTZ R167, R4, UR12, -R248 ;  /* 0x0000000c04a77c23 */ /* 0x000fe200080108f8 */
[----:B------:R-:W-:Y:S01]  /*3230*/  LOP3.LUT R213, R206, UR13, R201, 0x96, !PT ;  /* 0x0000000dced57c12 */ /* 0x000fe2000f8e96c9 */
[----:B------:R-:W-:Y:S01]  /*3240*/  FMUL.FTZ R193, R172, 1.4426950216293334961 ;  /* 0x3fb8aa3bacc17820 */ /* 0x000fe20000410000 */
[----:B------:R-:W-:Y:S01]  /*3250*/  PRMT R216, R200, 0x7770, RZ ;  /* 0x00007770c8d87816 */ /* 0x000fe200000000ff */
[----:B------:R-:W-:Y:S01]  /*3260*/  FFMA.FTZ R50, R50, UR12, -R252 ;  /* 0x0000000c32327c23 */ /* 0x000fe200080108fc */
[----:B------:R-:W-:Y:S01]  /*3270*/  PRMT R218, R200, 0x7771, RZ ;  /* 0x00007771c8da7816 */ /* 0x000fe200000000ff */
[----:B------:R-:W-:Y:S01]  /*3280*/  FFMA.FTZ R52, R52, UR12, -R248 ;  /* 0x0000000c34347c23 */ /* 0x000fe200080108f8 */
[C---:B------:R-:W-:Y:S01]  /*3290*/  PRMT R229, R200.reuse, 0x7772, RZ ;  /* 0x00007772c8e57816 */ /* 0x040fe200000000ff */
[----:B------:R-:W-:Y:S01]  /*32a0*/  MUFU.EX2 R238, R50 ;  /* 0x0000003200ee7308 */ /* 0x000fe20000000800 */
[----:B------:R-:W-:Y:S01]  /*32b0*/  PRMT R227, R200, 0x7773, RZ ;  /* 0x00007773c8e37816 */ /* 0x000fe200000000ff */
[----:B------:R-:W-:Y:S01]  /*32c0*/  FFMA.FTZ R200, R7, UR12, -R252 ;  /* 0x0000000c07c87c23 */ /* 0x000fe200080108fc */
[C---:B------:R-:W-:Y:S01]  /*32d0*/  PRMT R206, R202.reuse, 0x7772, RZ ;  /* 0x00007772cace7816 */ /* 0x040fe200000000ff */
[----:B------:R-:W-:Y:S01]  /*32e0*/  FFMA.FTZ R53, R53, UR12, -R248 ;  /* 0x0000000c35357c23 */ /* 0x000fe200080108f8 */
[----:B------:R-:W-:Y:S01]  /*32f0*/  PRMT R203, R202, 0x7773, RZ ;  /* 0x00007773cacb7816 */ /* 0x000fe200000000ff */
[--C-:B------:R-:W-:Y:S01]  /*3300*/  FFMA.FTZ R54, R54, UR12, -R252.reuse ;  /* 0x0000000c36367c23 */ /* 0x100fe200080108fc */
[C---:B------:R-:W-:Y:S03]  /*3310*/  PRMT R192, R196.reuse, 0x7770, RZ ;  /* 0x00007770c4c07816 */ /* 0x040fe600000000ff */
[----:B------:R-:W-:Y:S01]  /*3320*/  MUFU.EX2 R240, R53 ;  /* 0x0000003500f07308 */ /* 0x000fe20000000800 */
[C---:B------:R-:W-:Y:S01]  /*3330*/  PRMT R201, R196.reuse, 0x7771, RZ ;  /* 0x00007771c4c97816 */ /* 0x040fe200000000ff */
[----:B------:R-:W-:Y:S01]  /*3340*/  FFMA.FTZ R55, R55, UR12, -R252 ;  /* 0x0000000c37377c23 */ /* 0x000fe200080108fc */
[C---:B------:R-:W-:Y:S07]  /*3350*/  PRMT R202, R196.reuse, 0x7772, RZ ;  /* 0x00007772c4ca7816 */ /* 0x040fee00000000ff */
[----:B------:R-:W-:Y:S01]  /*3360*/  MUFU.EX2 R241, R54 ;  /* 0x0000003600f17308 */ /* 0x000fe20000000800 */
[----:B------:R-:W-:Y:S01]  /*3370*/  PRMT R205, R196, 0x7773, RZ ;  /* 0x00007773c4cd7816 */ /* 0x000fe200000000ff */
[----:B------:R-:W-:Y:S01]  /*3380*/  FFMA.FTZ R196, R5, UR12, -R248 ;  /* 0x0000000c05c47c23 */ /* 0x000fe200080108f8 */
[----:B------:R-:W-:Y:S01]  /*3390*/  SHF.R.U32.HI R195, RZ, 0x8, R195 ;  /* 0x00000008ffc37819 */ /* 0x000fe200000116c3 */
[----:B------:R-:W-:Y:S01]  /*33a0*/  FFMA.FTZ R56, R56, UR12, -R251 ;  /* 0x0000000c38387c23 */ /* 0x000fe200080108fb */
[----:B------:R-:W-:Y:S05]  /*33b0*/  FSEL R5, R193, RZ, P2 ;  /* 0x000000ffc1057208 */ /* 0x000fea0001000000 */
[----:B------:R-:W1:Y:S01]  /*33c0*/  MUFU.EX2 R167, R167 ;  /* 0x000000a700a77308 */ /* 0x000e620000000800 */
[----:B------:R-:W-:Y:S01]  /*33d0*/  ISETP.LE.U32.AND P6, PT, R192, UR11, PT ;  /* 0x0000000bc0007c0c */ /* 0x000fe2000bfc3070 */
[----:B------:R-:W-:Y:S01]  /*33e0*/  FFMA.FTZ R192, R6, UR12, -R252 ;  /* 0x0000000c06c07c23 */ /* 0x000fe200080108fc */
[----:B------:R-:W-:Y:S07]  /*33f0*/  LOP3.LUT R195, R195, 0xffff, RZ, 0xc0, !PT ;  /* 0x0000ffffc3c37812 */ /* 0x000fee00078ec0ff */
[----:B------:R4:W-:Y:S01]  /*3400*/  MUFU.EX2 R193, R200 ;  /* 0x000000c800c17308 */ /* 0x0009e20000000800 */
[----:B------:R-:W-:Y:S01]  /*3410*/  LOP3.LUT R199, R194, UR19, R197, 0x96, !PT ;  /* 0x00000013c2c77c12 */ /* 0x000fe2000f8e96c5 */
[----:B------:R-:W-:Y:S01]  /*3420*/  IMAD.WIDE.U32 R230, R230, -0x2daee0ad, RZ ;  /* 0xd2511f53e6e67825 */ /* 0x000fe200078e00ff */
[----:B------:R-:W-:Y:S07]  /*3430*/  ISETP.LE.U32.AND P2, PT, R195, UR11, PT ;  /* 0x0000000bc3007c0c */ /* 0x000fee000bf43070 */
[----:B------:R-:W3:Y:S01]  /*3440*/  MUFU.EX2 R196, R196 ;  /* 0x000000c400c47308 */ /* 0x000ee20000000800 */
[C---:B------:R-:W-:Y:S01]  /*3450*/  LOP3.LUT R197, R199.reuse, 0xff, RZ, 0xc0, !PT ;  /* 0x000000ffc7c57812 */ /* 0x040fe200078ec0ff */
[----:B------:R-:W-:Y:S01]  /*3460*/  FFMA.FTZ R62, R62, UR12, -R5 ;  /* 0x0000000c3e3e7c23 */ /* 0x000fe20008010805 */
[----:B------:R-:W-:Y:S01]  /*3470*/  LOP3.LUT R225, R198, UR14, R231, 0x96, !PT ;  /* 0x0000000ec6e17c12 */ /* 0x000fe2000f8e96e7 */
[----:B------:R-:W-:Y:S01]  /*3480*/  FFMA.FTZ R194, R8, UR12, -R251 ;  /* 0x0000000c08c27c23 */ /* 0x000fe200080108fb */
[----:B------:R-:W-:Y:S05]  /*3490*/  LOP3.LUT R198, R199, 0xffff, RZ, 0xc0, !PT ;  /* 0x0000ffffc7c67812 */ /* 0x000fea00078ec0ff */
[----:B------:R-:W3:Y:S01]  /*34a0*/  MUFU.EX2 R192, R192 ;  /* 0x000000c000c07308 */ /* 0x000ee20000000800 */
[----:B------:R-:W-:Y:S01]  /*34b0*/  LOP3.LUT R239, R210, UR13, R209, 0x96, !PT ;  /* 0x0000000dd2ef7c12 */ /* 0x000fe2000f8e96d1 */
[----:B-1----:R-:W-:Y:S01]  /*34c0*/  @!P1 FADD.FTZ R167, -R167, -RZ ;  /* 0x800000ffa7a79221 */ /* 0x002fe20000010100 */
[----:B------:R-:W-:Y:S07]  /*34d0*/  SHF.R.U32.HI R198, RZ, 0x8, R198 ;  /* 0x00000008ffc67819 */ /* 0x000fee00000116c6 */
[----:B------:R-:W1:Y:S01]  /*34e0*/  MUFU.EX2 R194, R194 ;  /* 0x000000c200c27308 */ /* 0x000e620000000800 */
[----:B------:R-:W-:Y:S01]  /*34f0*/  ISETP.LE.U32.AND P1, PT, R197, UR11, PT ;  /* 0x0000000bc5007c0c */ /* 0x000fe2000bf23070 */
[----:B------:R-:W-:Y:S01]  /*3500*/  FFMA.FTZ R195, R9, UR12, -R251 ;  /* 0x0000000c09c37c23 */ /* 0x000fe200080108fb */
[----:B----4-:R-:W-:Y:S07]  /*3510*/  PRMT R200, R199, 0x7632, R200 ;  /* 0x00007632c7c87816 */ /* 0x010fee00000000c8 */
[----:B------:R-:W-:Y:S01]  /*3520*/  MUFU.EX2 R130, R62 ;  /* 0x0000003e00827308 */ /* 0x000fe20000000800 */
[----:B------:R-:W-:Y:S01]  /*3530*/  LOP3.LUT R198, R198, 0xffff, RZ, 0xc0, !PT ;  /* 0x0000ffffc6c67812 */ /* 0x000fe200078ec0ff */
[--C-:B------:R-:W-:Y:S01]  /*3540*/  FFMA.FTZ R209, R11, UR12, -R5.reuse ;  /* 0x0000000c0bd17c23 */ /* 0x100fe20008010805 */
[----:B------:R-:W-:Y:S01]  /*3550*/  LOP3.LUT R200, R200, 0xff, RZ, 0xc0, !PT ;  /* 0x000000ffc8c87812 */ /* 0x000fe200078ec0ff */
[----:B---3--:R-:W-:Y:S01]  /*3560*/  @!P2 FADD.FTZ R196, -R196, -RZ ;  /* 0x800000ffc4c4a221 */ /* 0x008fe20000010100 */
[----:B------:R-:W-:Y:S01]  /*3570*/  ISETP.LE.U32.AND P2, PT, R198, UR11, PT ;  /* 0x0000000bc6007c0c */ /* 0x000fe2000bf43070 */
[----:B------:R-:W-:Y:S01]  /*3580*/  FFMA.FTZ R197, R10, UR12, -R5 ;  /* 0x0000000c0ac57c23 */ /* 0x000fe20008010805 */
[----:B------:R-:W-:Y:S03]  /*3590*/  LOP3.LUT R222, R222, UR14, R211, 0x96, !PT ;  /* 0x0000000edede7c12 */ /* 0x000fe6000f8e96d3 */
[----:B------:R-:W3:Y:S01]  /*35a0*/  MUFU.EX2 R195, R195 ;  /* 0x000000c300c37308 */ /* 0x000ee20000000800 */
[----:B------:R-:W-:Y:S01]  /*35b0*/  @!P5 FADD.FTZ R192, -R192, -RZ ;  /* 0x800000ffc0c0d221 */ /* 0x000fe20000010100 */
[----:B------:R-:W-:Y:S01]  /*35c0*/  ISETP.LE.U32.AND P5, PT, R200, UR11, PT ;  /* 0x0000000bc8007c0c */ /* 0x000fe2000bfa3070 */
[----:B------:R-:W-:Y:S01]  /*35d0*/  FFMA.FTZ R210, R12, UR12, -R251 ;  /* 0x0000000c0cd27c23 */ /* 0x000fe200080108fb */
[----:B------:R-:W-:Y:S06]  /*35e0*/  SHF.R.U32.HI R200, RZ, 0x18, R199 ;  /* 0x00000018ffc87819 */ /* 0x000fec00000116c7 */
[----:B------:R4:W4:Y:S01]  /*35f0*/  MUFU.EX2 R198, R209 ;  /* 0x000000d100c67308 */ /* 0x0009220000000800 */
[----:B------:R-:W-:Y:S01]  /*3600*/  @!P3 FADD.FTZ R193, -R193, -RZ ;  /* 0x800000ffc1c1b221 */ /* 0x000fe20000010100 */
[----:B------:R-:W-:Y:S01]  /*3610*/  FFMA.FTZ R212, R14, UR12, -R5 ;  /* 0x0000000c0ed47c23 */ /* 0x000fe20008010805 */
[----:B------:R-:W-:Y:S07]  /*3620*/  ISETP.LE.U32.AND P3, PT, R200, UR11, PT ;  /* 0x0000000bc8007c0c */ /* 0x000fee000bf63070 */
[----:B------:R-:W4:Y:S01]  /*3630*/  MUFU.EX2 R197, R197 ;  /* 0x000000c500c57308 */ /* 0x000f220000000800 */
[--C-:B------:R-:W-:Y:S01]  /*3640*/  FFMA.FTZ R211, R13, UR12, -R251.reuse ;  /* 0x0000000c0dd37c23 */ /* 0x100fe200080108fb */
[----:B-1----:R-:W-:Y:S01]  /*3650*/  @!P1 FADD.FTZ R194, -R194, -RZ ;  /* 0x800000ffc2c29221 */ /* 0x002fe20000010100 */
[----:B------:R-:W-:Y:S07]  /*3660*/  ISETP.GT.U32.AND P1, PT, R201, UR11, PT ;  /* 0x0000000bc9007c0c */ /* 0x000fee000bf24070 */
[----:B------:R1:W1:Y:S01]  /*3670*/  MUFU.EX2 R199, R210 ;  /* 0x000000d200c77308 */ /* 0x0002620000000800 */
[----:B---3--:R-:W-:Y:S01]  /*3680*/  @!P2 FADD.FTZ R195, -R195, -RZ ;  /* 0x800000ffc3c3a221 */ /* 0x008fe20000010100 */
[----:B------:R-:W-:Y:S01]  /*3690*/  ISETP.GT.U32.AND P2, PT, R202, UR11, PT ;  /* 0x0000000bca007c0c */ /* 0x000fe2000bf44070 */
[----:B------:R-:W-:Y:S07]  /*36a0*/  FFMA.FTZ R231, R24, UR12, -R251 ;  /* 0x0000000c18e77c23 */ /* 0x000fee00080108fb */
[----:B------:R3:W3:Y:S01]  /*36b0*/  MUFU.EX2 R201, R212 ;  /* 0x000000d400c97308 */ /* 0x0006e20000000800 */
[--C-:B------:R-:W-:Y:S01]  /*36c0*/  FFMA.FTZ R234, R27, UR12, -R5.reuse ;  /* 0x0000000c1bea7c23 */ /* 0x100fe20008010805 */
[----:B------:R-:W-:Y:S01]  /*36d0*/  F2FP.RELU.BF16.F32.PACK_AB R54, R195, R194 ;  /* 0x000000c2c336723e */ /* 0x000fe200000018ff */
[--C-:B----4-:R-:W-:Y:S07]  /*36e0*/  FFMA.FTZ R209, R15, UR12, -R5.reuse ;  /* 0x0000000c0fd17c23 */ /* 0x110fee0008010805 */
[----:B------:R-:W4:Y:S01]  /*36f0*/  MUFU.EX2 R200, R211 ;  /* 0x000000d300c87308 */ /* 0x000f220000000800 */
[----:B------:R-:W-:Y:S01]  /*3700*/  @!P3 FADD.FTZ R198, -R198, -RZ ;  /* 0x800000ffc6c6b221 */ /* 0x000fe20000010100 */
[----:B------:R-:W-:Y:S01]  /*3710*/  ISETP.LE.U32.AND P3, PT, R208, UR11, PT ;  /* 0x0000000bd0007c0c */ /* 0x000fe2000bf63070 */
[----:B------:R-:W-:Y:S01]  /*3720*/  @!P5 FADD.FTZ R197, -R197, -RZ ;  /* 0x800000ffc5c5d221 */ /* 0x000fe20000010100 */
[----:B------:R-:W-:Y:S06]  /*3730*/  ISETP.GT.U32.AND P5, PT, R205, UR11, PT ;  /* 0x0000000bcd007c0c */ /* 0x000fec000bfa4070 */
[----:B------:R-:W2:Y:S01]  /*3740*/  MUFU.EX2 R202, R209 ;  /* 0x000000d100ca7308 */ /* 0x000ea20000000800 */
[----:B------:R-:W-:Y:S01]  /*3750*/  SHF.R.U32.HI R208, RZ, 0x18, R204 ;  /* 0x00000018ffd07819 */ /* 0x000fe200000116cc */
[--C-:B-1----:R-:W-:Y:S01]  /*3760*/  FFMA.FTZ R210, R16, UR12, -R248.reuse ;  /* 0x0000000c10d27c23 */ /* 0x102fe200080108f8 */
[----:B------:R-:W-:Y:S01]  /*3770*/  @!P6 FADD.FTZ R199, -R199, -RZ ;  /* 0x800000ffc7c7e221 */ /* 0x000fe20000010100 */
[----:B------:R-:W-:Y:S04]  /*3780*/  IMAD.WIDE.U32 R236, R222, -0x326172a9, RZ ;  /* 0xcd9e8d57deec7825 */ /* 0x000fe800078e00ff */
[--C-:B---3--:R-:W-:Y:S02]  /*3790*/  FFMA.FTZ R212, R17, UR12, -R248.reuse ;  /* 0x0000000c11d47c23 */ /* 0x108fe400080108f8 */
[----:B------:R-:W1:Y:S01]  /*37a0*/  MUFU.EX2 R205, R210 ;  /* 0x000000d200cd7308 */ /* 0x000e620000000800 */
[----:B------:R-:W-:Y:S01]  /*37b0*/  @P2 FADD.FTZ R201, -R201, -RZ ;  /* 0x800000ffc9c92221 */ /* 0x000fe20000010100 */
[----:B------:R-:W-:Y:S01]  /*37c0*/  ISETP.GT.U32.AND P2, PT, R207, UR11, PT ;  /* 0x0000000bcf007c0c */ /* 0x000fe2000bf44070 */
[----:B----4-:R-:W-:Y:S01]  /*37d0*/  @P1 FADD.FTZ R200, -R200, -RZ ;  /* 0x800000ffc8c81221 */ /* 0x010fe20000010100 */
[----:B------:R-:W-:Y:S01]  /*37e0*/  ISETP.LE.U32.AND P1, PT, R208, UR11, PT ;  /* 0x0000000bd0007c0c */ /* 0x000fe2000bf23070 */
[----:B------:R-:W-:Y:S01]  /*37f0*/  FFMA.FTZ R222, R33, UR12, -R248 ;  /* 0x0000000c21de7c23 */ /* 0x000fe200080108f8 */
[C---:B------:R-:W-:Y:S04]  /*3800*/  LOP3.LUT R211, R204.reuse, 0xff, RZ, 0xc0, !PT ;  /* 0x000000ffccd37812 */ /* 0x040fe800078ec0ff */
[----:B------:R-:W3:Y:S01]  /*3810*/  MUFU.EX2 R208, R212 ;  /* 0x000000d400d07308 */ /* 0x000ee20000000800 */
[----:B------:R-:W-:Y:S01]  /*3820*/  LOP3.LUT R207, R204, 0xffff, RZ, 0xc0, !PT ;  /* 0x0000ffffcccf7812 */ /* 0x000fe200078ec0ff */
[----:B--2---:R-:W-:Y:S01]  /*3830*/  @P5 FADD.FTZ R202, -R202, -RZ ;  /* 0x800000ffcaca5221 */ /* 0x004fe20000010100 */
[----:B------:R-:W-:Y:S01]  /*3840*/  ISETP.GT.U32.AND P5, PT, R206, UR11, PT ;  /* 0x0000000bce007c0c */ /* 0x000fe2000bfa4070 */
[----:B------:R-:W-:Y:S01]  /*3850*/  FFMA.FTZ R209, R19, UR12, -R252 ;  /* 0x0000000c13d17c23 */ /* 0x000fe200080108fc */
[----:B------:R-:W-:Y:S01]  /*3860*/  PRMT R206, R204, 0x7632, R206 ;  /* 0x00007632ccce7816 */ /* 0x000fe200000000ce */
[----:B------:R-:W-:Y:S01]  /*3870*/  FFMA.FTZ R43, R43, UR12, -R5 ;  /* 0x0000000c2b2b7c23 */ /* 0x000fe20008010805 */
[----:B------:R-:W-:Y:S01]  /*3880*/  ISETP.LE.U32.AND P6, PT, R211, UR11, PT ;  /* 0x0000000bd3007c0c */ /* 0x000fe2000bfc3070 */
[----:B-1----:R-:W-:Y:S01]  /*3890*/  @!P3 FADD.FTZ R205, -R205, -RZ ;  /* 0x800000ffcdcdb221 */ /* 0x002fe20000010100 */
[----:B------:R-:W-:Y:S01]  /*38a0*/  ISETP.GT.U32.AND P3, PT, R203, UR11, PT ;  /* 0x0000000bcb007c0c */ /* 0x000fe2000bf64070 */
[--C-:B------:R-:W-:Y:S01]  /*38b0*/  FFMA.FTZ R210, R20, UR12, -R248.reuse ;  /* 0x0000000c14d27c23 */ /* 0x100fe200080108f8 */
[----:B------:R-:W-:Y:S01]  /*38c0*/  LOP3.LUT R206, R206, 0xff, RZ, 0xc0, !PT ;  /* 0x000000ffcece7812 */ /* 0x000fe200078ec0ff */
[----:B------:R-:W1:Y:S01]  /*38d0*/  MUFU.EX2 R204, R209 ;  /* 0x000000d100cc7308 */ /* 0x000e620000000800 */
[----:B------:R-:W-:Y:S01]  /*38e0*/  SHF.R.U32.HI R214, RZ, 0x8, R207 ;  /* 0x00000008ffd67819 */ /* 0x000fe200000116cf */
[----:B---3--:R-:W-:Y:S01]  /*38f0*/  @P2 FADD.FTZ R208, -R208, -RZ ;  /* 0x800000ffd0d02221 */ /* 0x008fe20000010100 */
[----:B------:R-:W-:Y:S07]  /*3900*/  ISETP.LE.U32.AND P2, PT, R206, UR11, PT ;  /* 0x0000000bce007c0c */ /* 0x000fee000bf43070 */
[----:B------:R-:W2:Y:S01]  /*3910*/  MUFU.EX2 R203, R215 ;  /* 0x000000d700cb7308 */ /* 0x000ea20000000800 */
[----:B------:R-:W-:Y:S01]  /*3920*/  LOP3.LUT R214, R214, 0xffff, RZ, 0xc0, !PT ;  /* 0x0000ffffd6d67812 */ /* 0x000fe200078ec0ff */
[----:B------:R-:W-:Y:S01]  /*3930*/  FFMA.FTZ R211, R21, UR12, -R248 ;  /* 0x0000000c15d37c23 */ /* 0x000fe200080108f8 */
[----:B------:R-:W-:Y:S07]  /*3940*/  LOP3.LUT R212, R213, 0xff, RZ, 0xc0, !PT ;  /* 0x000000ffd5d47812 */ /* 0x000fee00078ec0ff */
[----:B------:R-:W3:Y:S01]  /*3950*/  MUFU.EX2 R206, R210 ;  /* 0x000000d200ce7308 */ /* 0x000ee20000000800 */
[----:B------:R-:W-:Y:S01]  /*3960*/  LOP3.LUT R228, R228, UR19, R237, 0x96, !PT ;  /* 0x00000013e4e47c12 */ /* 0x000fe2000f8e96ed */
[----:B------:R-:W-:Y:S01]  /*3970*/  IMAD.WIDE.U32 R6, R219, -0x2daee0ad, RZ ;  /* 0xd2511f53db067825 */ /* 0x000fe200078e00ff */
[----:B------:R-:W-:Y:S07]  /*3980*/  PRMT R237, R236, 0x7773, RZ ;  /* 0x00007773eced7816 */ /* 0x000fee00000000ff */
[----:B------:R4:W4:Y:S01]  /*3990*/  MUFU.EX2 R210, R233 ;  /* 0x000000e900d27308 */ /* 0x0009220000000800 */
[----:B------:R-:W-:Y:S01]  /*39a0*/  F2FP.RELU.BF16.F32.PACK_AB R50, R200, R199 ;  /* 0x000000c7c832723e */ /* 0x000fe200000018ff */
[----:B-1----:R-:W-:Y:S01]  /*39b0*/  @P3 FADD.FTZ R204, -R204, -RZ ;  /* 0x800000ffcccc3221 */ /* 0x002fe20000010100 */
[----:B------:R-:W-:Y:S07]  /*39c0*/  ISETP.LE.U32.AND P3, PT, R214, UR11, PT ;  /* 0x0000000bd6007c0c */ /* 0x000fee000bf63070 */
[----:B------:R1:W1:Y:S01]  /*39d0*/  MUFU.EX2 R209, R232 ;  /* 0x000000e800d17308 */ /* 0x0002620000000800 */
[----:B------:R-:W-:Y:S01]  /*39e0*/  SHF.R.U32.HI R214, RZ, 0x18, R213 ;  /* 0x00000018ffd67819 */ /* 0x000fe200000116d5 */
[----:B--2---:R-:W-:Y:S01]  /*39f0*/  @P5 FADD.FTZ R203, -R203, -RZ ;  /* 0x800000ffcbcb5221 */ /* 0x004fe20000010100 */
[----:B------:R-:W-:Y:S07]  /*3a00*/  ISETP.LE.U32.AND P5, PT, R212, UR11, PT ;  /* 0x0000000bd4007c0c */ /* 0x000fee000bfa3070 */
[----:B------:R-:W2:Y:S01]  /*3a10*/  MUFU.EX2 R207, R211 ;  /* 0x000000d300cf7308 */ /* 0x000ea20000000800 */
[----:B------:R-:W-:Y:S01]  /*3a20*/  LOP3.LUT R212, R213, 0xffff, RZ, 0xc0, !PT ;  /* 0x0000ffffd5d47812 */ /* 0x000fe200078ec0ff */
[----:B---3--:R-:W-:Y:S01]  /*3a30*/  @!P6 FADD.FTZ R206, -R206, -RZ ;  /* 0x800000ffcecee221 */ /* 0x008fe20000010100 */
[----:B------:R-:W-:Y:S01]  /*3a40*/  ISETP.LE.U32.AND P6, PT, R214, UR11, PT ;  /* 0x0000000bd6007c0c */ /* 0x000fe2000bfc3070 */
[----:B------:R-:W-:Y:S01]  /*3a50*/  FFMA.FTZ R215, R25, UR12, -R251 ;  /* 0x0000000c19d77c23 */ /* 0x000fe200080108fb */
[----:B------:R-:W-:Y:S01]  /*3a60*/  SHF.R.U32.HI R214, RZ, 0x8, R212 ;  /* 0x00000008ffd67819 */ /* 0x000fe200000116d4 */
[----:B------:R-:W-:Y:S01]  /*3a70*/  FFMA.FTZ R219, R32, UR12, -R248 ;  /* 0x0000000c20db7c23 */ /* 0x000fe200080108f8 */
[----:B----4-:R-:W-:Y:S01]  /*3a80*/  PRMT R233, R213, 0x7632, R233 ;  /* 0x00007632d5e97816 */ /* 0x010fe200000000e9 */
[----:B------:R-:W-:Y:S01]  /*3a90*/  @!P1 FADD.FTZ R210, -R210, -RZ ;  /* 0x800000ffd2d29221 */ /* 0x000fe20000010100 */
[----:B------:R-:W-:Y:S01]  /*3aa0*/  LOP3.LUT R214, R214, 0xffff, RZ, 0xc0, !PT ;  /* 0x0000ffffd6d67812 */ /* 0x000fe200078ec0ff */
[--C-:B-1----:R-:W-:Y:S01]  /*3ab0*/  FFMA.FTZ R232, R26, UR12, -R5.reuse ;  /* 0x0000000c1ae87c23 */ /* 0x102fe20008010805 */
[----:B------:R-:W-:Y:S01]  /*3ac0*/  LOP3.LUT R233, R233, 0xff, RZ, 0xc0, !PT ;  /* 0x000000ffe9e97812 */ /* 0x000fe200078ec0ff */
[----:B------:R-:W-:Y:S01]  /*3ad0*/  @!P2 FADD.FTZ R209, -R209, -RZ ;  /* 0x800000ffd1d1a221 */ /* 0x000fe20000010100 */
[----:B------:R-:W-:Y:S01]  /*3ae0*/  ISETP.LE.U32.AND P1, PT, R216, UR11, PT ;  /* 0x0000000bd8007c0c */ /* 0x000fe2000bf23070 */
[----:B--2---:R-:W-:Y:S01]  /*3af0*/  @!P3 FADD.FTZ R207, -R207, -RZ ;  /* 0x800000ffcfcfb221 */ /* 0x004fe20000010100 */
[----:B------:R-:W-:Y:S01]  /*3b00*/  ISETP.LE.U32.AND P3, PT, R214, UR11, PT ;  /* 0x0000000bd6007c0c */ /* 0x000fe2000bf63070 */
[----:B------:R-:W1:Y:S01]  /*3b10*/  MUFU.EX2 R213, R232 ;  /* 0x000000e800d57308 */ /* 0x000e620000000800 */
[----:B------:R-:W-:Y:S01]  /*3b20*/  ISETP.LE.U32.AND P2, PT, R233, UR11, PT ;  /* 0x0000000be9007c0c */ /* 0x000fe2000bf43070 */
[----:B------:R-:W-:Y:S01]  /*3b30*/  FFMA.FTZ R233, R31, UR12, -R5 ;  /* 0x0000000c1fe97c23 */ /* 0x000fe20008010805 */
[----:B------:R-:W-:Y:S07]  /*3b40*/  LOP3.LUT R245, R230, UR13, R7, 0x96, !PT ;  /* 0x0000000de6f57c12 */ /* 0x000fee000f8e9607 */
[----:B------:R2:W3:Y:S01]  /*3b50*/  MUFU.EX2 R211, R231 ;  /* 0x000000e700d37308 */ /* 0x0004e20000000800 */
[--C-:B------:R-:W-:Y:S01]  /*3b60*/  FFMA.FTZ R42, R42, UR12, -R5.reuse ;  /* 0x0000000c2a2a7c23 */ /* 0x100fe20008010805 */
[--C-:B------:R-:W-:Y:S01]  /*3b70*/  FFMA.FTZ R47, R47, UR12, -R5.reuse ;  /* 0x0000000c2f2f7c23 */ /* 0x100fe20008010805 */
[----:B------:R-:W-:Y:S07]  /*3b80*/  FFMA.FTZ R46, R46, UR12, -R5 ;  /* 0x0000000c2e2e7c23 */ /* 0x000fee0008010805 */
[----:B------:R-:W4:Y:S01]  /*3b90*/  MUFU.EX2 R214, R234 ;  /* 0x000000ea00d67308 */ /* 0x000f220000000800 */
[----:B------:R-:W-:Y:S01]  /*3ba0*/  FFMA.FTZ R57, R57, UR12, -R251 ;  /* 0x0000000c39397c23 */ /* 0x000fe200080108fb */
[--C-:B------:R-:W-:Y:S01]  /*3bb0*/  FFMA.FTZ R58, R58, UR12, -R5.reuse ;  /* 0x0000000c3a3a7c23 */ /* 0x100fe20008010805 */
[--C-:B------:R-:W-:Y:S07]  /*3bc0*/  FFMA.FTZ R59, R59, UR12, -R5.reuse ;  /* 0x0000000c3b3b7c23 */ /* 0x100fee0008010805 */
[----:B------:R-:W4:Y:S01]  /*3bd0*/  MUFU.EX2 R212, R215 ;  /* 0x000000d700d47308 */ /* 0x000f220000000800 */
[----:B-1----:R-:W-:Y:S01]  /*3be0*/  @!P2 FADD.FTZ R213, -R213, -RZ ;  /* 0x800000ffd5d5a221 */ /* 0x002fe20000010100 */
[----:B------:R-:W-:Y:S01]  /*3bf0*/  ISETP.GT.U32.AND P2, PT, R217, UR11, PT ;  /* 0x0000000bd9007c0c */ /* 0x000fe2000bf44070 */
[----:B------:R-:W-:Y:S07]  /*3c00*/  FFMA.FTZ R232, R30, UR12, -R5 ;  /* 0x0000000c1ee87c23 */ /* 0x000fee0008010805 */
[----:B------:R-:W-:Y:S01]  /*3c10*/  MUFU.EX2 R217, R233 ;  /* 0x000000e900d97308 */ /* 0x000fe20000000800 */
[----:B--2---:R-:W-:Y:S01]  /*3c20*/  FFMA.FTZ R231, R28, UR12, -R251 ;  /* 0x0000000c1ce77c23 */ /* 0x004fe200080108fb */
[----:B---3--:R-:W-:Y:S01]  /*3c30*/  @!P5 FADD.FTZ R211, -R211, -RZ ;  /* 0x800000ffd3d3d221 */ /* 0x008fe20000010100 */
[----:B------:R-:W-:Y:S07]  /*3c40*/  ISETP.GT.U32.AND P5, PT, R218, UR11, PT ;  /* 0x0000000bda007c0c */ /* 0x000fee000bfa4070 */
[----:B------:R-:W1:Y:S01]  /*3c50*/  MUFU.EX2 R219, R219 ;  /* 0x000000db00db7308 */ /* 0x000e620000000800 */
[----:B----4-:R-:W-:Y:S01]  /*3c60*/  @!P6 FADD.FTZ R214, -R214, -RZ ;  /* 0x800000ffd6d6e221 */ /* 0x010fe20000010100 */
[----:B------:R-:W-:Y:S01]  /*3c70*/  ISETP.GT.U32.AND P6, PT, R227, UR11, PT ;  /* 0x0000000be3007c0c */ /* 0x000fe2000bfc4070 */
[----:B------:R-:W-:Y:S07]  /*3c80*/  FFMA.FTZ R5, R63, UR12, -R5 ;  /* 0x0000000c3f057c23 */ /* 0x000fee0008010805 */
[----:B------:R-:W2:Y:S01]  /*3c90*/  MUFU.EX2 R215, R231 ;  /* 0x000000e700d77308 */ /* 0x000ea20000000800 */
[----:B------:R-:W-:Y:S01]  /*3ca0*/  @!P3 FADD.FTZ R212, -R212, -RZ ;  /* 0x800000ffd4d4b221 */ /* 0x000fe20000010100 */
[----:B------:R-:W-:Y:S08]  /*3cb0*/  ISETP.GT.U32.AND P3, PT, R229, UR11, PT ;  /* 0x0000000be5007c0c */ /* 0x000ff0000bf64070 */
[----:B------:R-:W3:Y:S10]  /*3cc0*/  MUFU.EX2 R216, R235 ;  /* 0x000000eb00d87308 */ /* 0x000ef40000000800 */
[----:B------:R-:W4:Y:S01]  /*3cd0*/  MUFU.EX2 R218, R232 ;  /* 0x000000e800da7308 */ /* 0x000f220000000800 */
[----:B-1----:R-:W-:Y:S01]  /*3ce0*/  @!P4 FADD.FTZ R219, -R219, -RZ ;  /* 0x800000ffdbdbc221 */ /* 0x002fe20000010100 */
[----:B------:R-:W-:Y:S01]  /*3cf0*/  @P6 FADD.FTZ R217, -R217, -RZ ;  /* 0x800000ffd9d96221 */ /* 0x000fe20000010100 */
[----:B------:R-:W-:Y:S07]  /*3d00*/  ISETP.GT.U32.AND P6, PT, R220, UR11, PT ;  /* 0x0000000bdc007c0c */ /* 0x000fee000bfc4070 */
[----:B------:R-:W-:Y:S01]  /*3d10*/  MUFU.EX2 R242, R55 ;  /* 0x0000003700f27308 */ /* 0x000fe20000000800 */
[----:B------:R-:W-:Y:S01]  /*3d20*/  LOP3.LUT R220, R228, 0xff, RZ, 0xc0, !PT ;  /* 0x000000ffe4dc7812 */ /* 0x000fe200078ec0ff */
[----:B--2---:R-:W-:Y:S01]  /*3d30*/  @!P1 FADD.FTZ R215, -R215, -RZ ;  /* 0x800000ffd7d79221 */ /* 0x004fe20000010100 */
[----:B------:R-:W-:Y:S01]  /*3d40*/  ISETP.GT.U32.AND P1, PT, R224, UR11, PT ;  /* 0x0000000be0007c0c */ /* 0x000fe2000bf24070 */
[--C-:B------:R-:W-:Y:S01]  /*3d50*/  FFMA.FTZ R224, R35, UR12, -R252.reuse ;  /* 0x0000000c23e07c23 */ /* 0x100fe200080108fc */
[----:B------:R-:W-:Y:S01]  /*3d60*/  ISETP.LE.U32.AND P4, PT, R220, UR11, PT ;  /* 0x0000000bdc007c0c */ /* 0x000fe2000bf83070 */
[----:B---3--:R-:W-:Y:S01]  /*3d70*/  @P5 FADD.FTZ R216, -R216, -RZ ;  /* 0x800000ffd8d85221 */ /* 0x008fe20000010100 */
[----:B------:R-:W-:Y:S03]  /*3d80*/  ISETP.GT.U32.AND P5, PT, R223, UR11, PT ;  /* 0x0000000bdf007c0c */ /* 0x000fe6000bfa4070 */
[----:B------:R1:W2:Y:S01]  /*3d90*/  MUFU.EX2 R220, R224 ;  /* 0x000000e000dc7308 */ /* 0x0002a20000000800 */
[----:B----4-:R-:W-:Y:S01]  /*3da0*/  @P3 FADD.FTZ R218, -R218, -RZ ;  /* 0x800000ffdada3221 */ /* 0x010fe20000010100 */
[----:B------:R-:W-:Y:S01]  /*3db0*/  ISETP.LE.U32.AND P3, PT, R221, UR11, PT ;  /* 0x0000000bdd007c0c */ /* 0x000fe2000bf63070 */
[----:B------:R-:W-:Y:S01]  /*3dc0*/  FFMA.FTZ R221, R34, UR12, -R252 ;  /* 0x0000000c22dd7c23 */ /* 0x000fe200080108fc */
[----:B------:R-:W-:Y:S01]  /*3dd0*/  FFMA.FTZ R223, R36, UR12, -R248 ;  /* 0x0000000c24df7c23 */ /* 0x000fe200080108f8 */
[----:B------:R-:W-:Y:S01]  /*3de0*/  IMAD.WIDE.U32 R230, R225, -0x326172a9, RZ ;  /* 0xcd9e8d57e1e67825 */ /* 0x000fe200078e00ff */
[----:B------:R-:W-:Y:S04]  /*3df0*/  LOP3.LUT R225, R228, 0xffff, RZ, 0xc0, !PT ;  /* 0x0000ffffe4e17812 */ /* 0x000fe800078ec0ff */
[----:B------:R-:W3:Y:S01]  /*3e00*/  MUFU.EX2 R222, R222 ;  /* 0x000000de00de7308 */ /* 0x000ee20000000800 */
[----:B------:R-:W-:Y:S01]  /*3e10*/  FFMA.FTZ R232, R38, UR12, -R252 ;  /* 0x0000000c26e87c23 */ /* 0x000fe200080108fc */
[----:B------:R-:W-:Y:S08]  /*3e20*/  SHF.R.U32.HI R225, RZ, 0x8, R225 ;  /* 0x00000008ffe17819 */ /* 0x000ff000000116e1 */
[----:B------:R-:W4:Y:S01]  /*3e30*/  MUFU.EX2 R221, R221 ;  /* 0x000000dd00dd7308 */ /* 0x000f220000000800 */
[----:B------:R-:W-:Y:S02]  /*3e40*/  LOP3.LUT R229, R226, UR19, R231, 0x96, !PT ;  /* 0x00000013e2e57c12 */ /* 0x000fe4000f8e96e7 */
[----:B------:R-:W-:Y:S07]  /*3e50*/  LOP3.LUT R225, R225, 0xffff, RZ, 0xc0, !PT ;  /* 0x0000ffffe1e17812 */ /* 0x000fee00078ec0ff */
[----:B------:R-:W4:Y:S01]  /*3e60*/  MUFU.EX2 R223, R223 ;  /* 0x000000df00df7308 */ /* 0x000f220000000800 */
[----:B------:R-:W-:Y:S01]  /*3e70*/  PRMT R226, R228, 0x7632, R226 ;  /* 0x00007632e4e27816 */ /* 0x000fe200000000e2 */
[----:B-1----:R-:W-:Y:S01]  /*3e80*/  FFMA.FTZ R224, R37, UR12, -R248 ;  /* 0x0000000c25e07c23 */ /* 0x002fe200080108f8 */
[----:B------:R-:W-:Y:S01]  /*3e90*/  SHF.R.U32.HI R228, RZ, 0x18, R228 ;  /* 0x00000018ffe47819 */ /* 0x000fe200000116e4 */
[----:B--2---:R-:W-:Y:S01]  /*3ea0*/  @P5 FADD.FTZ R220, -R220, -RZ ;  /* 0x800000ffdcdc5221 */ /* 0x004fe20000010100 */
[----:B------:R-:W-:Y:S01]  /*3eb0*/  ISETP.LE.U32.AND P5, PT, R225, UR11, PT ;  /* 0x0000000be1007c0c */ /* 0x000fe2000bfa3070 */
[----:B------:R-:W-:Y:S01]  /*3ec0*/  FFMA.FTZ R248, R65, UR12, -R248 ;  /* 0x0000000c41f87c23 */ /* 0x000fe200080108f8 */
[----:B------:R-:W-:Y:S01]  /*3ed0*/  LOP3.LUT R226, R226, 0xff, RZ, 0xc0, !PT ;  /* 0x000000ffe2e27812 */ /* 0x000fe200078ec0ff */
[----:B---3--:R-:W-:Y:S01]  /*3ee0*/  @P2 FADD.FTZ R222, -R222, -RZ ;  /* 0x800000ffdede2221 */ /* 0x008fe20000010100 */
[----:B------:R-:W-:Y:S01]  /*3ef0*/  LOP3.LUT R225, R229, 0xff, RZ, 0xc0, !PT ;  /* 0x000000ffe5e17812 */ /* 0x000fe200078ec0ff */
[----:B----4-:R-:W-:Y:S01]  /*3f00*/  @P1 FADD.FTZ R221, -R221, -RZ ;  /* 0x800000ffdddd1221 */ /* 0x010fe20000010100 */
[----:B------:R-:W-:Y:S01]  /*3f10*/  ISETP.LE.U32.AND P2, PT, R228, UR11, PT ;  /* 0x0000000be4007c0c */ /* 0x000fe2000bf43070 */
[----:B------:R-:W1:Y:S01]  /*3f20*/  MUFU.EX2 R224, R224 ;  /* 0x000000e000e07308 */ /* 0x000e620000000800 */
[----:B------:R-:W-:Y:S01]  /*3f30*/  PRMT R228, R229, 0x7632, R228 ;  /* 0x00007632e5e47816 */ /* 0x000fe200000000e4 */
[----:B------:R-:W-:Y:S01]  /*3f40*/  @!P4 FADD.FTZ R223, -R223, -RZ ;  /* 0x800000ffdfdfc221 */ /* 0x000fe20000010100 */
[----:B------:R-:W-:Y:S07]  /*3f50*/  LOP3.LUT R227, R229, 0xffff, RZ, 0xc0, !PT ;  /* 0x0000ffffe5e37812 */ /* 0x000fee00078ec0ff */
[----:B------:R2:W-:Y:S01]  /*3f60*/  MUFU.EX2 R243, R56 ;  /* 0x0000003800f37308 */ /* 0x0005e20000000800 */
[C---:B------:R-:W-:Y:S01]  /*3f70*/  PRMT R231, R230.reuse, 0x7770, RZ ;  /* 0x00007770e6e77816 */ /* 0x040fe200000000ff */
[----:B------:R-:W-:Y:S01]  /*3f80*/  @!P3 FADD.FTZ R249, -R249, -RZ ;  /* 0x800000fff9f9b221 */ /* 0x000fe20000010100 */
[C---:B------:R-:W-:Y:S07]  /*3f90*/  PRMT R233, R230.reuse, 0x7771, RZ ;  /* 0x00007771e6e97816 */ /* 0x040fee00000000ff */
[----:B------:R-:W-:Y:S01]  /*3fa0*/  MUFU.EX2 R244, R57 ;  /* 0x0000003900f47308 */ /* 0x000fe20000000800 */
[C---:B------:R-:W-:Y:S02]  /*3fb0*/  PRMT R234, R230.reuse, 0x7772, RZ ;  /* 0x00007772e6ea7816 */ /* 0x040fe400000000ff */
[----:B------:R-:W-:Y:S01]  /*3fc0*/  PRMT R235, R230, 0x7773, RZ ;  /* 0x00007773e6eb7816 */ /* 0x000fe200000000ff */
[----:B------:R-:W-:Y:S01]  /*3fd0*/  FFMA.FTZ R230, R40, UR12, -R251 ;  /* 0x0000000c28e67c23 */ /* 0x000fe200080108fb */
[----:B------:R-:W-:Y:S01]  /*3fe0*/  ISETP.LE.U32.AND P1, PT, R226, UR11, PT ;  /* 0x0000000be2007c0c */ /* 0x000fe2000bf23070 */
[--C-:B------:R-:W-:Y:S01]  /*3ff0*/  FFMA.FTZ R226, R39, UR12, -R252.reuse ;  /* 0x0000000c27e27c23 */ /* 0x100fe200080108fc */
[----:B------:R-:W-:Y:S01]  /*4000*/  ISETP.LE.U32.AND P4, PT, R225, UR11, PT ;  /* 0x0000000be1007c0c */ /* 0x000fe2000bf83070 */
[----:B-1----:R-:W-:Y:S02]  /*4010*/  @!P5 FADD.FTZ R224, -R224, -RZ ;  /* 0x800000ffe0e0d221 */ /* 0x002fe40000010100 */
[----:B------:R-:W1:Y:S01]  /*4020*/  MUFU.EX2 R225, R232 ;  /* 0x000000e800e17308 */ /* 0x000e620000000800 */
[----:B------:R-:W-:Y:S01]  /*4030*/  LOP3.LUT R40, R228, 0xff, RZ, 0xc0, !PT ;  /* 0x000000ffe4287812 */ /* 0x000fe200078ec0ff */
[----:B------:R-:W-:Y:S01]  /*4040*/  FFMA.FTZ R252, R67, UR12, -R252 ;  /* 0x0000000c43fc7c23 */ /* 0x000fe200080108fc */
[----:B------:R-:W-:Y:S07]  /*4050*/  SHF.R.U32.HI R228, RZ, 0x8, R227 ;  /* 0x00000008ffe47819 */ /* 0x000fee00000116e3 */
[----:B------:R-:W3:Y:S01]  /*4060*/  MUFU.EX2 R226, R226 ;  /* 0x000000e200e27308 */ /* 0x000ee20000000800 */
[----:B------:R-:W-:Y:S01]  /*4070*/  ISETP.LE.U32.AND P5, PT, R40, UR11, PT ;  /* 0x0000000b28007c0c */ /* 0x000fe2000bfa3070 */
[----:B------:R-:W-:Y:S01]  /*4080*/  FFMA.FTZ R251, R61, UR12, -R251 ;  /* 0x0000000c3dfb7c23 */ /* 0x000fe200080108fb */
[----:B------:R-:W-:Y:S07]  /*4090*/  LOP3.LUT R40, R228, 0xffff, RZ, 0xc0, !PT ;  /* 0x0000ffffe4287812 */ /* 0x000fee00078ec0ff */
[----:B------:R-:W4:Y:S01]  /*40a0*/  MUFU.EX2 R227, R230 ;  /* 0x000000e600e37308 */ /* 0x000f220000000800 */
[----:B--2---:R-:W-:Y:S09]  /*40b0*/  F2FP.RELU.BF16.F32.PACK_AB R56, R193, R192 ;  /* 0x000000c0c138723e */ /* 0x004ff200000018ff */
[----:B------:R2:W-:Y:S01]  /*40c0*/  MUFU.EX2 R230, R43 ;  /* 0x0000002b00e67308 */ /* 0x0005e20000000800 */
[----:B-1----:R-:W-:Y:S01]  /*40d0*/  @!P1 FADD.FTZ R225, -R225, -RZ ;  /* 0x800000ffe1e19221 */ /* 0x002fe20000010100 */
[----:B------:R-:W-:Y:S08]  /*40e0*/  ISETP.LE.U32.AND P1, PT, R40, UR11, PT ;  /* 0x0000000b28007c0c */ /* 0x000ff0000bf23070 */
[----:B------:R-:W1:Y:S01]  /*40f0*/  MUFU.EX2 R228, R41 ;  /* 0x0000002900e47308 */ /* 0x000e620000000800 */
[----:B------:R-:W-:Y:S01]  /*4100*/  SHF.R.U32.HI R40, RZ, 0x18, R229 ;  /* 0x00000018ff287819 */ /* 0x000fe200000116e5 */
[----:B---3--:R-:W-:Y:S01]  /*4110*/  @!P2 FADD.FTZ R226, -R226, -RZ ;  /* 0x800000ffe2e2a221 */ /* 0x008fe20000010100 */
[----:B------:R-:W-:Y:S07]  /*4120*/  STS [R149+0x400], R56 ;  /* 0x0004003895007388 */ /* 0x000fee0000000800 */
[----:B------:R-:W3:Y:S01]  /*4130*/  MUFU.EX2 R229, R42 ;  /* 0x0000002a00e57308 */ /* 0x000ee20000000800 */
[----:B------:R-:W-:Y:S01]  /*4140*/  ISETP.LE.U32.AND P2, PT, R40, UR11, PT ;  /* 0x0000000b28007c0c */ /* 0x000fe2000bf43070 */
[----:B----4-:R-:W-:Y:S01]  /*4150*/  @!P4 FADD.FTZ R227, -R227, -RZ ;  /* 0x800000ffe3e3c221 */ /* 0x010fe20000010100 */
[----:B------:R-:W-:Y:S07]  /*4160*/  ISETP.LE.U32.AND P4, PT, R231, UR11, PT ;  /* 0x0000000be7007c0c */ /* 0x000fee000bf83070 */
[----:B------:R-:W-:Y:S01]  /*4170*/  MUFU.EX2 R232, R45 ;  /* 0x0000002d00e87308 */ /* 0x000fe20000000800 */
[----:B------:R-:W-:Y:S02]  /*4180*/  PRMT R40, R236, 0x7770, RZ ;  /* 0x00007770ec287816 */ /* 0x000fe400000000ff */
[----:B--2---:R-:W-:Y:S07]  /*4190*/  PRMT R43, R6, 0x7773, RZ ;  /* 0x00007773062b7816 */ /* 0x004fee00000000ff */
[----:B------:R-:W2:Y:S01]  /*41a0*/  MUFU.EX2 R231, R44 ;  /* 0x0000002c00e77308 */ /* 0x000ea20000000800 */
[----:B-1----:R-:W-:Y:S01]  /*41b0*/  @!P1 FADD.FTZ R228, -R228, -RZ ;  /* 0x800000ffe4e49221 */ /* 0x002fe20000010100 */
[----:B------:R-:W-:Y:S08]  /*41c0*/  ISETP.LE.U32.AND P1, PT, R40, UR11, PT ;  /* 0x0000000b28007c0c */ /* 0x000ff0000bf23070 */
[----:B------:R-:W-:Y:S01]  /*41d0*/  MUFU.EX2 R246, R58 ;  /* 0x0000003a00f67308 */ /* 0x000fe20000000800 */
[----:B------:R-:W-:Y:S01]  /*41e0*/  PRMT R40, R236, 0x7772, RZ ;  /* 0x00007772ec287816 */ /* 0x000fe200000000ff */
[----:B------:R-:W-:Y:S01]  /*41f0*/  @!P2 FADD.FTZ R230, -R230, -RZ ;  /* 0x800000ffe6e6a221 */ /* 0x000fe20000010100 */
[----:B---3--:R-:W-:Y:S01]  /*4200*/  @!P5 FADD.FTZ R229, -R229, -RZ ;  /* 0x800000ffe5e5d221 */ /* 0x008fe20000010100 */
[----:B------:R-:W-:Y:S06]  /*4210*/  ISETP.GT.U32.AND P2, PT, R234, UR11, PT ;  /* 0x0000000bea007c0c */ /* 0x000fec000bf44070 */
[----:B------:R-:W-:Y:S01]  /*4220*/  MUFU.EX2 R248, R248 ;  /* 0x000000f800f87308 */ /* 0x000fe20000000800 */
[----:B------:R-:W-:Y:S02]  /*4230*/  ISETP.GT.U32.AND P5, PT, R233, UR11, PT ;  /* 0x0000000be9007c0c */ /* 0x000fe4000bfa4070 */
[----:B------:R-:W-:Y:S07]  /*4240*/  PRMT R41, R236, 0x7771, RZ ;  /* 0x00007771ec297816 */ /* 0x000fee00000000ff */
[----:B------:R-:W1:Y:S01]  /*4250*/  MUFU.EX2 R234, R47 ;  /* 0x0000002f00ea7308 */ /* 0x000e620000000800 */
[----:B--2---:R-:W-:Y:S01]  /*4260*/  @!P4 FADD.FTZ R231, -R231, -RZ ;  /* 0x800000ffe7e7c221 */ /* 0x004fe20000010100 */
[----:B------:R-:W-:Y:S08]  /*4270*/  ISETP.GT.U32.AND P4, PT, R235, UR11, PT ;  /* 0x0000000beb007c0c */ /* 0x000ff0000bf84070 */
[----:B------:R-:W2:Y:S01]  /*4280*/  MUFU.EX2 R233, R46 ;  /* 0x0000002e00e97308 */ /* 0x000ea20000000800 */
[C---:B------:R-:W-:Y:S02]  /*4290*/  LOP3.LUT R42, R239.reuse, 0xff, RZ, 0xc0, !PT ;  /* 0x000000ffef2a7812 */ /* 0x040fe400078ec0ff */
[----:B------:R-:W-:Y:S07]  /*42a0*/  F2FP.RELU.BF16.F32.PACK_AB R44, R196, R167 ;  /* 0x000000a7c42c723e */ /* 0x000fee00000018ff */
[----:B------:R-:W3:Y:S01]  /*42b0*/  MUFU.EX2 R235, R48 ;  /* 0x0000003000eb7308 */ /* 0x000ee20000000800 */
[----:B------:R-:W-:Y:S01]  /*42c0*/  F2FP.RELU.BF16.F32.PACK_AB R45, R220, R221 ;  /* 0x000000dddc2d723e */ /* 0x000fe200000018ff */
[----:B------:R-:W-:Y:S01]  /*42d0*/  @P5 FADD.FTZ R232, -R232, -RZ ;  /* 0x800000ffe8e85221 */ /* 0x000fe20000010100 */
[----:B------:R-:W-:Y:S07]  /*42e0*/  ISETP.LE.U32.AND P5, PT, R42, UR11, PT ;  /* 0x0000000b2a007c0c */ /* 0x000fee000bfa3070 */
[----:B------:R-:W4:Y:S01]  /*42f0*/  MUFU.EX2 R236, R49 ;  /* 0x0000003100ec7308 */ /* 0x000f220000000800 */
[----:B------:R-:W-:Y:S01]  /*4300*/  LOP3.LUT R42, R239, 0xffff, RZ, 0xc0, !PT ;  /* 0x0000ffffef2a7812 */ /* 0x000fe200078ec0ff */
[----:B------:R4:W-:Y:S01]  /*4310*/  STS [R149], R44 ;  /* 0x0000002c95007388 */ /* 0x0009e20000000800 */
[----:B-1----:R-:W-:Y:S01]  /*4320*/  @P4 FADD.FTZ R234, -R234, -RZ ;  /* 0x800000ffeaea4221 */ /* 0x002fe20000010100 */
[----:B------:R-:W-:Y:S01]  /*4330*/  ISETP.GT.U32.AND P4, PT, R40, UR11, PT ;  /* 0x0000000b28007c0c */ /* 0x000fe2000bf84070 */
[----:B------:R-:W-:Y:S01]  /*4340*/  @P6 FADD.FTZ R248, -R248, -RZ ;  /* 0x800000fff8f86221 */ /* 0x000fe20000010100 */
[----:B--2---:R-:W-:Y:S01]  /*4350*/  @P2 FADD.FTZ R233, -R233, -RZ ;  /* 0x800000ffe9e92221 */ /* 0x004fe20000010100 */
[----:B------:R-:W-:Y:S03]  /*4360*/  ISETP.GT.U32.AND P2, PT, R41, UR11, PT ;  /* 0x0000000b29007c0c */ /* 0x000fe6000bf44070 */
[----:B------:R1:W-:Y:S01]  /*4370*/  MUFU.EX2 R131, R252 ;  /* 0x000000fc00837308 */ /* 0x0003e20000000800 */
[----:B------:R-:W-:Y:S01]  /*4380*/  SHF.R.U32.HI R41, RZ, 0x18, R239 ;  /* 0x00000018ff297819 */ /* 0x000fe200000116ef */
[----:B---3--:R-:W-:Y:S01]  /*4390*/  @!P1 FADD.FTZ R235, -R235, -RZ ;  /* 0x800000ffebeb9221 */ /* 0x008fe20000010100 */
[----:B------:R-:W-:Y:S07]  /*43a0*/  ISETP.GT.U32.AND P1, PT, R237, UR11, PT ;  /* 0x0000000bed007c0c */ /* 0x000fee000bf24070 */
[----:B------:R-:W-:Y:S01]  /*43b0*/  MUFU.EX2 R251, R251 ;  /* 0x000000fb00fb7308 */ /* 0x000fe20000000800 */
[----:B------:R-:W-:Y:S02]  /*43c0*/  PRMT R40, R239, 0x7632, R40 ;  /* 0x00007632ef287816 */ /* 0x000fe40000000028 */
[----:B------:R-:W-:Y:S07]  /*43d0*/  SHF.R.U32.HI R42, RZ, 0x8, R42 ;  /* 0x00000008ff2a7819 */ /* 0x000fee000001162a */
[----:B------:R-:W2:Y:S01]  /*43e0*/  MUFU.EX2 R237, R51 ;  /* 0x0000003300ed7308 */ /* 0x000ea20000000800 */
[----:B------:R-:W-:Y:S01]  /*43f0*/  LOP3.LUT R40, R40, 0xff, RZ, 0xc0, !PT ;  /* 0x000000ff28287812 */ /* 0x000fe200078ec0ff */
[----:B------:R-:W-:Y:S01]  /*4400*/  @P4 FADD.FTZ R238, -R238, -RZ ;  /* 0x800000ffeeee4221 */ /* 0x000fe20000010100 */
[----:B------:R-:W-:Y:S07]  /*4410*/  LOP3.LUT R42, R42, 0xffff, RZ, 0xc0, !PT ;  /* 0x0000ffff2a2a7812 */ /* 0x000fee00078ec0ff */
[----:B------:R-:W3:Y:S01]  /*4420*/  MUFU.EX2 R239, R52 ;  /* 0x0000003400ef7308 */ /* 0x000ee20000000800 */
[----:B------:R-:W-:Y:S01]  /*4430*/  ISETP.LE.U32.AND P4, PT, R40, UR11, PT ;  /* 0x0000000b28007c0c */ /* 0x000fe2000bf83070 */
[----:B----4-:R-:W-:Y:S01]  /*4440*/  @P2 FADD.FTZ R236, -R236, -RZ ;  /* 0x800000ffecec2221 */ /* 0x010fe20000010100 */
[----:B------:R-:W-:Y:S07]  /*4450*/  LOP3.LUT R40, R245, 0xff, RZ, 0xc0, !PT ;  /* 0x000000fff5287812 */ /* 0x000fee00078ec0ff */
[----:B------:R-:W-:Y:S01]  /*4460*/  MUFU.EX2 R129, R5 ;  /* 0x0000000500817308 */ /* 0x000fe20000000800 */
[----:B------:R-:W-:Y:S01]  /*4470*/  ISETP.LE.U32.AND P2, PT, R41, UR11, PT ;  /* 0x0000000b29007c0c */ /* 0x000fe2000bf43070 */
[----:B-1----:R-:W-:Y:S01]  /*4480*/  IMAD.IADD R252, R128, 0x1, R155 ;  /* 0x0000000180fc7824 */ /* 0x002fe200078e029b */
[----:B------:R-:W-:Y:S02]  /*4490*/  PRMT R41, R245, 0x7632, R41 ;  /* 0x00007632f5297816 */ /* 0x000fe40000000029 */
[----:B------:R-:W-:Y:S01]  /*44a0*/  F2FP.RELU.BF16.F32.PACK_AB R48, R202, R201 ;  /* 0x000000c9ca30723e */ /* 0x000fe200000018ff */
[----:B--2---:R-:W-:Y:S01]  /*44b0*/  @P1 FADD.FTZ R237, -R237, -RZ ;  /* 0x800000ffeded1221 */ /* 0x004fe20000010100 */
[----:B------:R-:W-:Y:S02]  /*44c0*/  ISETP.LE.U32.AND P1, PT, R42, UR11, PT ;  /* 0x0000000b2a007c0c */ /* 0x000fe4000bf23070 */
[----:B------:R-:W-:Y:S01]  /*44d0*/  LOP3.LUT R41, R41, 0xff, RZ, 0xc0, !PT ;  /* 0x000000ff29297812 */ /* 0x000fe200078ec0ff */
[----:B---3--:R-:W-:Y:S01]  /*44e0*/  @!P5 FADD.FTZ R239, -R239, -RZ ;  /* 0x800000ffefefd221 */ /* 0x008fe20000010100 */
[----:B------:R-:W-:Y:S01]  /*44f0*/  ISETP.LE.U32.AND P5, PT, R40, UR11, PT ;  /* 0x0000000b28007c0c */ /* 0x000fe2000bfa3070 */
[----:B------:R-:W-:Y:S01]  /*4500*/  @!P4 FADD.FTZ R241, -R241, -RZ ;  /* 0x800000fff1f1c221 */ /* 0x000fe20000010100 */
[----:B------:R-:W-:Y:S01]  /*4510*/  LOP3.LUT R40, R245, 0xffff, RZ, 0xc0, !PT ;  /* 0x0000fffff5287812 */ /* 0x000fe200078ec0ff */
[----:B------:R-:W-:Y:S01]  /*4520*/  @!P2 FADD.FTZ R242, -R242, -RZ ;  /* 0x800000fff2f2a221 */ /* 0x000fe20000010100 */
[----:B------:R-:W-:Y:S02]  /*4530*/  PRMT R42, R6, 0x7770, RZ ;  /* 0x00007770062a7816 */ /* 0x000fe400000000ff */
[----:B------:R-:W-:Y:S02]  /*4540*/  SHF.R.U32.HI R40, RZ, 0x8, R40 ;  /* 0x00000008ff287819 */ /* 0x000fe40000011628 */
[----:B------:R-:W-:Y:S01]  /*4550*/  F2FP.RELU.BF16.F32.PACK_AB R52, R198, R197 ;  /* 0x000000c5c634723e */ /* 0x000fe200000018ff */
[----:B------:R-:W-:Y:S01]  /*4560*/  @!P1 FADD.FTZ R240, -R240, -RZ ;  /* 0x800000fff0f09221 */ /* 0x000fe20000010100 */
[----:B------:R-:W-:Y:S02]  /*4570*/  LOP3.LUT R40, R40, 0xffff, RZ, 0xc0, !PT ;  /* 0x0000ffff28287812 */ /* 0x000fe400078ec0ff */
[----:B------:R-:W-:Y:S01]  /*4580*/  ISETP.LE.U32.AND P1, PT, R41, UR11, PT ;  /* 0x0000000b29007c0c */ /* 0x000fe2000bf23070 */
[----:B------:R-:W-:Y:S01]  /*4590*/  @!P5 FADD.FTZ R243, -R243, -RZ ;  /* 0x800000fff3f3d221 */ /* 0x000fe20000010100 */
[----:B------:R-:W-:Y:S02]  /*45a0*/  ISETP.LE.U32.AND P4, PT, R40, UR11, PT ;  /* 0x0000000b28007c0c */ /* 0x000fe4000bf83070 */
[----:B------:R-:W-:Y:S02]  /*45b0*/  SHF.R.U32.HI R40, RZ, 0x18, R245 ;  /* 0x00000018ff287819 */ /* 0x000fe400000116f5 */
[----:B------:R-:W-:Y:S01]  /*45c0*/  F2FP.RELU.BF16.F32.PACK_AB R46, R207, R206 ;  /* 0x000000cecf2e723e */ /* 0x000fe200000018ff */
[----:B------:R-:W1:Y:S01]  /*45d0*/  MUFU.EX2 R245, R59 ;  /* 0x0000003b00f57308 */ /* 0x000e620000000800 */
[----:B------:R-:W-:Y:S02]  /*45e0*/  ISETP.LE.U32.AND P2, PT, R40, UR11, PT ;  /* 0x0000000b28007c0c */ /* 0x000fe4000bf43070 */
[----:B------:R-:W-:Y:S02]  /*45f0*/  PRMT R40, R6, 0x7772, RZ ;  /* 0x0000777206287816 */ /* 0x000fe400000000ff */
[----:B------:R-:W-:Y:S01]  /*4600*/  F2FP.RELU.BF16.F32.PACK_AB R44, R210, R209 ;  /* 0x000000d1d22c723e */ /* 0x000fe200000018ff */
[----:B------:R-:W-:Y:S01]  /*4610*/  @!P1 FADD.FTZ R246, -R246, -RZ ;  /* 0x800000fff6f69221 */ /* 0x000fe20000010100 */
[----:B------:R-:W-:Y:S01]  /*4620*/  ISETP.LE.U32.AND P1, PT, R42, UR11, PT ;  /* 0x0000000b2a007c0c */ /* 0x000fe2000bf23070 */
[----:B------:R-:W-:Y:S01]  /*4630*/  @!P4 FADD.FTZ R244, -R244, -RZ ;  /* 0x800000fff4f4c221 */ /* 0x000fe20000010100 */
[----:B------:R-:W-:Y:S02]  /*4640*/  ISETP.GT.U32.AND P3, PT, R40, UR11, PT ;  /* 0x0000000b28007c0c */ /* 0x000fe4000bf64070 */
[----:B------:R-:W-:Y:S01]  /*4650*/  ISETP.GT.U32.AND P4, PT, R247, UR11, PT ;  /* 0x0000000bf7007c0c */ /* 0x000fe2000bf84070 */
[----:B------:R-:W-:Y:S01]  /*4660*/  IMAD.IADD R247, R128, 0x1, R149 ;  /* 0x0000000180f77824 */ /* 0x000fe200078e0295 */
[----:B------:R-:W-:Y:S01]  /*4670*/  F2FP.RELU.BF16.F32.PACK_AB R42, R208, R205 ;  /* 0x000000cdd02a723e */ /* 0x000fe200000018ff */
[----:B-1----:R-:W-:Y:S01]  /*4680*/  @!P2 FADD.FTZ R245, -R245, -RZ ;  /* 0x800000fff5f5a221 */ /* 0x002fe20000010100 */
[----:B------:R-:W-:Y:S02]  /*4690*/  F2FP.RELU.BF16.F32.PACK_AB R40, R204, R203 ;  /* 0x000000cbcc28723e */ /* 0x000fe400000018ff */
[----:B------:R-:W-:Y:S01]  /*46a0*/  F2FP.RELU.BF16.F32.PACK_AB R47, R222, R219 ;  /* 0x000000dbde2f723e */ /* 0x000fe200000018ff */
[----:B------:R1:W-:Y:S01]  /*46b0*/  STS [R247], R42 ;  /* 0x0000002af7007388 */ /* 0x0003e20000000800 */
[----:B------:R-:W-:Y:S02]  /*46c0*/  PRMT R41, R6, 0x7771, RZ ;  /* 0x0000777106297816 */ /* 0x000fe400000000ff */
[----:B------:R-:W-:Y:S01]  /*46d0*/  ISETP.GT.U32.AND P6, PT, R43, UR11, PT ;  /* 0x0000000b2b007c0c */ /* 0x000fe2000bfc4070 */
[----:B------:R2:W-:Y:S01]  /*46e0*/  STS [R247+0x400], R40 ;  /* 0x00040028f7007388 */ /* 0x0005e20000000800 */
[----:B------:R-:W-:Y:S01]  /*46f0*/  ISETP.GT.U32.AND P2, PT, R41, UR11, PT ;  /* 0x0000000b29007c0c */ /* 0x000fe2000bf44070 */
[----:B------:R-:W-:Y:S01]  /*4700*/  @P4 FADD.FTZ R131, -R131, -RZ ;  /* 0x800000ff83834221 */ /* 0x000fe20000010100 */
[----:B------:R-:W-:Y:S01]  /*4710*/  F2FP.RELU.BF16.F32.PACK_AB R43, R216, R215 ;  /* 0x000000d7d82b723e */ /* 0x000fe200000018ff */
[----:B------:R3:W-:Y:S01]  /*4720*/  STS [R149+0x2000], R54 ;  /* 0x0020003695007388 */ /* 0x0007e20000000800 */
[----:B------:R-:W-:Y:S01]  /*4730*/  F2FP.RELU.BF16.F32.PACK_AB R41, R217, R218 ;  /* 0x000000dad929723e */ /* 0x000fe200000018ff */
[----:B------:R-:W-:Y:S01]  /*4740*/  @P3 FADD.FTZ R130, -R130, -RZ ;  /* 0x800000ff82823221 */ /* 0x000fe20000010100 */
[----:B------:R-:W-:Y:S01]  /*4750*/  ISETP.GT.U32.AND P5, PT, R250, UR11, PT ;  /* 0x0000000bfa007c0c */ /* 0x000fe2000bfa4070 */
[----:B------:R4:W-:Y:S01]  /*4760*/  STS [R149+0x2400], R52 ;  /* 0x0024003495007388 */ /* 0x0009e20000000800 */
[----:B------:R-:W1:Y:S01]  /*4770*/  MUFU.EX2 R250, R60 ;  /* 0x0000003c00fa7308 */ /* 0x000e620000000800 */
[----:B------:R-:W-:Y:S02]  /*4780*/  FSETP.GE.FTZ.AND P4, PT, R205, RZ, PT ;  /* 0x000000ffcd00720b */ /* 0x000fe40003f96000 */
[----:B------:R4:W-:Y:S01]  /*4790*/  STS [R247+0x2000], R50 ;  /* 0x00200032f7007388 */ /* 0x0009e20000000800 */
[----:B------:R-:W-:Y:S01]  /*47a0*/  @P6 FADD.FTZ R129, -R129, -RZ ;  /* 0x800000ff81816221 */ /* 0x000fe20000010100 */
[----:B------:R-:W-:Y:S01]  /*47b0*/  @P2 FADD.FTZ R251, -R251, -RZ ;  /* 0x800000fffbfb2221 */ /* 0x000fe20000010100 */
[----:B------:R-:W-:Y:S01]  /*47c0*/  FSETP.GE.FTZ.AND P3, PT, R208, RZ, PT ;  /* 0x000000ffd000720b */ /* 0x000fe20003f76000 */
[----:B------:R4:W-:Y:S01]  /*47d0*/  STS [R247+0x2400], R48 ;  /* 0x00240030f7007388 */ /* 0x0009e20000000800 */
[----:B------:R-:W-:Y:S02]  /*47e0*/  FSETP.GE.FTZ.AND P2, PT, R206, RZ, PT ;  /* 0x000000ffce00720b */ /* 0x000fe40003f56000 */
[----:B------:R-:W-:Y:S01]  /*47f0*/  F2FP.RELU.BF16.F32.PACK_AB R53, R129, R130 ;  /* 0x000000828135723e */ /* 0x000fe200000018ff */
[----:B------:R4:W-:Y:S01]  /*4800*/  STS [R153], R46 ;  /* 0x0000002e99007388 */ /* 0x0009e20000000800 */
[----:B-1----:R-:W-:Y:S01]  /*4810*/  F2FP.RELU.BF16.F32.PACK_AB R42, R212, R211 ;  /* 0x000000d3d42a723e */ /* 0x002fe200000018ff */
[----:B------:R-:W-:Y:S01]  /*4820*/  @P5 FADD.FTZ R134, -R134, -RZ ;  /* 0x800000ff86865221 */ /* 0x000fe20000010100 */
[----:B------:R-:W-:Y:S01]  /*4830*/  @!P1 FADD.FTZ R250, -R250, -RZ ;  /* 0x800000fffafa9221 */ /* 0x000fe20000010100 */
[----:B------:R1:W-:Y:S01]  /*4840*/  STS [R153+0x400], R44 ;  /* 0x0004002c99007388 */ /* 0x0003e20000000800 */
[----:B--2---:R-:W-:Y:S02]  /*4850*/  F2FP.RELU.BF16.F32.PACK_AB R40, R214, R213 ;  /* 0x000000d5d628723e */ /* 0x004fe400000018ff */
[----:B------:R-:W-:Y:S01]  /*4860*/  F2FP.RELU.BF16.F32.PACK_AB R57, R131, R134 ;  /* 0x000000868339723e */ /* 0x000fe200000018ff */
[----:B------:R2:W-:Y:S01]  /*4870*/  STS [R154+0x400], R45 ;  /* 0x0004002d9a007388 */ /* 0x0005e20000000800 */
[----:B---3--:R-:W-:Y:S02]  /*4880*/  F2FP.RELU.BF16.F32.PACK_AB R54, R244, R243 ;  /* 0x000000f3f436723e */ /* 0x008fe400000018ff */
[----:B------:R-:W-:Y:S01]  /*4890*/  F2FP.RELU.BF16.F32.PACK_AB R55, R251, R250 ;  /* 0x000000fafb37723e */ /* 0x000fe200000018ff */
[----:B------:R3:W-:Y:S01]  /*48a0*/  STS [R154], R47 ;  /* 0x0000002f9a007388 */ /* 0x0007e20000000800 */
[----:B----4-:R-:W-:Y:S02]  /*48b0*/  F2FP.RELU.BF16.F32.PACK_AB R52, R245, R246 ;  /* 0x000000f6f534723e */ /* 0x010fe400000018ff */
[----:B------:R-:W-:Y:S01]  /*48c0*/  FSETP.GE.FTZ.AND P1, PT, R167, RZ, PT ;  /* 0x000000ffa700720b */ /* 0x000fe20003f36000 */
[----:B------:R4:W-:Y:S01]  /*48d0*/  STS [R153+0x2000], R42 ;  /* 0x0020002a99007388 */ /* 0x0009e20000000800 */
[----:B------:R-:W-:Y:S02]  /*48e0*/  F2FP.RELU.BF16.F32.PACK_AB R50, R228, R227 ;  /* 0x000000e3e432723e */ /* 0x000fe400000018ff */
[----:B------:R-:W-:Y:S01]  /*48f0*/  FSETP.GE.FTZ.AND P5, PT, R196, RZ, PT ;  /* 0x000000ffc400720b */ /* 0x000fe20003fb6000 */
[----:B------:R4:W-:Y:S01]  /*4900*/  STS [R153+0x2400], R40 ;  /* 0x0024002899007388 */ /* 0x0009e20000000800 */
[----:B------:R-:W-:Y:S03]  /*4910*/  F2FP.RELU.BF16.F32.PACK_AB R48, R230, R229 ;  /* 0x000000e5e630723e */ /* 0x000fe600000018ff */
[----:B------:R4:W-:Y:S01]  /*4920*/  STS [R154+0x2000], R43 ;  /* 0x0020002b9a007388 */ /* 0x0009e20000000800 */
[----:B------:R-:W-:Y:S03]  /*4930*/  F2FP.RELU.BF16.F32.PACK_AB R46, R224, R223 ;  /* 0x000000dfe02e723e */ /* 0x000fe600000018ff */
[----:B------:R4:W-:Y:S01]  /*4940*/  STS [R154+0x2400], R41 ;  /* 0x002400299a007388 */ /* 0x0009e20000000800 */
[----:B-1----:R-:W-:Y:S03]  /*4950*/  F2FP.RELU.BF16.F32.PACK_AB R44, R226, R225 ;  /* 0x000000e1e22c723e */ /* 0x002fe600000018ff */
[----:B------:R-:W-:Y:S01]  /*4960*/  STS [R151], R46 ;  /* 0x0000002e97007388 */ /* 0x000fe20000000800 */
[----:B--2---:R-:W-:Y:S03]  /*4970*/  F2FP.RELU.BF16.F32.PACK_AB R45, R236, R235 ;  /* 0x000000ebec2d723e */ /* 0x004fe600000018ff */
[----:B------:R-:W-:Y:S01]  /*4980*/  STS [R151+0x400], R44 ;  /* 0x0004002c97007388 */ /* 0x000fe20000000800 */
[----:B---3--:R-:W-:Y:S03]  /*4990*/  F2FP.RELU.BF16.F32.PACK_AB R47, R237, R238 ;  /* 0x000000eeed2f723e */ /* 0x008fe600000018ff */
[----:B------:R1:W-:Y:S01]  /*49a0*/  STS [R152], R45 ;  /* 0x0000002d98007388 */ /* 0x0003e20000000800 */
[----:B----4-:R-:W-:Y:S03]  /*49b0*/  F2FP.RELU.BF16.F32.PACK_AB R42, R240, R239 ;  /* 0x000000eff02a723e */ /* 0x010fe600000018ff */
[----:B------:R-:W-:Y:S01]  /*49c0*/  STS [R152+0x400], R47 ;  /* 0x0004002f98007388 */ /* 0x000fe20000000800 */
[----:B------:R-:W-:Y:S03]  /*49d0*/  F2FP.RELU.BF16.F32.PACK_AB R40, R242, R241 ;  /* 0x000000f1f228723e */ /* 0x000fe600000018ff */
[----:B------:R-:W-:Y:S01]  /*49e0*/  STS [R151+0x2000], R50 ;  /* 0x0020003297007388 */ /* 0x000fe20000000800 */
[----:B------:R-:W-:Y:S03]  /*49f0*/  F2FP.RELU.BF16.F32.PACK_AB R43, R232, R231 ;  /* 0x000000e7e82b723e */ /* 0x000fe600000018ff */
[----:B------:R-:W-:Y:S01]  /*4a00*/  STS [R151+0x2400], R48 ;  /* 0x0024003097007388 */ /* 0x000fe20000000800 */
[----:B------:R-:W-:Y:S03]  /*4a10*/  F2FP.RELU.BF16.F32.PACK_AB R41, R234, R233 ;  /* 0x000000e9ea29723e */ /* 0x000fe600000018ff */
[----:B------:R-:W-:Y:S04]  /*4a20*/  STS [R152+0x2000], R43 ;  /* 0x0020002b98007388 */ /* 0x000fe80000000800 */
[----:B------:R-:W-:Y:S04]  /*4a30*/  STS [R152+0x2400], R41 ;  /* 0x0024002998007388 */ /* 0x000fe80000000800 */
[----:B------:R-:W-:Y:S01]  /*4a40*/  STS [R155], R42 ;  /* 0x0000002a9b007388 */ /* 0x000fe20000000800 */
[----:B-1----:R-:W-:Y:S03]  /*4a50*/  F2FP.RELU.BF16.F32.PACK_AB R45, R248, R249 ;  /* 0x000000f9f82d723e */ /* 0x002fe600000018ff */
        /* <DEDUP_REMOVED lines=20> */
[----:B------:R-:W2:Y:S01]  /*4ba0*/  LDSM.16.M88.4 R116, [R142+0x2400] ;  /* 0x002400008e74783b */ /* 0x000ea20000000200 */
[-C--:B---3--:R-:W-:Y:S07]  /*4bb0*/  HMMA.16816.F32.BF16 R20, R64, R44.reuse, RZ ;  /* 0x0000002c4014723c */ /* 0x088fee00000418ff */
[----:B------:R-:W3:Y:S01]  /*4bc0*/  LDSM.16.M88.4 R120, [R142+0x2800] ;  /* 0x002800008e78783b */ /* 0x000ee20000000200 */
[C---:B------:R-:W-:Y:S07]  /*4bd0*/  HMMA.16816.F32.BF16 R24, R60.reuse, R44, RZ ;  /* 0x0000002c3c18723c */ /* 0x040fee00000418ff */
[----:B------:R-:W3:Y:S01]  /*4be0*/  LDSM.16.M88.4 R124, [R142+0x2c00] ;  /* 0x002c00008e7c783b */ /* 0x000ee20000000200 */
        /* <DEDUP_REMOVED lines=12> */
[-C--:B------:R-:W-:Y:S08]  /*4cb0*/  HMMA.16816.F32.BF16 R12, R112, R110.reuse, R12 ;  /* 0x0000006e700c723c */ /* 0x080ff0000004180c */
[C---:B------:R-:W-:Y:S08]  /*4cc0*/  HMMA.16816.F32.BF16 R16, R104.reuse, R110, R16 ;  /* 0x0000006e6810723c */ /* 0x040ff00000041810 */
[-C--:B------:R-:W-:Y:S08]  /*4cd0*/  HMMA.16816.F32.BF16 R20, R104, R116.reuse, R20 ;  /* 0x000000746814723c */ /* 0x080ff00000041814 */
[C---:B------:R-:W-:Y:S04]  /*4ce0*/  HMMA.16816.F32.BF16 R24, R112.reuse, R116, R24 ;  /* 0x000000747018723c */ /* 0x040fe80000041818 */
[----:B------:R-:W-:Y:S04]  /*4cf0*/  FADD.FTZ R17, -R191, R17 ;  /* 0x00000011bf117221 */ /* 0x000fe80000010100 */
[-C--:B------:R-:W-:Y:S03]  /*4d00*/  HMMA.16816.F32.BF16 R28, R112, R118.reuse, R28 ;  /* 0x00000076701c723c */ /* 0x080fe6000004181c */
[----:B------:R-:W-:Y:S02]  /*4d10*/  FSEL R17, R17, R191, P3 ;  /* 0x000000bf11117208 */ /* 0x000fe40001800000 */
[----:B------:R-:W-:Y:S03]  /*4d20*/  FSETP.GE.FTZ.AND P3, PT, R222, RZ, PT ;  /* 0x000000ffde00720b */ /* 0x000fe60003f76000 */
[C---:B------:R-:W-:Y:S04]  /*4d30*/  HMMA.16816.F32.BF16 R32, R104.reuse, R118, R32 ;  /* 0x000000766820723c */ /* 0x040fe80000041820 */
[----:B------:R-:W-:Y:S01]  /*4d40*/  FADD.FTZ R118, -R191, R4 ;  /* 0x00000004bf767221 */ /* 0x000fe20000010100 */
[----:B------:R-:W-:Y:S03]  /*4d50*/  FMUL.FTZ R208, R208, R17 ;  /* 0x00000011d0d07220 */ /* 0x000fe60000410000 */
[-C--:B---3--:R-:W-:Y:S03]  /*4d60*/  HMMA.16816.F32.BF16 R36, R104, R120.reuse, R36 ;  /* 0x000000786824723c */ /* 0x088fe60000041824 */
[-C--:B------:R-:W-:Y:S02]  /*4d70*/  FSEL R118, R118, R191.reuse, P1 ;  /* 0x000000bf76767208 */ /* 0x080fe40000800000 */
[----:B------:R-:W-:Y:S03]  /*4d80*/  FSETP.GE.FTZ.AND P1, PT, R207, RZ, PT ;  /* 0x000000ffcf00720b */ /* 0x000fe60003f36000 */
[C---:B------:R-:W-:Y:S04]  /*4d90*/  HMMA.16816.F32.BF16 R40, R112.reuse, R120, R40 ;  /* 0x000000787028723c */ /* 0x040fe80000041828 */
[----:B------:R-:W-:Y:S01]  /*4da0*/  FMUL.FTZ R167, R167, R118 ;  /* 0x00000076a7a77220 */ /* 0x000fe20000410000 */
[C---:B------:R-:W-:Y:S03]  /*4db0*/  FADD.FTZ R118, -R191.reuse, R16 ;  /* 0x00000010bf767221 */ /* 0x040fe60000010100 */
[-C--:B------:R-:W-:Y:S08]  /*4dc0*/  HMMA.16816.F32.BF16 R44, R112, R122.reuse, R44 ;  /* 0x0000007a702c723c */ /* 0x080ff0000004182c */
[C---:B------:R-:W-:Y:S04]  /*4dd0*/  HMMA.16816.F32.BF16 R48, R104.reuse, R122, R48 ;  /* 0x0000007a6830723c */ /* 0x040fe80000041830 */
[C---:B------:R-:W-:Y:S01]  /*4de0*/  FADD.FTZ R122, -R191.reuse, R5 ;  /* 0x00000005bf7a7221 */ /* 0x040fe20000010100 */
[-C--:B------:R-:W-:Y:S01]  /*4df0*/  FSEL R5, R118, R191.reuse, P4 ;  /* 0x000000bf76057208 */ /* 0x080fe20002000000 */
[----:B------:R-:W-:Y:S01]  /*4e00*/  FADD.FTZ R118, -R191, R21 ;  /* 0x00000015bf767221 */ /* 0x000fe20000010100 */
[----:B------:R-:W-:Y:S01]  /*4e10*/  FSETP.GE.FTZ.AND P4, PT, R219, RZ, PT ;  /* 0x000000ffdb00720b */ /* 0x000fe20003f96000 */
[-C--:B------:R-:W-:Y:S03]  /*4e20*/  HMMA.16816.F32.BF16 R52, R104, R124.reuse, R52 ;  /* 0x0000007c6834723c */ /* 0x080fe60000041834 */
[----:B------:R-:W-:Y:S01]  /*4e30*/  FSEL R119, R122, R191, P5 ;  /* 0x000000bf7a777208 */ /* 0x000fe20002800000 */
[----:B------:R-:W-:Y:S01]  /*4e40*/  FMUL.FTZ R205, R205, R5 ;  /* 0x00000005cdcd7220 */ /* 0x000fe20000410000 */
[----:B------:R-:W-:Y:S01]  /*4e50*/  FSEL R118, R118, R191, P1 ;  /* 0x000000bf76767208 */ /* 0x000fe20000800000 */
[----:B------:R-:W-:Y:S01]  /*4e60*/  FADD.FTZ R122, -R191, R20 ;  /* 0x00000014bf7a7221 */ /* 0x000fe20000010100 */
[----:B------:R-:W-:Y:S01]  /*4e70*/  FSETP.GE.FTZ.AND P1, PT, R224, RZ, PT ;  /* 0x000000ffe000720b */ /* 0x000fe20003f36000 */
[C---:B------:R-:W-:Y:S04]  /*4e80*/  HMMA.16816.F32.BF16 R56, R112.reuse, R124, R56 ;  /* 0x0000007c7038723c */ /* 0x040fe80000041838 */
[----:B------:R-:W-:Y:S01]  /*4e90*/  F2FP.BF16.F32.PACK_AB R208, R208, R205 ;  /* 0x000000cdd0d0723e */ /* 0x000fe200000010ff */
[----:B------:R-:W-:Y:S01]  /*4ea0*/  FMUL.FTZ R196, R196, R119 ;  /* 0x00000077c4c47220 */ /* 0x000fe20000410000 */
[----:B------:R-:W-:Y:S01]  /*4eb0*/  FSEL R5, R122, R191, P2 ;  /* 0x000000bf7a057208 */ /* 0x000fe20001000000 */
[----:B------:R-:W-:Y:S01]  /*4ec0*/  FMUL.FTZ R207, R207, R118 ;  /* 0x00000076cfcf7220 */ /* 0x000fe20000410000 */
[----:B------:R-:W-:Y:S01]  /*4ed0*/  FSETP.GE.FTZ.AND P2, PT, R223, RZ, PT ;  /* 0x000000ffdf00720b */ /* 0x000fe20003f56000 */
[-C--:B------:R-:W-:Y:S03]  /*4ee0*/  HMMA.16816.F32.BF16 R60, R112, R126.reuse, R60 ;  /* 0x0000007e703c723c */ /* 0x080fe6000004183c */
[----:B------:R-:W-:Y:S01]  /*4ef0*/  F2FP.BF16.F32.PACK_AB R196, R196, R167 ;  /* 0x000000a7c4c4723e */ /* 0x000fe200000010ff */
[----:B------:R-:W-:Y:S01]  /*4f00*/  FADD.FTZ R205, -R191, R33 ;  /* 0x00000021bfcd7221 */ /* 0x000fe20000010100 */
[----:B------:R-:W-:Y:S01]  /*4f10*/  FSETP.GE.FTZ.AND P5, PT, R235, RZ, PT ;  /* 0x000000ffeb00720b */ /* 0x000fe20003fb6000 */
[C---:B------:R-:W-:Y:S01]  /*4f20*/  FADD.FTZ R118, -R191.reuse, R36 ;  /* 0x00000024bf767221 */ /* 0x040fe20000010100 */
[----:B------:R-:W-:Y:S01]  /*4f30*/  FADD.FTZ R122, -R191, R37 ;  /* 0x00000025bf7a7221 */ /* 0x000fe20000010100 */
[----:B------:R-:W-:Y:S04]  /*4f40*/  HMMA.16816.F32.BF16 R64, R104, R126, R64 ;  /* 0x0000007e6840723c */ /* 0x000fe80000041840 */
[----:B------:R-:W-:Y:S01]  /*4f50*/  FSEL R205, R205, R191, P3 ;  /* 0x000000bfcdcd7208 */ /* 0x000fe20001800000 */
[----:B------:R-:W-:Y:S01]  /*4f60*/  FMUL.FTZ R206, R206, R5 ;  /* 0x00000005cece7220 */ /* 0x000fe20000410000 */
[-C--:B------:R-:W-:Y:S01]  /*4f70*/  FSEL R118, R118, R191.reuse, P2 ;  /* 0x000000bf76767208 */ /* 0x080fe20001000000 */
[C---:B------:R-:W-:Y:S01]  /*4f80*/  FADD.FTZ R167, -R191.reuse, R32 ;  /* 0x00000020bfa77221 */ /* 0x040fe20000010100 */
[-C--:B------:R-:W-:Y:S01]  /*4f90*/  FSEL R5, R122, R191.reuse, P1 ;  /* 0x000000bf7a057208 */ /* 0x080fe20000800000 */
[----:B------:R-:W-:Y:S01]  /*4fa0*/  FADD.FTZ R52, -R191, R52 ;  /* 0x00000034bf347221 */ /* 0x000fe20000010100 */
[----:B------:R-:W-:Y:S01]  /*4fb0*/  FSETP.GE.FTZ.AND P3, PT, R239, RZ, PT ;  /* 0x000000ffef00720b */ /* 0x000fe20003f76000 */
[C---:B------:R-:W-:Y:S01]  /*4fc0*/  FADD.FTZ R53, -R191.reuse, R53 ;  /* 0x00000035bf357221 */ /* 0x040fe20000010100 */
[----:B------:R-:W-:Y:S01]  /*4fd0*/  FSETP.GE.FTZ.AND P2, PT, R240, RZ, PT ;  /* 0x000000fff000720b */ /* 0x000fe20003f56000 */
[C---:B------:R-:W-:Y:S01]  /*4fe0*/  FADD.FTZ R48, -R191.reuse, R48 ;  /* 0x00000030bf307221 */ /* 0x040fe20000010100 */
        /* <DEDUP_REMOVED lines=20> */
[----:B------:R-:W-:Y:S01]  /*5130*/  FSETP.GE.FTZ.AND P2, PT, R192, RZ, PT ;  /* 0x000000ffc000720b */ /* 0x000fe20003f56000 */
[----:B------:R-:W-:Y:S01]  /*5140*/  FMUL.FTZ R224, R224, R5 ;  /* 0x00000005e0e07220 */ /* 0x000fe20000410000 */
[----:B------:R-:W-:Y:S01]  /*5150*/  FSETP.GE.FTZ.AND P1, PT, R193, RZ, PT ;  /* 0x000000ffc100720b */ /* 0x000fe20003f36000 */
[C---:B------:R-:W-:Y:S01]  /*5160*/  FADD.FTZ R53, -R190.reuse, R6 ;  /* 0x00000006be357221 */ /* 0x040fe20000010100 */
[----:B------:R-:W-:Y:S01]  /*5170*/  F2FP.BF16.F32.PACK_AB R49, R49, R48 ;  /* 0x000000303131723e */ /* 0x000fe200000010ff */
[----:B------:R-:W-:Y:S01]  /*5180*/  FADD.FTZ R65, -R190, R7 ;  /* 0x00000007be417221 */ /* 0x000fe20000010100 */
[----:B------:R-:W-:Y:S01]  /*5190*/  F2FP.BF16.F32.PACK_AB R206, R207, R206 ;  /* 0x000000cecfce723e */ /* 0x000fe200000010ff */
[----:B------:R-:W-:Y:S01]  /*51a0*/  FMUL.FTZ R249, R249, R64 ;  /* 0x00000040f9f97220 */ /* 0x000fe20000410000 */
[----:B------:R-:W-:Y:S02]  /*51b0*/  F2FP.BF16.F32.PACK_AB R205, R222, R167 ;  /* 0x000000a7decd723e */ /* 0x000fe400000010ff */
[----:B------:R-:W-:Y:S02]  /*51c0*/  F2FP.BF16.F32.PACK_AB R224, R224, R223 ;  /* 0x000000dfe0e0723e */ /* 0x000fe400000010ff */
[-C--:B------:R-:W-:Y:S02]  /*51d0*/  FSEL R53, R53, R190.reuse, P2 ;  /* 0x000000be35357208 */ /* 0x080fe40001000000 */
[----:B------:R-:W-:Y:S01]  /*51e0*/  FSEL R48, R65, R190, P1 ;  /* 0x000000be41307208 */ /* 0x000fe20000800000 */
        /* <DEDUP_REMOVED lines=23> */
.L_x_610:
[C---:B------:R-:W-:Y:S01]  /*5360*/  FADD.FTZ R5, -R190.reuse, R18 ;  /* 0x00000012be057221 */ /* 0x040fe20000010100 */
[C---:B------:R-:W-:Y:S01]  /*5370*/  FADD.FTZ R7, -R190.reuse, R22 ;  /* 0x00000016be077221 */ /* 0x040fe20000010100 */
[----:B------:R-:W-:Y:S01]  /*5380*/  FSETP.GE.FTZ.AND P3, PT, R203, RZ, PT ;  /* 0x000000ffcb00720b */ /* 0x000fe20003f76000 */
[C---:B------:R-:W-:Y:S01]  /*5390*/  FADD.FTZ R19, -R190.reuse, R19 ;  /* 0x00000013be137221 */ /* 0x040fe20000010100 */
[----:B------:R-:W-:Y:S01]  /*53a0*/  FSETP.GE.FTZ.AND P1, PT, R209, RZ, PT ;  /* 0x000000ffd100720b */ /* 0x000fe20003f36000 */
[C---:B------:R-:W-:Y:S01]  /*53b0*/  FADD.FTZ R39, -R190.reuse, R39 ;  /* 0x00000027be277221 */ /* 0x040fe20000010100 */
[-C--:B------:R-:W-:Y:S01]  /*53c0*/  FSEL R4, R5, R190.reuse, P3 ;  /* 0x000000be05047208 */ /* 0x080fe20001800000 */
[C---:B------:R-:W-:Y:S01]  /*53d0*/  FADD.FTZ R5, -R190.reuse, R34 ;  /* 0x00000022be057221 */ /* 0x040fe20000010100 */
[-C--:B------:R-:W-:Y:S01]  /*53e0*/  FSEL R6, R7, R190.reuse, P1 ;  /* 0x000000be07067208 */ /* 0x080fe20000800000 */
[C---:B------:R-:W-:Y:S01]  /*53f0*/  FADD.FTZ R23, -R190.reuse, R23 ;  /* 0x00000017be177221 */ /* 0x040fe20000010100 */
[----:B------:R-:W-:Y:S01]  /*5400*/  FSETP.GE.FTZ.AND P1, PT, R221, RZ, PT ;  /* 0x000000ffdd00720b */ /* 0x000fe20003f36000 */
[----:B------:R-:W-:Y:S01]  /*5410*/  FADD.FTZ R35, -R190, R35 ;  /* 0x00000023be237221 */ /* 0x000fe20000010100 */
[----:B------:R-:W-:Y:S01]  /*5420*/  FSETP.GE.FTZ.AND P2, PT, R204, RZ, PT ;  /* 0x000000ffcc00720b */ /* 0x000fe20003f56000 */
[C---:B------:R-:W-:Y:S01]  /*5430*/  FADD.FTZ R7, -R190.reuse, R38 ;  /* 0x00000026be077221 */ /* 0x040fe20000010100 */
[-C--:B-1----:R-:W-:Y:S01]  /*5440*/  FSEL R16, R5, R190.reuse, P1 ;  /* 0x000000be05107208 */ /* 0x082fe20000800000 */
[----:B------:R-:W-:Y:S01]  /*5450*/  FADD.FTZ R5, -R190, R50 ;  /* 0x00000032be057221 */ /* 0x000fe20000010100 */
        /* <DEDUP_REMOVED lines=9> */
[----:B------:R-:W-:Y:S01]  /*54f0*/  FMUL.FTZ R19, R204, R19 ;  /* 0x00000013cc137220 */ /* 0x000fe20000410000 */
[-C--:B------:R-:W-:Y:S01]  /*5500*/  FSEL R23, R23, R190.reuse, P2 ;  /* 0x000000be17177208 */ /* 0x080fe20001000000 */
[----:B------:R-:W-:Y:S01]  /*5510*/  FADD.FTZ R51, -R190, R51 ;  /* 0x00000033be337221 */ /* 0x000fe20000010100 */
[----:B------:R-:W-:Y:S01]  /*5520*/  FSETP.GE.FTZ.AND P1, PT, R238, RZ, PT ;  /* 0x000000ffee00720b */ /* 0x000fe20003f36000 */
[----:B------:R-:W-:Y:S01]  /*5530*/  FADD.FTZ R55, -R190, R55 ;  /* 0x00000037be377221 */ /* 0x000fe20000010100 */
[-C--:B------:R-:W-:Y:S01]  /*5540*/  FSEL R35, R35, R190.reuse, P3 ;  /* 0x000000be23237208 */ /* 0x080fe20001800000 */
[----:B------:R-:W-:Y:S01]  /*5550*/  STS [R149+-0x8000], R196 ;  /* 0xff8000c495007388 */ /* 0x000fe20000000800 */
[----:B------:R-:W-:Y:S01]  /*5560*/  FSETP.GE.FTZ.AND P2, PT, R225, RZ, PT ;  /* 0x000000ffe100720b */ /* 0x000fe20003f56000 */
[----:B-----5:R-:W-:Y:S01]  /*5570*/  FADD.FTZ R8, -R189, R8 ;  /* 0x00000008bd087221 */ /* 0x020fe20000010100 */
[-C--:B------:R-:W-:Y:S01]  /*5580*/  FSEL R5, R5, R190.reuse, P1 ;  /* 0x000000be05057208 */ /* 0x080fe20000800000 */
[----:B------:R-:W-:Y:S01]  /*5590*/  FMUL.FTZ R35, R220, R35 ;  /* 0x00000023dc237220 */ /* 0x000fe20000410000 */
[----:B------:R-:W-:Y:S01]  /*55a0*/  FSEL R18, R7, R190, P2 ;  /* 0x000000be07127208 */ /* 0x000fe20001000000 */
[----:B------:R-:W-:Y:S01]  /*55b0*/  FADD.FTZ R7, -R190, R54 ;  /* 0x00000036be077221 */ /* 0x000fe20000010100 */
[----:B------:R-:W-:Y:S01]  /*55c0*/  FSETP.GE.FTZ.AND P1, PT, R131, RZ, PT ;  /* 0x000000ff8300720b */ /* 0x000fe20003f36000 */
[----:B------:R-:W-:Y:S01]  /*55d0*/  FMUL.FTZ R5, R238, R5 ;  /* 0x00000005ee057220 */ /* 0x000fe20000410000 */
[----:B------:R-:W-:Y:S01]  /*55e0*/  FSETP.GE.FTZ.AND P3, PT, R241, RZ, PT ;  /* 0x000000fff100720b */ /* 0x000fe20003f76000 */
[C---:B------:R-:W-:Y:S01]  /*55f0*/  FADD.FTZ R24, -R189.reuse, R24 ;  /* 0x00000018bd187221 */ /* 0x040fe20000010100 */
[----:B------:R-:W-:Y:S01]  /*5600*/  F2FP.BF16.F32.PACK_AB R48, R48, R53 ;  /* 0x000000353030723e */ /* 0x000fe200000010ff */
[----:B------:R-:W-:Y:S01]  /*5610*/  FADD.FTZ R12, -R189, R12 ;  /* 0x0000000cbd0c7221 */ /* 0x000fe20000010100 */
[----:B------:R-:W-:Y:S01]  /*5620*/  FSETP.GE.FTZ.AND P4, PT, R237, RZ, PT ;  /* 0x000000ffed00720b */ /* 0x000fe20003f96000 */
[----:B------:R-:W-:Y:S01]  /*5630*/  FADD.FTZ R28, -R189, R28 ;  /* 0x0000001cbd1c7221 */ /* 0x000fe20000010100 */
[----:B------:R-:W-:Y:S01]  /*5640*/  FSETP.GE.FTZ.AND P2, PT, R242, RZ, PT ;  /* 0x000000fff200720b */ /* 0x000fe20003f56000 */
[----:B------:R-:W-:Y:S01]  /*5650*/  STS [R149+-0x7c00], R48 ;  /* 0xff84003095007388 */ /* 0x000fe20000000800 */
[----:B------:R-:W-:Y:S01]  /*5660*/  F2FP.BF16.F32.PACK_AB R35, R35, R16 ;  /* 0x000000102323723e */ /* 0x000fe200000010ff */
[----:B------:R-:W-:Y:S01]  /*5670*/  FADD.FTZ R40, -R189, R40 ;  /* 0x00000028bd287221 */ /* 0x000fe20000010100 */
[----:B------:R-:W-:Y:S01]  /*5680*/  FSEL R20, R7, R190, P3 ;  /* 0x000000be07147208 */ /* 0x000fe20001800000 */
[----:B------:R-:W-:Y:S01]  /*5690*/  FADD.FTZ R7, -R190, R66 ;  /* 0x00000042be077221 */ /* 0x000fe20000010100 */
[----:B------:R-:W-:Y:S01]  /*56a0*/  F2FP.BF16.F32.PACK_AB R4, R19, R4 ;  /* 0x000000041304723e */ /* 0x000fe200000010ff */
[----:B------:R-:W-:Y:S01]  /*56b0*/  FADD.FTZ R56, -R189, R56 ;  /* 0x00000038bd387221 */ /* 0x000fe20000010100 */
[-C--:B------:R-:W-:Y:S01]  /*56c0*/  FSEL R16, R51, R190.reuse, P4 ;  /* 0x000000be33107208 */ /* 0x080fe20002000000 */
[----:B------:R-:W-:Y:S01]  /*56d0*/  FADD.FTZ R60, -R189, R60 ;  /* 0x0000003cbd3c7221 */ /* 0x000fe20000010100 */
[----:B------:R-:W-:Y:S01]  /*56e0*/  FSEL R55, R55, R190, P2 ;  /* 0x000000be37377208 */ /* 0x000fe20001000000 */
[----:B------:R1:W-:Y:S01]  /*56f0*/  STS [R247+-0x7c00], R4 ;  /* 0xff840004f7007388 */ /* 0x0003e20000000800 */
[----:B------:R-:W-:Y:S01]  /*5700*/  FSETP.GE.FTZ.AND P2, PT, R134, RZ, PT ;  /* 0x000000ff8600720b */ /* 0x000fe20003f56000 */
[----:B------:R-:W-:Y:S01]  /*5710*/  FMUL.FTZ R16, R237, R16 ;  /* 0x00000010ed107220 */ /* 0x000fe20000410000 */
[----:B------:R-:W-:Y:S01]  /*5720*/  FSETP.GE.FTZ.AND P5, PT, R212, RZ, PT ;  /* 0x000000ffd400720b */ /* 0x000fe20003fb6000 */
[----:B------:R-:W-:Y:S01]  /*5730*/  FADD.FTZ R44, -R189, R44 ;  /* 0x0000002cbd2c7221 */ /* 0x000fe20000010100 */
[----:B------:R-:W-:Y:S01]  /*5740*/  FSEL R7, R7, R190, P2 ;  /* 0x000000be07077208 */ /* 0x000fe20001000000 */
[----:B------:R-:W-:Y:S01]  /*5750*/  @P1 FADD.FTZ R190, -R190, R67 ;  /* 0x00000043bebe1221 */ /* 0x000fe20000010100 */
[----:B------:R-:W-:Y:S01]  /*5760*/  FSETP.GE.FTZ.AND P1, PT, R194, RZ, PT ;  /* 0x000000ffc200720b */ /* 0x000fe20003f36000 */
[----:B------:R-:W-:Y:S01]  /*5770*/  STS [R247+-0x8000], R208 ;  /* 0xff8000d0f7007388 */ /* 0x000fe20000000800 */
[----:B------:R-:W-:Y:S01]  /*5780*/  F2FP.BF16.F32.PACK_AB R5, R16, R5 ;  /* 0x000000051005723e */ /* 0x000fe200000010ff */
[C---:B------:R-:W-:Y:S01]  /*5790*/  FADD.FTZ R16, -R189.reuse, R13 ;  /* 0x0000000dbd107221 */ /* 0x040fe20000010100 */
[----:B------:R-:W-:Y:S01]  /*57a0*/  FSEL R17, R8, R189, P1 ;  /* 0x000000bd08117208 */ /* 0x000fe20000800000 */
[----:B------:R-:W-:Y:S01]  /*57b0*/  FADD.FTZ R8, -R189, R9 ;  /* 0x00000009bd087221 */ /* 0x000fe20000010100 */
[----:B------:R-:W-:Y:S01]  /*57c0*/  FSETP.GE.FTZ.AND P1, PT, R200, RZ, PT ;  /* 0x000000ffc800720b */ /* 0x000fe20003f36000 */
[----:B------:R-:W-:Y:S01]  /*57d0*/  FMUL.FTZ R7, R134, R7 ;  /* 0x0000000786077220 */ /* 0x000fe20000410000 */
[----:B------:R-:W-:Y:S01]  /*57e0*/  FMUL.FTZ R190, R131, R190 ;  /* 0x000000be83be7220 */ /* 0x000fe20000410000 */
[----:B------:R-:W-:Y:S01]  /*57f0*/  FSETP.GE.FTZ.AND P2, PT, R199, RZ, PT ;  /* 0x000000ffc700720b */ /* 0x000fe20003f56000 */
[----:B------:R-:W-:Y:S01]  /*5800*/  FMUL.FTZ R17, R194, R17 ;  /* 0x00000011c2117220 */ /* 0x000fe20000410000 */
[----:B------:R-:W-:Y:S01]  /*5810*/  FSEL R9, R16, R189, P1 ;  /* 0x000000bd10097208 */ /* 0x000fe20000800000 */
[----:B------:R-:W-:Y:S01]  /*5820*/  FADD.FTZ R16, -R189, R25 ;  /* 0x00000019bd107221 */ /* 0x000fe20000010100 */
[----:B------:R-:W-:Y:S01]  /*5830*/  FSETP.GE.FTZ.AND P1, PT, R211, RZ, PT ;  /* 0x000000ffd300720b */ /* 0x000fe20003f36000 */
        /* <DEDUP_REMOVED lines=9> */
[-C--:B------:R-:W-:Y:S01]  /*58d0*/  FSEL R12, R12, R189.reuse, P2 ;  /* 0x000000bd0c0c7208 */ /* 0x080fe20001000000 */
[----:B------:R-:W-:Y:S01]  /*58e0*/  FMUL.FTZ R24, R211, R24 ;  /* 0x00000018d3187220 */ /* 0x000fe20000410000 */
        /* <DEDUP_REMOVED lines=14> */
[----:B------:R-:W-:Y:S01]  /*59d0*/  F2FP.BF16.F32.PACK_AB R12, R9, R12 ;  /* 0x0000000c090c723e */ /* 0x000fe200000010ff */
[----:B------:R-:W-:Y:S01]  /*59e0*/  FMUL.FTZ R6, R209, R6 ;  /* 0x00000006d1067220 */ /* 0x000fe20000410000 */
[-C--:B------:R-:W-:Y:S01]  /*59f0*/  FSEL R28, R28, R189.reuse, P4 ;  /* 0x000000bd1c1c7208 */ /* 0x080fe20002000000 */
[----:B------:R-:W-:Y:S01]  /*5a00*/  FADD.FTZ R31, -R188, R31 ;  /* 0x0000001fbc1f7221 */ /* 0x000fe20000010100 */
        /* <DEDUP_REMOVED lines=10> */
[----:B------:R-:W-:Y:S01]  /*5ab0*/  FSETP.GE.FTZ.AND P2, PT, R250, RZ, PT ;  /* 0x000000fffa00720b */ /* 0x000fe20003f56000 */
[----:B------:R-:W-:Y:S01]  /*5ac0*/  FMUL.FTZ R39, R226, R39 ;  /* 0x00000027e2277220 */ /* 0x000fe20000410000 */
[----:B------:R-:W-:Y:S01]  /*5ad0*/  FSETP.GE.FTZ.AND P6, PT, R231, RZ, PT ;  /* 0x000000ffe700720b */ /* 0x000fe20003fd6000 */
[----:B------:R1:W-:Y:S01]  /*5ae0*/  STS [R149+-0x6000], R8 ;  /* 0xffa0000895007388 */ /* 0x0003e20000000800 */
[----:B------:R-:W-:Y:S01]  /*5af0*/  FSETP.GE.FTZ.AND P5, PT, R232, RZ, PT ;  /* 0x000000ffe800720b */ /* 0x000fe20003fb6000 */
[----:B------:R-:W-:Y:S01]  /*5b00*/  FMUL.FTZ R18, R225, R18 ;  /* 0x00000012e1127220 */ /* 0x000fe20000410000 */
[----:B------:R-:W-:Y:S01]  /*5b10*/  F2FP.BF16.F32.PACK_AB R24, R7, R24 ;  /* 0x000000180718723e */ /* 0x000fe200000010ff */
[----:B------:R-:W-:Y:S01]  /*5b20*/  FADD.FTZ R47, -R188, R47 ;  /* 0x0000002fbc2f7221 */ /* 0x000fe20000010100 */
[-C--:B------:R-:W-:Y:S01]  /*5b30*/  FSEL R56, R56, R189.reuse, P4 ;  /* 0x000000bd38387208 */ /* 0x080fe20002000000 */
[----:B------:R-:W-:Y:S01]  /*5b40*/  FADD.FTZ R59, -R188, R59 ;  /* 0x0000003bbc3b7221 */ /* 0x000fe20000010100 */
[-C--:B------:R-:W-:Y:S01]  /*5b50*/  FSEL R17, R16, R189.reuse, P3 ;  /* 0x000000bd10117208 */ /* 0x080fe20001800000 */
[----:B------:R-:W-:Y:S01]  /*5b60*/  FMUL.FTZ R20, R241, R20 ;  /* 0x00000014f1147220 */ /* 0x000fe20000410000 */
[-C--:B------:R-:W-:Y:S01]  /*5b70*/  FSEL R19, R60, R189.reuse, P2 ;  /* 0x000000bd3c137208 */ /* 0x080fe20001000000 */
[----:B------:R-:W-:Y:S01]  /*5b80*/  FMUL.FTZ R56, R243, R56 ;  /* 0x00000038f3387220 */ /* 0x000fe20000410000 */
[----:B------:R-:W-:Y:S01]  /*5b90*/  FSEL R44, R44, R189, P6 ;  /* 0x000000bd2c2c7208 */ /* 0x000fe20003000000 */
[----:B------:R-:W-:Y:S01]  /*5ba0*/  FMUL.FTZ R17, R244, R17 ;  /* 0x00000011f4117220 */ /* 0x000fe20000410000 */
        /* <DEDUP_REMOVED lines=14> */
[----:B------:R-:W-:Y:S01]  /*5c90*/  FSETP.GE.FTZ.AND P2, PT, R201, RZ, PT ;  /* 0x000000ffc900720b */ /* 0x000fe20003f56000 */
[----:B------:R-:W-:Y:S01]  /*5ca0*/  FMUL.FTZ R248, R248, R191 ;  /* 0x000000bff8f87220 */ /* 0x000fe20000410000 */
[-C--:B------:R-:W-:Y:S01]  /*5cb0*/  FSEL R4, R13, R188.reuse, P4 ;  /* 0x000000bc0d047208 */ /* 0x080fe20002000000 */
[----:B------:R-:W-:Y:S01]  /*5cc0*/  FADD.FTZ R13, -R188, R26 ;  /* 0x0000001abc0d7221 */ /* 0x000fe20000010100 */
[----:B------:R-:W-:Y:S02]  /*5cd0*/  FSEL R11, R11, R188, P3 ;  /* 0x000000bc0b0b7208 */ /* 0x000fe40001800000 */
[----:B------:R-:W-:Y:S01]  /*5ce0*/  FSETP.GE.FTZ.AND P1, PT, R202, RZ, PT ;  /* 0x000000ffca00720b */ /* 0x000fe20003f36000 */
[----:B------:R-:W-:Y:S01]  /*5cf0*/  FMUL.FTZ R4, R197, R4 ;  /* 0x00000004c5047220 */ /* 0x000fe20000410000 */
[-C--:B------:R-:W-:Y:S01]  /*5d00*/  FSEL R10, R17, R188.reuse, P2 ;  /* 0x000000bc110a7208 */ /* 0x080fe20001000000 */
[----:B------:R-:W-:Y:S01]  /*5d10*/  FMUL.FTZ R11, R198, R11 ;  /* 0x0000000bc60b7220 */ /* 0x000fe20000410000 */
[----:B------:R-:W-:Y:S02]  /*5d20*/  FSEL R15, R15, R188, P1 ;  /* 0x000000bc0f0f7208 */ /* 0x000fe40000800000 */
[----:B------:R-:W-:Y:S01]  /*5d30*/  FSETP.GE.FTZ.AND P1, PT, R214, RZ, PT ;  /* 0x000000ffd600720b */ /* 0x000fe20003f36000 */
[----:B------:R-:W-:Y:S01]  /*5d40*/  FMUL.FTZ R10, R201, R10 ;  /* 0x0000000ac90a7220 */ /* 0x000fe20000410000 */
[----:B------:R-:W-:Y:S01]  /*5d50*/  F2FP.BF16.F32.PACK_AB R4, R11, R4 ;  /* 0x000000040b04723e */ /* 0x000fe200000010ff */
[----:B------:R-:W-:Y:S01]  /*5d60*/  FMUL.FTZ R15, R202, R15 ;  /* 0x0000000fca0f7220 */ /* 0x000fe20000410000 */
[----:B------:R-:W-:Y:S01]  /*5d70*/  FSETP.GE.FTZ.AND P2, PT, R213, RZ, PT ;  /* 0x000000ffd500720b */ /* 0x000fe20003f56000 */
[C---:B------:R-:W-:Y:S01]  /*5d80*/  FADD.FTZ R11, -R188.reuse, R30 ;  /* 0x0000001ebc0b7221 */ /* 0x040fe20000010100 */
[----:B------:R-:W-:Y:S01]  /*5d90*/  FSEL R27, R27, R188, P1 ;  /* 0x000000bc1b1b7208 */ /* 0x000fe20000800000 */
[----:B------:R-:W-:Y:S01]  /*5da0*/  STS [R149+-0x5c00], R4 ;  /* 0xffa4000495007388 */ /* 0x000fe20000000800 */
[----:B------:R-:W-:Y:S01]  /*5db0*/  F2FP.BF16.F32.PACK_AB R10, R15, R10 ;  /* 0x0000000a0f0a723e */ /* 0x000fe200000010ff */
[----:B------:R-:W-:Y:S01]  /*5dc0*/  FADD.FTZ R15, -R188, R58 ;  /* 0x0000003abc0f7221 */ /* 0x000fe20000010100 */
[----:B-1----:R-:W-:Y:S01]  /*5dd0*/  FSEL R8, R13, R188, P2 ;  /* 0x000000bc0d087208 */ /* 0x002fe20001000000 */
        /* <DEDUP_REMOVED lines=9> */
[----:B------:R-:W-:Y:S01]  /*5e70*/  FSEL R11, R11, R188, P2 ;  /* 0x000000bc0b0b7208 */ /* 0x000fe20001000000 */
[----:B------:R-:W-:Y:S01]  /*5e80*/  FADD.FTZ R13, -R188, R42 ;  /* 0x0000002abc0d7221 */ /* 0x000fe20000010100 */
[----:B------:R-:W-:Y:S01]  /*5e90*/  F2FP.BF16.F32.PACK_AB R8, R27, R8 ;  /* 0x000000081b08723e */ /* 0x000fe200000010ff */
[----:B------:R-:W-:Y:S01]  /*5ea0*/  STS [R153+-0x7c00], R6 ;  /* 0xff84000699007388 */ /* 0x000fe20000000800 */
[----:B------:R-:W-:Y:S01]  /*5eb0*/  FMUL.FTZ R14, R217, R14 ;  /* 0x0000000ed90e7220 */ /* 0x000fe20000410000 */
[----:B------:R-:W-:Y:S01]  /*5ec0*/  FMUL.FTZ R11, R218, R11 ;  /* 0x0000000bda0b7220 */ /* 0x000fe20000410000 */
[----:B------:R-:W-:Y:S01]  /*5ed0*/  FSETP.GE.FTZ.AND P2, PT, R229, RZ, PT ;  /* 0x000000ffe500720b */ /* 0x000fe20003f56000 */
[----:B------:R-:W-:Y:S01]  /*5ee0*/  STS [R154+-0x8000], R205 ;  /* 0xff8000cd9a007388 */ /* 0x000fe20000000800 */
[----:B------:R-:W-:Y:S02]  /*5ef0*/  FSETP.GE.FTZ.AND P1, PT, R230, RZ, PT ;  /* 0x000000ffe600720b */ /* 0x000fe40003f36000 */
[----:B------:R-:W-:Y:S01]  /*5f00*/  F2FP.BF16.F32.PACK_AB R9, R9, R28 ;  /* 0x0000001c0909723e */ /* 0x000fe200000010ff */
[----:B------:R-:W-:Y:S01]  /*5f10*/  STS [R154+-0x7c00], R35 ;  /* 0xff8400239a007388 */ /* 0x000fe20000000800 */
[----:B------:R-:W-:Y:S02]  /*5f20*/  F2FP.BF16.F32.PACK_AB R11, R14, R11 ;  /* 0x0000000b0e0b723e */ /* 0x000fe400000010ff */
[-C--:B------:R-:W-:Y:S01]  /*5f30*/  FSEL R16, R13, R188.reuse, P2 ;  /* 0x000000bc0d107208 */ /* 0x080fe20001000000 */
[----:B------:R-:W-:Y:S01]  /*5f40*/  STS [R153+-0x6000], R24 ;  /* 0xffa0001899007388 */ /* 0x000fe20000000800 */
[----:B------:R-:W-:Y:S01]  /*5f50*/  FADD.FTZ R13, -R188, R46 ;  /* 0x0000002ebc0d7221 */ /* 0x000fe20000010100 */
[----:B------:R-:W-:Y:S02]  /*5f60*/  FSEL R43, R43, R188, P1 ;  /* 0x000000bc2b2b7208 */ /* 0x000fe40000800000 */
        /* <DEDUP_REMOVED lines=44> */
[----:B------:R1:W-:Y:S04]  /*6230*/  STS [R155+-0x6000], R56 ;  /* 0xffa000389b007388 */ /* 0x0003e80000000800 */
[----:B------:R-:W-:Y:S04]  /*6240*/  STS [R155+-0x5c00], R28 ;  /* 0xffa4001c9b007388 */ /* 0x000fe80000000800 */
[----:B------:R-:W-:Y:S04]  /*6250*/  STS [R252+-0x6000], R29 ;  /* 0xffa0001dfc007388 */ /* 0x000fe80000000800 */
[----:B------:R-:W-:Y:S01]  /*6260*/  STS [R252+-0x5c00], R37 ;  /* 0xffa40025fc007388 */ /* 0x000fe20000000800 */
[----:B------:R-:W-:Y:S01]  /*6270*/  BAR.SYNC.DEFER_BLOCKING 0x0 ;  /* 0x0000000000007b1d */ /* 0x000fe20000010000 */
[----:B-1----:R-:W-:Y:S05]  /*6280*/  IMAD R56, R160, UR10, RZ ;  /* 0x0000000aa0387c24 */ /* 0x002fea000f8e02ff */
        /* <DEDUP_REMOVED lines=78> */
.L_x_611:
[----:B------:R-:W-:Y:S01]  /*6770*/  LDSM.16.M88.4 R20, [R139+0xa000] ;  /* 0x00a000008b14783b */ /* 0x000fe20000000200 */
[----:B------:R-:W-:Y:S01]  /*6780*/  PLOP3.LUT P2, PT, PT, PT, UP0, 0x80, 0x8 ;  /* 0x000000000008781c */ /* 0x000fe20003f4f008 */
[----:B------:R-:W-:Y:S01]  /*6790*/  ULOP3.LUT UR19, UR25, 0x1, URZ, 0xc0, !UPT ;  /* 0x0000000119137892 */ /* 0x000fe2000f8ec0ff */
[----:B------:R-:W-:Y:S01]  /*67a0*/  VIADD R173, R173, 0xffffff80 ;  /* 0xffffff80adad7836 */ /* 0x000fe20000000000 */
[----:B------:R-:W2:Y:S01]  /*67b0*/  LDSM.16.MT88.4 R16, [R144+0x6000] ;  /* 0x006000009010783b */ /* 0x000ea20000004200 */
[----:B------:R-:W-:Y:S01]  /*67c0*/  @UP0 UIADD3 UR33, UP2, UPT, UR30, -0x200, URZ ;  /* 0xfffffe001e210890 */ /* 0x000fe2000ff5e0ff */
[----:B------:R-:W-:Y:S01]  /*67d0*/  VIADD R179, R179, 0xfffffff8 ;  /* 0xfffffff8b3b37836 */ /* 0x000fe20000000000 */
[----:B------:R-:W-:Y:S01]  /*67e0*/  UISETP.NE.U32.AND UP1, UPT, UR19, 0x1, UPT ;  /* 0x000000011300788c */ /* 0x000fe2000bf25070 */
[----:B------:R-:W1:Y:S01]  /*67f0*/  LDSM.16.M88.4 R12, [R139+0xc000] ;  /* 0x00c000008b0c783b */ /* 0x000e620000000200 */
[----:B------:R-:W-:Y:S03]  /*6800*/  @UP0 UIADD3.X UR19, UPT, UPT, UR31, -0x1, URZ, UP2, !UPT ;  /* 0xffffffff1f130890 */ /* 0x000fe600097fe4ff */
        /* <DEDUP_REMOVED lines=65> */
[----:B------:R-:W-:Y:S01]  /*6c20*/  @P2 IMAD.WIDE.U32 R24, R146, R157, UR30 ;  /* 0x0000001e92182e25 */ /* 0x000fe2000f8e009d */
[C---:B------:R-:W-:Y:S01]  /*6c30*/  LEA.HI.X.SX32 R45, R56.reuse, R43, 0x5, P1 ;  /* 0x0000002b382d7211 */ /* 0x040fe200008f2eff */
[----:B------:R-:W-:Y:S01]  /*6c40*/  @UP0 UMOV UR30, UR33 ;  /* 0x00000021001e0c82 */ /* 0x000fe20008000000 */
[C---:B------:R-:W-:Y:S01]  /*6c50*/  LEA R62, P1, R56.reuse, R44, 0x5 ;  /* 0x0000002c383e7211 */ /* 0x040fe200078228ff */
[----:B------:R-:W-:Y:S01]  /*6c60*/  @UP0 UMOV UR31, UR19 ;  /* 0x00000013001f0c82 */ /* 0x000fe20008000000 */
        /* <DEDUP_REMOVED lines=101> */
.L_x_609:
[----:B------:R-:W1:Y:S01]  /*72c0*/  S2R R0, SR_TID.X ;  /* 0x0000000000007919 */ /* 0x000e620000002100 */
[----:B------:R-:W2:Y:S01]  /*72d0*/  LDCU UR9, c[0x0][0x4fc] ;  /* 0x00009f80ff0977ac */ /* 0x000ea20008000800 */
[----:B------:R-:W3:Y:S01]  /*72e0*/  LDCU UR8, c[0x0][0x500] ;  /* 0x0000a000ff0877ac */ /* 0x000ee20008000800 */
[----:B------:R-:W4:Y:S01]  /*72f0*/  LDCU.64 UR10, c[0x0][0x5a8] ;  /* 0x0000b500ff0a77ac */ /* 0x000f220008000a00 */
        /* <DEDUP_REMOVED lines=32> */
[----:B------:R-:W2:Y:S01]  /*7500*/  LDCU.64 UR8, c[0x0][0x5b0] ;  /* 0x0000b600ff0877ac */ /* 0x000ea20008000a00 */
[----:B-1----:R-:W-:-:S02]  /*7510*/  SHF.L.U32 R4, R0, 0x4, RZ ;  /* 0x0000000400047819 */ /* 0x002fc400000006ff */
[C---:B------:R-:W-:Y:S02]  /*7520*/  SHF.L.U32 R6, R0.reuse, 0x3, RZ ;  /* 0x0000000300067819 */ /* 0x040fe400000006ff */
[----:B------:R-:W-:Y:S02]  /*7530*/  SHF.L.U32 R5, R0, 0x1, RZ ;  /* 0x0000000100057819 */ /* 0x000fe400000006ff */
[----:B------:R-:W-:Y:S02]  /*7540*/  LOP3.LUT R4, R4, 0x600, RZ, 0xc0, !PT ;  /* 0x0000060004047812 */ /* 0x000fe400078ec0ff */
[----:B------:R-:W-:Y:S02]  /*7550*/  LOP3.LUT R7, R6, 0xc0, RZ, 0xc0, !PT ;  /* 0x000000c006077812 */ /* 0x000fe400078ec0ff */
[----:B------:R-:W-:Y:S02]  /*7560*/  LOP3.LUT R5, R4, 0x6, R5, 0xf8, !PT ;  /* 0x0000000604057812 */ /* 0x000fe400078ef805 */
[----:B------:R-:W-:-:S02]  /*7570*/  LOP3.LUT R7, R7, 0x18, R0, 0xf8, !PT ;  /* 0x0000001807077812 */ /* 0x000fc400078ef800 */
[----:B------:R-:W-:Y:S02]  /*7580*/  LOP3.LUT R4, R6, 0x18, RZ, 0xc0, !PT ;  /* 0x0000001806047812 */ /* 0x000fe400078ec0ff */
[----:B------:R-:W-:Y:S02]  /*7590*/  SHF.R.U32.HI R0, RZ, 0x4, R0 ;  /* 0x00000004ff007819 */ /* 0x000fe40000011600 */
[----:B------:R-:W-:Y:S02]  /*75a0*/  LOP3.LUT R6, R5, 0x20, R6, 0xf8, !PT ;  /* 0x0000002005067812 */ /* 0x000fe400078ef806 */
[----:B------:R-:W-:Y:S02]  /*75b0*/  MOV R5, RZ ;  /* 0x000000ff00057202 */ /* 0x000fe40000000f00 */
[----:B------:R-:W-:Y:S02]  /*75c0*/  LOP3.LUT R0, R0, 0x8, RZ, 0xc0, !PT ;  /* 0x0000000800007812 */ /* 0x000fe400078ec0ff */
[----:B------:R-:W-:Y:S01]  /*75d0*/  F2FP.BF16.F32.PACK_AB R84, R85, R84 ;  /* 0x000000545554723e */ /* 0x000fe200000010ff */
[----:B----4-:R-:W-:Y:S01]  /*75e0*/  IMAD.WIDE.U32 R8, R148, UR10, R4 ;  /* 0x0000000a94087c25 */ /* 0x010fe2000f8e0004 */
[----:B------:R-:W-:-:S02]  /*75f0*/  LOP3.LUT R0, R6, R7, R0, 0xf6, !PT ;  /* 0x0000000706007212 */ /* 0x000fc400078ef600 */
[----:B------:R-:W-:Y:S01]  /*7600*/  F2FP.BF16.F32.PACK_AB R86, R87, R86 ;  /* 0x000000565756723e */ /* 0x000fe200000010ff */
[----:B--2---:R-:W-:Y:S01]  /*7610*/  IMAD.WIDE.U32 R10, R148, UR8, R4 ;  /* 0x00000008940a7c25 */ /* 0x004fe2000f8e0004 */
[----:B------:R-:W-:Y:S01]  /*7620*/  SHF.L.U32 R4, R162, 0x2, RZ ;  /* 0x00000002a2047819 */ /* 0x000fe200000006ff */
[----:B------:R-:W1:Y:S01]  /*7630*/  LDC.64 R6, c[0x0][0x5c0] ;  /* 0x00017000ff067b82 */ /* 0x000e620000000a00 */
[----:B------:R-:W-:-:S07]  /*7640*/  LEA R13, R0, UR16, 0x1 ;  /* 0x00000010000d7c11 */ /* 0x000fce000f8e08ff */
[----:B------:R-:W-:Y:S01]  /*7650*/  BAR.SYNC.DEFER_BLOCKING 0x0 ;  /* 0x0000000000007b1d */ /* 0x000fe20000010000 */
[----:B------:R-:W-:Y:S01]  /*7660*/  LOP3.LUT R4, R4, 0x40, RZ, 0xc0, !PT ;  /* 0x0000004004047812 */ /* 0x000fe200078ec0ff */
[C---:B------:R-:W-:Y:S01]  /*7670*/  IMAD R9, R148.reuse, UR11, R9 ;  /* 0x0000000b94097c24 */ /* 0x040fe2000f8e0209 */
[----:B------:R-:W-:Y:S01]  /*7680*/  F2FP.BF16.F32.PACK_AB R96, R97, R96 ;  /* 0x000000606160723e */ /* 0x000fe200000010ff */
[----:B------:R-:W-:Y:S01]  /*7690*/  IMAD R11, R148, UR9, R11 ;  /* 0x00000009940b7c24 */ /* 0x000fe2000f8e020b */
[----:B------:R-:W-:Y:S01]  /*76a0*/  F2FP.BF16.F32.PACK_AB R98, R99, R98 ;  /* 0x000000626362723e */ /* 0x000fe200000010ff */
[----:B------:R-:W2:Y:S01]  /*76b0*/  LDCU.64 UR10, c[0x0][0x5d8] ;  /* 0x0000bb00ff0a77ac */ /* 0x000ea20008000a00 */
[----:B------:R-:W-:Y:S02]  /*76c0*/  IADD3 R25, PT, PT, R13, -R4, RZ ;  /* 0x800000040d197210 */ /* 0x000fe40007ffe0ff */
[----:B------:R-:W-:Y:S01]  /*76d0*/  F2FP.BF16.F32.PACK_AB R88, R89, R88 ;  /* 0x000000585958723e */ /* 0x000fe200000010ff */
[----:B------:R-:W3:Y:S01]  /*76e0*/  LDCU.64 UR8, c[0x0][0x5e0] ;  /* 0x0000bc00ff0877ac */ /* 0x000ee20008000a00 */
[----:B------:R-:W-:Y:S01]  /*76f0*/  F2FP.BF16.F32.PACK_AB R90, R91, R90 ;  /* 0x0000005a5b5a723e */ /* 0x000fe200000010ff */
[----:B------:R-:W4:Y:S01]  /*7700*/  LDC.64 R4, c[0x0][0x5c8] ;  /* 0x00017200ff047b82 */ /* 0x000f220000000a00 */
[----:B------:R-:W-:-:S02]  /*7710*/  F2FP.BF16.F32.PACK_AB R92, R93, R92 ;  /* 0x0000005c5d5c723e */ /* 0x000fc400000010ff */
[----:B------:R-:W-:Y:S02]  /*7720*/  F2FP.BF16.F32.PACK_AB R94, R95, R94 ;  /* 0x0000005e5f5e723e */ /* 0x000fe400000010ff */
[----:B------:R-:W-:Y:S02]  /*7730*/  F2FP.BF16.F32.PACK_AB R68, R69, R68 ;  /* 0x000000444544723e */ /* 0x000fe400000010ff */
[----:B------:R-:W-:Y:S02]  /*7740*/  F2FP.BF16.F32.PACK_AB R70, R71, R70 ;  /* 0x000000464746723e */ /* 0x000fe400000010ff */
[----:B------:R-:W-:Y:S01]  /*7750*/  F2FP.BF16.F32.PACK_AB R80, R81, R80 ;  /* 0x000000505150723e */ /* 0x000fe200000010ff */
[----:B-1----:R-:W-:Y:S01]  /*7760*/  IMAD R24, R6, UR29, RZ ;  /* 0x0000001d06187c24 */ /* 0x002fe2000f8e02ff */
[----:B------:R-:W-:Y:S01]  /*7770*/  F2FP.BF16.F32.PACK_AB R82, R83, R82 ;  /* 0x000000525352723e */ /* 0x000fe200000010ff */
[----:B------:R-:W-:Y:S01]  /*7780*/  STS [R13], R84 ;  /* 0x000000540d007388 */ /* 0x000fe20000000800 */
[----:B------:R-:W-:Y:S01]  /*7790*/  F2FP.BF16.F32.PACK_AB R72, R73, R72 ;  /* 0x000000484948723e */ /* 0x000fe200000010ff */
[----:B--2---:R-:W-:Y:S01]  /*77a0*/  IMAD.WIDE.U32 R28, R147, UR10, R8 ;  /* 0x0000000a931c7c25 */ /* 0x004fe2000f8e0008 */
[----:B------:R-:W-:Y:S01]  /*77b0*/  F2FP.BF16.F32.PACK_AB R74, R75, R74 ;  /* 0x0000004a4b4a723e */ /* 0x000fe200000010ff */
[----:B------:R-:W-:Y:S01]  /*77c0*/  STS [R13+0x200], R86 ;  /* 0x000200560d007388 */ /* 0x000fe20000000800 */
[----:B------:R-:W-:Y:S01]  /*77d0*/  F2FP.BF16.F32.PACK_AB R76, R77, R76 ;  /* 0x0000004c4d4c723e */ /* 0x000fe200000010ff */
[----:B---3--:R-:W-:Y:S01]  /*77e0*/  IMAD.WIDE.U32 R26, R147, UR8, R10 ;  /* 0x00000008931a7c25 */ /* 0x008fe2000f8e000a */
[----:B------:R-:W-:Y:S01]  /*77f0*/  F2FP.BF16.F32.PACK_AB R78, R79, R78 ;  /* 0x0000004e4f4e723e */ /* 0x000fe200000010ff */
[----:B------:R-:W-:Y:S01]  /*7800*/  STS [R25+0x20], R96 ;  /* 0x0000206019007388 */ /* 0x000fe20000000800 */
[----:B------:R-:W-:Y:S01]  /*7810*/  SHF.R.U32.HI R162, RZ, 0x2, R162 ;  /* 0x00000002ffa27819 */ /* 0x000fe200000116a2 */
[----:B------:R-:W-:-:S02]  /*7820*/  IMAD R29, R147, UR11, R29 ;  /* 0x0000000b931d7c24 */ /* 0x000fc4000f8e021d */
[----:B------:R-:W-:Y:S01]  /*7830*/  STS [R25+0x220], R98 ;  /* 0x0002206219007388 */ /* 0x000fe20000000800 */
[----:B------:R-:W-:Y:S01]  /*7840*/  IMAD R27, R147, UR9, R27 ;  /* 0x00000009931b7c24 */ /* 0x000fe2000f8e021b */
[----:B------:R-:W1:Y:S01]  /*7850*/  LDCU.128 UR8, c[0x0][0x560] ;  /* 0x0000ac00ff0877ac */ /* 0x000e620008000c00 */
[----:B----4-:R-:W-:Y:S01]  /*7860*/  IMAD R0, R4, UR29, RZ ;  /* 0x0000001d04007c24 */ /* 0x010fe2000f8e02ff */
[----:B------:R-:W-:Y:S01]  /*7870*/  STS [R13+0x1000], R88 ;  /* 0x001000580d007388 */ /* 0x000fe20000000800 */
[C---:B------:R-:W-:Y:S02]  /*7880*/  IMAD R24, R164.reuse, R7, R24 ;  /* 0x00000007a4187224 */ /* 0x040fe400078e0218 */
[C---:B------:R-:W-:Y:S01]  /*7890*/  IMAD.WIDE.U32 R28, R164.reuse, R6, R28 ;  /* 0x00000006a41c7225 */ /* 0x040fe200078e001c */
[----:B------:R-:W-:Y:S03]  /*78a0*/  STS [R13+0x1200], R90 ;  /* 0x0012005a0d007388 */ /* 0x000fe60000000800 */
[C---:B------:R-:W-:Y:S01]  /*78b0*/  IMAD R0, R164.reuse, R5, R0 ;  /* 0x00000005a4007224 */ /* 0x040fe200078e0200 */
[----:B------:R-:W-:Y:S01]  /*78c0*/  STS [R25+0x1020], R92 ;  /* 0x0010205c19007388 */ /* 0x000fe20000000800 */
[----:B------:R-:W-:Y:S01]  /*78d0*/  IMAD.WIDE.U32 R26, R164, R4, R26 ;  /* 0x00000004a41a7225 */ /* 0x000fe200078e001a */
[----:B------:R-:W-:-:S02]  /*78e0*/  IADD3 R29, PT, PT, R29, R24, RZ ;  /* 0x000000181d1d7210 */ /* 0x000fc40007ffe0ff */
[----:B------:R-:W-:Y:S02]  /*78f0*/  STS [R25+0x1220], R94 ;  /* 0x0012205e19007388 */ /* 0x000fe40000000800 */
[----:B------:R-:W-:Y:S02]  /*7900*/  IADD3 R27, PT, PT, R27, R0, RZ ;  /* 0x000000001b1b7210 */ /* 0x000fe40007ffe0ff */
[----:B------:R-:W-:Y:S01]  /*7910*/  STS [R13+0x2000], R68 ;  /* 0x002000440d007388 */ /* 0x000fe20000000800 */
[----:B------:R-:W-:-:S03]  /*7920*/  IMAD.WIDE.U32 R26, R162, R4, R26 ;  /* 0x00000004a21a7225 */ /* 0x000fc600078e001a */
[----:B------:R-:W-:Y:S04]  /*7930*/  STS [R13+0x2200], R70 ;  /* 0x002200460d007388 */ /* 0x000fe80000000800 */
[----:B------:R-:W-:Y:S01]  /*7940*/  STS [R25+0x2020], R80 ;  /* 0x0020205019007388 */ /* 0x000fe20000000800 */
[----:B-1----:R-:W-:-:S03]  /*7950*/  LEA R30, P0, R26, UR10, 0x1 ;  /* 0x0000000a1a1e7c11 */ /* 0x002fc6000f8008ff */
[----:B------:R-:W-:Y:S04]  /*7960*/  STS [R25+0x2220], R82 ;  /* 0x0022205219007388 */ /* 0x000fe80000000800 */
[----:B------:R-:W-:Y:S04]  /*7970*/  STS [R13+0x3000], R72 ;  /* 0x003000480d007388 */ /* 0x000fe80000000800 */
[----:B------:R-:W-:Y:S04]  /*7980*/  STS [R13+0x3200], R74 ;  /* 0x0032004a0d007388 */ /* 0x000fe80000000800 */
        /* <DEDUP_REMOVED lines=21> */
.L_x_606:
[----:B------:R-:W2:Y:S01]  /*7ae0*/  LDCU UR9, c[0x0][0x438] ;  /* 0x00008700ff0977ac */ /* 0x000ea20008000800 */
[----:B------:R-:W3:Y:S01]  /*7af0*/  LDC R0, c[0x0][0x370] ;  /* 0x0000dc00ff007b82 */ /* 0x000ee20000000800 */
[----:B--2---:R-:W-:-:S04]  /*7b00*/  UIADD3 UR9, UPT, UPT, UR9, 0x7f, URZ ;  /* 0x0000007f09097890 */ /* 0x004fc8000fffe0ff */
[----:B------:R-:W-:Y:S01]  /*7b10*/  USHF.R.S32.HI UR8, URZ, 0x1f, UR9 ;  /* 0x0000001fff087899 */ /* 0x000fe20008011409 */
[----:B---3--:R-:W-:-:S03]  /*7b20*/  VIADD R0, R0, UR7 ;  /* 0x0000000700007c36 */ /* 0x008fc60008000000 */
[----:B------:R-:W-:-:S04]  /*7b30*/  ULEA.HI UR8, UR8, UR9, URZ, 0x7 ;  /* 0x0000000908087291 */ /* 0x000fc8000f8f38ff */
[----:B------:R-:W-:Y:S01]  /*7b40*/  USHF.R.S32.HI UR8, URZ, 0x7, UR8 ;  /* 0x00000007ff087899 */ /* 0x000fe20008011408 */
[----:B------:R-:W-:-:S05]  /*7b50*/  R2UR UR7, R0 ;  /* 0x00000000000772ca */ /* 0x000fca00000e0000 */
[----:B------:R-:W-:-:S13]  /*7b60*/  ISETP.GE.AND P0, PT, R0, UR8, PT ;  /* 0x0000000800007c0c */ /* 0x000fda000bf06270 */
[----:B------:R-:W-:Y:S05]  /*7b70*/  @!P0 BRA `(.L_x_613) ;  /* 0xffffff8800b88947 */ /* 0x000fea000383ffff */
[----:B------:R-:W-:Y:S05]  /*7b80*/  EXIT ;  /* 0x000000000000794d */ /* 0x000fea0003800000 */
.L_x_614:
        /* <DEDUP_REMOVED lines=15> */
.L_x_830:


//--------------------- .text._ZN5flash44flash_bwd_dq_dk_dv_loop_seqk_parallel_kernelI23Flash_bwd_kernel_traitsILi32ELi128ELi128ELi8ELi4ELi4ELi4ELb0ELb0EN7cutlass10bfloat16_tE19Flash_kernel_traitsILi32ELi128ELi128ELi8ES3_EELb0ELb1ELb0ELb0ELb1ELb1ELb1EEEvNS_16Flash_bwd_paramsE --------------------------
	.section	.text._ZN5flash44flash_bwd_dq_dk_dv_loop_seqk_parallel_kernelI23Flash_bwd_kernel_traitsILi32ELi128ELi128ELi8ELi4ELi4ELi4ELb0ELb0EN7cutlass10bfloat16_tE19Flash_kernel_traitsILi32ELi128ELi128ELi8ES3_EELb0ELb1ELb0ELb0ELb1ELb1ELb1EEEvNS_16Flash_bwd_paramsE,"ax",@progbits
	.align	128
        .global         _ZN5flash44flash_bwd_dq_dk_dv_loop_seqk_parallel_kernelI23Flash_bwd_kernel_traitsILi32ELi128ELi128ELi8ELi4ELi4ELi4ELb0ELb0EN7cutlass10bfloat16_tE19Flash_kernel_traitsILi32ELi128ELi128ELi8ES3_EELb0ELb1ELb0ELb0ELb1ELb1ELb1EEEvNS_16Flash_bwd_paramsE
        .type           _ZN5flash44flash_bwd_dq_dk_dv_loop_seqk_parallel_kernelI23Flash_bwd_kernel_traitsILi32ELi128ELi128ELi8ELi4ELi4ELi4ELb0ELb0EN7cutlass10bfloat16_tE19Flash_kernel_traitsILi32ELi128ELi128ELi8ES3_EELb0ELb1ELb0ELb0ELb1ELb1ELb1EEEvNS_16Flash_bwd_paramsE,@function
        .size           _ZN5flash44flash_bwd_dq_dk_dv_loop_seqk_parallel_kernelI23Flash_bwd_kernel_traitsILi32ELi128ELi128ELi8ELi4ELi4ELi4ELb0ELb0EN7cutlass10bfloat16_tE19Flash_kernel_traitsILi32ELi128ELi128ELi8ES3_EELb0ELb1ELb0ELb0ELb1ELb1ELb1EEEvNS_16Flash_bwd_paramsE,(.L_x_831 - _ZN5flash44flash_bwd_dq_dk_dv_loop_seqk_parallel_kernelI23Flash_bwd_kernel_traitsILi32ELi128ELi128ELi8ELi4ELi4ELi4ELb0ELb0EN7cutlass10bfloat16_tE19Flash_kernel_traitsILi32ELi128ELi128ELi8ES3_EELb0ELb1ELb0ELb0ELb1ELb1ELb1EEEvNS_16Flash_bwd_paramsE)
        .other          _ZN5flash44flash_bwd_dq_dk_dv_loop_seqk_parallel_kernelI23Flash_bwd_kernel_traitsILi32ELi128ELi128ELi8ELi4ELi4ELi4ELb0ELb0EN7cutlass10bfloat16_tE19Flash_kernel_traitsILi32ELi128ELi128ELi8ES3_EELb0ELb1ELb0ELb0ELb1ELb1ELb1EEEvNS_16Flash_bwd_paramsE,@"STO_CUDA_ENTRY STV_DEFAULT"
_ZN5flash44flash_bwd_dq_dk_dv_loop_seqk_parallel_kernelI23Flash_bwd_kernel_traitsILi32ELi128ELi128ELi8ELi4ELi4ELi4ELb0ELb0EN7cutlass10bfloat16_tE19Flash_kernel_traitsILi32ELi128ELi128ELi8ES3_EELb0ELb1ELb0ELb0ELb1ELb1ELb1EEEvNS_16Flash_bwd_paramsE:
.text._ZN5flash44flash_bwd_dq_dk_dv_loop_seqk_parallel_kernelI23Flash_bwd_kernel_traitsILi32ELi128ELi128ELi8ELi4ELi4ELi4ELb0ELb0EN7cutlass10bfloat16_tE19Flash_kernel_traitsILi32ELi128ELi128ELi8ES3_EELb0ELb1ELb0ELb0ELb1ELb1ELb1EEEvNS_16Flash_bwd_paramsE:
        /* <DEDUP_REMOVED lines=35> */
.L_x_622:
        /* <DEDUP_REMOVED lines=71> */
.L_x_616:
[----:B------:R-:W1:Y:S01]  /*06a0*/  LDCU UR32, c[0x0][0x3e0] ;  /* 0x00007c00ff2077ac */ /* 0x000e620008000800 */
[----:B------:R-:W2:Y:S01]  /*06b0*/  LDCU UR44, c[0x0][0x444] ;  /* 0x00008880ff2c77ac */ /* 0x000ea20008000800 */
[----:B-1----:R-:W-:-:S04]  /*06c0*/  UIMAD UR32, UR37, UR32, UR22 ;  /* 0x00000020252072a4 */ /* 0x002fc8000f8e0216 */
[----:B--2---:R-:W-:-:S12]  /*06d0*/  UIMAD UR32, UR32, UR44, URZ ;  /* 0x0000002c202072a4 */ /* 0x004fd8000f8e02ff */
.L_x_617:
[----:B------:R-:W1:Y:S01]  /*06e0*/  S2R R123, SR_TID.X ;  /* 0x00000000007b7919 */ /* 0x000e620000002100 */
[----:B------:R-:W2:Y:S01]  /*06f0*/  LDCU UR39, c[0x0][0x3e0] ;  /* 0x00007c00ff2777ac */ /* 0x000ea20008000800 */
[----:B------:R-:W3:Y:S01]  /*0700*/  LDC.64 R18, c[0x0][0x3b0] ;  /* 0x0000ec00ff127b82 */ /* 0x000ee20000000a00 */
[----:B------:R-:W-:Y:S01]  /*0710*/  IMAD.MOV.U32 R3, RZ, RZ, RZ ;  /* 0x000000ffff037224 */ /* 0x000fe200078e00ff */
[----:B------:R-:W-:Y:S01]  /*0720*/  ISETP.NE.AND P2, PT, RZ, UR41, PT ;  /* 0x00000029ff007c0c */ /* 0x000fe2000bf45270 */
[----:B------:R-:W2:Y:S01]  /*0730*/  LDCU UR40, c[0x0][0x44c] ;  /* 0x00008980ff2877ac */ /* 0x000ea20008000800 */
[----:B------:R-:W-:Y:S02]  /*0740*/  CS2R R94, SRZ ;  /* 0x00000000005e7805 */ /* 0x000fe4000001ff00 */
[----:B------:R-:W-:Y:S02]  /*0750*/  CS2R R92, SRZ ;  /* 0x00000000005c7805 */ /* 0x000fe4000001ff00 */
[----:B------:R-:W-:Y:S01]  /*0760*/  CS2R R98, SRZ ;  /* 0x0000000000627805 */ /* 0x000fe2000001ff00 */
[----:B------:R-:W4:Y:S01]  /*0770*/  LDCU.64 UR12, c[0x0][0x588] ;  /* 0x0000b100ff0c77ac */ /* 0x000f220008000a00 */
[----:B------:R-:W5:Y:S01]  /*0780*/  LDC.64 R20, c[0x0][0x590] ;  /* 0x00016400ff147b82 */ /* 0x000f620000000a00 */
[----:B------:R-:W-:-:S02]  /*0790*/  CS2R R96, SRZ ;  /* 0x0000000000607805 */ /* 0x000fc4000001ff00 */
[----:B------:R-:W-:Y:S01]  /*07a0*/  CS2R R90, SRZ ;  /* 0x00000000005a7805 */ /* 0x000fe2000001ff00 */
[----:B------:R-:W1:Y:S01]  /*07b0*/  LDCU.64 UR6, c[0x0][0x3a0] ;  /* 0x00007400ff0677ac */ /* 0x000e620008000a00 */
[----:B------:R-:W-:Y:S02]  /*07c0*/  CS2R R88, SRZ ;  /* 0x0000000000587805 */ /* 0x000fe4000001ff00 */
[----:B------:R-:W-:Y:S02]  /*07d0*/  CS2R R86, SRZ ;  /* 0x0000000000567805 */ /* 0x000fe4000001ff00 */
[----:B------:R-:W-:Y:S01]  /*07e0*/  CS2R R84, SRZ ;  /* 0x0000000000547805 */ /* 0x000fe2000001ff00 */
[----:B------:R-:W1:Y:S01]  /*07f0*/  LDCU.64 UR4, c[0x0][0x3a8] ;  /* 0x00007500ff0477ac */ /* 0x000e620008000a00 */
[----:B------:R-:W5:Y:S01]  /*0800*/  LDC.64 R22, c[0x0][0x598] ;  /* 0x00016600ff167b82 */ /* 0x000f620000000a00 */
[----:B------:R-:W-:Y:S02]  /*0810*/  CS2R R78, SRZ ;  /* 0x00000000004e7805 */ /* 0x000fe4000001ff00 */
[----:B------:R-:W-:Y:S01]  /*0820*/  CS2R R76, SRZ ;  /* 0x00000000004c7805 */ /* 0x000fe2000001ff00 */
[----:B------:R-:W-:Y:S01]  /*0830*/  UIADD3 UR42, UPT, UPT, UR34, -0x1, URZ ;  /* 0xffffffff222a7890 */ /* 0x000fe2000fffe0ff */
[----:B------:R-:W-:Y:S01]  /*0840*/  CS2R R82, SRZ ;  /* 0x0000000000527805 */ /* 0x000fe2000001ff00 */
[----:B--2---:R-:W-:Y:S01]  /*0850*/  UIMAD UR31, UR39, UR40, URZ ;  /* 0x00000028271f72a4 */ /* 0x004fe2000f8e02ff */
[----:B------:R-:W-:Y:S01]  /*0860*/  CS2R R80, SRZ ;  /* 0x0000000000507805 */ /* 0x000fe2000001ff00 */
[----:B------:R-:W2:Y:S01]  /*0870*/  LDCU.64 UR14, c[0x0][0x398] ;  /* 0x00007300ff0e77ac */ /* 0x000ea20008000a00 */
[----:B------:R-:W-:Y:S01]  /*0880*/  CS2R R74, SRZ ;  /* 0x00000000004a7805 */ /* 0x000fe2000001ff00 */
[----:B----4-:R-:W-:Y:S01]  /*0890*/  IMAD.U32 R6, RZ, RZ, UR12 ;  /* 0x0000000cff067e24 */ /* 0x010fe2000f8e00ff */
[----:B------:R-:W-:Y:S01]  /*08a0*/  CS2R R72, SRZ ;  /* 0x0000000000487805 */ /* 0x000fe2000001ff00 */
[----:B------:R-:W-:Y:S01]  /*08b0*/  IMAD.U32 R4, RZ, RZ, UR13 ;  /* 0x0000000dff047e24 */ /* 0x000fe2000f8e00ff */
[----:B------:R-:W-:Y:S01]  /*08c0*/  USHF.L.U32 UR38, UR42, 0x7, URZ ;  /* 0x000000072a267899 */ /* 0x000fe200080006ff */
[----:B-1----:R-:W-:Y:S01]  /*08d0*/  MOV R5, UR6 ;  /* 0x0000000600057c02 */ /* 0x002fe20008000f00 */
[C---:B------:R-:W-:Y:S01]  /*08e0*/  IMAD.SHL.U32 R105, R123.reuse, 0x8, RZ ;  /* 0x000000087b697824 */ /* 0x040fe200078e00ff */
[----:B------:R-:W-:Y:S01]  /*08f0*/  SHF.R.U32.HI R2, RZ, 0x5, R123 ;  /* 0x00000005ff027819 */ /* 0x000fe2000001167b */
[----:B------:R-:W-:Y:S01]  /*0900*/  IMAD.U32 R8, RZ, RZ, UR7 ;  /* 0x00000007ff087e24 */ /* 0x000fe2000f8e00ff */
[----:B------:R-:W-:Y:S01]  /*0910*/  LOP3.LUT R24, R123, 0x1f, RZ, 0xc0, !PT ;  /* 0x0000001f7b187812 */ /* 0x000fe200078ec0ff */
[----:B------:R-:W-:Y:S01]  /*0920*/  IMAD.U32 R10, RZ, RZ, UR4 ;  /* 0x00000004ff0a7e24 */ /* 0x000fe2000f8e00ff */
[----:B------:R-:W1:Y:S01]  /*0930*/  LDCU.64 UR6, c[0x0][0x3d0] ;  /* 0x00007a00ff0677ac */ /* 0x000e620008000a00 */
[----:B------:R-:W-:-:S02]  /*0940*/  CS2R R70, SRZ ;  /* 0x0000000000467805 */ /* 0x000fc4000001ff00 */
[----:B------:R-:W-:Y:S01]  /*0950*/  CS2R R68, SRZ ;  /* 0x0000000000447805 */ /* 0x000fe2000001ff00 */
[----:B------:R-:W-:Y:S01]  /*0960*/  IMAD R24, R2, UR31, R24 ;  /* 0x0000001f02187c24 */ /* 0x000fe2000f8e0218 */
[----:B------:R-:W-:Y:S01]  /*0970*/  LOP3.LUT R2, R105, 0x18, RZ, 0xc0, !PT ;  /* 0x0000001869027812 */ /* 0x000fe200078ec0ff */
[----:B------:R-:W-:Y:S01]  /*0980*/  USHF.R.S32.HI UR45, URZ, 0x1f, UR38 ;  /* 0x0000001fff2d7899 */ /* 0x000fe20008011426 */
[----:B--2---:R-:W-:Y:S01]  /*0990*/  IMAD.U32 R15, RZ, RZ, UR15 ;  /* 0x0000000fff0f7e24 */ /* 0x004fe2000f8e00ff */
[----:B------:R-:W2:Y:S02]  /*09a0*/  LDCU.64 UR12, c[0x0][0x3c8] ;  /* 0x00007900ff0c77ac */ /* 0x000ea40008000a00 */
[----:B------:R-:W-:Y:S01]  /*09b0*/  IMAD.WIDE.U32 R6, R6, UR37, R2 ;  /* 0x0000002506067c25 */ /* 0x000fe2000f8e0002 */
[----:B------:R-:W-:-:S03]  /*09c0*/  UIMAD.WIDE.U32 UR46, UR37, UR44, URZ ;  /* 0x0000002c252e72a5 */ /* 0x000fc6000f8e00ff */
[----:B------:R-:W-:Y:S01]  /*09d0*/  IMAD R7, R4, UR37, R7 ;  /* 0x0000002504077c24 */ /* 0x000fe2000f8e0207 */
[----:B------:R-:W-:Y:S01]  /*09e0*/  ULOP3.LUT UR42, UR42, 0x80000001, URZ, 0xc0, !UPT ;  /* 0x800000012a2a7892 */ /* 0x000fe2000f8ec0ff */
[--C-:B------:R-:W-:Y:S01]  /*09f0*/  IMAD.WIDE.U32 R4, R5, UR37, R2.reuse ;  /* 0x0000002505047c25 */ /* 0x100fe2000f8e0002 */
[----:B------:R-:W-:Y:S02]  /*0a00*/  UIMAD.WIDE.U32 UR48, UR46, UR39, URZ ;  /* 0x000000272e3072a5 */ /* 0x000fe4000f8e00ff */
[----:B------:R-:W-:Y:S01]  /*0a10*/  UIMAD.WIDE UR50, UR39, UR40, URZ ;  /* 0x00000028273272a5 */ /* 0x000fe2000f8e02ff */
[----:B------:R-:W-:Y:S01]  /*0a20*/  IMAD.WIDE.U32 R10, R10, UR37, R2 ;  /* 0x000000250a0a7c25 */ /* 0x000fe2000f8e0002 */
[----:B------:R-:W-:-:S03]  /*0a30*/  UIADD3 UR33, UPT, UPT, UR38, UR33, URZ ;  /* 0x0000002126217290 */ /* 0x000fc6000fffe0ff */
[----:B------:R-:W-:Y:S01]  /*0a40*/  IMAD.U32 R3, RZ, RZ, UR5 ;  /* 0x00000005ff037e24 */ /* 0x000fe2000f8e00ff */
[----:B------:R-:W4:Y:S01]  /*0a50*/  LDCU.64 UR4, c[0x0][0x3d8] ;  /* 0x00007b00ff0477ac */ /* 0x000f220008000a00 */
[----:B---3--:R-:W-:Y:S02]  /*0a60*/  IMAD R12, R18, UR45, RZ ;  /* 0x0000002d120c7c24 */ /* 0x008fe4000f8e02ff */
[----:B------:R-:W-:Y:S02]  /*0a70*/  IMAD R5, R8, UR37, R5 ;  /* 0x0000002508057c24 */ /* 0x000fe4000f8e0205 */
[----:B------:R-:W-:-:S04]  /*0a80*/  IMAD.WIDE.U32 R8, R18, UR38, RZ ;  /* 0x0000002612087c25 */ /* 0x000fc8000f8e00ff */
[----:B------:R-:W-:Y:S01]  /*0a90*/  IMAD R12, R19, UR38, R12 ;  /* 0x00000026130c7c24 */ /* 0x000fe2000f8e020c */
[----:B------:R-:W-:Y:S01]  /*0aa0*/  LOP3.LUT R2, R8, R2, RZ, 0xfc, !PT ;  /* 0x0000000208027212 */ /* 0x000fe200078efcff */
[----:B------:R-:W-:Y:S01]  /*0ab0*/  IMAD R11, R3, UR37, R11 ;  /* 0x00000025030b7c24 */ /* 0x000fe2000f8e020b */
[----:B------:R-:W-:Y:S01]  /*0ac0*/  MOV R8, UR14 ;  /* 0x0000000e00087c02 */ /* 0x000fe20008000f00 */
[----:B------:R-:W-:Y:S01]  /*0ad0*/  IMAD.IADD R3, R9, 0x1, R12 ;  /* 0x0000000109037824 */ /* 0x000fe200078e020c */
[----:B------:R-:W3:Y:S01]  /*0ae0*/  LDCU.64 UR14, c[0x0][0x380] ;  /* 0x00007000ff0e77ac */ /* 0x000ee20008000a00 */
[----:B-1----:R-:W-:Y:S02]  /*0af0*/  IMAD R12, R16, UR6, RZ ;  /* 0x00000006100c7c24 */ /* 0x002fe4000f8e02ff */
[----:B------:R-:W-:-:S04]  /*0b00*/  IMAD.WIDE.U32 R8, R8, UR37, R2 ;  /* 0x0000002508087c25 */ /* 0x000fc8000f8e0002 */
[----:B-----5:R-:W-:Y:S02]  /*0b10*/  IMAD R2, R20, UR45, RZ ;  /* 0x0000002d14027c24 */ /* 0x020fe4000f8e02ff */
[C---:B------:R-:W-:Y:S02]  /*0b20*/  IMAD R17, R0.reuse, UR7, R12 ;  /* 0x0000000700117c24 */ /* 0x040fe4000f8e020c */
[----:B------:R-:W-:Y:S01]  /*0b30*/  IMAD.WIDE.U32 R12, R0, UR6, R4 ;  /* 0x00000006000c7c25 */ /* 0x000fe2000f8e0004 */
[----:B------:R-:W1:Y:S03]  /*0b40*/  LDCU.64 UR6, c[0x0][0x460] ;  /* 0x00008c00ff0677ac */ /* 0x000e660008000a00 */
[----:B----4-:R-:W-:Y:S02]  /*0b50*/  IMAD R4, R16, UR4, RZ ;  /* 0x0000000410047c24 */ /* 0x010fe4000f8e02ff */
[----:B------:R-:W-:-:S02]  /*0b60*/  IMAD R14, R21, UR38, R2 ;  /* 0x00000026150e7c24 */ /* 0x000fc4000f8e0202 */
[----:B------:R-:W-:-:S04]  /*0b70*/  IMAD.WIDE.U32 R2, R20, UR38, R6 ;  /* 0x0000002614027c25 */ /* 0x000fc8000f8e0006 */
[----:B------:R-:W-:Y:S02]  /*0b80*/  IMAD R5, R15, UR37, R9 ;  /* 0x000000250f057c24 */ /* 0x000fe4000f8e0209 */
[C---:B------:R-:W-:Y:S01]  /*0b90*/  IMAD R9, R0.reuse, UR5, R4 ;  /* 0x0000000500097c24 */ /* 0x040fe2000f8e0204 */
[----:B------:R-:W-:Y:S01]  /*0ba0*/  UIADD3 UR5, UP0, UPT, UR29, UR36, URZ ;  /* 0x000000241d057290 */ /* 0x000fe2000ff1e0ff */
[----:B--2---:R-:W-:Y:S02]  /*0bb0*/  IMAD.U32 R6, RZ, RZ, UR12 ;  /* 0x0000000cff067e24 */ /* 0x004fe4000f8e00ff */
[----:B------:R-:W-:Y:S01]  /*0bc0*/  IMAD.WIDE.U32 R10, R0, UR4, R10 ;  /* 0x00000004000a7c25 */ /* 0x000fe2000f8e000a */
[----:B------:R-:W-:Y:S01]  /*0bd0*/  MOV R0, UR13 ;  /* 0x0000000d00007c02 */ /* 0x000fe20008000f00 */
[----:B------:R-:W2:Y:S02]  /*0be0*/  LDCU.64 UR12, c[0x0][0x550] ;  /* 0x0000aa00ff0c77ac */ /* 0x000ea40008000a00 */
[----:B------:R-:W-:-:S02]  /*0bf0*/  IMAD.MOV.U32 R4, RZ, RZ, R8 ;  /* 0x000000ffff047224 */ /* 0x000fc400078e0008 */
[----:B------:R-:W-:Y:S01]  /*0c00*/  IMAD.IADD R3, R3, 0x1, R14 ;  /* 0x0000000103037824 */ /* 0x000fe200078e020e */
[----:B-1----:R-:W-:Y:S01]  /*0c10*/  UISETP.NE.U32.AND UP1, UPT, UR6, URZ, UPT ;  /* 0x000000ff0600728c */ /* 0x002fe2000bf25070 */
[----:B------:R-:W-:Y:S01]  /*0c20*/  IMAD.WIDE.U32 R4, R6, UR22, R4 ;  /* 0x0000001606047c25 */ /* 0x000fe2000f8e0004 */
[----:B------:R-:W-:Y:S01]  /*0c30*/  USHF.R.S32.HI UR6, URZ, 0x1f, UR36 ;  /* 0x0000001fff067899 */ /* 0x000fe20008011424 */
[----:B------:R-:W1:Y:S01]  /*0c40*/  LDC.64 R14, c[0x0][0x3c0] ;  /* 0x0000f000ff0e7b82 */ /* 0x000e620000000a00 */
[----:B------:R-:W-:Y:S01]  /*0c50*/  UISETP.NE.AND.EX UP1, UPT, UR7, URZ, UPT, UP1 ;  /* 0x000000ff0700728c */ /* 0x000fe2000bf25310 */
[----:B------:R-:W-:Y:S01]  /*0c60*/  IMAD.WIDE.U32 R2, R22, UR22, R2 ;  /* 0x0000001616027c25 */ /* 0x000fe2000f8e0002 */
[----:B------:R-:W-:Y:S01]  /*0c70*/  SHF.R.U32.HI R22, RZ, 0x2, R123 ;  /* 0x00000002ff167819 */ /* 0x000fe2000001167b */
[----:B------:R-:W-:Y:S02]  /*0c80*/  USHF.R.S32.HI UR7, URZ, 0x1f, UR44 ;  /* 0x0000001fff077899 */ /* 0x000fe4000801142c */
[----:B------:R-:W-:Y:S01]  /*0c90*/  IMAD R5, R0, UR22, R5 ;  /* 0x0000001600057c24 */ /* 0x000fe2000f8e0205 */
[----:B------:R-:W-:Y:S01]  /*0ca0*/  ULEA.HI.X.SX32 UR6, UR29, UR6, 0x1, UP0 ;  /* 0x000000061d067291 */ /* 0x000fe200080f0eff */
[----:B------:R-:W-:Y:S01]  /*0cb0*/  IMAD R3, R23, UR22, R3 ;  /* 0x0000001617037c24 */ /* 0x000fe2000f8e0203 */
[----:B------:R-:W-:Y:S01]  /*0cc0*/  UIMAD UR7, UR7, UR37, URZ ;  /* 0x00000025070772a4 */ /* 0x000fe2000f8e02ff */
[----:B------:R-:W-:Y:S01]  /*0cd0*/  IMAD.WIDE.U32 R4, R22, R18, R4 ;  /* 0x0000001216047225 */ /* 0x000fe200078e0004 */
[----:B------:R-:W-:-:S02]  /*0ce0*/  UISETP.NE.AND UP0, UPT, UR42, 0x1, UPT ;  /* 0x000000012a00788c */ /* 0x000fc4000bf05270 */
[----:B------:R-:W-:Y:S01]  /*0cf0*/  UIADD3 UR7, UPT, UPT, UR47, UR7, URZ ;  /* 0x000000072f077290 */ /* 0x000fe2000fffe0ff */
[----:B------:R-:W-:Y:S01]  /*0d00*/  IMAD.WIDE.U32 R2, R22, R20, R2 ;  /* 0x0000001416027225 */ /* 0x000fe200078e0002 */
[----:B---3--:R-:W-:Y:S01]  /*0d10*/  LEA R25, P1, R4, UR14, 0x1 ;  /* 0x0000000e04197c11 */ /* 0x008fe2000f8208ff */
[----:B------:R-:W-:Y:S01]  /*0d20*/  UMOV UR4, UR20 ;  /* 0x0000001400047c82 */ /* 0x000fe20008000000 */
[----:B------:R-:W-:Y:S01]  /*0d30*/  UIMAD UR7, UR7, UR39, URZ ;  /* 0x00000027070772a4 */ /* 0x000fe2000f8e02ff */
[----:B------:R-:W-:Y:S01]  /*0d40*/  IMAD R0, R22, R19, R5 ;  /* 0x0000001316007224 */ /* 0x000fe200078e0205 */
[----:B--2---:R-:W-:Y:S01]  /*0d50*/  LEA R27, P0, R2, UR12, 0x1 ;  /* 0x0000000c021b7c11 */ /* 0x004fe2000f8008ff */
[----:B------:R-:W-:Y:S01]  /*0d60*/  IMAD R3, R22, R21, R3 ;  /* 0x0000001516037224 */ /* 0x000fe200078e0203 */
[----:B------:R-:W-:Y:S01]  /*0d70*/  USHF.R.S32.HI UR12, URZ, 0x1f, UR39 ;  /* 0x0000001fff0c7899 */ /* 0x000fe20008011427 */
[----:B------:R-:W-:Y:S01]  /*0d80*/  IMAD.IADD R7, R13, 0x1, R17 ;  /* 0x000000010d077824 */ /* 0x000fe200078e0211 */
[----:B------:R-:W-:Y:S01]  /*0d90*/  LEA.HI.X R26, R4, UR15, R0, 0x1, P1 ;  /* 0x0000000f041a7c11 */ /* 0x000fe200088f0c00 */
[----:B------:R-:W2:Y:S01]  /*0da0*/  S2R R13, SR_CTAID.X ;  /* 0x00000000000d7919 */ /* 0x000ea20000002500 */
[----:B------:R-:W-:Y:S01]  /*0db0*/  SHF.L.U32 R0, R18, 0x6, RZ ;  /* 0x0000000612007819 */ /* 0x000fe200000006ff */
[----:B------:R-:W2:Y:S01]  /*0dc0*/  LDC.64 R16, c[0x0][0x5f8] ;  /* 0x00017e00ff107b82 */ /* 0x000ea20000000a00 */
[----:B------:R-:W-:Y:S01]  /*0dd0*/  LEA.HI.X R28, R2, UR13, R3, 0x1, P0 ;  /* 0x0000000d021c7c11 */ /* 0x000fe200080f0c03 */
[----:B------:R-:W-:Y:S01]  /*0de0*/  IMAD.IADD R11, R11, 0x1, R9 ;  /* 0x000000010b0b7824 */ /* 0x000fe200078e0209 */
[----:B------:R-:W-:Y:S01]  /*0df0*/  SHF.L.U64.HI R3, R18, 0x6, R19 ;  /* 0x0000000612037819 */ /* 0x000fe20000010213 */
[----:B------:R-:W-:Y:S01]  /*0e00*/  IMAD.SHL.U32 R2, R20, 0x40, RZ ;  /* 0x0000004014027824 */ /* 0x000fe200078e00ff */
[----:B------:R-:W-:Y:S01]  /*0e10*/  LEA R18, P0, R0, R25, 0x1 ;  /* 0x0000001900127211 */ /* 0x000fe200078008ff */
[----:B------:R-:W-:Y:S01]  /*0e20*/  UIMAD UR7, UR12, UR46, UR7 ;  /* 0x0000002e0c0772a4 */ /* 0x000fe2000f8e0207 */
[----:B------:R-:W-:Y:S01]  /*0e30*/  SHF.L.U64.HI R5, R20, 0x6, R21 ;  /* 0x0000000614057819 */ /* 0x000fe20000010215 */
[----:B------:R-:W3:Y:S01]  /*0e40*/  LDC.64 R8, c[0x0][0x3b8] ;  /* 0x0000ee00ff087b82 */ /* 0x000ee20000000a00 */
[----:B------:R-:W-:Y:S01]  /*0e50*/  LEA.HI.X R19, R0, R26, R3, 0x1, P0 ;  /* 0x0000001a00137211 */ /* 0x000fe200000f0c03 */
[----:B------:R-:W-:Y:S01]  /*0e60*/  IMAD.MOV.U32 R6, RZ, RZ, R12 ;  /* 0x000000ffff067224 */ /* 0x000fe200078e000c */
[----:B------:R-:W-:Y:S01]  /*0e70*/  LOP3.LUT R0, R105, 0xd8, RZ, 0xc0, !PT ;  /* 0x000000d869007812 */ /* 0x000fe200078ec0ff */
[----:B------:R-:W-:Y:S01]  /*0e80*/  UIMAD UR14, UR22, UR40, URZ ;  /* 0x00000028160e72a4 */ /* 0x000fe2000f8e02ff */
[----:B------:R-:W-:Y:S01]  /*0e90*/  LEA R4, P1, R2, R27, 0x1 ;  /* 0x0000001b02047211 */ /* 0x000fe200078208ff */
[----:B------:R-:W-:Y:S01]  /*0ea0*/  UIADD3 UR7, UPT, UPT, UR49, UR7, URZ ;  /* 0x0000000731077290 */ /* 0x000fe2000fffe0ff */
[----:B------:R-:W-:Y:S01]  /*0eb0*/  LOP3.LUT R0, R0, 0x18, R123, 0x78, !PT ;  /* 0x0000001800007812 */ /* 0x000fe200078e787b */
[----:B------:R-:W-:Y:S01]  /*0ec0*/  USEL UR37, URZ, 0x2000, UP0 ;  /* 0x00002000ff257887 */ /* 0x000fe20008000000 */
[----:B------:R-:W-:Y:S01]  /*0ed0*/  LEA.HI.X R5, R2, R28, R5, 0x1, P1 ;  /* 0x0000001c02057211 */ /* 0x000fe200008f0c05 */
[----:B------:R-:W-:Y:S01]  /*0ee0*/  IMAD.MOV.U32 R2, RZ, RZ, R27 ;  /* 0x000000ffff027224 */ /* 0x000fe200078e001b */
[----:B------:R-:W-:Y:S01]  /*0ef0*/  LOP3.LUT R0, R0, 0x1f20, R105, 0xf8, !PT ;  /* 0x00001f2000007812 */ /* 0x000fe200078ef869 */
[----:B------:R-:W-:Y:S01]  /*0f00*/  IMAD.MOV.U32 R3, RZ, RZ, R28 ;  /* 0x000000ffff037224 */ /* 0x000fe200078e001c */
[----:B------:R-:W-:Y:S01]  /*0f10*/  USHF.R.S32.HI UR13, URZ, 0x1f, UR40 ;  /* 0x0000001fff0d7899 */ /* 0x000fe20008011428 */
[----:B------:R4:W-:Y:S01]  /*0f20*/  STL [R1+0x10], R25 ;  /* 0x0000101901007387 */ /* 0x0009e20000100800 */
[----:B------:R-:W-:Y:S01]  /*0f30*/  LEA R12, R0, UR4, 0x1 ;  /* 0x00000004000c7c11 */ /* 0x000fe2000f8e08ff */
[----:B------:R-:W-:Y:S01]  /*0f40*/  USHF.R.S32.HI UR15, URZ, 0x1f, UR14 ;  /* 0x0000001fff0f7899 */ /* 0x000fe2000801140e */
[----:B------:R-:W-:Y:S01]  /*0f50*/  @P2 BAR.SYNC.DEFER_BLOCKING 0x0 ;  /* 0x0000000000002b1d */ /* 0x000fe20000010000 */
[----:B------:R-:W-:Y:S01]  /*0f60*/  UIMAD UR7, UR7, UR40, URZ ;  /* 0x00000028070772a4 */ /* 0x000fe2000f8e02ff */
[----:B------:R-:W-:Y:S01]  /*0f70*/  IADD3 R20, PT, PT, R12, UR37, RZ ;  /* 0x000000250c147c10 */ /* 0x000fe2000fffe0ff */
[----:B------:R-:W-:-:S02]  /*0f80*/  USEL UR43, UR43, URZ, UP1 ;  /* 0x000000ff2b2b7287 */ /* 0x000fc40008800000 */
[----:B------:R-:W-:Y:S01]  /*0f90*/  UIMAD.WIDE.U32 UR14, UR48, UR40, UR14 ;  /* 0x00000028300e72a5 */ /* 0x000fe2000f8e000e */
[----:B---3--:R-:W-:Y:S01]  /*0fa0*/  IMAD R0, R8, UR6, RZ ;  /* 0x0000000608007c24 */ /* 0x008fe2000f8e02ff */
[----:B------:R-:W-:Y:S01]  /*0fb0*/  UIMAD UR7, UR13, UR48, UR7 ;  /* 0x000000300d0772a4 */ /* 0x000fe2000f8e0207 */
[----:B------:R4:W-:Y:S01]  /*0fc0*/  STL [R1+0x14], R27 ;  /* 0x0000141b01007387 */ /* 0x0009e20000100800 */
[----:B------:R-:W-:Y:S01]  /*0fd0*/  UIADD3 UR43, UP0, UPT, UR38, UR43, URZ ;  /* 0x0000002b262b7290 */ /* 0x000fe2000ff1e0ff */
[----:B------:R-:W-:Y:S01]  /*0fe0*/  IMAD R0, R9, UR5, R0 ;  /* 0x0000000509007c24 */ /* 0x000fe2000f8e0200 */
[----:B------:R-:W-:Y:S01]  /*0ff0*/  UIADD3 UR15, UPT, UPT, UR15, UR7, URZ ;  /* 0x000000070f0f7290 */ /* 0x000fe2000fffe0ff */
[----:B------:R4:W-:Y:S01]  /*1000*/  STL [R1+0xc], R26 ;  /* 0x00000c1a01007387 */ /* 0x0009e20000100800 */
[----:B------:R-:W-:Y:S02]  /*1010*/  UIADD3.X UR45, UPT, UPT, URZ, UR45, URZ, UP0, !UPT ;  /* 0x0000002dff2d7290 */ /* 0x000fe400087fe4ff */
[----:B------:R-:W-:Y:S01]  /*1020*/  UIMAD UR7, UR51, UR43, URZ ;  /* 0x0000002b330772a4 */ /* 0x000fe2000f8e02ff */
[----:B------:R4:W-:Y:S01]  /*1030*/  STL [R1+0x8], R28 ;  /* 0x0000081c01007387 */ /* 0x0009e20000100800 */
[----:B------:R-:W-:-:S02]  /*1040*/  UIMAD.WIDE.U32 UR14, UR50, UR43, UR14 ;  /* 0x0000002b320e72a5 */ /* 0x000fc4000f8e000e */
[----:B------:R-:W-:Y:S02]  /*1050*/  UIMAD UR7, UR50, UR45, UR7 ;  /* 0x0000002d320772a4 */ /* 0x000fe4000f8e0207 */
[----:B------:R-:W-:Y:S02]  /*1060*/  USHF.L.U32 UR39, UR31, 0x7, URZ ;  /* 0x000000071f277899 */ /* 0x000fe400080006ff */
[----:B------:R-:W-:Y:S01]  /*1070*/  UIADD3 UR7, UPT, UPT, UR15, UR7, URZ ;  /* 0x000000070f077290 */ /* 0x000fe2000fffe0ff */
[----:B------:R-:W-:Y:S01]  /*1080*/  @!PT LDS RZ, [RZ] ;  /* 0x00000000fffff984 */ /* 0x000fe20000000800 */
[----:B------:R-:W-:Y:S01]  /*1090*/  @!PT LDS RZ, [RZ] ;  /* 0x00000000fffff984 */ /* 0x000fe20000000800 */
[----:B------:R-:W-:Y:S01]  /*10a0*/  @!PT LDS RZ, [RZ] ;  /* 0x00000000fffff984 */ /* 0x000fe20000000800 */
[----:B------:R3:W-:Y:S01]  /*10b0*/  LDGSTS.E.BYPASS.LTC128B.128 [R12+0x4000], desc[UR26][R2.64] ;  /* 0x04000000020c7fae */ /* 0x0007e2000b981a1a */
[----:B------:R-:W5:Y:S03]  /*10c0*/  LDCU.64 UR12, c[0x0][0x388] ;  /* 0x00007100ff0c77ac */ /* 0x000f660008000a00 */
[----:B------:R1:W-:Y:S01]  /*10d0*/  LDGSTS.E.BYPASS.LTC128B.128 [R12+0x5000], desc[UR26][R4.64] ;  /* 0x05000000040c7fae */ /* 0x0003e2000b981a1a */
[----:B------:R-:W-:Y:S01]  /*10e0*/  UIADD3 UR38, UPT, UPT, UR38, UR32, URZ ;  /* 0x0000002026267290 */ /* 0x000fe2000fffe0ff */
[----:B---3--:R-:W-:-:S02]  /*10f0*/  IMAD.MOV.U32 R2, RZ, RZ, R25 ;  /* 0x000000ffff027224 */ /* 0x008fc400078e0019 */
[----:B------:R-:W-:Y:S01]  /*1100*/  IMAD.MOV.U32 R3, RZ, RZ, R26 ;  /* 0x000000ffff037224 */ /* 0x000fe200078e001a */
[----:B-1----:R-:W-:-:S04]  /*1110*/  SHF.R.S32.HI R5, RZ, 0x1f, R24 ;  /* 0x0000001fff057819 */ /* 0x002fc80000011418 */
[----:B------:R2:W-:Y:S04]  /*1120*/  LDGSTS.E.BYPASS.LTC128B.128 [R20], desc[UR26][R2.64] ;  /* 0x0000000002147fae */ /* 0x0005e8000b981a1a */
[----:B------:R4:W-:Y:S01]  /*1130*/  LDGSTS.E.BYPASS.LTC128B.128 [R20+0x1000], desc[UR26][R18.64] ;  /* 0x0100000012147fae */ /* 0x0009e2000b981a1a */
[----:B--2---:R-:W-:-:S04]  /*1140*/  IMAD.WIDE.U32 R2, R13, R16, RZ ;  /* 0x000000100d027225 */ /* 0x004fc800078e00ff */
[----:B------:R-:W-:Y:S01]  /*1150*/  IMAD R13, R13, R17, R3 ;  /* 0x000000110d0d7224 */ /* 0x000fe200078e0203 */
[----:B------:R-:W-:Y:S01]  /*1160*/  SEL R4, R2, RZ, P2 ;  /* 0x000000ff02047207 */ /* 0x000fe20001000000 */
[----:B------:R-:W-:Y:S01]  /*1170*/  IMAD.WIDE.U32 R2, R8, UR5, R6 ;  /* 0x0000000508027c25 */ /* 0x000fe2000f8e0006 */
[----:B------:R-:W-:Y:S02]  /*1180*/  SHF.R.U32.HI R17, RZ, 0x1, R123 ;  /* 0x00000001ff117819 */ /* 0x000fe4000001167b */
[----:B------:R-:W-:Y:S01]  /*1190*/  IADD3 R16, P1, P0, R24, UR14, R4 ;  /* 0x0000000e18107c10 */ /* 0x000fe2000f83e004 */
[----:B------:R-:W-:Y:S01]  /*11a0*/  IMAD.IADD R3, R3, 0x1, R0 ;  /* 0x0000000103037824 */ /* 0x000fe200078e0200 */
[----:B------:R-:W-:Y:S01]  /*11b0*/  SEL R4, R13, RZ, P2 ;  /* 0x000000ff0d047207 */ /* 0x000fe20001000000 */
[----:B------:R-:W-:Y:S01]  /*11c0*/  IMAD R0, R14, UR6, RZ ;  /* 0x000000060e007c24 */ /* 0x000fe2000f8e02ff */
[----:B------:R-:W1:Y:S01]  /*11d0*/  LDCU.64 UR14, c[0x0][0x570] ;  /* 0x0000ae00ff0e77ac */ /* 0x000e620008000a00 */
[----:B------:R-:W-:Y:S01]  /*11e0*/  IMAD.WIDE.U32 R6, R22, R8, R2 ;  /* 0x0000000816067225 */ /* 0x000fe200078e0002 */
[----:B------:R-:W-:Y:S01]  /*11f0*/  IADD3.X R13, PT, PT, R5, UR7, R4, P1, P0 ;  /* 0x00000007050d7c10 */ /* 0x000fe20008fe0404 */
[----:B------:R-:W2:Y:S02]  /*1200*/  LDCU.64 UR6, c[0x0][0x390] ;  /* 0x00007200ff0677ac */ /* 0x000ea40008000a00 */
[----:B------:R-:W-:Y:S01]  /*1210*/  IMAD R0, R15, UR5, R0 ;  /* 0x000000050f007c24 */ /* 0x000fe2000f8e0200 */
[----:B------:R-:W-:Y:S01]  /*1220*/  MOV R2, UR39 ;  /* 0x0000002700027c02 */ /* 0x000fe20008000f00 */
[----:B------:R-:W-:Y:S01]  /*1230*/  IMAD.WIDE.U32 R4, R14, UR5, R10 ;  /* 0x000000050e047c25 */ /* 0x000fe2000f8e000a */
[----:B------:R-:W3:Y:S01]  /*1240*/  LDCU UR5, c[0x0][0x508] ;  /* 0x0000a100ff0577ac */ /* 0x000ee20008000800 */
[----:B-----5:R-:W-:-:S02]  /*1250*/  LEA R10, P2, R6, UR12, 0x1 ;  /* 0x0000000c060a7c11 */ /* 0x020fc4000f8408ff */
[----:B------:R-:W-:Y:S01]  /*1260*/  IMAD.IADD R3, R5, 0x1, R0 ;  /* 0x0000000105037824 */ /* 0x000fe200078e0200 */
[----:B------:R-:W-:Y:S01]  /*1270*/  IADD3 R5, P1, PT, R16, UR39, RZ ;  /* 0x0000002710057c10 */ /* 0x000fe2000ff3e0ff */
[----:B------:R-:W-:Y:S01]  /*1280*/  IMAD R11, R22, R9, R7 ;  /* 0x00000009160b7224 */ /* 0x000fe200078e0207 */
[----:B------:R-:W-:Y:S02]  /*1290*/  LEA R7, P0, R8, R6, 0x6 ;  /* 0x0000000608077211 */ /* 0x000fe400078030ff */
[----:B------:R-:W-:Y:S01]  /*12a0*/  LEA.HI.X.SX32 R13, R2, R13, 0x1, P1 ;  /* 0x0000000d020d7211 */ /* 0x000fe200008f0eff */
[----:B------:R-:W-:Y:S01]  /*12b0*/  IMAD.MOV.U32 R2, RZ, RZ, R4 ;  /* 0x000000ffff027224 */ /* 0x000fe200078e0004 */
[----:B------:R-:W-:Y:S02]  /*12c0*/  LEA.HI.X R9, R8, R11, R9, 0x6, P0 ;  /* 0x0000000b08097211 */ /* 0x000fe400000f3409 */
[----:B-1----:R-:W-:Y:S01]  /*12d0*/  LEA R228, P3, R5, UR14, 0x2 ;  /* 0x0000000e05e47c11 */ /* 0x002fe2000f8610ff */
[----:B------:R-:W-:Y:S01]  /*12e0*/  IMAD.WIDE.U32 R2, R22, R14, R2 ;  /* 0x0000000e16027225 */ /* 0x000fe200078e0002 */
[----:B------:R-:W-:-:S02]  /*12f0*/  LEA R8, P1, R7, UR12, 0x1 ;  /* 0x0000000c07087c11 */ /* 0x000fc4000f8208ff */
[----:B------:R-:W-:Y:S01]  /*1300*/  LEA.HI.X R229, R5, UR15, R13, 0x2, P3 ;  /* 0x0000000f05e57c11 */ /* 0x000fe200098f140d */
[----:B------:R-:W-:Y:S01]  /*1310*/  IMAD R3, R22, R15, R3 ;  /* 0x0000000f16037224 */ /* 0x000fe200078e0203 */
[----:B---3--:R-:W-:Y:S01]  /*1320*/  UIADD3 UR5, UPT, UPT, UR35, UR5, URZ ;  /* 0x0000000523057290 */ /* 0x008fe2000fffe0ff */
[----:B------:R-:W-:Y:S02]  /*1330*/  LEA R0, P0, R14, R2, 0x6 ;  /* 0x000000020e007211 */ /* 0x000fe400078030ff */
[----:B------:R-:W-:Y:S01]  /*1340*/  LEA.HI.X R11, R6, UR13, R11, 0x1, P2 ;  /* 0x0000000d060b7c11 */ /* 0x000fe200090f0c0b */
[----:B------:R-:W-:Y:S01]  /*1350*/  UIADD3 UR29, UPT, UPT, -UR5, UR30, UR29 ;  /* 0x0000001e051d7290 */ /* 0x000fe2000fffe11d */
[----:B------:R-:W-:Y:S01]  /*1360*/  LEA.HI.X R9, R7, UR13, R9, 0x1, P1 ;  /* 0x0000000d07097c11 */ /* 0x000fe200088f0c09 */
[----:B------:R-:W1:Y:S01]  /*1370*/  LDCU.64 UR12, c[0x0][0x420] ;  /* 0x00008400ff0c77ac */ /* 0x000e620008000a00 */
[----:B------:R-:W-:Y:S01]  /*1380*/  LEA.HI.X R5, R14, R3, R15, 0x6, P0 ;  /* 0x000000030e057211 */ /* 0x000fe200000f340f */
[----:B------:R4:W-:Y:S01]  /*1390*/  LDGSTS.E.BYPASS.LTC128B.128 [R12+0x6000], desc[UR26][R10.64] ;  /* 0x060000000a0c7fae */ /* 0x0009e2000b981a1a */
[----:B--2---:R-:W-:Y:S01]  /*13a0*/  LEA R6, P1, R2, UR6, 0x1 ;  /* 0x0000000602067c11 */ /* 0x004fe2000f8208ff */
[----:B------:R-:W-:Y:S01]  /*13b0*/  USHF.R.S32.HI UR5, URZ, 0x1f, UR29 ;  /* 0x0000001fff057899 */ /* 0x000fe2000801141d */
[----:B------:R-:W-:Y:S01]  /*13c0*/  LEA R4, P0, R0, UR6, 0x1 ;  /* 0x0000000600047c11 */ /* 0x000fe2000f8008ff */
[----:B------:R4:W-:Y:S01]  /*13d0*/  LDGSTS.E.BYPASS.LTC128B.128 [R12+0x7000], desc[UR26][R8.64] ;  /* 0x07000000080c7fae */ /* 0x0009e2000b981a1a */
[----:B------:R-:W-:Y:S01]  /*13e0*/  LEA.HI.X R7, R2, UR7, R3, 0x1, P1 ;  /* 0x0000000702077c11 */ /* 0x000fe200088f0c03 */
[----:B------:R-:W-:Y:S01]  /*13f0*/  ULEA.HI UR5, UR5, UR29, URZ, 0x7 ;  /* 0x0000001d05057291 */ /* 0x000fe2000f8f38ff */
[----:B------:R-:W-:Y:S01]  /*1400*/  LEA.HI.X R5, R0, UR7, R5, 0x1, P0 ;  /* 0x0000000700057c11 */ /* 0x000fe200080f0c05 */
[----:B------:R-:W2:Y:S01]  /*1410*/  LDCU.64 UR6, c[0x0][0x5e8] ;  /* 0x0000bd00ff0677ac */ /* 0x000ea20008000a00 */
[----:B------:R-:W-:Y:S01]  /*1420*/  LOP3.LUT R16, R17, 0x30, RZ, 0xc0, !PT ;  /* 0x0000003011107812 */ /* 0x000fe200078ec0ff */
[----:B------:R4:W-:Y:S01]  /*1430*/  LDGSTS.E.BYPASS.LTC128B.128 [R12+0x8000], desc[UR26][R6.64] ;  /* 0x08000000060c7fae */ /* 0x0009e2000b981a1a */
[----:B------:R-:W-:-:S02]  /*1440*/  USHF.R.S32.HI UR5, URZ, 0x7, UR5 ;  /* 0x00000007ff057899 */ /* 0x000fc40008011405 */
[----:B------:R-:W-:Y:S01]  /*1450*/  LOP3.LUT R16, R16, 0x7, R22, 0xf8, !PT ;  /* 0x0000000710107812 */ /* 0x000fe200078ef816 */
[----:B------:R4:W-:Y:S01]  /*1460*/  LDGSTS.E.BYPASS.LTC128B.128 [R12+0x9000], desc[UR26][R4.64] ;  /* 0x09000000040c7fae */ /* 0x0009e2000b981a1a */
[----:B------:R-:W-:-:S03]  /*1470*/  UISETP.LT.AND UP0, UPT, URZ, UR5, UPT ;  /* 0x00000005ff00728c */ /* 0x000fc6000bf01270 */
[----:B------:R-:W0:Y:S01]  /*1480*/  LDGDEPBAR ;  /* 0x00000000000079af */ /* 0x000e220000000000 */
[----:B-1----:R-:W-:Y:S02]  /*1490*/  UIMAD.WIDE UR32, UR33, 0x4, UR12 ;  /* 0x00000004212078a5 */ /* 0x002fe4000f8e020c */
[----:B------:R-:W-:-:S04]  /*14a0*/  USEL UR5, URZ, UR5, !UP0 ;  /* 0x00000005ff057287 */ /* 0x000fc8000c000000 */
[----:B------:R-:W-:Y:S02]  /*14b0*/  UISETP.GT.AND UP0, UPT, UR34, UR5, UPT ;  /* 0x000000052200728c */ /* 0x000fe4000bf04270 */
[----:B--2---:R-:W-:-:S07]  /*14c0*/  UIMAD.WIDE UR38, UR38, 0x4, UR6 ;  /* 0x00000004262678a5 */ /* 0x004fce000f8e0206 */
[----:B------:R-:W-:Y:S05]  /*14d0*/  BRA.U !UP0, `(.L_x_618) ;  /* 0x0000006108007547 */ /* 0x000fea000b800000 */
[----:B----4-:R-:W-:Y:S02]  /*14e0*/  IMAD.MOV.U32 R10, RZ, RZ, R16 ;  /* 0x000000ffff0a7224 */ /* 0x010fe400078e0010 */
[----:B------:R-:W-:Y:S02]  /*14f0*/  IMAD.MOV.U32 R2, RZ, RZ, 0x4 ;  /* 0x00000004ff027424 */ /* 0x000fe400078e00ff */
[C---:B------:R-:W-:Y:S02]  /*1500*/  IMAD.SHL.U32 R7, R123.reuse, 0x4, RZ ;  /* 0x000000047b077824 */ /* 0x040fe400078e00ff */
[C---:B------:R-:W-:Y:S01]  /*1510*/  IMAD.SHL.U32 R116, R123.reuse, 0x20, RZ ;  /* 0x000000207b747824 */ /* 0x040fe200078e00ff */
[----:B------:R-:W-:Y:S01]  /*1520*/  LOP3.LUT P0, RZ, R123, 0x4, RZ, 0xc0, !PT ;  /* 0x000000047bff7812 */ /* 0x000fe2000780c0ff */
[----:B------:R-:W-:-:S04]  /*1530*/  IMAD.WIDE.U32 R2, R10, R2, UR32 ;  /* 0x000000200a027e25 */ /* 0x000fc8000f8e0002 */
[----:B------:R-:W-:Y:S01]  /*1540*/  IMAD.SHL.U32 R8, R123, 0x10, RZ ;  /* 0x000000107b087824 */ /* 0x000fe200078e00ff */
[----:B------:R-:W2:Y:S01]  /*1550*/  LDG.E R14, desc[UR26][R2.64] ;  /* 0x0000001a020e7981 */ /* 0x000ea2000c1e1900 */
[----:B------:R-:W-:Y:S01]  /*1560*/  USHF.L.U32 UR6, UR34, 0x7, URZ ;  /* 0x0000000722067899 */ /* 0x000fe200080006ff */
[----:B------:R-:W-:Y:S01]  /*1570*/  IMAD.U32 R6, RZ, RZ, UR30 ;  /* 0x0000001eff067e24 */ /* 0x000fe2000f8e00ff */
[----:B------:R-:W-:Y:S01]  /*1580*/  USHF.L.U32 UR31, UR31, 0x3, URZ ;  /* 0x000000031f1f7899 */ /* 0x000fe200080006ff */
[----:B------:R-:W3:Y:S01]  /*1590*/  LDG.E R13, desc[UR26][R2.64+0x20] ;  /* 0x0000201a020d7981 */ /* 0x000ee2000c1e1900 */
[----:B------:R-:W1:Y:S03]  /*15a0*/  LDCU UR7, c[0x0][0x3e0] ;  /* 0x00007c00ff0777ac */ /* 0x000e660008000800 */
[----:B------:R-:W4:Y:S01]  /*15b0*/  LDG.E R12, desc[UR26][R2.64+0x100] ;  /* 0x0001001a020c7981 */ /* 0x000f22000c1e1900 */
[----:B------:R-:W1:Y:S03]  /*15c0*/  LDCU UR13, c[0x0][0x50c] ;  /* 0x0000a180ff0d77ac */ /* 0x000e660008000800 */
[----:B------:R5:W4:Y:S01]  /*15d0*/  LDG.E R11, desc[UR26][R2.64+0x120] ;  /* 0x0001201a020b7981 */ /* 0x000b22000c1e1900 */
[----:B------:R-:W-:Y:S01]  /*15e0*/  LOP3.LUT R7, R7, 0x18, RZ, 0xc0, !PT ;  /* 0x0000001807077812 */ /* 0x000fe200078ec0ff */
[----:B------:R-:W1:Y:S02]  /*15f0*/  LDCU UR12, c[0x0][0x45c] ;  /* 0x00008b80ff0c77ac */ /* 0x000e640008000800 */
[----:B------:R1:W-:Y:S01]  /*1600*/  STL [R1], R10 ;  /* 0x0000000a01007387 */ /* 0x0003e20000100800 */
[----:B------:R-:W-:-:S04]  /*1610*/  LOP3.LUT R4, R7, 0xc0, R116, 0xf8, !PT ;  /* 0x000000c007047812 */ /* 0x000fc800078ef874 */
[--C-:B------:R-:W-:Y:S02]  /*1620*/  LOP3.LUT R5, R4, 0x8, R123.reuse, 0x78, !PT ;  /* 0x0000000804057812 */ /* 0x100fe400078e787b */
[----:B-----5:R-:W-:-:S04]  /*1630*/  SHF.R.U32.HI R2, RZ, 0x4, R123 ;  /* 0x00000004ff027819 */ /* 0x020fc8000001167b */
[----:B------:R-:W-:-:S04]  /*1640*/  LOP3.LUT R2, R2, 0x8, RZ, 0xc0, !PT ;  /* 0x0000000802027812 */ /* 0x000fc800078ec0ff */
[----:B------:R-:W-:Y:S02]  /*1650*/  LOP3.LUT R2, R2, 0x10, R123, 0xf8, !PT ;  /* 0x0000001002027812 */ /* 0x000fe400078ef87b */
[----:B------:R-:W5:Y:S01]  /*1660*/  S2R R123, SR_TID.X ;  /* 0x00000000007b7919 */ /* 0x000f620000002100 */
[----:B------:R-:W-:Y:S01]  /*1670*/  IMAD.U32 R0, RZ, RZ, UR6 ;  /* 0x00000006ff007e24 */ /* 0x000fe2000f8e00ff */
[C---:B------:R-:W-:Y:S02]  /*1680*/  LOP3.LUT R3, R116.reuse, 0x20, RZ, 0xc0, !PT ;  /* 0x0000002074037812 */ /* 0x040fe400078ec0ff */
[----:B------:R-:W-:Y:S02]  /*1690*/  LOP3.LUT R9, R116, 0x120, RZ, 0xc0, !PT ;  /* 0x0000012074097812 */ /* 0x000fe400078ec0ff */
[----:B------:R-:W-:Y:S02]  /*16a0*/  IADD3 R191, PT, PT, R0, UR35, R10 ;  /* 0x0000002300bf7c10 */ /* 0x000fe4000fffe00a */
[----:B------:R-:W-:-:S02]  /*16b0*/  LOP3.LUT R0, R2, 0xc0, R116, 0xf8, !PT ;  /* 0x000000c002007812 */ /* 0x000fc400078ef874 */
[--C-:B------:R-:W-:Y:S02]  /*16c0*/  LOP3.LUT R3, R3, 0x3800, R8.reuse, 0xf8, !PT ;  /* 0x0000380003037812 */ /* 0x100fe400078ef808 */
[----:B------:R-:W-:Y:S02]  /*16d0*/  LOP3.LUT R0, R0, R7, RZ, 0x3c, !PT ;  /* 0x0000000700007212 */ /* 0x000fe400078e3cff */
[----:B------:R-:W-:Y:S02]  /*16e0*/  LOP3.LUT R4, R4, 0x8, R17, 0x78, !PT ;  /* 0x0000000804047812 */ /* 0x000fe400078e7811 */
[--C-:B------:R-:W-:Y:S02]  /*16f0*/  LOP3.LUT R2, R9, 0x600, R8.reuse, 0xf8, !PT ;  /* 0x0000060009027812 */ /* 0x100fe400078ef808 */
[----:B------:R-:W-:Y:S02]  /*1700*/  LOP3.LUT R3, R3, 0x100, R8, 0xf8, !PT ;  /* 0x0000010003037812 */ /* 0x000fe400078ef808 */
[----:B------:R-:W-:-:S02]  /*1710*/  IADD3 R191, PT, PT, R191, -0x3f, -R6 ;  /* 0xffffffc1bfbf7810 */ /* 0x000fc40007ffe806 */
[----:B------:R-:W-:Y:S02]  /*1720*/  LOP3.LUT R116, R0, 0x120, R116, 0xf8, !PT ;  /* 0x0000012000747812 */ /* 0x000fe400078ef874 */
[----:B------:R-:W-:Y:S02]  /*1730*/  LOP3.LUT R118, R2, R4, RZ, 0xfc, !PT ;  /* 0x0000000402767212 */ /* 0x000fe400078efcff */
[----:B------:R-:W-:Y:S01]  /*1740*/  LOP3.LUT R113, R3, R5, RZ, 0xfc, !PT ;  /* 0x0000000503717212 */ /* 0x000fe200078efcff */
[C---:B-----5:R-:W-:Y:S02]  /*1750*/  IMAD.SHL.U32 R126, R123.reuse, 0x20, RZ ;  /* 0x000000207b7e7824 */ /* 0x060fe400078e00ff */
[C---:B------:R-:W-:Y:S02]  /*1760*/  IMAD.SHL.U32 R6, R123.reuse, 0x10, RZ ;  /* 0x000000107b067824 */ /* 0x040fe400078e00ff */
[C---:B------:R-:W-:Y:S01]  /*1770*/  IMAD.SHL.U32 R0, R123.reuse, 0x4, RZ ;  /* 0x000000047b007824 */ /* 0x040fe200078e00ff */
[----:B------:R-:W-:Y:S01]  /*1780*/  LOP3.LUT R3, R126, 0x20, RZ, 0xc0, !PT ;  /* 0x000000207e037812 */ /* 0x000fe200078ec0ff */
[----:B------:R-:W-:-:S02]  /*1790*/  IMAD.SHL.U32 R4, R123, 0x2, RZ ;  /* 0x000000027b047824 */ /* 0x000fc400078e00ff */
[----:B------:R-:W-:Y:S01]  /*17a0*/  IMAD.SHL.U32 R125, R123, 0x40, RZ ;  /* 0x000000407b7d7824 */ /* 0x000fe200078e00ff */
[----:B------:R-:W-:Y:S02]  /*17b0*/  LOP3.LUT R2, R126, 0x120, RZ, 0xc0, !PT ;  /* 0x000001207e027812 */ /* 0x000fe400078ec0ff */
[--C-:B------:R-:W-:Y:S02]  /*17c0*/  LOP3.LUT R3, R3, 0x3800, R6.reuse, 0xf8, !PT ;  /* 0x0000380003037812 */ /* 0x100fe400078ef806 */
[----:B------:R-:W-:Y:S02]  /*17d0*/  LOP3.LUT R5, R6, 0x1c0, RZ, 0xc0, !PT ;  /* 0x000001c006057812 */ /* 0x000fe400078ec0ff */
[----:B------:R-:W-:Y:S02]  /*17e0*/  LOP3.LUT R127, R0, 0x18, RZ, 0xc0, !PT ;  /* 0x00000018007f7812 */ /* 0x000fe400078ec0ff */
[----:B------:R-:W-:Y:S02]  /*17f0*/  LOP3.LUT R0, R4, 0xe006, R125, 0xc8, !PT ;  /* 0x0000e00604007812 */ /* 0x000fe400078ec87d */
[----:B------:R-:W-:-:S02]  /*1800*/  LOP3.LUT R2, R2, 0x600, R6, 0xf8, !PT ;  /* 0x0000060002027812 */ /* 0x000fc400078ef806 */
[----:B------:R-:W-:Y:S02]  /*1810*/  LOP3.LUT R6, R3, 0x100, R6, 0xf8, !PT ;  /* 0x0000010003067812 */ /* 0x000fe400078ef806 */
[----:B------:R-:W-:Y:S02]  /*1820*/  LOP3.LUT R5, R5, 0x38, R4, 0xf8, !PT ;  /* 0x0000003805057812 */ /* 0x000fe400078ef804 */
[----:B------:R-:W-:Y:S02]  /*1830*/  SHF.R.U32.HI R122, RZ, 0x1, R123 ;  /* 0x00000001ff7a7819 */ /* 0x000fe4000001167b */
[--C-:B------:R-:W-:Y:S02]  /*1840*/  LOP3.LUT R3, R127, 0xc0, R126.reuse, 0xf8, !PT ;  /* 0x000000c07f037812 */ /* 0x100fe400078ef87e */
[----:B------:R-:W-:Y:S02]  /*1850*/  LOP3.LUT R4, R0, 0xc00, R126, 0xf8, !PT ;  /* 0x00000c0000047812 */ /* 0x000fe400078ef87e */
[----:B------:R-:W-:-:S02]  /*1860*/  LOP3.LUT R124, R123, 0x8, RZ, 0xc0, !PT ;  /* 0x000000087b7c7812 */ /* 0x000fc400078ec0ff */
[----:B------:R-:W-:Y:S02]  /*1870*/  LOP3.LUT R0, R3, 0x8, R122, 0x78, !PT ;  /* 0x0000000803007812 */ /* 0x000fe400078e787a */
[----:B------:R-:W-:Y:S02]  /*1880*/  LOP3.LUT R4, R4, R5, RZ, 0xfc, !PT ;  /* 0x0000000504047212 */ /* 0x000fe400078efcff */
[----:B------:R-:W-:Y:S01]  /*1890*/  LOP3.LUT R3, R6, R3, R124, 0xf6, !PT ;  /* 0x0000000306037212 */ /* 0x000fe200078ef67c */
[----:B------:R-:W-:Y:S01]  /*18a0*/  IMAD.MOV.U32 R112, RZ, RZ, 0x20 ;  /* 0x00000020ff707424 */ /* 0x000fe200078e00ff */
[----:B------:R-:W-:Y:S01]  /*18b0*/  LOP3.LUT R120, R2, R0, RZ, 0xfc, !PT ;  /* 0x0000000002787212 */ /* 0x000fe200078efcff */
[----:B------:R-:W-:Y:S01]  /*18c0*/  ULEA UR14, UR28, UR30, 0x7 ;  /* 0x0000001e1c0e7291 */ /* 0x000fe2000f8e38ff */
[----:B------:R-:W-:Y:S02]  /*18d0*/  IMAD.MOV.U32 R0, RZ, RZ, 0x10 ;  /* 0x00000010ff007424 */ /* 0x000fe400078e00ff */
[----:B------:R-:W-:Y:S01]  /*18e0*/  IMAD.MOV.U32 R119, RZ, RZ, 0x20 ;  /* 0x00000020ff777424 */ /* 0x000fe200078e00ff */
[----:B------:R-:W-:Y:S01]  /*18f0*/  SEL R112, R112, 0xffffffe0, !P0 ;  /* 0xffffffe070707807 */ /* 0x000fe20004000000 */
[----:B------:R-:W-:-:S02]  /*1900*/  IMAD.MOV.U32 R2, RZ, RZ, 0x20 ;  /* 0x00000020ff027424 */ /* 0x000fc400078e00ff */
[----:B------:R-:W-:Y:S01]  /*1910*/  IMAD.MOV.U32 R95, RZ, RZ, RZ ;  /* 0x000000ffff5f7224 */ /* 0x000fe200078e00ff */
[----:B------:R-:W-:Y:S01]  /*1920*/  UIADD3 UR14, UPT, UPT, UR14, 0x80, -UR35 ;  /* 0x000000800e0e7890 */ /* 0x000fe2000fffe823 */
[----:B--2---:R2:W-:Y:S04]  /*1930*/  STL [R1+0x24], R14 ;  /* 0x0000240e01007387 */ /* 0x0045e80000100800 */
[----:B---3--:R2:W-:Y:S04]  /*1940*/  STL [R1+0x20], R13 ;  /* 0x0000200d01007387 */ /* 0x0085e80000100800 */
[----:B----4-:R2:W-:Y:S04]  /*1950*/  STL [R1+0x1c], R12 ;  /* 0x00001c0c01007387 */ /* 0x0105e80000100800 */
[----:B------:R2:W-:Y:S04]  /*1960*/  STL [R1+0x18], R11 ;  /* 0x0000180b01007387 */ /* 0x0005e80000100800 */
[----:B------:R2:W-:Y:S04]  /*1970*/  STL [R1+0x30], R4 ;  /* 0x0000300401007387 */ /* 0x0005e80000100800 */
[----:B------:R2:W-:Y:S04]  /*1980*/  STL [R1+0x2c], R3 ;  /* 0x00002c0301007387 */ /* 0x0005e80000100800 */
[----:B------:R2:W-:Y:S01]  /*1990*/  STL [R1+0x4], R20 ;  /* 0x0000041401007387 */ /* 0x0005e20000100800 */
[C---:B------:R-:W-:Y:S01]  /*19a0*/  LOP3.LUT P1, RZ, R123.reuse, 0x4, RZ, 0xc0, !PT ;  /* 0x000000047bff7812 */ /* 0x040fe2000782c0ff */
[----:B------:R-:W-:Y:S01]  /*19b0*/  UMOV UR30, UR38 ;  /* 0x00000026001e7c82 */ /* 0x000fe20008000000 */
[----:B------:R-:W-:Y:S01]  /*19c0*/  LEA R118, R118, UR4, 0x1 ;  /* 0x0000000476767c11 */ /* 0x000fe2000f8e08ff */
[----:B------:R-:W-:Y:S01]  /*19d0*/  UMOV UR15, UR39 ;  /* 0x00000027000f7c82 */ /* 0x000fe20008000000 */
[----:B------:R-:W-:-:S02]  /*19e0*/  R2P PR, R123, 0x18 ;  /* 0x000000187b007804 */ /* 0x000fc40000000000 */
[----:B------:R-:W-:Y:S01]  /*19f0*/  SEL R0, R0, 0xfffffff0, !P1 ;  /* 0xfffffff000007807 */ /* 0x000fe20004800000 */
[----:B------:R-:W-:Y:S01]  /*1a00*/  VIADD R118, R118, UR37 ;  /* 0x0000002576767c36 */ /* 0x000fe20008000000 */
[----:B------:R-:W-:Y:S02]  /*1a10*/  LEA R113, R113, UR4, 0x1 ;  /* 0x0000000471717c11 */ /* 0x000fe4000f8e08ff */
[----:B------:R-:W-:Y:S02]  /*1a20*/  SEL R0, R2, 0xffffffe0, !P3 ;  /* 0xffffffe002007807 */ /* 0x000fe40005800000 */
[----:B------:R-:W-:Y:S01]  /*1a30*/  LEA R116, R116, UR4, 0x1 ;  /* 0x0000000474747c11 */ /* 0x000fe2000f8e08ff */
[----:B------:R-:W-:Y:S01]  /*1a40*/  IMAD.IADD R117, R112, 0x1, R113 ;  /* 0x0000000170757824 */ /* 0x000fe200078e0271 */
[----:B------:R-:W-:Y:S01]  /*1a50*/  LOP3.LUT P0, RZ, R123, 0x2, RZ, 0xc0, !PT ;  /* 0x000000027bff7812 */ /* 0x000fe2000780c0ff */
[----:B------:R2:W-:Y:S01]  /*1a60*/  STL [R1+0x28], R0 ;  /* 0x0000280001007387 */ /* 0x0005e20000100800 */
[----:B------:R-:W-:Y:S01]  /*1a70*/  LOP3.LUT R121, R125, 0x200, RZ, 0xc0, !PT ;  /* 0x000002007d797812 */ /* 0x000fe200078ec0ff */
[----:B------:R-:W-:Y:S01]  /*1a80*/  VIADD R116, R116, UR37 ;  /* 0x0000002574747c36 */ /* 0x000fe20008000000 */
[----:B------:R-:W-:-:S02]  /*1a90*/  SEL R119, R119, 0xffffffe0, !P0 ;  /* 0xffffffe077777807 */ /* 0x000fc40004000000 */
[----:B-1----:R-:W-:-:S07]  /*1aa0*/  LOP3.LUT R121, R121, 0xc00, R126, 0xf8, !PT ;  /* 0x00000c0079797812 */ /* 0x002fce00078ef87e */
.L_x_621:
[----:B------:R-:W0:Y:S01]  /*1ab0*/  LDGDEPBAR ;  /* 0x00000000000079af */ /* 0x000e220000000000 */
[----:B------:R-:W-:Y:S01]  /*1ac0*/  IADD3 R112, PT, PT, R118, R112, RZ ;  /* 0x0000007076707210 */ /* 0x000fe20007ffe0ff */
[----:B------:R-:W-:Y:S01]  /*1ad0*/  UIADD3 UR6, UPT, UPT, UR6, -0x80, URZ ;  /* 0xffffff8006067890 */ /* 0x000fe2000fffe0ff */
[----:B------:R-:W-:Y:S05]  /*1ae0*/  MOV R128, 0x40 ;  /* 0x0000004000807802 */ /* 0x000fea0000000f00 */
[----:B------:R-:W3:Y:S01]  /*1af0*/  LDL R129, [R1+0x20] ;  /* 0x0000200001817983 */ /* 0x000ee20000100800 */
[----:B------:R-:W-:Y:S01]  /*1b00*/  UMOV UR4, UR19 ;  /* 0x0000001300047c82 */ /* 0x000fe20008000000 */
[----:B------:R-:W-:Y:S02]  /*1b10*/  UISETP.GE.AND UP0, UPT, UR6, UR14, UPT ;  /* 0x0000000e0600728c */ /* 0x000fe4000bf06270 */
[----:B--2---:R-:W2:Y:S01]  /*1b20*/  LDL R3, [R1+0x24] ;  /* 0x0000240001037983 */ /* 0x004ea20000100800 */
[----:B------:R-:W-:Y:S03]  /*1b30*/  UIADD3 UR34, UPT, UPT, UR34, -0x1, URZ ;  /* 0xffffffff22227890 */ /* 0x000fe6000fffe0ff */
[----:B------:R-:W-:Y:S01]  /*1b40*/  STL [R1+0x5c], R78 ;  /* 0x00005c4e01007387 */ /* 0x000fe20000100800 */
[----:B------:R-:W-:Y:S01]  /*1b50*/  PLOP3.LUT P0, PT, PT, PT, UP0, 0x80, 0x8 ;  /* 0x000000000008781c */ /* 0x000fe20003f0f008 */
[----:B------:R-:W-:Y:S02]  /*1b60*/  UISETP.GT.AND UP0, UPT, UR34, UR5, UPT ;  /* 0x000000052200728c */ /* 0x000fe4000bf04270 */
[----:B------:R-:W-:Y:S04]  /*1b70*/  STL [R1+0x58], R77 ;  /* 0x0000584d01007387 */ /* 0x000fe80000100800 */
[----:B------:R-:W-:Y:S04]  /*1b80*/  STL [R1+0x54], R76 ;  /* 0x0000544c01007387 */ /* 0x000fe80000100800 */
[----:B------:R-:W-:Y:S02]  /*1b90*/  STL [R1+0x50], R75 ;  /* 0x0000504b01007387 */ /* 0x000fe40000100800 */
[----:B------:R-:W-:Y:S01]  /*1ba0*/  @!P0 IMAD.SHL.U32 R0, R123, 0x2, RZ ;  /* 0x000000027b008824 */ /* 0x000fe200078e00ff */
[----:B------:R-:W-:Y:S01]  /*1bb0*/  @!P0 SHF.R.U32.HI R2, RZ, 0x1, R123 ;  /* 0x00000001ff028819 */ /* 0x000fe2000001167b */
[----:B------:R-:W-:Y:S03]  /*1bc0*/  STL [R1+0x4c], R74 ;  /* 0x00004c4a01007387 */ /* 0x000fe60000100800 */
[----:B------:R-:W-:Y:S01]  /*1bd0*/  @!P0 LOP3.LUT R0, R0, 0x6, RZ, 0xc0, !PT ;  /* 0x0000000600008812 */ /* 0x000fe200078ec0ff */
[----:B------:R-:W-:Y:S03]  /*1be0*/  STL [R1+0x48], R73 ;  /* 0x0000484901007387 */ /* 0x000fe60000100800 */
[----:B------:R-:W-:Y:S01]  /*1bf0*/  @!P0 LOP3.LUT R2, R0, 0x1c0, R2, 0xf8, !PT ;  /* 0x000001c000028812 */ /* 0x000fe200078ef802 */
[----:B------:R-:W-:Y:S01]  /*1c00*/  STL [R1+0x44], R72 ;  /* 0x0000444801007387 */ /* 0x000fe20000100800 */
[----:B------:R-:W-:Y:S03]  /*1c10*/  MOV R0, UR28 ;  /* 0x0000001c00007c02 */ /* 0x000fe60008000f00 */
[----:B------:R-:W-:Y:S02]  /*1c20*/  STL [R1+0x40], R71 ;  /* 0x0000404701007387 */ /* 0x000fe40000100800 */
[----:B------:R-:W-:Y:S02]  /*1c30*/  @!P0 IMAD R0, R0, 0x80, R2 ;  /* 0x0000008000008824 */ /* 0x000fe400078e0202 */
[----:B------:R-:W-:Y:S03]  /*1c40*/  STL [R1+0x3c], R70 ;  /* 0x00003c4601007387 */ /* 0x000fe60000100800 */
[----:B------:R-:W-:Y:S01]  /*1c50*/  @!P0 IADD3 R2, PT, PT, R0, 0x1, RZ ;  /* 0x0000000100028810 */ /* 0x000fe20007ffe0ff */
[----:B------:R-:W-:Y:S04]  /*1c60*/  STL [R1+0x38], R69 ;  /* 0x0000384501007387 */ /* 0x000fe80000100800 */
        /* <DEDUP_REMOVED lines=55> */
[----:B--2---:R-:W2:Y:S09]  /*1fe0*/  LDL R14, [R1+0x1c] ;  /* 0x00001c00010e7983 */ /* 0x004eb20000100800 */
[----:B------:R-:W-:Y:S01]  /*1ff0*/  MUFU.TANH R194, R12 ;  /* 0x0000000c00c27308 */ /* 0x000fe20000002400 */
[----:B---3--:R-:W-:Y:S04]  /*2000*/  @!P0 VIADDMNMX R13, R191, -R128, UR35, PT ;  /* 0x00000023bf0d8e46 */ /* 0x008fe8000b800980 */
[-C--:B------:R-:W-:Y:S05]  /*2010*/  @!P0 ISETP.GE.AND P5, PT, R2, R13.reuse, PT ;  /* 0x0000000d0200820c */ /* 0x080fea0003fa6270 */
[----:B------:R-:W-:Y:S01]  /*2020*/  MUFU.TANH R127, R6 ;  /* 0x00000006007f7308 */ /* 0x000fe20000002400 */
[----:B----4-:R-:W3:Y:S09]  /*2030*/  LDL R15, [R1+0x18] ;  /* 0x00001800010f7983 */ /* 0x010ef20000100800 */
[----:B------:R4:W1:Y:S10]  /*2040*/  MUFU.TANH R126, R7 ;  /* 0x00000007007e7308 */ /* 0x0008740000002400 */
[----:B------:R1:W-:Y:S10]  /*2050*/  MUFU.TANH R195, R9 ;  /* 0x0000000900c37308 */ /* 0x0003f40000002400 */
[----:B------:R1:W-:Y:S01]  /*2060*/  MUFU.TANH R212, R10 ;  /* 0x0000000a00d47308 */ /* 0x0003e20000002400 */
[----:B----4-:R-:W4:Y:S09]  /*2070*/  LDSM.16.M88.4 R4, [R117+0x6400] ;  /* 0x006400007504783b */ /* 0x010f320000000200 */
[----:B------:R4:W4:Y:S01]  /*2080*/  MUFU.TANH R211, R11 ;  /* 0x0000000b00d37308 */ /* 0x0009220000002400 */
[----:B-1----:R-:W-:Y:S05]  /*2090*/  FMUL.FTZ R9, R129, 1.4426950216293334961 ;  /* 0x3fb8aa3b81097820 */ /* 0x002fea0000410000 */
[----:B------:R-:W-:Y:S04]  /*20a0*/  FSEL R9, R9, RZ, P2 ;  /* 0x000000ff09097208 */ /* 0x000fe80001000000 */
[----:B------:R1:W2:Y:S01]  /*20b0*/  MUFU.TANH R196, R8 ;  /* 0x0000000800c47308 */ /* 0x0002a20000002400 */
[----:B------:R-:W-:Y:S01]  /*20c0*/  @!P0 ISETP.GE.AND P2, PT, R0, R13, PT ;  /* 0x0000000d0000820c */ /* 0x000fe20003f46270 */
[----:B------:R-:W-:Y:S01]  /*20d0*/  FMUL.FTZ R10, R3, 1.4426950216293334961 ;  /* 0x3fb8aa3b030a7820 */ /* 0x000fe20000410000 */
[----:B------:R-:W-:Y:S04]  /*20e0*/  IMAD.MOV.U32 R3, RZ, RZ, 0x38 ;  /* 0x00000038ff037424 */ /* 0x000fe800078e00ff */
[----:B------:R-:W-:Y:S03]  /*20f0*/  FSEL R10, R10, RZ, P3 ;  /* 0x000000ff0a0a7208 */ /* 0x000fe60001800000 */
[----:B------:R1:W3:Y:S01]  /*2100*/  MUFU.TANH R250, R16 ;  /* 0x0000001000fa7308 */ /* 0x0002e20000002400 */
[----:B------:R-:W-:Y:S01]  /*2110*/  @!P0 VIADDMNMX R12, R191, -R3, UR35, PT ;  /* 0x00000023bf0c8e46 */ /* 0x000fe2000b800903 */
[----:B------:R-:W-:Y:S01]  /*2120*/  IMAD.MOV.U32 R3, RZ, RZ, R252 ;  /* 0x000000ffff037224 */ /* 0x000fe200078e00fc */
[----:B------:R-:W-:Y:S02]  /*2130*/  @!P0 FSEL R3, R252, -INF , !P2 ;  /* 0xff800000fc038808 */ /* 0x000fe40005000000 */
[-C--:B------:R-:W-:Y:S02]  /*2140*/  @!P0 ISETP.GE.AND P2, PT, R2, R12.reuse, PT ;  /* 0x0000000c0200820c */ /* 0x080fe40003f46270 */
[----:B------:R-:W-:Y:S03]  /*2150*/  @!P0 ISETP.GE.AND P3, PT, R0, R12, PT ;  /* 0x0000000c0000820c */ /* 0x000fe60003f66270 */
[----:B------:R1:W-:Y:S01]  /*2160*/  MUFU.TANH R249, R17 ;  /* 0x0000001100f97308 */ /* 0x0003e20000002400 */
[--C-:B----4-:R-:W-:Y:S01]  /*2170*/  FFMA.FTZ R11, R3, UR12, -R10.reuse ;  /* 0x0000000c030b7c23 */ /* 0x110fe2000801080a */
[----:B-1----:R-:W-:Y:S02]  /*2180*/  MOV R8, R126 ;  /* 0x0000007e00087202 */ /* 0x002fe40000000f00 */
[----:B------:R-:W-:Y:S06]  /*2190*/  @!P0 FSEL R8, R126, -INF , !P2 ;  /* 0xff8000007e088808 */ /* 0x000fec0005000000 */
[----:B------:R1:W-:Y:S01]  /*21a0*/  MUFU.EX2 R100, R11 ;  /* 0x0000000b00647308 */ /* 0x0003e20000000800 */
[-C--:B------:R-:W-:Y:S01]  /*21b0*/  HMMA.16816.F32.BF16 R20, R104, R4.reuse, R20 ;  /* 0x000000046814723c */ /* 0x080fe20000041814 */
[----:B------:R-:W-:Y:S08]  /*21c0*/  IMAD.MOV.U32 R16, RZ, RZ, 0x8 ;  /* 0x00000008ff107424 */ /* 0x000ff000078e00ff */
[----:B------:R4:W-:Y:S01]  /*21d0*/  MUFU.TANH R169, R18 ;  /* 0x0000001200a97308 */ /* 0x0009e20000002400 */
[C---:B------:R-:W-:Y:S09]  /*21e0*/  HMMA.16816.F32.BF16 R24, R112.reuse, R4, R24 ;  /* 0x000000047018723c */ /* 0x040ff20000041818 */
[----:B------:R4:W3:Y:S01]  /*21f0*/  MUFU.TANH R168, R19 ;  /* 0x0000001300a87308 */ /* 0x0008e20000002400 */
[----:B------:R-:W-:Y:S01]  /*2200*/  MOV R4, R251 ;  /* 0x000000fb00047202 */ /* 0x000fe20000000f00 */
[----:B------:R-:W-:Y:S01]  /*2210*/  IMAD.MOV.U32 R5, RZ, RZ, R127 ;  /* 0x000000ffff057224 */ /* 0x000fe200078e007f */
[----:B------:R-:W-:Y:S01]  /*2220*/  @!P0 FSEL R4, R251, -INF , !P5 ;  /* 0xff800000fb048808 */ /* 0x000fe20006800000 */
[----:B------:R-:W-:Y:S01]  /*2230*/  IMAD.MOV.U32 R17, RZ, RZ, R189 ;  /* 0x000000ffff117224 */ /* 0x000fe200078e00bd */
[----:B-1----:R-:W-:Y:S01]  /*2240*/  @!P0 VIMNMX R11, PT, PT, R191, UR35, PT ;  /* 0x00000023bf0b8c48 */ /* 0x002fe2000bfe0100 */
[-C--:B------:R-:W-:Y:S03]  /*2250*/  HMMA.16816.F32.BF16 R28, R112, R6.reuse, R28 ;  /* 0x00000006701c723c */ /* 0x080fe6000004181c */
[----:B------:R-:W-:Y:S01]  /*2260*/  FMUL.FTZ R21, R21, UR13 ;  /* 0x0000000d15157c20 */ /* 0x000fe20008410000 */
[----:B------:R-:W-:Y:S01]  /*2270*/  FMUL.FTZ R22, R22, UR13 ;  /* 0x0000000d16167c20 */ /* 0x000fe20008410000 */
[----:B------:R-:W-:Y:S01]  /*2280*/  FFMA.FTZ R3, R4, UR12, -R10 ;  /* 0x0000000c04037c23 */ /* 0x000fe2000801080a */
[----:B------:R-:W-:Y:S01]  /*2290*/  @!P0 FSEL R5, R127, -INF , !P3 ;  /* 0xff8000007f058808 */ /* 0x000fe20005800000 */
[----:B------:R1:W-:Y:S01]  /*22a0*/  MUFU.TANH R247, R21 ;  /* 0x0000001500f77308 */ /* 0x0003e20000002400 */
[C---:B------:R-:W-:Y:S04]  /*22b0*/  HMMA.16816.F32.BF16 R32, R104.reuse, R6, R32 ;  /* 0x000000066820723c */ /* 0x040fe80000041820 */
[----:B------:R-:W-:Y:S01]  /*22c0*/  FFMA.FTZ R4, R5, UR12, -R9 ;  /* 0x0000000c05047c23 */ /* 0x000fe20008010809 */
[----:B------:R-:W-:Y:S01]  /*22d0*/  IMAD.MOV.U32 R5, RZ, RZ, R211 ;  /* 0x000000ffff057224 */ /* 0x000fe200078e00d3 */
[-C--:B------:R-:W-:Y:S03]  /*22e0*/  @!P0 ISETP.GE.AND P6, PT, R0, R11.reuse, PT ;  /* 0x0000000b0000820c */ /* 0x080fe60003fc6270 */
[----:B------:R1:W-:Y:S01]  /*22f0*/  MUFU.TANH R161, R22 ;  /* 0x0000001600a17308 */ /* 0x0003e20000002400 */
[----:B------:R-:W-:Y:S01]  /*2300*/  FMUL.FTZ R20, R20, UR13 ;  /* 0x0000000d14147c20 */ /* 0x000fe20008410000 */
[----:B------:R-:W-:Y:S01]  /*2310*/  FMUL.FTZ R26, R26, UR13 ;  /* 0x0000000d1a1a7c20 */ /* 0x000fe20008410000 */
[-C--:B------:R-:W-:Y:S01]  /*2320*/  @!P0 ISETP.GE.AND P5, PT, R2, R11.reuse, PT ;  /* 0x0000000b0200820c */ /* 0x080fe20003fa6270 */
[----:B------:R-:W-:Y:S01]  /*2330*/  FMUL.FTZ R31, R31, UR13 ;  /* 0x0000000d1f1f7c20 */ /* 0x000fe20008410000 */
[----:B----4-:R-:W-:Y:S01]  /*2340*/  MOV R18, R210 ;  /* 0x000000d200127202 */ /* 0x010fe20000000f00 */
[----:B------:R-:W-:Y:S01]  /*2350*/  FMUL.FTZ R27, R27, UR13 ;  /* 0x0000000d1b1b7c20 */ /* 0x000fe20008410000 */
[----:B------:R-:W-:Y:S03]  /*2360*/  IMAD.MOV.U32 R19, RZ, RZ, R209 ;  /* 0x000000ffff137224 */ /* 0x000fe600078e00d1 */
[----:B------:R-:W-:Y:S01]  /*2370*/  MUFU.TANH R248, R20 ;  /* 0x0000001400f87308 */ /* 0x000fe20000002400 */
[----:B------:R-:W-:Y:S01]  /*2380*/  FMUL.FTZ R23, R23, UR13 ;  /* 0x0000000d17177c20 */ /* 0x000fe20008410000 */
[----:B-1----:R-:W4:Y:S01]  /*2390*/  LDL R21, [R1] ;  /* 0x0000000001157983 */ /* 0x002f220000100800 */
[----:B------:R-:W-:Y:S01]  /*23a0*/  FMUL.FTZ R24, R24, UR13 ;  /* 0x0000000d18187c20 */ /* 0x000fe20008410000 */
        /* <DEDUP_REMOVED lines=10> */
[----:B------:R-:W-:Y:S08]  /*2450*/  FMUL.FTZ R30, R30, UR13 ;  /* 0x0000000d1e1e7c20 */ /* 0x000ff00008410000 */
[----:B------:R1:W-:Y:S02]  /*2460*/  MUFU.TANH R245, R33 ;  /* 0x0000002100f57308 */ /* 0x0003e40000002400 */
[----:B-1----:R-:W-:Y:S01]  /*2470*/  FFMA.FTZ R3, R8, UR12, -R9 ;  /* 0x0000000c08037c23 */ /* 0x002fe20008010809 */
[----:B------:R-:W-:Y:S07]  /*2480*/  @!P0 VIADDMNMX R8, R191, R16, UR35, PT ;  /* 0x00000023bf088e46 */ /* 0x000fee000b800110 */
[----:B------:R-:W-:Y:S01]  /*2490*/  MUFU.TANH R176, R29 ;  /* 0x0000001d00b07308 */ /* 0x000fe20000002400 */
[----:B------:R-:W-:Y:S02]  /*24a0*/  MOV R16, R194 ;  /* 0x000000c200107202 */ /* 0x000fe40000000f00 */
[----:B------:R-:W-:Y:S02]  /*24b0*/  @!P0 ISETP.GE.AND P3, PT, R2, R8, PT ;  /* 0x000000080200820c */ /* 0x000fe40003f66270 */
[----:B------:R-:W-:Y:S02]  /*24c0*/  MOV R4, R212 ;  /* 0x000000d400047202 */ /* 0x000fe40000000f00 */
[----:B------:R-:W-:Y:S03]  /*24d0*/  @!P0 FSEL R5, R211, -INF , !P3 ;  /* 0xff800000d3058808 */ /* 0x000fe60005800000 */
[----:B------:R2:W1:Y:S01]  /*24e0*/  MUFU.EX2 R68, R3 ;  /* 0x0000000300447308 */ /* 0x0004620000000800 */
[----:B------:R-:W4:Y:S09]  /*24f0*/  LDL R33, [R1+0x28] ;  /* 0x0000280001217983 */ /* 0x000f320000100800 */
[----:B------:R-:W-:Y:S10]  /*2500*/  MUFU.TANH R198, R30 ;  /* 0x0000001e00c67308 */ /* 0x000ff40000002400 */
[----:B------:R-:W-:Y:S10]  /*2510*/  MUFU.TANH R160, R23 ;  /* 0x0000001700a07308 */ /* 0x000ff40000002400 */
[----:B------:R-:W-:Y:S10]  /*2520*/  MUFU.TANH R183, R24 ;  /* 0x0000001800b77308 */ /* 0x000ff40000002400 */
[----:B------:R-:W-:Y:S10]  /*2530*/  MUFU.TANH R182, R25 ;  /* 0x0000001900b67308 */ /* 0x000ff40000002400 */
[----:B------:R-:W-:Y:S10]  /*2540*/  MUFU.TANH R204, R26 ;  /* 0x0000001a00cc7308 */ /* 0x000ff40000002400 */
[----:B------:R-:W-:Y:S10]  /*2550*/  MUFU.TANH R203, R27 ;  /* 0x0000001b00cb7308 */ /* 0x000ff40000002400 */
[----:B------:R-:W-:Y:S10]  /*2560*/  MUFU.TANH R177, R28 ;  /* 0x0000001c00b17308 */ /* 0x000ff40000002400 */
[----:B------:R1:W3:Y:S10]  /*2570*/  MUFU.TANH R197, R31 ;  /* 0x0000001f00c57308 */ /* 0x0002f40000002400 */
[----:B------:R2:W4:Y:S10]  /*2580*/  MUFU.TANH R246, R32 ;  /* 0x0000002000f67308 */ /* 0x0005340000002400 */
[----:B------:R-:W-:Y:S01]  /*2590*/  MUFU.TANH R154, R35 ;  /* 0x00000023009a7308 */ /* 0x000fe20000002400 */
[----:B-1----:R-:W4:Y:S09]  /*25a0*/  LDL R31, [R1+0x2c] ;  /* 0x00002c00011f7983 */ /* 0x002f320000100800 */
[----:B------:R-:W-:Y:S01]  /*25b0*/  MUFU.TANH R155, R34 ;  /* 0x00000022009b7308 */ /* 0x000fe20000002400 */
[----:B--2---:R-:W-:Y:S04]  /*25c0*/  MOV R32, 0x10 ;  /* 0x0000001000207802 */ /* 0x004fe80000000f00 */
[----:B------:R-:W-:Y:S01]  /*25d0*/  SEL R32, R32, 0xfffffff0, !P1 ;  /* 0xfffffff020207807 */ /* 0x000fe20004800000 */
[C---:B------:R-:W-:Y:S01]  /*25e0*/  FMUL.FTZ R3, R14.reuse, 1.4426950216293334961 ;  /* 0x3fb8aa3b0e037820 */ /* 0x040fe20000410000 */
[----:B------:R-:W-:Y:S02]  /*25f0*/  FSETP.NEU.FTZ.AND P2, PT, R14, -INF , PT ;  /* 0xff8000000e00780b */ /* 0x000fe40003f5d000 */
[----:B------:R-:W-:Y:S02]  /*2600*/  MOV R14, R196 ;  /* 0x000000c4000e7202 */ /* 0x000fe40000000f00 */
[----:B------:R-:W-:Y:S02]  /*2610*/  FSEL R3, R3, RZ, P2 ;  /* 0x000000ff03037208 */ /* 0x000fe40001000000 */
[----:B------:R-:W-:Y:S02]  /*2620*/  @!P0 FSEL R14, R196, -INF , !P6 ;  /* 0xff800000c40e8808 */ /* 0x000fe40007000000 */
[-C--:B------:R-:W-:Y:S03]  /*2630*/  @!P0 ISETP.GE.AND P6, PT, R0, R8.reuse, PT ;  /* 0x000000080000820c */ /* 0x080fe60003fc6270 */
[----:B------:R-:W-:Y:S01]  /*2640*/  FFMA.FTZ R14, R14, UR12, -R3 ;  /* 0x0000000c0e0e7c23 */ /* 0x000fe20008010803 */
[----:B------:R-:W-:Y:S03]  /*2650*/  @!P0 FSEL R4, R212, -INF , !P6 ;  /* 0xff800000d4048808 */ /* 0x000fe60007000000 */
[----:B------:R1:W-:Y:S01]  /*2660*/  MUFU.EX2 R222, R14 ;  /* 0x0000000e00de7308 */ /* 0x0003e20000000800 */
[C---:B---3--:R-:W-:Y:S01]  /*2670*/  FMUL.FTZ R2, R15.reuse, 1.4426950216293334961 ;  /* 0x3fb8aa3b0f027820 */ /* 0x048fe20000410000 */
[----:B------:R-:W-:Y:S01]  /*2680*/  FSETP.NEU.FTZ.AND P2, PT, R15, -INF , PT ;  /* 0xff8000000f00780b */ /* 0x000fe20003f5d000 */
[----:B------:R-:W-:Y:S01]  /*2690*/  IMAD.MOV.U32 R15, RZ, RZ, R195 ;  /* 0x000000ffff0f7224 */ /* 0x000fe200078e00c3 */
[----:B------:R-:W-:Y:S02]  /*26a0*/  @!P0 FSEL R15, R195, -INF , !P5 ;  /* 0xff800000c30f8808 */ /* 0x000fe40006800000 */
[----:B------:R-:W-:Y:S03]  /*26b0*/  FSEL R2, R2, RZ, P2 ;  /* 0x000000ff02027208 */ /* 0x000fe60001000000 */
[--C-:B------:R-:W-:Y:S04]  /*26c0*/  FFMA.FTZ R15, R15, UR12, -R3.reuse ;  /* 0x0000000c0f0f7c23 */ /* 0x100fe80008010803 */
[----:B------:R2:W-:Y:S01]  /*26d0*/  MUFU.EX2 R221, R15 ;  /* 0x0000000f00dd7308 */ /* 0x0005e20000000800 */
[--C-:B-1----:R-:W-:Y:S01]  /*26e0*/  FFMA.FTZ R14, R4, UR12, -R2.reuse ;  /* 0x0000000c040e7c23 */ /* 0x102fe20008010802 */
[--C-:B------:R-:W-:Y:S08]  /*26f0*/  FFMA.FTZ R4, R5, UR12, -R2.reuse ;  /* 0x0000000c05047c23 */ /* 0x100ff00008010802 */
[----:B------:R1:W-:Y:S10]  /*2700*/  MUFU.EX2 R232, R14 ;  /* 0x0000000e00e87308 */ /* 0x0003f40000000800 */
[----:B------:R3:W-:Y:S01]  /*2710*/  MUFU.EX2 R231, R4 ;  /* 0x0000000400e77308 */ /* 0x0007e20000000800 */
[C---:B--2---:R-:W-:Y:S04]  /*2720*/  @!P0 IADD3 R15, PT, PT, R0.reuse, 0x8, RZ ;  /* 0x00000008000f8810 */ /* 0x044fe80007ffe0ff */
[CC--:B------:R-:W-:Y:S01]  /*2730*/  @!P0 ISETP.GE.AND P2, PT, R15.reuse, R11.reuse, PT ;  /* 0x0000000b0f00820c */ /* 0x0c0fe20003f46270 */
[----:B-1----:R-:W-:Y:S01]  /*2740*/  @!P0 VIADD R14, R0, 0x9 ;  /* 0x00000009000e8836 */ /* 0x002fe20000000000 */
[----:B------:R-:W-:Y:S02]  /*2750*/  @!P0 ISETP.GE.AND P3, PT, R15, R8, PT ;  /* 0x000000080f00820c */ /* 0x000fe40003f66270 */
[----:B------:R-:W-:Y:S01]  /*2760*/  @!P0 FSEL R16, R194, -INF , !P2 ;  /* 0xff800000c2108808 */ /* 0x000fe20005000000 */
[----:B---3--:R-:W1:Y:S01]  /*2770*/  LDSM.16.M88.4 R4, [R117+0x6800] ;  /* 0x006800007504783b */ /* 0x008e620000000200 */
        /* <DEDUP_REMOVED lines=14> */
[C---:B------:R-:W-:Y:S01]  /*2860*/  @!P0 ISETP.GE.AND P5, PT, R14.reuse, R13, PT ;  /* 0x0000000d0e00820c */ /* 0x040fe20003fa6270 */
        /* <DEDUP_REMOVED lines=16> */
[----:B------:R-:W-:Y:S01]  /*2970*/  MOV R17, R160 ;  /* 0x000000a000117202 */ /* 0x000fe20000000f00 */
        /* <DEDUP_REMOVED lines=36> */
[----:B------:R-:W-:Y:S01]  /*2bc0*/  FFMA.FTZ R15, R16, UR12, -R9 ;  /* 0x0000000c100f7c23 */ /* 0x000fe20008010809 */
[----:B------:R-:W-:Y:S01]  /*2bd0*/  @!P0 ISETP.GE.AND P5, PT, R4, R11, PT ;  /* 0x0000000b0400820c */ /* 0x000fe20003fa6270 */
[----:B------:R-:W-:Y:S01]  /*2be0*/  IMAD.MOV.U32 R5, RZ, RZ, R183 ;  /* 0x000000ffff057224 */ /* 0x000fe200078e00b7 */
[----:B------:R-:W-:Y:S03]  /*2bf0*/  @!P0 FSEL R5, R183, -INF , !P6 ;  /* 0xff800000b7058808 */ /* 0x000fe60007000000 */
[----:B------:R1:W-:Y:S01]  /*2c00*/  MUFU.EX2 R192, R15 ;  /* 0x0000000f00c07308 */ /* 0x0003e20000000800 */
[----:B------:R-:W-:Y:S02]  /*2c10*/  IMAD.MOV.U32 R4, RZ, RZ, R203 ;  /* 0x000000ffff047224 */ /* 0x000fe400078e00cb */
[----:B---3--:R-:W-:Y:S01]  /*2c20*/  FFMA.FTZ R14, R17, UR12, -R9 ;  /* 0x0000000c110e7c23 */ /* 0x008fe20008010809 */
[----:B------:R-:W-:Y:S06]  /*2c30*/  FMUL.FTZ R49, R49, UR13 ;  /* 0x0000000d31317c20 */ /* 0x000fec0008410000 */
[----:B------:R-:W-:Y:S01]  /*2c40*/  MUFU.TANH R151, R38 ;  /* 0x0000002600977308 */ /* 0x000fe20000002400 */
[----:B------:R-:W-:Y:S01]  /*2c50*/  FMUL.FTZ R50, R50, UR13 ;  /* 0x0000000d32327c20 */ /* 0x000fe20008410000 */
[----:B------:R-:W-:Y:S01]  /*2c60*/  FMUL.FTZ R48, R48, UR13 ;  /* 0x0000000d30307c20 */ /* 0x000fe20008410000 */
[----:B------:R-:W-:Y:S01]  /*2c70*/  FMUL.FTZ R51, R51, UR13 ;  /* 0x0000000d33337c20 */ /* 0x000fe20008410000 */
[----:B------:R-:W-:Y:S02]  /*2c80*/  IMAD.IADD R133, R129, 0x1, R33 ;  /* 0x0000000181857824 */ /* 0x000fe400078e0221 */
[----:B------:R-:W-:Y:S01]  /*2c90*/  FFMA.FTZ R5, R5, UR12, -R3 ;  /* 0x0000000c05057c23 */ /* 0x000fe20008010803 */
[----:B------:R-:W-:Y:S01]  /*2ca0*/  @!P0 FSEL R4, R203, -INF , !P2 ;  /* 0xff800000cb048808 */ /* 0x000fe20005000000 */
[----:B------:R-:W-:Y:S02]  /*2cb0*/  FMUL.FTZ R41, R41, UR13 ;  /* 0x0000000d29297c20 */ /* 0x000fe40008410000 */
[----:B------:R3:W4:Y:S01]  /*2cc0*/  MUFU.EX2 R190, R14 ;  /* 0x0000000e00be7308 */ /* 0x0007220000000800 */
[----:B------:R-:W-:Y:S01]  /*2cd0*/  IADD3 R135, PT, PT, R32, R133, RZ ;  /* 0x0000008520877210 */ /* 0x000fe20007ffe0ff */
[----:B------:R-:W-:Y:S01]  /*2ce0*/  FMUL.FTZ R45, R45, UR13 ;  /* 0x0000000d2d2d7c20 */ /* 0x000fe20008410000 */
[--C-:B------:R-:W-:Y:S07]  /*2cf0*/  FFMA.FTZ R4, R4, UR12, -R2.reuse ;  /* 0x0000000c04047c23 */ /* 0x100fee0008010802 */
[----:B------:R2:W-:Y:S01]  /*2d00*/  MUFU.EX2 R216, R5 ;  /* 0x0000000500d87308 */ /* 0x0005e20000000800 */
[----:B-1----:R-:W-:Y:S01]  /*2d10*/  MOV R15, R204 ;  /* 0x000000cc000f7202 */ /* 0x002fe20000000f00 */
[----:B------:R-:W-:Y:S01]  /*2d20*/  FMUL.FTZ R42, R42, UR13 ;  /* 0x0000000d2a2a7c20 */ /* 0x000fe20008410000 */
[----:B------:R-:W-:Y:S07]  /*2d30*/  @!P0 FSEL R15, R204, -INF , !P3 ;  /* 0xff800000cc0f8808 */ /* 0x000fee0005800000 */
[----:B------:R-:W-:Y:S01]  /*2d40*/  MUFU.EX2 R223, R4 ;  /* 0x0000000400df7308 */ /* 0x000fe20000000800 */
[----:B------:R-:W-:Y:S01]  /*2d50*/  IMAD.MOV.U32 R16, RZ, RZ, R177 ;  /* 0x000000ffff107224 */ /* 0x000fe200078e00b1 */
[----:B------:R-:W-:Y:S01]  /*2d60*/  MOV R17, R176 ;  /* 0x000000b000117202 */ /* 0x000fe20000000f00 */
[----:B------:R-:W-:Y:S07]  /*2d70*/  FMUL.FTZ R43, R43, UR13 ;  /* 0x0000000d2b2b7c20 */ /* 0x000fee0008410000 */
[----:B------:R-:W-:Y:S01]  /*2d80*/  MUFU.TANH R150, R39 ;  /* 0x0000002700967308 */ /* 0x000fe20000002400 */
[----:B------:R-:W-:Y:S01]  /*2d90*/  MOV R18, R198 ;  /* 0x000000c600127202 */ /* 0x000fe20000000f00 */
[----:B------:R-:W-:Y:S01]  /*2da0*/  FMUL.FTZ R46, R46, UR13 ;  /* 0x0000000d2e2e7c20 */ /* 0x000fe20008410000 */
[----:B---3--:R-:W-:Y:S01]  /*2db0*/  MOV R14, R182 ;  /* 0x000000b6000e7202 */ /* 0x008fe20000000f00 */
[----:B------:R-:W-:Y:S01]  /*2dc0*/  FMUL.FTZ R47, R47, UR13 ;  /* 0x0000000d2f2f7c20 */ /* 0x000fe20008410000 */
[----:B------:R-:W-:Y:S01]  /*2dd0*/  @!P0 FSEL R14, R182, -INF , !P5 ;  /* 0xff800000b60e8808 */ /* 0x000fe20006800000 */
[--C-:B--2---:R-:W-:Y:S01]  /*2de0*/  FFMA.FTZ R5, R15, UR12, -R2.reuse ;  /* 0x0000000c0f057c23 */ /* 0x104fe20008010802 */
[----:B------:R-:W-:Y:S03]  /*2df0*/  @!P0 IADD3 R15, PT, PT, R0, 0x18, RZ ;  /* 0x00000018000f8810 */ /* 0x000fe60007ffe0ff */
[----:B------:R-:W1:Y:S01]  /*2e00*/  MUFU.TANH R171, R40 ;  /* 0x0000002800ab7308 */ /* 0x000e620000002400 */
[----:B------:R-:W-:Y:S01]  /*2e10*/  IADD3 R134, PT, PT, R129, 0x12040, RZ ;  /* 0x0001204081867810 */ /* 0x000fe20007ffe0ff */
[--C-:B------:R-:W-:Y:S01]  /*2e20*/  FFMA.FTZ R14, R14, UR12, -R3.reuse ;  /* 0x0000000c0e0e7c23 */ /* 0x100fe20008010803 */
[C---:B------:R-:W-:Y:S02]  /*2e30*/  @!P0 ISETP.GE.AND P3, PT, R15.reuse, R8, PT ;  /* 0x000000080f00820c */ /* 0x040fe40003f66270 */
[C---:B------:R-:W-:Y:S02]  /*2e40*/  @!P0 ISETP.GE.AND P2, PT, R15.reuse, R11, PT ;  /* 0x0000000b0f00820c */ /* 0x040fe40003f46270 */
[----:B------:R-:W-:Y:S03]  /*2e50*/  @!P0 ISETP.GE.AND P6, PT, R15, R13, PT ;  /* 0x0000000d0f00820c */ /* 0x000fe60003fc6270 */
[----:B------:R2:W-:Y:S01]  /*2e60*/  MUFU.EX2 R215, R14 ;  /* 0x0000000e00d77308 */ /* 0x0005e20000000800 */
[----:B------:R-:W-:Y:S02]  /*2e70*/  @!P0 FSEL R16, R177, -INF , !P2 ;  /* 0xff800000b1108808 */ /* 0x000fe40005000000 */
[----:B------:R-:W-:Y:S07]  /*2e80*/  @!P0 FSEL R18, R198, -INF , !P3 ;  /* 0xff800000c6128808 */ /* 0x000fee0005800000 */
[----:B------:R3:W-:Y:S01]  /*2e90*/  MUFU.EX2 R224, R5 ;  /* 0x0000000500e07308 */ /* 0x0007e20000000800 */
[----:B------:R-:W-:Y:S01]  /*2ea0*/  @!P0 ISETP.GE.AND P3, PT, R15, R12, PT ;  /* 0x0000000c0f00820c */ /* 0x000fe20003f66270 */
[----:B------:R-:W-:Y:S01]  /*2eb0*/  FFMA.FTZ R20, R16, UR12, -R3 ;  /* 0x0000000c10147c23 */ /* 0x000fe20008010803 */
[----:B------:R-:W-:Y:S07]  /*2ec0*/  IMAD.MOV.U32 R15, RZ, RZ, R245 ;  /* 0x000000ffff0f7224 */ /* 0x000fee00078e00f5 */
[----:B------:R-:W4:Y:S01]  /*2ed0*/  MUFU.TANH R162, R44 ;  /* 0x0000002c00a27308 */ /* 0x000f220000002400 */
[----:B--2---:R-:W-:Y:S09]  /*2ee0*/  @!P0 IADD3 R14, PT, PT, R0, 0x19, RZ ;  /* 0x00000019000e8810 */ /* 0x004ff20007ffe0ff */
[----:B------:R1:W-:Y:S01]  /*2ef0*/  MUFU.EX2 R208, R20 ;  /* 0x0000001400d07308 */ /* 0x0003e20000000800 */
[C---:B------:R-:W-:Y:S01]  /*2f00*/  @!P0 ISETP.GE.AND P5, PT, R14.reuse, R11, PT ;  /* 0x0000000b0e00820c */ /* 0x040fe20003fa6270 */
[----:B---3--:R-:W2:Y:S08]  /*2f10*/  LDSM.16.M88.4 R4, [R117+0x6c00] ;  /* 0x006c00007504783b */ /* 0x008eb00000000200 */
[----:B------:R-:W-:Y:S01]  /*2f20*/  MUFU.TANH R170, R41 ;  /* 0x0000002900aa7308 */ /* 0x000fe20000002400 */
[----:B------:R-:W-:Y:S02]  /*2f30*/  @!P0 ISETP.GE.AND P2, PT, R14, R8, PT ;  /* 0x000000080e00820c */ /* 0x000fe40003f46270 */
[----:B------:R-:W-:Y:S02]  /*2f40*/  @!P0 FSEL R17, R176, -INF , !P5 ;  /* 0xff800000b0118808 */ /* 0x000fe40006800000 */
[----:B------:R-:W-:Y:S02]  /*2f50*/  @!P0 FSEL R19, R197, -INF , !P2 ;  /* 0xff800000c5138808 */ /* 0x000fe40005000000 */
[----:B------:R-:W-:Y:S03]  /*2f60*/  @!P0 ISETP.GE.AND P2, PT, R14, R12, PT ;  /* 0x0000000c0e00820c */ /* 0x000fe60003f46270 */
[----:B------:R-:W3:Y:S01]  /*2f70*/  MUFU.TANH R158, R45 ;  /* 0x0000002d009e7308 */ /* 0x000ee20000002400 */
[----:B------:R-:W-:Y:S01]  /*2f80*/  FFMA.FTZ R16, R17, UR12, -R3 ;  /* 0x0000000c11107c23 */ /* 0x000fe20008010803 */
[----:B------:R-:W-:Y:S01]  /*2f90*/  FFMA.FTZ R17, R18, UR12, -R2 ;  /* 0x0000000c12117c23 */ /* 0x000fe20008010802 */
[----:B------:R-:W-:Y:S02]  /*2fa0*/  @!P0 ISETP.GE.AND P5, PT, R14, R13, PT ;  /* 0x0000000d0e00820c */ /* 0x000fe40003fa6270 */
[----:B------:R-:W-:Y:S02]  /*2fb0*/  MOV R14, R246 ;  /* 0x000000f6000e7202 */ /* 0x000fe40000000f00 */
[----:B------:R-:W-:Y:S03]  /*2fc0*/  @!P0 FSEL R15, R245, -INF , !P5 ;  /* 0xff800000f50f8808 */ /* 0x000fe60006800000 */
[----:B------:R2:W-:Y:S01]  /*2fd0*/  MUFU.EX2 R220, R17 ;  /* 0x0000001100dc7308 */ /* 0x0005e20000000800 */
[----:B------:R-:W-:Y:S02]  /*2fe0*/  @!P0 FSEL R14, R246, -INF , !P6 ;  /* 0xff800000f60e8808 */ /* 0x000fe40007000000 */
[----:B-1----:R-:W-:Y:S07]  /*2ff0*/  MOV R20, R171 ;  /* 0x000000ab00147202 */ /* 0x002fee0000000f00 */
[----:B------:R1:W-:Y:S01]  /*3000*/  MUFU.EX2 R207, R16 ;  /* 0x0000001000cf7308 */ /* 0x0003e20000000800 */
[----:B------:R-:W-:Y:S01]  /*3010*/  MOV R18, R155 ;  /* 0x0000009b00127202 */ /* 0x000fe20000000f00 */
[----:B------:R-:W-:Y:S01]  /*3020*/  FFMA.FTZ R15, R15, UR12, -R10 ;  /* 0x0000000c0f0f7c23 */ /* 0x000fe2000801080a */
[----:B------:R-:W-:Y:S07]  /*3030*/  @!P0 FSEL R18, R155, -INF , !P3 ;  /* 0xff8000009b128808 */ /* 0x000fee0005800000 */
[----:B------:R-:W1:Y:S01]  /*3040*/  MUFU.TANH R185, R42 ;  /* 0x0000002a00b97308 */ /* 0x000e620000002400 */
[----:B----4-:R-:W-:Y:S02]  /*3050*/  MOV R30, R162 ;  /* 0x000000a2001e7202 */ /* 0x010fe40000000f00 */
[----:B---3--:R-:W-:Y:S01]  /*3060*/  MOV R29, R158 ;  /* 0x0000009e001d7202 */ /* 0x008fe20000000f00 */
[--C-:B------:R-:W-:Y:S01]  /*3070*/  FFMA.FTZ R18, R18, UR12, -R9.reuse ;  /* 0x0000000c12127c23 */ /* 0x100fe20008010809 */
[----:B--2---:R-:W-:Y:S05]  /*3080*/  MOV R17, UR15 ;  /* 0x0000000f00117c02 */ /* 0x004fea0008000f00 */
[----:B------:R2:W-:Y:S01]  /*3090*/  MUFU.EX2 R72, R15 ;  /* 0x0000000f00487308 */ /* 0x0005e20000000800 */
[----:B-1----:R-:W-:Y:S01]  /*30a0*/  FFMA.FTZ R16, R19, UR12, -R2 ;  /* 0x0000000c13107c23 */ /* 0x002fe20008010802 */
[----:B------:R-:W-:Y:S08]  /*30b0*/  FFMA.FTZ R19, R14, UR12, -R10 ;  /* 0x0000000c0e137c23 */ /* 0x000ff0000801080a */
[----:B------:R-:W-:Y:S01]  /*30c0*/  MUFU.EX2 R175, R18 ;  /* 0x0000001200af7308 */ /* 0x000fe20000000800 */
[----:B------:R-:W-:Y:S01]  /*30d0*/  IMAD.MOV.U32 R14, RZ, RZ, R154 ;  /* 0x000000ffff0e7224 */ /* 0x000fe200078e009a */
[----:B------:R-:W-:Y:S01]  /*30e0*/  @!P0 FSEL R14, R154, -INF , !P2 ;  /* 0xff8000009a0e8808 */ /* 0x000fe20005000000 */
[-C--:B------:R-:W-:Y:S07]  /*30f0*/  HMMA.16816.F32.BF16 R52, R104, R4.reuse, R52 ;  /* 0x000000046834723c */ /* 0x080fee0000041834 */
[----:B------:R1:W-:Y:S01]  /*3100*/  MUFU.EX2 R219, R16 ;  /* 0x0000001000db7308 */ /* 0x0003e20000000800 */
[----:B------:R-:W-:Y:S01]  /*3110*/  MOV R24, R185 ;  /* 0x000000b900187202 */ /* 0x000fe20000000f00 */
[----:B------:R-:W-:Y:S08]  /*3120*/  FFMA.FTZ R14, R14, UR12, -R9 ;  /* 0x0000000c0e0e7c23 */ /* 0x000ff00008010809 */
[----:B------:R-:W-:Y:S01]  /*3130*/  MUFU.TANH R184, R43 ;  /* 0x0000002b00b87308 */ /* 0x000fe20000002400 */
[C---:B--2---:R-:W-:Y:S01]  /*3140*/  @!P0 IADD3 R15, PT, PT, R0.reuse, 0x20, RZ ;  /* 0x00000020000f8810 */ /* 0x044fe20007ffe0ff */
[C---:B------:R-:W-:Y:S04]  /*3150*/  HMMA.16816.F32.BF16 R56, R112.reuse, R4, R56 ;  /* 0x000000047038723c */ /* 0x040fe80000041838 */
[C---:B------:R-:W-:Y:S04]  /*3160*/  @!P0 VIADD R5, R0.reuse, 0x29 ;  /* 0x0000002900058836 */ /* 0x040fe80000000000 */
[----:B------:R2:W3:Y:S01]  /*3170*/  MUFU.EX2 R174, R14 ;  /* 0x0000000e00ae7308 */ /* 0x0004e20000000800 */
[----:B------:R-:W-:Y:S02]  /*3180*/  @!P0 ISETP.GE.AND P3, PT, R15, R13, PT ;  /* 0x0000000d0f00820c */ /* 0x000fe40003f66270 */
[----:B-1----:R-:W-:Y:S07]  /*3190*/  MOV R16, UR30 ;  /* 0x0000001e00107c02 */ /* 0x002fee0008000f00 */
[----:B------:R-:W1:Y:S01]  /*31a0*/  MUFU.TANH R181, R46 ;  /* 0x0000002e00b57308 */ /* 0x000e620000002400 */
[----:B------:R-:W-:Y:S01]  /*31b0*/  MOV R18, R238 ;  /* 0x000000ee00127202 */ /* 0x000fe20000000f00 */
[-C--:B------:R-:W-:Y:S03]  /*31c0*/  HMMA.16816.F32.BF16 R60, R112, R6.reuse, R60 ;  /* 0x00000006703c723c */ /* 0x080fe6000004183c */
[----:B------:R-:W-:Y:S01]  /*31d0*/  LEA R108, P2, R21, R16, 0x2 ;  /* 0x00000010156c7211 */ /* 0x000fe200078410ff */
[----:B------:R-:W-:Y:S01]  /*31e0*/  FMUL.FTZ R53, R53, UR13 ;  /* 0x0000000d35357c20 */ /* 0x000fe20008410000 */
[----:B------:R-:W-:Y:S03]  /*31f0*/  @!P0 ISETP.GE.AND P6, PT, R15, R11, PT ;  /* 0x0000000b0f00820c */ /* 0x000fe60003fc6270 */
[----:B------:R4:W3:Y:S01]  /*3200*/  MUFU.EX2 R73, R19 ;  /* 0x0000001300497308 */ /* 0x0008e20000000800 */
[----:B------:R-:W-:Y:S01]  /*3210*/  LEA.HI.X R109, R21, R17, RZ, 0x2, P2 ;  /* 0x00000011156d7211 */ /* 0x000fe200010f14ff */
[----:B------:R-:W-:Y:S01]  /*3220*/  IMAD.MOV.U32 R17, RZ, RZ, R241 ;  /* 0x000000ffff117224 */ /* 0x000fe200078e00f1 */
[----:B--2---:R-:W-:Y:S07]  /*3230*/  @!P0 IADD3 R14, PT, PT, R0, 0x21, RZ ;  /* 0x00000021000e8810 */ /* 0x004fee0007ffe0ff */
[----:B------:R-:W-:Y:S01]  /*3240*/  MUFU.TANH R180, R47 ;  /* 0x0000002f00b47308 */ /* 0x000fe20000002400 */
[-C--:B------:R-:W-:Y:S01]  /*3250*/  @!P0 ISETP.GE.AND P2, PT, R15, R12.reuse, PT ;  /* 0x0000000c0f00820c */ /* 0x080fe20003f46270 */
[----:B------:R-:W2:Y:S01]  /*3260*/  LDG.E R128, desc[UR26][R108.64] ;  /* 0x0000001a6c807981 */ /* 0x000ea2000c1e1900 */
[----:B------:R-:W-:Y:S01]  /*3270*/  @!P0 ISETP.GE.AND P5, PT, R14, R13, PT ;  /* 0x0000000d0e00820c */ /* 0x000fe20003fa6270 */
[----:B------:R-:W-:Y:S01]  /*3280*/  HMMA.16816.F32.BF16 R64, R104, R6, R64 ;  /* 0x000000066840723c */ /* 0x000fe20000041840 */
[----:B------:R-:W-:Y:S01]  /*3290*/  MOV R104, 0x20 ;  /* 0x0000002000687802 */ /* 0x000fe20000000f00 */
[----:B------:R-:W2:Y:S04]  /*32a0*/  LDG.E R115, desc[UR26][R108.64+0x20] ;  /* 0x0000201a6c737981 */ /* 0x000ea8000c1e1900 */
[----:B------:R-:W-:Y:S01]  /*32b0*/  MUFU.TANH R235, R49 ;  /* 0x0000003100eb7308 */ /* 0x000fe20000002400 */
[----:B------:R-:W-:Y:S01]  /*32c0*/  @!P0 FSEL R18, R238, -INF , !P5 ;  /* 0xff800000ee128808 */ /* 0x000fe20006800000 */
[----:B------:R-:W5:Y:S01]  /*32d0*/  LDG.E R114, desc[UR26][R108.64+0x100] ;  /* 0x0001001a6c727981 */ /* 0x000f62000c1e1900 */
[----:B------:R-:W-:Y:S01]  /*32e0*/  @!P0 ISETP.GE.AND P5, PT, R14, R12, PT ;  /* 0x0000000c0e00820c */ /* 0x000fe20003fa6270 */
[----:B------:R-:W-:Y:S01]  /*32f0*/  FMUL.FTZ R60, R60, UR13 ;  /* 0x0000000d3c3c7c20 */ /* 0x000fe20008410000 */
[----:B------:R-:W-:Y:S01]  /*3300*/  @!P0 FSEL R17, R241, -INF , !P3 ;  /* 0xff800000f1118808 */ /* 0x000fe20005800000 */
[----:B------:R-:W-:Y:S01]  /*3310*/  FFMA.FTZ R18, R18, UR12, -R10 ;  /* 0x0000000c12127c23 */ /* 0x000fe2000801080a */
[-C--:B------:R-:W-:Y:S03]  /*3320*/  @!P0 ISETP.GE.AND P3, PT, R15, R8.reuse, PT ;  /* 0x000000080f00820c */ /* 0x080fe60003f66270 */
[----:B------:R-:W-:Y:S01]  /*3330*/  MUFU.TANH R143, R50 ;  /* 0x00000032008f7308 */ /* 0x000fe20000002400 */
[----:B------:R-:W-:Y:S01]  /*3340*/  IMAD.MOV.U32 R15, RZ, RZ, R150 ;  /* 0x000000ffff0f7224 */ /* 0x000fe200078e0096 */
[----:B------:R-:W-:Y:S01]  /*3350*/  MOV R16, R151 ;  /* 0x0000009700107202 */ /* 0x000fe20000000f00 */
[----:B------:R-:W-:Y:S01]  /*3360*/  FMUL.FTZ R61, R61, UR13 ;  /* 0x0000000d3d3d7c20 */ /* 0x000fe20008410000 */
[----:B------:R-:W-:Y:S01]  /*3370*/  @!P0 FSEL R15, R150, -INF , !P5 ;  /* 0xff800000960f8808 */ /* 0x000fe20006800000 */
[----:B------:R-:W-:Y:S01]  /*3380*/  FMUL.FTZ R62, R62, UR13 ;  /* 0x0000000d3e3e7c20 */ /* 0x000fe20008410000 */
[----:B------:R-:W-:Y:S01]  /*3390*/  @!P0 FSEL R16, R151, -INF , !P2 ;  /* 0xff80000097108808 */ /* 0x000fe20005000000 */
[----:B------:R-:W-:Y:S03]  /*33a0*/  FMUL.FTZ R64, R64, UR13 ;  /* 0x0000000d40407c20 */ /* 0x000fe60008410000 */
[----:B------:R1:W-:Y:S01]  /*33b0*/  MUFU.EX2 R70, R18 ;  /* 0x0000001200467308 */ /* 0x0003e20000000800 */
[----:B------:R-:W-:Y:S01]  /*33c0*/  @!P0 ISETP.GE.AND P5, PT, R14, R8, PT ;  /* 0x000000080e00820c */ /* 0x000fe20003fa6270 */
[----:B------:R-:W-:Y:S01]  /*33d0*/  FMUL.FTZ R54, R54, UR13 ;  /* 0x0000000d36367c20 */ /* 0x000fe20008410000 */
[-C--:B------:R-:W-:Y:S01]  /*33e0*/  @!P0 ISETP.GE.AND P2, PT, R14, R11.reuse, PT ;  /* 0x0000000b0e00820c */ /* 0x080fe20003f46270 */
[----:B------:R-:W-:Y:S01]  /*33f0*/  FFMA.FTZ R14, R17, UR12, -R10 ;  /* 0x0000000c110e7c23 */ /* 0x000fe2000801080a */
[----:B------:R-:W-:Y:S05]  /*3400*/  @!P0 IADD3 R4, PT, PT, R0, 0x28, RZ ;  /* 0x0000002800048810 */ /* 0x000fea0007ffe0ff */
[----:B------:R-:W3:Y:S01]  /*3410*/  MUFU.TANH R233, R53 ;  /* 0x0000003500e97308 */ /* 0x000ee20000002400 */
[----:B------:R-:W-:Y:S01]  /*3420*/  @!P0 FSEL R20, R171, -INF , !P6 ;  /* 0xff800000ab148808 */ /* 0x000fe20007000000 */
[----:B------:R-:W-:Y:S01]  /*3430*/  FFMA.FTZ R16, R16, UR12, -R9 ;  /* 0x0000000c10107c23 */ /* 0x000fe20008010809 */
[-C--:B------:R-:W-:Y:S01]  /*3440*/  @!P0 ISETP.GE.AND P6, PT, R4, R11.reuse, PT ;  /* 0x0000000b0400820c */ /* 0x080fe20003fc6270 */
[----:B------:R-:W-:Y:S01]  /*3450*/  FMUL.FTZ R55, R55, UR13 ;  /* 0x0000000d37377c20 */ /* 0x000fe20008410000 */
[----:B------:R-:W-:Y:S01]  /*3460*/  MOV R17, R170 ;  /* 0x000000aa00117202 */ /* 0x000fe20000000f00 */
[----:B------:R-:W-:Y:S01]  /*3470*/  FMUL.FTZ R52, R52, UR13 ;  /* 0x0000000d34347c20 */ /* 0x000fe20008410000 */
[----:B------:R-:W-:Y:S03]  /*3480*/  @!P0 FSEL R30, R162, -INF , !P6 ;  /* 0xff800000a21e8808 */ /* 0x000fe60007000000 */
[----:B------:R3:W-:Y:S01]  /*3490*/  MUFU.EX2 R71, R14 ;  /* 0x0000000e00477308 */ /* 0x0007e20000000800 */
[----:B------:R-:W-:Y:S01]  /*34a0*/  @!P0 FSEL R17, R170, -INF , !P2 ;  /* 0xff800000aa118808 */ /* 0x000fe20005000000 */
[----:B------:R-:W-:Y:S01]  /*34b0*/  FMUL.FTZ R56, R56, UR13 ;  /* 0x0000000d38387c20 */ /* 0x000fe20008410000 */
[----:B------:R-:W-:Y:S07]  /*34c0*/  @!P0 ISETP.GE.AND P6, PT, R5, R11, PT ;  /* 0x0000000b0500820c */ /* 0x000fee0003fc6270 */
[----:B------:R-:W-:Y:S01]  /*34d0*/  MUFU.TANH R236, R48 ;  /* 0x0000003000ec7308 */ /* 0x000fe20000002400 */
[-C--:B------:R-:W-:Y:S01]  /*34e0*/  @!P0 ISETP.GE.AND P2, PT, R4, R8.reuse, PT ;  /* 0x000000080400820c */ /* 0x080fe20003f46270 */
[----:B------:R-:W-:Y:S01]  /*34f0*/  FMUL.FTZ R57, R57, UR13 ;  /* 0x0000000d39397c20 */ /* 0x000fe20008410000 */
[----:B----4-:R-:W-:Y:S01]  /*3500*/  IADD3 R19, PT, PT, R129, 0x12000, RZ ;  /* 0x0001200081137810 */ /* 0x010fe20007ffe0ff */
[----:B-1----:R-:W-:Y:S01]  /*3510*/  IMAD.MOV.U32 R18, RZ, RZ, R181 ;  /* 0x000000ffff127224 */ /* 0x002fe200078e00b5 */
[----:B------:R-:W-:Y:S01]  /*3520*/  @!P0 FSEL R29, R158, -INF , !P6 ;  /* 0xff8000009e1d8808 */ /* 0x000fe20007000000 */
[----:B------:R-:W-:Y:S01]  /*3530*/  IMAD.MOV.U32 R22, RZ, RZ, R184 ;  /* 0x000000ffff167224 */ /* 0x000fe200078e00b8 */
[----:B------:R-:W-:Y:S03]  /*3540*/  @!P0 FSEL R18, R181, -INF , !P2 ;  /* 0xff800000b5128808 */ /* 0x000fe60005000000 */
[----:B------:R1:W-:Y:S01]  /*3550*/  MUFU.EX2 R166, R16 ;  /* 0x0000001000a67308 */ /* 0x0003e20000000800 */
[----:B------:R-:W-:Y:S01]  /*3560*/  @!P0 ISETP.GE.AND P6, PT, R5, R8, PT ;  /* 0x000000080500820c */ /* 0x000fe20003fc6270 */
[----:B---3--:R-:W-:Y:S01]  /*3570*/  FFMA.FTZ R14, R15, UR12, -R9 ;  /* 0x0000000c0f0e7c23 */ /* 0x008fe20008010809 */
[----:B------:R-:W-:Y:S07]  /*3580*/  @!P0 FSEL R24, R185, -INF , !P3 ;  /* 0xff800000b9188808 */ /* 0x000fee0005800000 */
[----:B------:R-:W3:Y:S01]  /*3590*/  MUFU.TANH R138, R54 ;  /* 0x00000036008a7308 */ /* 0x000ee20000002400 */
[----:B------:R-:W-:Y:S01]  /*35a0*/  @!P0 FSEL R22, R184, -INF , !P5 ;  /* 0xff800000b8168808 */ /* 0x000fe20006800000 */
[----:B------:R-:W-:Y:S01]  /*35b0*/  FMUL.FTZ R58, R58, UR13 ;  /* 0x0000000d3a3a7c20 */ /* 0x000fe20008410000 */
[C---:B------:R-:W-:Y:S01]  /*35c0*/  @!P0 ISETP.GE.AND P5, PT, R4.reuse, R12, PT ;  /* 0x0000000c0400820c */ /* 0x040fe20003fa6270 */
[----:B------:R-:W-:Y:S01]  /*35d0*/  @P4 VIADD R134, R19, 0xffffffc0 ;  /* 0xffffffc013864836 */ /* 0x000fe20000000000 */
[-C--:B------:R-:W-:Y:S01]  /*35e0*/  @!P0 ISETP.GE.AND P3, PT, R4, R13.reuse, PT ;  /* 0x0000000d0400820c */ /* 0x080fe20003f66270 */
[----:B------:R-:W-:Y:S01]  /*35f0*/  IMAD.MOV.U32 R21, RZ, RZ, R233 ;  /* 0x000000ffff157224 */ /* 0x000fe200078e00e9 */
[----:B------:R-:W-:Y:S03]  /*3600*/  @!P0 ISETP.GE.AND P2, PT, R5, R13, PT ;  /* 0x0000000d0500820c */ /* 0x000fe60003f46270 */
[----:B------:R-:W4:Y:S01]  /*3610*/  MUFU.TANH R139, R55 ;  /* 0x00000037008b7308 */ /* 0x000f220000002400 */
[----:B------:R-:W-:Y:S01]  /*3620*/  @!P0 IADD3 R4, PT, PT, R0, 0x31, RZ ;  /* 0x0000003100048810 */ /* 0x000fe20007ffe0ff */
[----:B-1----:R-:W-:Y:S01]  /*3630*/  IMAD.MOV.U32 R16, RZ, RZ, R143 ;  /* 0x000000ffff107224 */ /* 0x002fe200078e008f */
[----:B------:R-:W-:Y:S01]  /*3640*/  MOV R19, R180 ;  /* 0x000000b400137202 */ /* 0x000fe20000000f00 */
[--C-:B------:R-:W-:Y:S01]  /*3650*/  FFMA.FTZ R6, R17, UR12, -R3.reuse ;  /* 0x0000000c11067c23 */ /* 0x100fe20008010803 */
[----:B------:R-:W-:Y:S01]  /*3660*/  @!P0 FSEL R19, R180, -INF , !P6 ;  /* 0xff800000b4138808 */ /* 0x000fe20007000000 */
[----:B------:R-:W-:Y:S01]  /*3670*/  FFMA.FTZ R7, R20, UR12, -R3 ;  /* 0x0000000c14077c23 */ /* 0x000fe20008010803 */
[----:B------:R-:W-:Y:S03]  /*3680*/  MOV R15, R235 ;  /* 0x000000eb000f7202 */ /* 0x000fe60000000f00 */
[----:B------:R-:W1:Y:S01]  /*3690*/  MUFU.TANH R142, R51 ;  /* 0x00000033008e7308 */ /* 0x000e620000002400 */
[-C--:B------:R-:W-:Y:S01]  /*36a0*/  @!P0 ISETP.GE.AND P6, PT, R5, R12.reuse, PT ;  /* 0x0000000c0500820c */ /* 0x080fe20003fc6270 */
[----:B------:R-:W-:Y:S01]  /*36b0*/  @!P0 VIADD R5, R0, 0x30 ;  /* 0x0000003000058836 */ /* 0x000fe20000000000 */
[----:B------:R-:W-:Y:S01]  /*36c0*/  @!P0 FSEL R15, R235, -INF , !P2 ;  /* 0xff800000eb0f8808 */ /* 0x000fe20005000000 */
[----:B------:R-:W-:Y:S01]  /*36d0*/  FMUL.FTZ R59, R59, UR13 ;  /* 0x0000000d3b3b7c20 */ /* 0x000fe20008410000 */
[----:B------:R-:W-:Y:S01]  /*36e0*/  @!P0 ISETP.GE.AND P2, PT, R4, R13, PT ;  /* 0x0000000d0400820c */ /* 0x000fe20003f46270 */
[----:B------:R-:W-:Y:S01]  /*36f0*/  FMUL.FTZ R65, R65, UR13 ;  /* 0x0000000d41417c20 */ /* 0x000fe20008410000 */
[----:B------:R-:W-:Y:S03]  /*3700*/  @!P0 FSEL R16, R143, -INF , !P5 ;  /* 0xff8000008f108808 */ /* 0x000fe60006800000 */
[----:B------:R1:W-:Y:S01]  /*3710*/  MUFU.EX2 R165, R14 ;  /* 0x0000000e00a57308 */ /* 0x0003e20000000800 */
[----:B------:R-:W-:Y:S01]  /*3720*/  @!P0 FSEL R21, R233, -INF , !P2 ;  /* 0xff800000e9158808 */ /* 0x000fe20005000000 */
[----:B------:R-:W-:Y:S01]  /*3730*/  FMUL.FTZ R66, R66, UR13 ;  /* 0x0000000d42427c20 */ /* 0x000fe20008410000 */
[-C--:B------:R-:W-:Y:S07]  /*3740*/  @!P0 ISETP.GE.AND P5, PT, R5, R12.reuse, PT ;  /* 0x0000000c0500820c */ /* 0x080fee0003fa6270 */
[----:B------:R-:W1:Y:S01]  /*3750*/  MUFU.TANH R234, R52 ;  /* 0x0000003400ea7308 */ /* 0x000e620000002400 */
[----:B------:R-:W-:Y:S01]  /*3760*/  @!P0 ISETP.GE.AND P2, PT, R4, R12, PT ;  /* 0x0000000c0400820c */ /* 0x000fe20003f46270 */
[----:B------:R-:W-:Y:S01]  /*3770*/  FMUL.FTZ R67, R67, UR13 ;  /* 0x0000000d43437c20 */ /* 0x000fe20008410000 */
[----:B---3--:R-:W-:Y:S01]  /*3780*/  MOV R23, R138 ;  /* 0x0000008a00177202 */ /* 0x008fe20000000f00 */
[----:B------:R-:W-:Y:S01]  /*3790*/  IMAD.IADD R132, R32, 0x1, R134 ;  /* 0x0000000120847824 */ /* 0x000fe200078e0286 */
[----:B----4-:R-:W-:Y:S01]  /*37a0*/  MOV R27, R139 ;  /* 0x0000008b001b7202 */ /* 0x010fe20000000f00 */
[----:B------:R-:W-:Y:S01]  /*37b0*/  FMUL.FTZ R63, R63, UR13 ;  /* 0x0000000d3f3f7c20 */ /* 0x000fe20008410000 */
[----:B-1----:R-:W-:Y:S03]  /*37c0*/  MOV R17, R142 ;  /* 0x0000008e00117202 */ /* 0x002fe60000000f00 */
[----:B------:R-:W-:Y:S01]  /*37d0*/  MUFU.TANH R153, R56 ;  /* 0x0000003800997308 */ /* 0x000fe20000002400 */
[----:B------:R-:W-:Y:S02]  /*37e0*/  @!P0 FSEL R23, R138, -INF , !P5 ;  /* 0xff8000008a178808 */ /* 0x000fe40006800000 */
[----:B------:R-:W-:Y:S02]  /*37f0*/  MOV R14, R236 ;  /* 0x000000ec000e7202 */ /* 0x000fe40000000f00 */
[----:B------:R-:W-:Y:S02]  /*3800*/  @!P0 FSEL R14, R236, -INF , !P3 ;  /* 0xff800000ec0e8808 */ /* 0x000fe40005800000 */
[----:B------:R-:W-:Y:S03]  /*3810*/  @!P0 ISETP.GE.AND P3, PT, R5, R13, PT ;  /* 0x0000000d0500820c */ /* 0x000fe60003f66270 */
[----:B------:R-:W1:Y:S01]  /*3820*/  MUFU.TANH R152, R57 ;  /* 0x0000003900987308 */ /* 0x000e620000002400 */
[----:B------:R-:W-:Y:S02]  /*3830*/  @!P0 FSEL R27, R139, -INF , !P2 ;  /* 0xff8000008b1b8808 */ /* 0x000fe40005000000 */
[----:B------:R-:W-:Y:S02]  /*3840*/  @!P0 FSEL R17, R142, -INF , !P6 ;  /* 0xff8000008e118808 */ /* 0x000fe40007000000 */
[C---:B------:R-:W-:Y:S02]  /*3850*/  @!P0 ISETP.GE.AND P2, PT, R4.reuse, R8, PT ;  /* 0x000000080400820c */ /* 0x040fe40003f46270 */
[-C--:B------:R-:W-:Y:S03]  /*3860*/  @!P0 ISETP.GE.AND P5, PT, R4, R11.reuse, PT ;  /* 0x0000000b0400820c */ /* 0x080fe60003fa6270 */
[----:B------:R-:W3:Y:S01]  /*3870*/  MUFU.TANH R164, R58 ;  /* 0x0000003a00a47308 */ /* 0x000ee20000002400 */
[C---:B------:R-:W-:Y:S01]  /*3880*/  @!P0 VIADD R4, R0.reuse, 0x38 ;  /* 0x0000003800048836 */ /* 0x040fe20000000000 */
[C---:B------:R-:W-:Y:S02]  /*3890*/  @!P0 ISETP.GE.AND P6, PT, R5.reuse, R11, PT ;  /* 0x0000000b0500820c */ /* 0x040fe40003fc6270 */
[----:B------:R-:W-:Y:S02]  /*38a0*/  @!P0 IADD3 R0, PT, PT, R0, 0x39, RZ ;  /* 0x0000003900008810 */ /* 0x000fe40007ffe0ff */
[----:B------:R-:W-:Y:S04]  /*38b0*/  MOV R20, R234 ;  /* 0x000000ea00147202 */ /* 0x000fe80000000f00 */
[----:B------:R-:W4:Y:S01]  /*38c0*/  MUFU.TANH R149, R60 ;  /* 0x0000003c00957308 */ /* 0x000f220000002400 */
[----:B------:R-:W-:Y:S01]  /*38d0*/  @!P0 FSEL R20, R234, -INF , !P3 ;  /* 0xff800000ea148808 */ /* 0x000fe20005800000 */
[----:B-1----:R-:W-:Y:S01]  /*38e0*/  IMAD.MOV.U32 R26, RZ, RZ, R152 ;  /* 0x000000ffff1a7224 */ /* 0x002fe200078e0098 */
[----:B------:R-:W-:Y:S01]  /*38f0*/  @!P0 ISETP.GE.AND P3, PT, R5, R8, PT ;  /* 0x000000080500820c */ /* 0x000fe20003f66270 */
[--C-:B------:R-:W-:Y:S01]  /*3900*/  FFMA.FTZ R5, R22, UR12, -R2.reuse ;  /* 0x0000000c16057c23 */ /* 0x100fe20008010802 */
[----:B------:R-:W-:Y:S02]  /*3910*/  MOV R25, R153 ;  /* 0x0000009900197202 */ /* 0x000fe40000000f00 */
[----:B------:R-:W-:Y:S03]  /*3920*/  @!P0 FSEL R25, R153, -INF , !P6 ;  /* 0xff80000099198808 */ /* 0x000fe60007000000 */
[----:B------:R-:W1:Y:S01]  /*3930*/  MUFU.TANH R225, R64 ;  /* 0x0000004000e17308 */ /* 0x000e620000002400 */
[----:B------:R-:W-:Y:S02]  /*3940*/  @!P0 FSEL R26, R152, -INF , !P5 ;  /* 0xff800000981a8808 */ /* 0x000fe40006800000 */
[-C--:B------:R-:W-:Y:S02]  /*3950*/  @!P0 ISETP.GE.AND P6, PT, R4, R11.reuse, PT ;  /* 0x0000000b0400820c */ /* 0x080fe40003fc6270 */
[----:B------:R-:W-:Y:S02]  /*3960*/  @!P0 ISETP.GE.AND P5, PT, R0, R11, PT ;  /* 0x0000000b0000820c */ /* 0x000fe40003fa6270 */
[----:B---3--:R-:W-:Y:S03]  /*3970*/  MOV R11, R164 ;  /* 0x000000a4000b7202 */ /* 0x008fe60000000f00 */
[----:B------:R-:W3:Y:S01]  /*3980*/  MUFU.TANH R163, R59 ;  /* 0x0000003b00a37308 */ /* 0x000ee20000002400 */
[----:B------:R-:W-:Y:S01]  /*3990*/  @!P0 FSEL R11, R164, -INF , !P3 ;  /* 0xff800000a40b8808 */ /* 0x000fe20005800000 */
[----:B----4-:R-:W-:Y:S01]  /*39a0*/  IMAD.MOV.U32 R28, RZ, RZ, R149 ;  /* 0x000000ffff1c7224 */ /* 0x010fe200078e0095 */
[C---:B------:R-:W-:Y:S02]  /*39b0*/  @!P0 ISETP.GE.AND P3, PT, R4.reuse, R13, PT ;  /* 0x0000000d0400820c */ /* 0x040fe40003f66270 */
[----:B------:R-:W-:Y:S02]  /*39c0*/  @!P0 FSEL R28, R149, -INF , !P6 ;  /* 0xff800000951c8808 */ /* 0x000fe40007000000 */
[C---:B------:R-:W-:Y:S03]  /*39d0*/  @!P0 ISETP.GE.AND P6, PT, R4.reuse, R12, PT ;  /* 0x0000000c0400820c */ /* 0x040fe60003fc6270 */
[----:B------:R4:W-:Y:S01]  /*39e0*/  MUFU.EX2 R213, R5 ;  /* 0x0000000500d57308 */ /* 0x0009e20000000800 */
[----:B------:R-:W-:Y:S02]  /*39f0*/  IADD3 R130, PT, PT, R33, R134, RZ ;  /* 0x0000008621827210 */ /* 0x000fe40007ffe0ff */
[----:B-1----:R-:W-:Y:S07]  /*3a00*/  MOV R22, R225 ;  /* 0x000000e100167202 */ /* 0x002fee0000000f00 */
[----:B------:R-:W1:Y:S01]  /*3a10*/  MUFU.TANH R148, R61 ;  /* 0x0000003d00947308 */ /* 0x000e620000002400 */
[----:B------:R-:W-:Y:S02]  /*3a20*/  @!P0 FSEL R22, R225, -INF , !P3 ;  /* 0xff800000e1168808 */ /* 0x000fe40005800000 */
[----:B------:R-:W-:Y:S02]  /*3a30*/  @!P0 ISETP.GE.AND P3, PT, R4, R8, PT ;  /* 0x000000080400820c */ /* 0x000fe40003f66270 */
[----:B------:R-:W-:Y:S02]  /*3a40*/  F2FP.BF16.F32.PACK_AB R4, R68, R69 ;  /* 0x000000454404723e */ /* 0x000fe400000010ff */
[----:B------:R-:W-:Y:S03]  /*3a50*/  IADD3 R131, PT, PT, R32, R130, RZ ;  /* 0x0000008220837210 */ /* 0x000fe60007ffe0ff */
[----:B------:R-:W1:Y:S01]  /*3a60*/  MUFU.TANH R226, R65 ;  /* 0x0000004100e27308 */ /* 0x000e620000002400 */
[----:B------:R-:W-:Y:S01]  /*3a70*/  LEA R113, R31, UR4, 0x1 ;  /* 0x000000041f717c11 */ /* 0x000fe2000f8e08ff */
[----:B------:R1:W-:Y:S01]  /*3a80*/  STS [R129+0x12400], R4 ;  /* 0x0124000481007388 */ /* 0x0003e20000000800 */
[----:B----4-:R-:W-:Y:S02]  /*3a90*/  F2FP.BF16.F32.PACK_AB R5, R78, R100 ;  /* 0x000000644e05723e */ /* 0x010fe400000010ff */
[----:B------:R-:W-:Y:S03]  /*3aa0*/  SEL R112, R104, 0xffffffe0, !P1 ;  /* 0xffffffe068707807 */ /* 0x000fe60004800000 */
[----:B------:R4:W-:Y:S02]  /*3ab0*/  STS [R129+0x12000], R5 ;  /* 0x0120000581007388 */ /* 0x0009e40000000800 */
[----:B------:R3:W-:Y:S01]  /*3ac0*/  MUFU.EX2 R186, R6 ;  /* 0x0000000600ba7308 */ /* 0x0007e20000000800 */
[----:B------:R-:W-:Y:S09]  /*3ad0*/  IMAD.IADD R117, R112, 0x1, R113 ;  /* 0x0000000170757824 */ /* 0x000ff200078e0271 */
[----:B------:R4:W-:Y:S10]  /*3ae0*/  MUFU.EX2 R187, R7 ;  /* 0x0000000700bb7308 */ /* 0x0009f40000000800 */
[----:B------:R-:W2:Y:S01]  /*3af0*/  MUFU.TANH R137, R66 ;  /* 0x0000004200897308 */ /* 0x000ea20000002400 */
[--C-:B---3--:R-:W-:Y:S01]  /*3b00*/  FFMA.FTZ R6, R24, UR12, -R2.reuse ;  /* 0x0000000c18067c23 */ /* 0x108fe20008010802 */
[----:B------:R-:W-:Y:S08]  /*3b10*/  MOV R24, R163 ;  /* 0x000000a300187202 */ /* 0x000ff00000000f00 */
[----:B------:R-:W3:Y:S01]  /*3b20*/  MUFU.TANH R157, R62 ;  /* 0x0000003e009d7308 */ /* 0x000ee20000002400 */
[----:B------:R-:W-:Y:S01]  /*3b30*/  @!P0 FSEL R24, R163, -INF , !P2 ;  /* 0xff800000a3188808 */ /* 0x000fe20005000000 */
[--C-:B-1----:R-:W-:Y:S01]  /*3b40*/  FFMA.FTZ R4, R29, UR12, -R3.reuse ;  /* 0x0000000c1d047c23 */ /* 0x102fe20008010803 */
[----:B------:R-:W-:Y:S01]  /*3b50*/  @!P0 ISETP.GE.AND P2, PT, R0, R13, PT ;  /* 0x0000000d0000820c */ /* 0x000fe20003f46270 */
[----:B----4-:R-:W-:Y:S01]  /*3b60*/  FFMA.FTZ R7, R19, UR12, -R2 ;  /* 0x0000000c13077c23 */ /* 0x010fe20008010802 */
[----:B------:R-:W-:Y:S02]  /*3b70*/  MOV R13, R148 ;  /* 0x00000094000d7202 */ /* 0x000fe40000000f00 */
[----:B------:R-:W-:Y:S03]  /*3b80*/  @!P0 FSEL R13, R148, -INF , !P5 ;  /* 0xff800000940d8808 */ /* 0x000fe60006800000 */
[----:B------:R1:W-:Y:S01]  /*3b90*/  MUFU.EX2 R178, R4 ;  /* 0x0000000400b27308 */ /* 0x0003e20000000800 */
[----:B------:R-:W-:Y:S01]  /*3ba0*/  @!P0 ISETP.GE.AND P5, PT, R0, R12, PT ;  /* 0x0000000c0000820c */ /* 0x000fe20003fa6270 */
[----:B------:R-:W-:Y:S01]  /*3bb0*/  IMAD.MOV.U32 R12, RZ, RZ, R226 ;  /* 0x000000ffff0c7224 */ /* 0x000fe200078e00e2 */
[----:B------:R-:W-:Y:S07]  /*3bc0*/  @!P0 FSEL R12, R226, -INF , !P2 ;  /* 0xff800000e20c8808 */ /* 0x000fee0005000000 */
[----:B------:R4:W-:Y:S01]  /*3bd0*/  MUFU.EX2 R214, R6 ;  /* 0x0000000600d67308 */ /* 0x0009e20000000800 */
[----:B------:R-:W-:Y:S01]  /*3be0*/  @!P0 ISETP.GE.AND P2, PT, R0, R8, PT ;  /* 0x000000080000820c */ /* 0x000fe20003f46270 */
[----:B------:R-:W-:Y:S01]  /*3bf0*/  FFMA.FTZ R0, R30, UR12, -R3 ;  /* 0x0000000c1e007c23 */ /* 0x000fe20008010803 */
[----:B------:R-:W-:Y:S07]  /*3c00*/  F2FP.BF16.F32.PACK_AB R5, R76, R77 ;  /* 0x0000004d4c05723e */ /* 0x000fee00000010ff */
[----:B------:R3:W-:Y:S01]  /*3c10*/  MUFU.EX2 R205, R7 ;  /* 0x0000000700cd7308 */ /* 0x0007e20000000800 */
[----:B------:R-:W-:Y:S09]  /*3c20*/  FFMA.FTZ R8, R18, UR12, -R2 ;  /* 0x0000000c12087c23 */ /* 0x000ff20008010802 */
[----:B------:R2:W-:Y:S01]  /*3c30*/  MUFU.EX2 R179, R0 ;  /* 0x0000000000b37308 */ /* 0x0005e20000000800 */
[----:B-1----:R-:W-:Y:S09]  /*3c40*/  F2FP.BF16.F32.PACK_AB R4, R200, R201 ;  /* 0x000000c9c804723e */ /* 0x002ff200000010ff */
[----:B------:R-:W-:Y:S01]  /*3c50*/  MUFU.EX2 R206, R8 ;  /* 0x0000000800ce7308 */ /* 0x000fe20000000800 */
[----:B----4-:R-:W-:Y:S09]  /*3c60*/  F2FP.BF16.F32.PACK_AB R6, R221, R222 ;  /* 0x000000dedd06723e */ /* 0x010ff200000010ff */
[----:B------:R-:W1:Y:S01]  /*3c70*/  MUFU.TANH R136, R67 ;  /* 0x0000004300887308 */ /* 0x000e620000002400 */
[----:B---3--:R-:W-:Y:S02]  /*3c80*/  F2FP.BF16.F32.PACK_AB R7, R231, R232 ;  /* 0x000000e8e707723e */ /* 0x008fe400000010ff */
[----:B--2---:R-:W-:Y:S07]  /*3c90*/  IADD3 R0, PT, PT, R32, R129, RZ ;  /* 0x0000008120007210 */ /* 0x004fee0007ffe0ff */
[----:B------:R-:W2:Y:S01]  /*3ca0*/  MUFU.TANH R156, R63 ;  /* 0x0000003f009c7308 */ /* 0x000ea20000002400 */
[----:B------:R3:W-:Y:S04]  /*3cb0*/  STS [R0+0x12000], R5 ;  /* 0x0120000500007388 */ /* 0x0007e80000000800 */
[----:B------:R4:W-:Y:S04]  /*3cc0*/  STS [R0+0x12400], R4 ;  /* 0x0124000400007388 */ /* 0x0009e80000000800 */
[----:B------:R1:W-:Y:S04]  /*3cd0*/  STS [R129+0x14000], R6 ;  /* 0x0140000681007388 */ /* 0x0003e80000000800 */
[----:B------:R2:W-:Y:S01]  /*3ce0*/  STS [R129+0x14400], R7 ;  /* 0x0144000781007388 */ /* 0x0005e20000000800 */
[----:B---3--:R-:W-:Y:S02]  /*3cf0*/  F2FP.BF16.F32.PACK_AB R5, R227, R230 ;  /* 0x000000e6e305723e */ /* 0x008fe400000010ff */
[----:B----4-:R-:W-:Y:S03]  /*3d00*/  F2FP.BF16.F32.PACK_AB R4, R74, R75 ;  /* 0x0000004b4a04723e */ /* 0x010fe600000010ff */
[----:B------:R3:W-:Y:S01]  /*3d10*/  STS [R0+0x14400], R5 ;  /* 0x0144000500007388 */ /* 0x0007e20000000800 */
[----:B-1----:R-:W-:Y:S01]  /*3d20*/  F2FP.BF16.F32.PACK_AB R6, R217, R218 ;  /* 0x000000dad906723e */ /* 0x002fe200000010ff */
[--C-:B--2---:R-:W-:Y:S04]  /*3d30*/  FFMA.FTZ R7, R15, UR12, -R10.reuse ;  /* 0x0000000c0f077c23 */ /* 0x104fe8000801080a */
[----:B------:R1:W-:Y:S01]  /*3d40*/  STS [R0+0x14000], R6 ;  /* 0x0140000600007388 */ /* 0x0003e20000000800 */
[----:B------:R2:W-:Y:S03]  /*3d50*/  MUFU.EX2 R243, R7 ;  /* 0x0000000700f37308 */ /* 0x0005e60000000800 */
[----:B------:R4:W-:Y:S01]  /*3d60*/  STS [R133+0x12000], R4 ;  /* 0x0120000485007388 */ /* 0x0009e20000000800 */
[----:B---3--:R-:W-:Y:S01]  /*3d70*/  F2FP.BF16.F32.PACK_AB R5, R190, R192 ;  /* 0x000000c0be05723e */ /* 0x008fe200000010ff */
[--C-:B--2---:R-:W-:Y:S04]  /*3d80*/  FFMA.FTZ R7, R20, UR12, -R10.reuse ;  /* 0x0000000c14077c23 */ /* 0x104fe8000801080a */
[----:B------:R2:W-:Y:S01]  /*3d90*/  STS [R133+0x12400], R5 ;  /* 0x0124000585007388 */ /* 0x0005e20000000800 */
[----:B------:R3:W-:Y:S01]  /*3da0*/  MUFU.EX2 R242, R7 ;  /* 0x0000000700f27308 */ /* 0x0007e20000000800 */
[----:B-1----:R-:W-:Y:S01]  /*3db0*/  F2FP.BF16.F32.PACK_AB R0, R174, R175 ;  /* 0x000000afae00723e */ /* 0x002fe200000010ff */
[----:B------:R-:W-:Y:S01]  /*3dc0*/  FFMA.FTZ R6, R14, UR12, -R10 ;  /* 0x0000000c0e067c23 */ /* 0x000fe2000801080a */
[----:B----4-:R-:W-:Y:S03]  /*3dd0*/  F2FP.BF16.F32.PACK_AB R4, R72, R73 ;  /* 0x000000494804723e */ /* 0x010fe600000010ff */
[----:B------:R1:W-:Y:S04]  /*3de0*/  STS [R135+0x12400], R0 ;  /* 0x0124000087007388 */ /* 0x0003e80000000800 */
[----:B------:R4:W1:Y:S01]  /*3df0*/  MUFU.EX2 R244, R6 ;  /* 0x0000000600f47308 */ /* 0x0008620000000800 */
[----:B------:R1:W-:Y:S01]  /*3e00*/  STS [R135+0x12000], R4 ;  /* 0x0120000487007388 */ /* 0x0003e20000000800 */
[--C-:B---3--:R-:W-:Y:S08]  /*3e10*/  FFMA.FTZ R7, R23, UR12, -R9.reuse ;  /* 0x0000000c17077c23 */ /* 0x108ff00008010809 */
[----:B------:R3:W-:Y:S01]  /*3e20*/  MUFU.EX2 R145, R7 ;  /* 0x0000000700917308 */ /* 0x0007e20000000800 */
[----:B----4-:R-:W-:Y:S01]  /*3e30*/  FFMA.FTZ R6, R17, UR12, -R9 ;  /* 0x0000000c11067c23 */ /* 0x010fe20008010809 */
[----:B--2---:R-:W-:Y:S08]  /*3e40*/  F2FP.BF16.F32.PACK_AB R5, R215, R216 ;  /* 0x000000d8d705723e */ /* 0x004ff000000010ff */
[----:B------:R2:W-:Y:S01]  /*3e50*/  MUFU.EX2 R147, R6 ;  /* 0x0000000600937308 */ /* 0x0005e20000000800 */
[----:B------:R4:W-:Y:S01]  /*3e60*/  STS [R133+0x14000], R5 ;  /* 0x0140000585007388 */ /* 0x0009e20000000800 */
[----:B-1----:R-:W-:Y:S01]  /*3e70*/  F2FP.BF16.F32.PACK_AB R0, R207, R208 ;  /* 0x000000d0cf00723e */ /* 0x002fe200000010ff */
[----:B---3--:R-:W-:Y:S01]  /*3e80*/  FFMA.FTZ R7, R28, UR12, -R3 ;  /* 0x0000000c1c077c23 */ /* 0x008fe20008010803 */
[--C-:B------:R-:W-:Y:S06]  /*3e90*/  FFMA.FTZ R4, R16, UR12, -R9.reuse ;  /* 0x0000000c10047c23 */ /* 0x100fec0008010809 */
[----:B------:R-:W-:Y:S01]  /*3ea0*/  MUFU.EX2 R167, R7 ;  /* 0x0000000700a77308 */ /* 0x000fe20000000800 */
[----:B--2---:R-:W-:Y:S09]  /*3eb0*/  FFMA.FTZ R6, R27, UR12, -R9 ;  /* 0x0000000c1b067c23 */ /* 0x004ff20008010809 */
[----:B------:R1:W2:Y:S10]  /*3ec0*/  MUFU.EX2 R146, R4 ;  /* 0x0000000400927308 */ /* 0x0002b40000000800 */
[----:B------:R3:W-:Y:S01]  /*3ed0*/  MUFU.EX2 R144, R6 ;  /* 0x0000000600907308 */ /* 0x0007e20000000800 */
[----:B----4-:R-:W-:Y:S02]  /*3ee0*/  F2FP.BF16.F32.PACK_AB R5, R219, R220 ;  /* 0x000000dcdb05723e */ /* 0x010fe400000010ff */
[----:B-1----:R-:W-:Y:S01]  /*3ef0*/  F2FP.BF16.F32.PACK_AB R4, R223, R224 ;  /* 0x000000e0df04723e */ /* 0x002fe200000010ff */
[----:B---3--:R-:W-:Y:S04]  /*3f00*/  FFMA.FTZ R6, R11, UR12, -R2 ;  /* 0x0000000c0b067c23 */ /* 0x008fe80008010802 */
[----:B------:R1:W-:Y:S02]  /*3f10*/  STS [R133+0x14400], R4 ;  /* 0x0144000485007388 */ /* 0x0003e40000000800 */
[----:B------:R3:W-:Y:S02]  /*3f20*/  MUFU.EX2 R202, R6 ;  /* 0x0000000600ca7308 */ /* 0x0007e40000000800 */
[----:B------:R4:W-:Y:S04]  /*3f30*/  STS [R135+0x14000], R0 ;  /* 0x0140000087007388 */ /* 0x0009e80000000800 */
[----:B------:R2:W-:Y:S01]  /*3f40*/  STS [R135+0x14400], R5 ;  /* 0x0144000587007388 */ /* 0x0005e20000000800 */
[----:B---3--:R-:W-:Y:S01]  /*3f50*/  F2FP.BF16.F32.PACK_AB R6, R243, R244 ;  /* 0x000000f4f306723e */ /* 0x008fe200000010ff */
[----:B-1----:R-:W-:Y:S01]  /*3f60*/  FFMA.FTZ R4, R21, UR12, -R10 ;  /* 0x0000000c15047c23 */ /* 0x002fe2000801080a */
[----:B----4-:R-:W-:Y:S03]  /*3f70*/  F2FP.BF16.F32.PACK_AB R0, R165, R166 ;  /* 0x000000a6a500723e */ /* 0x010fe600000010ff */
[----:B------:R1:W3:Y:S01]  /*3f80*/  MUFU.EX2 R240, R4 ;  /* 0x0000000400f07308 */ /* 0x0002e20000000800 */
[----:B--2---:R-:W-:Y:S01]  /*3f90*/  FFMA.FTZ R5, R24, UR12, -R2 ;  /* 0x0000000c18057c23 */ /* 0x004fe20008010802 */
[----:B------:R2:W-:Y:S08]  /*3fa0*/  STS [R134+0x400], R0 ;  /* 0x0004000086007388 */ /* 0x0005f00000000800 */
[----:B------:R4:W-:Y:S01]  /*3fb0*/  MUFU.EX2 R199, R5 ;  /* 0x0000000500c77308 */ /* 0x0009e20000000800 */
[----:B-1----:R-:W-:Y:S05]  /*3fc0*/  F2FP.BF16.F32.PACK_AB R4, R70, R71 ;  /* 0x000000474604723e */ /* 0x002fea00000010ff */
[----:B------:R1:W-:Y:S01]  /*3fd0*/  STS [R134], R4 ;  /* 0x0000000486007388 */ /* 0x0003e20000000800 */
[--C-:B----4-:R-:W-:Y:S01]  /*3fe0*/  FFMA.FTZ R5, R22, UR12, -R10.reuse ;  /* 0x0000000c16057c23 */ /* 0x110fe2000801080a */
[----:B------:R-:W-:Y:S02]  /*3ff0*/  FFMA.FTZ R10, R12, UR12, -R10 ;  /* 0x0000000c0c0a7c23 */ /* 0x000fe4000801080a */
[----:B------:R-:W-:Y:S01]  /*4000*/  STS [R132], R6 ;  /* 0x0000000684007388 */ /* 0x000fe20000000800 */
[----:B------:R4:W-:Y:S01]  /*4010*/  MUFU.EX2 R237, R5 ;  /* 0x0000000500ed7308 */ /* 0x0009e20000000800 */
[--C-:B--2---:R-:W-:Y:S09]  /*4020*/  FFMA.FTZ R0, R26, UR12, -R3.reuse ;  /* 0x0000000c1a007c23 */ /* 0x104ff20008010803 */
[----:B------:R-:W2:Y:S10]  /*4030*/  MUFU.EX2 R239, R10 ;  /* 0x0000000a00ef7308 */ /* 0x000eb40000000800 */
[----:B------:R3:W-:Y:S01]  /*4040*/  MUFU.EX2 R172, R0 ;  /* 0x0000000000ac7308 */ /* 0x0007e20000000800 */
[----:B----4-:R-:W-:Y:S01]  /*4050*/  F2FP.BF16.F32.PACK_AB R5, R147, R146 ;  /* 0x000000929305723e */ /* 0x010fe200000010ff */
[--C-:B-1----:R-:W-:Y:S04]  /*4060*/  FFMA.FTZ R4, R25, UR12, -R3.reuse ;  /* 0x0000000c19047c23 */ /* 0x102fe80008010803 */
[----:B------:R1:W-:Y:S01]  /*4070*/  STS [R132+0x400], R5 ;  /* 0x0004000584007388 */ /* 0x0003e20000000800 */
[----:B------:R-:W-:Y:S01]  /*4080*/  FFMA.FTZ R3, R13, UR12, -R3 ;  /* 0x0000000c0d037c23 */ /* 0x000fe20008010803 */
[----:B---3--:R-:W-:Y:S02]  /*4090*/  MOV R0, R137 ;  /* 0x0000008900007202 */ /* 0x008fe40000000f00 */
[----:B------:R3:W4:Y:S01]  /*40a0*/  MUFU.EX2 R173, R4 ;  /* 0x0000000400ad7308 */ /* 0x0007220000000800 */
[----:B------:R-:W-:Y:S09]  /*40b0*/  @!P0 FSEL R0, R137, -INF , !P6 ;  /* 0xff80000089008808 */ /* 0x000ff20007000000 */
[----:B------:R2:W-:Y:S01]  /*40c0*/  MUFU.EX2 R159, R3 ;  /* 0x00000003009f7308 */ /* 0x0005e20000000800 */
[--C-:B------:R-:W-:Y:S01]  /*40d0*/  FFMA.FTZ R8, R0, UR12, -R9.reuse ;  /* 0x0000000c00087c23 */ /* 0x100fe20008010809 */
[----:B------:R-:W-:Y:S02]  /*40e0*/  MOV R0, R157 ;  /* 0x0000009d00007202 */ /* 0x000fe40000000f00 */
[----:B------:R-:W-:Y:S06]  /*40f0*/  @!P0 FSEL R0, R157, -INF , !P3 ;  /* 0xff8000009d008808 */ /* 0x000fec0005800000 */
[----:B------:R-:W-:Y:S01]  /*4100*/  MUFU.EX2 R141, R8 ;  /* 0x00000008008d7308 */ /* 0x000fe20000000800 */
[----:B------:R-:W-:Y:S01]  /*4110*/  FFMA.FTZ R7, R0, UR12, -R2 ;  /* 0x0000000c00077c23 */ /* 0x000fe20008010802 */
[----:B------:R-:W-:Y:S01]  /*4120*/  F2FP.BF16.F32.PACK_AB R0, R186, R187 ;  /* 0x000000bbba00723e */ /* 0x000fe200000010ff */
[----:B---3--:R-:W-:Y:S01]  /*4130*/  IMAD.MOV.U32 R4, RZ, RZ, R136 ;  /* 0x000000ffff047224 */ /* 0x008fe200078e0088 */
[----:B------:R-:W-:Y:S06]  /*4140*/  @!P0 FSEL R4, R136, -INF , !P5 ;  /* 0xff80000088048808 */ /* 0x000fec0006800000 */
[----:B------:R-:W-:Y:S01]  /*4150*/  MUFU.EX2 R193, R7 ;  /* 0x0000000700c17308 */ /* 0x000fe20000000800 */
[----:B--2---:R-:W-:Y:S01]  /*4160*/  F2FP.BF16.F32.PACK_AB R3, R178, R179 ;  /* 0x000000b3b203723e */ /* 0x004fe200000010ff */
[----:B------:R2:W-:Y:S01]  /*4170*/  STS [R134+0x2000], R0 ;  /* 0x0020000086007388 */ /* 0x0005e20000000800 */
[----:B-1----:R-:W-:Y:S01]  /*4180*/  F2FP.BF16.F32.PACK_AB R5, R240, R242 ;  /* 0x000000f2f005723e */ /* 0x002fe200000010ff */
[----:B------:R-:W-:Y:S01]  /*4190*/  FFMA.FTZ R9, R4, UR12, -R9 ;  /* 0x0000000c04097c23 */ /* 0x000fe20008010809 */
[----:B------:R-:W-:Y:S02]  /*41a0*/  MOV R4, R156 ;  /* 0x0000009c00047202 */ /* 0x000fe40000000f00 */
[----:B------:R-:W-:Y:S03]  /*41b0*/  @!P0 FSEL R4, R156, -INF , !P2 ;  /* 0xff8000009c048808 */ /* 0x000fe60005000000 */
[----:B------:R-:W1:Y:S02]  /*41c0*/  MUFU.EX2 R140, R9 ;  /* 0x00000009008c7308 */ /* 0x000e640000000800 */
[----:B------:R-:W-:Y:S01]  /*41d0*/  FFMA.FTZ R2, R4, UR12, -R2 ;  /* 0x0000000c04027c23 */ /* 0x000fe20008010802 */
[----:B------:R-:W-:Y:S07]  /*41e0*/  F2FP.BF16.F32.PACK_AB R4, R213, R214 ;  /* 0x000000d6d504723e */ /* 0x000fee00000010ff */
[----:B------:R3:W1:Y:S01]  /*41f0*/  MUFU.EX2 R188, R2 ;  /* 0x0000000200bc7308 */ /* 0x0006620000000800 */
[----:B------:R4:W-:Y:S04]  /*4200*/  STS [R134+0x2400], R4 ;  /* 0x0024000486007388 */ /* 0x0009e80000000800 */
[----:B------:R1:W-:Y:S01]  /*4210*/  STS [R132+0x2000], R3 ;  /* 0x0020000384007388 */ /* 0x0003e20000000800 */
[----:B--2---:R-:W-:Y:S02]  /*4220*/  F2FP.BF16.F32.PACK_AB R0, R205, R206 ;  /* 0x000000cecd00723e */ /* 0x004fe400000010ff */
[----:B---3--:R-:W-:Y:S03]  /*4230*/  F2FP.BF16.F32.PACK_AB R2, R239, R237 ;  /* 0x000000edef02723e */ /* 0x008fe600000010ff */
[----:B------:R2:W-:Y:S04]  /*4240*/  STS [R132+0x2400], R0 ;  /* 0x0024000084007388 */ /* 0x0005e80000000800 */
[----:B------:R-:W-:Y:S01]  /*4250*/  STS [R130], R5 ;  /* 0x0000000582007388 */ /* 0x000fe20000000800 */
[----:B----4-:R-:W-:Y:S02]  /*4260*/  F2FP.BF16.F32.PACK_AB R4, R144, R145 ;  /* 0x000000919004723e */ /* 0x010fe400000010ff */
[----:B-1----:R-:W-:Y:S03]  /*4270*/  F2FP.BF16.F32.PACK_AB R3, R172, R173 ;  /* 0x000000adac03723e */ /* 0x002fe600000010ff */
[----:B------:R1:W-:Y:S04]  /*4280*/  STS [R130+0x400], R4 ;  /* 0x0004000482007388 */ /* 0x0003e80000000800 */
[----:B------:R3:W-:Y:S01]  /*4290*/  STS [R131], R2 ;  /* 0x0000000283007388 */ /* 0x0007e20000000800 */
[----:B--2---:R-:W-:Y:S05]  /*42a0*/  F2FP.BF16.F32.PACK_AB R0, R140, R141 ;  /* 0x0000008d8c00723e */ /* 0x004fea00000010ff */
[----:B------:R2:W-:Y:S04]  /*42b0*/  STS [R131+0x400], R0 ;  /* 0x0004000083007388 */ /* 0x0005e80000000800 */
[----:B------:R4:W-:Y:S01]  /*42c0*/  STS [R130+0x2000], R3 ;  /* 0x0020000382007388 */ /* 0x0009e20000000800 */
[----:B-1----:R-:W-:Y:S02]  /*42d0*/  F2FP.BF16.F32.PACK_AB R4, R199, R202 ;  /* 0x000000cac704723e */ /* 0x002fe400000010ff */
[----:B---3--:R-:W-:Y:S03]  /*42e0*/  F2FP.BF16.F32.PACK_AB R2, R188, R193 ;  /* 0x000000c1bc02723e */ /* 0x008fe600000010ff */
[----:B------:R-:W-:Y:S04]  /*42f0*/  STS [R130+0x2400], R4 ;  /* 0x0024000482007388 */ /* 0x000fe80000000800 */
[----:B------:R1:W-:Y:S01]  /*4300*/  STS [R131+0x2400], R2 ;  /* 0x0024000283007388 */ /* 0x0003e20000000800 */
[----:B--2---:R-:W-:Y:S02]  /*4310*/  LEA R0, R120, UR4, 0x1 ;  /* 0x0000000478007c11 */ /* 0x004fe4000f8e08ff */
[----:B----4-:R-:W-:Y:S05]  /*4320*/  F2FP.BF16.F32.PACK_AB R3, R159, R167 ;  /* 0x000000a79f03723e */ /* 0x010fea00000010ff */
[----:B------:R-:W-:Y:S04]  /*4330*/  STS [R131+0x2000], R3 ;  /* 0x0020000383007388 */ /* 0x000fe80000000800 */
[----:B------:R-:W-:Y:S01]  /*4340*/  LDSM.16.M88.4 R64, [R0+0x4000] ;  /* 0x004000000040783b */ /* 0x000fe20000000200 */
[----:B-1----:R-:W-:Y:S07]  /*4350*/  IMAD.MOV.U32 R2, RZ, RZ, R100 ;  /* 0x000000ffff027224 */ /* 0x002fee00078e0064 */
[----:B------:R-:W1:Y:S08]  /*4360*/  LDSM.16.M88.4 R16, [R113+0x8000] ;  /* 0x008000007110783b */ /* 0x000e700000000200 */
[----:B------:R2:W3:Y:S08]  /*4370*/  LDSM.16.M88.4 R60, [R0+0x5000] ;  /* 0x00500000003c783b */ /* 0x0004f00000000200 */
[----:B------:R-:W4:Y:S08]  /*4380*/  LDSM.16.M88.4 R32, [R113+0x8400] ;  /* 0x008400007120783b */ /* 0x000f300000000200 */
[----:B------:R-:W4:Y:S01]  /*4390*/  LDSM.16.M88.4 R48, [R113+0x8800] ;  /* 0x008800007130783b */ /* 0x000f220000000200 */
[----:B--2---:R-:W-:Y:S07]  /*43a0*/  IADD3 R0, PT, PT, R0, R112, RZ ;  /* 0x0000007000007210 */ /* 0x004fee0007ffe0ff */
[----:B------:R-:W2:Y:S01]  /*43b0*/  LDSM.16.M88.4 R100, [R113+0x8c00] ;  /* 0x008c00007164783b */ /* 0x000ea20000000200 */
[-C--:B-1----:R-:W-:Y:S07]  /*43c0*/  HMMA.16816.F32.BF16 R4, R64, R16.reuse, RZ ;  /* 0x000000104004723c */ /* 0x082fee00000418ff */
[----:B------:R-:W-:Y:S01]  /*43d0*/  LDSM.16.M88.4 R104, [R117+0x8000] ;  /* 0x008000007568783b */ /* 0x000fe20000000200 */
[C---:B---3--:R-:W-:Y:S07]  /*43e0*/  HMMA.16816.F32.BF16 R8, R60.reuse, R16, RZ ;  /* 0x000000103c08723c */ /* 0x048fee00000418ff */
[----:B------:R1:W5:Y:S01]  /*43f0*/  LDG.E R3, desc[UR26][R108.64+0x120] ;  /* 0x0001201a6c037981 */ /* 0x000362000c1e1900 */
[-C--:B------:R-:W-:Y:S08]  /*4400*/  HMMA.16816.F32.BF16 R12, R60, R18.reuse, RZ ;  /* 0x000000123c0c723c */ /* 0x080ff000000418ff */
[C---:B------:R-:W-:Y:S08]  /*4410*/  HMMA.16816.F32.BF16 R16, R64.reuse, R18, RZ ;  /* 0x000000124010723c */ /* 0x040ff000000418ff */
[-C--:B----4-:R-:W-:Y:S01]  /*4420*/  HMMA.16816.F32.BF16 R20, R64, R32.reuse, RZ ;  /* 0x000000204014723c */ /* 0x090fe200000418ff */
[----:B-1----:R-:W-:Y:S07]  /*4430*/  LDSM.16.M88.4 R108, [R0+0x5000] ;  /* 0x00500000006c783b */ /* 0x002fee0000000200 */
[C---:B------:R-:W-:Y:S08]  /*4440*/  HMMA.16816.F32.BF16 R24, R60.reuse, R32, RZ ;  /* 0x000000203c18723c */ /* 0x040ff000000418ff */
[-C--:B------:R-:W-:Y:S08]  /*4450*/  HMMA.16816.F32.BF16 R28, R60, R34.reuse, RZ ;  /* 0x000000223c1c723c */ /* 0x080ff000000418ff */
[C---:B------:R-:W-:Y:S08]  /*4460*/  HMMA.16816.F32.BF16 R32, R64.reuse, R34, RZ ;  /* 0x000000224020723c */ /* 0x040ff000000418ff */
[-C--:B------:R-:W-:Y:S08]  /*4470*/  HMMA.16816.F32.BF16 R36, R64, R48.reuse, RZ ;  /* 0x000000304024723c */ /* 0x080ff000000418ff */
[C---:B------:R-:W-:Y:S08]  /*4480*/  HMMA.16816.F32.BF16 R40, R60.reuse, R48, RZ ;  /* 0x000000303c28723c */ /* 0x040ff000000418ff */
[-C--:B------:R-:W-:Y:S08]  /*4490*/  HMMA.16816.F32.BF16 R44, R60, R50.reuse, RZ ;  /* 0x000000323c2c723c */ /* 0x080ff000000418ff */
[C---:B------:R-:W-:Y:S08]  /*44a0*/  HMMA.16816.F32.BF16 R48, R64.reuse, R50, RZ ;  /* 0x000000324030723c */ /* 0x040ff000000418ff */
[-C--:B--2---:R-:W-:Y:S08]  /*44b0*/  HMMA.16816.F32.BF16 R52, R64, R100.reuse, RZ ;  /* 0x000000644034723c */ /* 0x084ff000000418ff */
[C---:B------:R-:W-:Y:S08]  /*44c0*/  HMMA.16816.F32.BF16 R56, R60.reuse, R100, RZ ;  /* 0x000000643c38723c */ /* 0x040ff000000418ff */
[-C--:B------:R-:W-:Y:S08]  /*44d0*/  HMMA.16816.F32.BF16 R60, R60, R102.reuse, RZ ;  /* 0x000000663c3c723c */ /* 0x080ff000000418ff */
[----:B------:R-:W-:Y:S01]  /*44e0*/  HMMA.16816.F32.BF16 R64, R64, R102, RZ ;  /* 0x000000664040723c */ /* 0x000fe200000418ff */
[----:B------:R1:W2:Y:S02]  /*44f0*/  LDSM.16.M88.4 R100, [R0+0x4000] ;  /* 0x004000000064783b */ /* 0x0002a40000000200 */
[----:B-1----:R-:W-:Y:S02]  /*4500*/  MOV R0, R2 ;  /* 0x0000000200007202 */ /* 0x002fe40000000f00 */
[----:B------:R-:W-:Y:S04]  /*4510*/  LOP3.LUT R2, R124, 0x30, R122, 0xf8, !PT ;  /* 0x000000307c027812 */ /* 0x000fe800078ef87a */
[----:B------:R-:W-:Y:S01]  /*4520*/  LOP3.LUT R2, R2, 0x1c0, R125, 0xf8, !PT ;  /* 0x000001c002027812 */ /* 0x000fe200078ef87d */
[-C--:B--2---:R-:W-:Y:S08]  /*4530*/  HMMA.16816.F32.BF16 R4, R100, R104.reuse, R4 ;  /* 0x000000686404723c */ /* 0x084ff00000041804 */
[C---:B------:R-:W-:Y:S08]  /*4540*/  HMMA.16816.F32.BF16 R8, R108.reuse, R104, R8 ;  /* 0x000000686c08723c */ /* 0x040ff00000041808 */
[-C--:B------:R-:W-:Y:S03]  /*4550*/  HMMA.16816.F32.BF16 R12, R108, R106.reuse, R12 ;  /* 0x0000006a6c0c723c */ /* 0x080fe6000004180c */
[C---:B------:R-:W-:Y:S01]  /*4560*/  FADD.FTZ R6, -R115.reuse, R6 ;  /* 0x0000000673067221 */ /* 0x040fe20000010100 */
[----:B------:R-:W-:Y:S01]  /*4570*/  FADD.FTZ R7, -R115, R7 ;  /* 0x0000000773077221 */ /* 0x000fe20000010100 */
[----:B------:R-:W-:Y:S02]  /*4580*/  FADD.FTZ R4, -R128, R4 ;  /* 0x0000000480047221 */ /* 0x000fe40000010100 */
[----:B------:R-:W-:Y:S01]  /*4590*/  FMUL.FTZ R6, R69, R6 ;  /* 0x0000000645067220 */ /* 0x000fe20000410000 */
[C---:B------:R-:W-:Y:S01]  /*45a0*/  HMMA.16816.F32.BF16 R16, R100.reuse, R106, R16 ;  /* 0x0000006a6410723c */ /* 0x040fe20000041810 */
[----:B------:R-:W1:Y:S03]  /*45b0*/  LDSM.16.M88.4 R104, [R117+0x8400] ;  /* 0x008400007568783b */ /* 0x000e660000000200 */
[----:B------:R-:W-:Y:S11]  /*45c0*/  FMUL.FTZ R7, R68, R7 ;  /* 0x0000000744077220 */ /* 0x000ff60000410000 */
[----:B------:R-:W-:Y:S04]  /*45d0*/  @!UPT UIADD3 URZ, UPT, UPT, URZ, URZ, URZ ;  /* 0x000000fffffff290 */ /* 0x000fe8000fffe0ff */
[C---:B------:R-:W-:Y:S01]  /*45e0*/  FADD.FTZ R16, -R128.reuse, R16 ;  /* 0x0000001080107221 */ /* 0x040fe20000010100 */
[C---:B------:R-:W-:Y:S03]  /*45f0*/  FADD.FTZ R17, -R128.reuse, R17 ;  /* 0x0000001180117221 */ /* 0x040fe60000010100 */
[----:B------:R-:W-:Y:S01]  /*4600*/  FMUL.FTZ R16, R77, R16 ;  /* 0x000000104d107220 */ /* 0x000fe20000410000 */
[-C--:B-1----:R-:W-:Y:S08]  /*4610*/  HMMA.16816.F32.BF16 R20, R100, R104.reuse, R20 ;  /* 0x000000686414723c */ /* 0x082ff00000041814 */
[C---:B------:R-:W-:Y:S08]  /*4620*/  HMMA.16816.F32.BF16 R24, R108.reuse, R104, R24 ;  /* 0x000000686c18723c */ /* 0x040ff00000041818 */
[-C--:B------:R-:W-:Y:S08]  /*4630*/  HMMA.16816.F32.BF16 R28, R108, R106.reuse, R28 ;  /* 0x0000006a6c1c723c */ /* 0x080ff0000004181c */
[C---:B------:R-:W-:Y:S01]  /*4640*/  HMMA.16816.F32.BF16 R32, R100.reuse, R106, R32 ;  /* 0x0000006a6420723c */ /* 0x040fe20000041820 */
[----:B------:R-:W1:Y:S11]  /*4650*/  LDSM.16.M88.4 R104, [R117+0x8800] ;  /* 0x008800007568783b */ /* 0x000e760000000200 */
[----:B------:R-:W-:Y:S07]  /*4660*/  @!UPT UIADD3 URZ, UPT, UPT, URZ, URZ, URZ ;  /* 0x000000fffffff290 */ /* 0x000fee000fffe0ff */
[C---:B------:R-:W-:Y:S01]  /*4670*/  FADD.FTZ R32, -R128.reuse, R32 ;  /* 0x0000002080207221 */ /* 0x040fe20000010100 */
[-C--:B-1----:R-:W-:Y:S08]  /*4680*/  HMMA.16816.F32.BF16 R36, R100, R104.reuse, R36 ;  /* 0x000000686424723c */ /* 0x082ff00000041824 */
[C---:B------:R-:W-:Y:S08]  /*4690*/  HMMA.16816.F32.BF16 R40, R108.reuse, R104, R40 ;  /* 0x000000686c28723c */ /* 0x040ff00000041828 */
[-C--:B------:R-:W-:Y:S08]  /*46a0*/  HMMA.16816.F32.BF16 R44, R108, R106.reuse, R44 ;  /* 0x0000006a6c2c723c */ /* 0x080ff0000004182c */
[C---:B------:R-:W-:Y:S01]  /*46b0*/  HMMA.16816.F32.BF16 R48, R100.reuse, R106, R48 ;  /* 0x0000006a6430723c */ /* 0x040fe20000041830 */
[----:B------:R-:W1:Y:S07]  /*46c0*/  LDSM.16.M88.4 R104, [R117+0x8c00] ;  /* 0x008c00007568783b */ /* 0x000e6e0000000200 */
[-C--:B-1----:R-:W-:Y:S08]  /*46d0*/  HMMA.16816.F32.BF16 R52, R100, R104.reuse, R52 ;  /* 0x000000686434723c */ /* 0x082ff00000041834 */
[C---:B------:R-:W-:Y:S04]  /*46e0*/  HMMA.16816.F32.BF16 R56, R108.reuse, R104, R56 ;  /* 0x000000686c38723c */ /* 0x040fe80000041838 */
[----:B------:R-:W-:Y:S04]  /*46f0*/  SHF.L.U32 R105, R123, 0x3, RZ ;  /* 0x000000037b697819 */ /* 0x000fe800000006ff */
[----:B------:R-:W-:Y:S01]  /*4700*/  LOP3.LUT R104, R105, 0x38, RZ, 0xc0, !PT ;  /* 0x0000003869687812 */ /* 0x000fe200078ec0ff */
[-C--:B------:R-:W-:Y:S03]  /*4710*/  HMMA.16816.F32.BF16 R60, R108, R106.reuse, R60 ;  /* 0x0000006a6c3c723c */ /* 0x080fe6000004183c */
[----:B------:R-:W-:Y:S01]  /*4720*/  FADD.FTZ R108, -R128, R5 ;  /* 0x00000005806c7221 */ /* 0x000fe20000010100 */
[----:B------:R-:W-:Y:S01]  /*4730*/  FMUL.FTZ R109, R0, R4 ;  /* 0x00000004006d7220 */ /* 0x000fe20000410000 */
[----:B------:R-:W-:Y:S01]  /*4740*/  LOP3.LUT R0, R125, 0x400, RZ, 0xc0, !PT ;  /* 0x000004007d007812 */ /* 0x000fe200078ec0ff */
[----:B------:R-:W-:Y:S01]  /*4750*/  FFMA.FTZ R5, -R251, R251, 1 ;  /* 0x3f800000fb057423 */ /* 0x000fe200000101fb */
[----:B------:R-:W-:Y:S01]  /*4760*/  LOP3.LUT R2, R2, R104, RZ, 0x3c, !PT ;  /* 0x0000006802027212 */ /* 0x000fe200078e3cff */
[----:B------:R-:W-:Y:S01]  /*4770*/  FMUL.FTZ R108, R78, R108 ;  /* 0x0000006c4e6c7220 */ /* 0x000fe20000410000 */
[----:B------:R-:W-:Y:S01]  /*4780*/  HMMA.16816.F32.BF16 R64, R100, R106, R64 ;  /* 0x0000006a6440723c */ /* 0x000fe20000041840 */
[----:B------:R1:W5:Y:S03]  /*4790*/  LDL.LU R78, [R1+0x5c] ;  /* 0x00005c00014e7983 */ /* 0x0003660000300800 */
[----:B------:R-:W-:Y:S01]  /*47a0*/  FADD.FTZ R102, -R128, R21 ;  /* 0x0000001580667221 */ /* 0x000fe20000010100 */
[----:B------:R1:W5:Y:S01]  /*47b0*/  LDL.LU R77, [R1+0x58] ;  /* 0x00005800014d7983 */ /* 0x0003620000300800 */
[----:B------:R-:W-:Y:S02]  /*47c0*/  IMAD R2, R2, 0x2, R0 ;  /* 0x0000000202027824 */ /* 0x000fe400078e0200 */
[----:B------:R-:W-:Y:S01]  /*47d0*/  FADD.FTZ R0, -R128, R20 ;  /* 0x0000001480007221 */ /* 0x000fe20000010100 */
[----:B------:R-:W-:Y:S01]  /*47e0*/  FMUL.FTZ R20, R76, R17 ;  /* 0x000000114c147220 */ /* 0x000fe20000410000 */
[----:B------:R-:W-:Y:S01]  /*47f0*/  FMUL.FTZ R102, R74, R102 ;  /* 0x000000664a667220 */ /* 0x000fe20000410000 */
[----:B------:R1:W5:Y:S01]  /*4800*/  LDL.LU R76, [R1+0x54] ;  /* 0x00005400014c7983 */ /* 0x0003620000300800 */
[----:B------:R-:W-:Y:S01]  /*4810*/  FMUL.FTZ R21, R75, R0 ;  /* 0x000000004b157220 */ /* 0x000fe20000410000 */
[----:B------:R-:W-:Y:S01]  /*4820*/  FFMA.FTZ R17, -R250, R250, 1 ;  /* 0x3f800000fa117423 */ /* 0x000fe200000101fa */
[----:B------:R-:W-:Y:S01]  /*4830*/  FMUL.FTZ R5, R5, UR13 ;  /* 0x0000000d05057c20 */ /* 0x000fe20008410000 */
[----:B------:R1:W5:Y:S01]  /*4840*/  LDL.LU R75, [R1+0x50] ;  /* 0x00005000014b7983 */ /* 0x0003620000300800 */
[----:B------:R-:W-:Y:S01]  /*4850*/  FFMA.FTZ R4, -R252, R252, 1 ;  /* 0x3f800000fc047423 */ /* 0x000fe200000101fc */
[----:B------:R-:W-:Y:S01]  /*4860*/  FMUL.FTZ R17, R17, UR13 ;  /* 0x0000000d11117c20 */ /* 0x000fe20008410000 */
[----:B------:R-:W-:Y:S01]  /*4870*/  FMUL.FTZ R100, R108, R5 ;  /* 0x000000056c647220 */ /* 0x000fe20000410000 */
[----:B------:R1:W5:Y:S01]  /*4880*/  LDL.LU R74, [R1+0x4c] ;  /* 0x00004c00014a7983 */ /* 0x0003620000300800 */
[----:B------:R-:W-:Y:S01]  /*4890*/  FFMA.FTZ R5, -R249, R249, 1 ;  /* 0x3f800000f9057423 */ /* 0x000fe200000101f9 */
[----:B------:R-:W-:Y:S01]  /*48a0*/  FMUL.FTZ R17, R16, R17 ;  /* 0x0000001110117220 */ /* 0x000fe20000410000 */
[----:B------:R-:W-:Y:S01]  /*48b0*/  FMUL.FTZ R4, R4, UR13 ;  /* 0x0000000d04047c20 */ /* 0x000fe20008410000 */
[----:B------:R-:W-:Y:S01]  /*48c0*/  FFMA.FTZ R0, -R247, R247, 1 ;  /* 0x3f800000f7007423 */ /* 0x000fe200000101f7 */
[----:B------:R-:W-:Y:S01]  /*48d0*/  FMUL.FTZ R5, R5, UR13 ;  /* 0x0000000d05057c20 */ /* 0x000fe20008410000 */
[----:B------:R-:W-:Y:S01]  /*48e0*/  FADD.FTZ R64, -R128, R64 ;  /* 0x0000004080407221 */ /* 0x000fe20000010100 */
[----:B------:R-:W-:Y:S01]  /*48f0*/  FMUL.FTZ R101, R109, R4 ;  /* 0x000000046d657220 */ /* 0x000fe20000410000 */
[----:B------:R-:W-:Y:S01]  /*4900*/  FFMA.FTZ R4, -R248, R248, 1 ;  /* 0x3f800000f8047423 */ /* 0x000fe200000101f8 */
[----:B------:R-:W-:Y:S01]  /*4910*/  FMUL.FTZ R5, R20, R5 ;  /* 0x0000000514057220 */ /* 0x000fe20000410000 */
[----:B------:R-:W-:Y:S01]  /*4920*/  FADD.FTZ R20, -R128, R33 ;  /* 0x0000002180147221 */ /* 0x000fe20000010100 */
[----:B------:R-:W-:Y:S01]  /*4930*/  FMUL.FTZ R0, R0, UR13 ;  /* 0x0000000d00007c20 */ /* 0x000fe20008410000 */
[----:B------:R-:W-:Y:S01]  /*4940*/  FMUL.FTZ R4, R4, UR13 ;  /* 0x0000000d04047c20 */ /* 0x000fe20008410000 */
[----:B------:R-:W-:Y:S01]  /*4950*/  F2FP.BF16.F32.PACK_AB R16, R100, R101 ;  /* 0x000000656410723e */ /* 0x000fe200000010ff */
[----:B------:R-:W-:Y:S01]  /*4960*/  FADD.FTZ R65, -R128, R65 ;  /* 0x0000004180417221 */ /* 0x000fe20000010100 */
[----:B------:R-:W-:Y:S01]  /*4970*/  F2FP.BF16.F32.PACK_AB R33, R5, R17 ;  /* 0x000000110521723e */ /* 0x000fe200000010ff */
[----:B------:R-:W-:Y:S01]  /*4980*/  FMUL.FTZ R5, R73, R32 ;  /* 0x0000002049057220 */ /* 0x000fe20000410000 */
[----:B------:R-:W-:Y:S01]  /*4990*/  FMUL.FTZ R17, R72, R20 ;  /* 0x0000001448117220 */ /* 0x000fe20000410000 */
[----:B------:R1:W5:Y:S01]  /*49a0*/  LDL.LU R73, [R1+0x48] ;  /* 0x0000480001497983 */ /* 0x0003620000300800 */
[C---:B------:R-:W-:Y:S01]  /*49b0*/  FADD.FTZ R32, -R128.reuse, R36 ;  /* 0x0000002480207221 */ /* 0x040fe20000010100 */
[----:B------:R-:W-:Y:S01]  /*49c0*/  FADD.FTZ R36, -R128, R37 ;  /* 0x0000002580247221 */ /* 0x000fe20000010100 */
[----:B------:R-:W-:Y:S01]  /*49d0*/  FMUL.FTZ R4, R21, R4 ;  /* 0x0000000415047220 */ /* 0x000fe20000410000 */
[----:B------:R1:W5:Y:S01]  /*49e0*/  LDL.LU R72, [R1+0x44] ;  /* 0x0000440001487983 */ /* 0x0003620000300800 */
[----:B------:R-:W-:Y:S01]  /*49f0*/  FMUL.FTZ R32, R71, R32 ;  /* 0x0000002047207220 */ /* 0x000fe20000410000 */
[----:B------:R-:W-:Y:S01]  /*4a00*/  FMUL.FTZ R36, R70, R36 ;  /* 0x0000002446247220 */ /* 0x000fe20000410000 */
[----:B------:R-:W-:Y:S01]  /*4a10*/  FMUL.FTZ R0, R102, R0 ;  /* 0x0000000066007220 */ /* 0x000fe20000410000 */
[----:B------:R1:W5:Y:S01]  /*4a20*/  LDL.LU R71, [R1+0x40] ;  /* 0x0000400001477983 */ /* 0x0003620000300800 */
[----:B------:R-:W-:Y:S01]  /*4a30*/  FFMA.FTZ R21, -R246, R246, 1 ;  /* 0x3f800000f6157423 */ /* 0x000fe200000101f6 */
[----:B------:R-:W-:Y:S01]  /*4a40*/  FFMA.FTZ R20, -R245, R245, 1 ;  /* 0x3f800000f5147423 */ /* 0x000fe200000101f5 */
[----:B------:R-:W-:Y:S01]  /*4a50*/  FADD.FTZ R37, -R128, R48 ;  /* 0x0000003080257221 */ /* 0x000fe20000010100 */
[----:B------:R1:W5:Y:S01]  /*4a60*/  LDL.LU R70, [R1+0x3c] ;  /* 0x00003c0001467983 */ /* 0x0003620000300800 */
[----:B------:R-:W-:Y:S01]  /*4a70*/  F2FP.BF16.F32.PACK_AB R100, R0, R4 ;  /* 0x000000040064723e */ /* 0x000fe200000010ff */
[----:B------:R-:W-:Y:S01]  /*4a80*/  FMUL.FTZ R21, R21, UR13 ;  /* 0x0000000d15157c20 */ /* 0x000fe20008410000 */
[----:B------:R-:W-:Y:S01]  /*4a90*/  FMUL.FTZ R20, R20, UR13 ;  /* 0x0000000d14147c20 */ /* 0x000fe20008410000 */
[----:B------:R1:W5:Y:S01]  /*4aa0*/  LDL.LU R69, [R1+0x38] ;  /* 0x0000380001457983 */ /* 0x0003620000300800 */
[----:B------:R-:W-:Y:S01]  /*4ab0*/  FFMA.FTZ R4, -R241, R241, 1 ;  /* 0x3f800000f1047423 */ /* 0x000fe200000101f1 */
[----:B------:R-:W-:Y:S01]  /*4ac0*/  FFMA.FTZ R0, -R238, R238, 1 ;  /* 0x3f800000ee007423 */ /* 0x000fe200000101ee */
[----:B------:R-:W-:Y:S01]  /*4ad0*/  FMUL.FTZ R21, R5, R21 ;  /* 0x0000001505157220 */ /* 0x000fe20000410000 */
[----:B------:R1:W5:Y:S01]  /*4ae0*/  LDL.LU R68, [R1+0x34] ;  /* 0x0000340001447983 */ /* 0x0003620000300800 */
[----:B------:R-:W-:Y:S01]  /*4af0*/  FMUL.FTZ R20, R17, R20 ;  /* 0x0000001411147220 */ /* 0x000fe20000410000 */
[----:B------:R-:W-:Y:S01]  /*4b00*/  FMUL.FTZ R4, R4, UR13 ;  /* 0x0000000d04047c20 */ /* 0x000fe20008410000 */
[----:B------:R-:W-:Y:S01]  /*4b10*/  FMUL.FTZ R0, R0, UR13 ;  /* 0x0000000d00007c20 */ /* 0x000fe20008410000 */
[----:B------:R-:W-:Y:S01]  /*4b20*/  FADD.FTZ R48, -R128, R49 ;  /* 0x0000003180307221 */ /* 0x000fe20000010100 */
[----:B------:R-:W-:Y:S01]  /*4b30*/  FFMA.FTZ R17, -R236, R236, 1 ;  /* 0x3f800000ec117423 */ /* 0x000fe200000101ec */
[----:B------:R-:W-:Y:S01]  /*4b40*/  FFMA.FTZ R5, -R235, R235, 1 ;  /* 0x3f800000eb057423 */ /* 0x000fe200000101eb */
[----:B------:R-:W-:Y:S01]  /*4b50*/  FMUL.FTZ R4, R32, R4 ;  /* 0x0000000420047220 */ /* 0x000fe20000410000 */
[----:B------:R-:W-:Y:S01]  /*4b60*/  FMUL.FTZ R0, R36, R0 ;  /* 0x0000000024007220 */ /* 0x000fe20000410000 */
[----:B------:R-:W-:Y:S01]  /*4b70*/  FADD.FTZ R49, -R128, R52 ;  /* 0x0000003480317221 */ /* 0x000fe20000010100 */
[----:B------:R-:W-:Y:S01]  /*4b80*/  FMUL.FTZ R37, R244, R37 ;  /* 0x00000025f4257220 */ /* 0x000fe20000410000 */
[----:B------:R-:W-:Y:S01]  /*4b90*/  FMUL.FTZ R48, R243, R48 ;  /* 0x00000030f3307220 */ /* 0x000fe20000410000 */
[----:B------:R-:W-:Y:S01]  /*4ba0*/  FADD.FTZ R52, -R128, R53 ;  /* 0x0000003580347221 */ /* 0x000fe20000010100 */
[----:B------:R-:W-:Y:S01]  /*4bb0*/  FMUL.FTZ R17, R17, UR13 ;  /* 0x0000000d11117c20 */ /* 0x000fe20008410000 */
[----:B------:R-:W-:Y:S01]  /*4bc0*/  FMUL.FTZ R5, R5, UR13 ;  /* 0x0000000d05057c20 */ /* 0x000fe20008410000 */
[----:B------:R-:W-:Y:S01]  /*4bd0*/  FFMA.FTZ R32, -R234, R234, 1 ;  /* 0x3f800000ea207423 */ /* 0x000fe200000101ea */
[----:B------:R-:W-:Y:S01]  /*4be0*/  FFMA.FTZ R36, -R233, R233, 1 ;  /* 0x3f800000e9247423 */ /* 0x000fe200000101e9 */
[----:B------:R-:W-:Y:S01]  /*4bf0*/  FMUL.FTZ R49, R242, R49 ;  /* 0x00000031f2317220 */ /* 0x000fe20000410000 */
[----:B------:R-:W-:Y:S01]  /*4c00*/  FMUL.FTZ R52, R240, R52 ;  /* 0x00000034f0347220 */ /* 0x000fe20000410000 */
[----:B------:R-:W-:Y:S01]  /*4c10*/  FMUL.FTZ R17, R37, R17 ;  /* 0x0000001125117220 */ /* 0x000fe20000410000 */
[----:B------:R-:W-:Y:S01]  /*4c20*/  FMUL.FTZ R5, R48, R5 ;  /* 0x0000000530057220 */ /* 0x000fe20000410000 */
[----:B------:R-:W-:Y:S01]  /*4c30*/  FMUL.FTZ R32, R32, UR13 ;  /* 0x0000000d20207c20 */ /* 0x000fe20008410000 */
[----:B------:R-:W-:Y:S01]  /*4c40*/  FMUL.FTZ R36, R36, UR13 ;  /* 0x0000000d24247c20 */ /* 0x000fe20008410000 */
[----:B------:R-:W-:Y:S02]  /*4c50*/  F2FP.BF16.F32.PACK_AB R48, R0, R4 ;  /* 0x000000040030723e */ /* 0x000fe400000010ff */
[----:B------:R-:W-:Y:S01]  /*4c60*/  FMUL.FTZ R4, R49, R32 ;  /* 0x0000002031047220 */ /* 0x000fe20000410000 */
[----:B------:R-:W-:Y:S01]  /*4c70*/  FMUL.FTZ R0, R52, R36 ;  /* 0x0000002434007220 */ /* 0x000fe20000410000 */
[----:B------:R-:W-:Y:S01]  /*4c80*/  F2FP.BF16.F32.PACK_AB R53, R20, R21 ;  /* 0x000000151435723e */ /* 0x000fe200000010ff */
[----:B------:R-:W-:Y:S01]  /*4c90*/  FFMA.FTZ R32, -R225, R225, 1 ;  /* 0x3f800000e1207423 */ /* 0x000fe200000101e1 */
[----:B------:R-:W-:Y:S01]  /*4ca0*/  F2FP.BF16.F32.PACK_AB R37, R5, R17 ;  /* 0x000000110525723e */ /* 0x000fe200000010ff */
[----:B------:R-:W-:Y:S01]  /*4cb0*/  FFMA.FTZ R21, -R226, R226, 1 ;  /* 0x3f800000e2157423 */ /* 0x000fe200000101e2 */
[----:B------:R-:W-:Y:S01]  /*4cc0*/  FFMA.FTZ R20, -R127, R127, 1 ;  /* 0x3f8000007f147423 */ /* 0x000fe2000001017f */
[----:B------:R-:W-:Y:S01]  /*4cd0*/  FFMA.FTZ R17, -R126, R126, 1 ;  /* 0x3f8000007e117423 */ /* 0x000fe2000001017e */
[----:B------:R-:W-:Y:S01]  /*4ce0*/  F2FP.BF16.F32.PACK_AB R36, R0, R4 ;  /* 0x000000040024723e */ /* 0x000fe200000010ff */
[----:B------:R-:W-:Y:S01]  /*4cf0*/  FMUL.FTZ R0, R237, R64 ;  /* 0x00000040ed007220 */ /* 0x000fe20000410000 */
[----:B------:R-:W-:Y:S01]  /*4d00*/  FMUL.FTZ R32, R32, UR13 ;  /* 0x0000000d20207c20 */ /* 0x000fe20008410000 */
[----:B------:R-:W-:Y:S01]  /*4d10*/  FMUL.FTZ R4, R239, R65 ;  /* 0x00000041ef047220 */ /* 0x000fe20000410000 */
[----:B------:R-:W-:Y:S01]  /*4d20*/  SHF.L.U32 R127, R123, 0x2, RZ ;  /* 0x000000027b7f7819 */ /* 0x000fe200000006ff */
[----:B------:R-:W-:Y:S01]  /*4d30*/  FMUL.FTZ R21, R21, UR13 ;  /* 0x0000000d15157c20 */ /* 0x000fe20008410000 */
[----:B------:R-:W-:Y:S01]  /*4d40*/  FMUL.FTZ R20, R20, UR13 ;  /* 0x0000000d14147c20 */ /* 0x000fe20008410000 */
[----:B------:R-:W-:Y:S01]  /*4d50*/  FMUL.FTZ R17, R17, UR13 ;  /* 0x0000000d11117c20 */ /* 0x000fe20008410000 */
[----:B------:R-:W-:Y:S01]  /*4d60*/  FMUL.FTZ R32, R0, R32 ;  /* 0x0000002000207220 */ /* 0x000fe20000410000 */
[----:B------:R-:W-:Y:S01]  /*4d70*/  LOP3.LUT R127, R127, 0x18, RZ, 0xc0, !PT ;  /* 0x000000187f7f7812 */ /* 0x000fe200078ec0ff */
[----:B------:R-:W-:Y:S01]  /*4d80*/  FMUL.FTZ R21, R4, R21 ;  /* 0x0000001504157220 */ /* 0x000fe20000410000 */
[----:B------:R-:W-:Y:S01]  /*4d90*/  SHF.L.U32 R126, R123, 0x5, RZ ;  /* 0x000000057b7e7819 */ /* 0x000fe200000006ff */
[----:B------:R-:W-:Y:S01]  /*4da0*/  FMUL.FTZ R20, R6, R20 ;  /* 0x0000001406147220 */ /* 0x000fe20000410000 */
[----:B------:R-:W-:Y:S01]  /*4db0*/  FMUL.FTZ R17, R7, R17 ;  /* 0x0000001107117220 */ /* 0x000fe20000410000 */
[----:B-1----:R-:W-:Y:S06]  /*4dc0*/  BRA.U !UP0, `(.L_x_619) ;  /* 0x0000000108747547 */ /* 0x002fec000b800000 */
[----:B------:R-:W2:Y:S01]  /*4dd0*/  LDL.LU R103, [R1+0xc] ;  /* 0x00000c0001677983 */ /* 0x000ea20000300800 */
[----:B------:R-:W1:Y:S01]  /*4de0*/  LDC R5, c[0x0][0x3b0] ;  /* 0x0000ec00ff057b82 */ /* 0x000e620000000800 */
[----:B------:R-:W-:Y:S01]  /*4df0*/  IADD3 R4, P0, PT, RZ, -UR23, RZ ;  /* 0x80000017ff047c10 */ /* 0x000fe2000ff1e0ff */
[----:B------:R-:W-:Y:S01]  /*4e00*/  ULOP3.LUT UR29, UR34, 0x1, URZ, 0xc0, !UPT ;  /* 0x00000001221d7892 */ /* 0x000fe2000f8ec0ff */
[----:B------:R-:W3:Y:S03]  /*4e10*/  LDL.LU R102, [R1+0x10] ;  /* 0x0000100001667983 */ /* 0x000ee60000300800 */
[----:B------:R-:W-:Y:S01]  /*4e20*/  UISETP.NE.U32.AND UP1, UPT, UR29, 0x1, UPT ;  /* 0x000000011d00788c */ /* 0x000fe2000bf25070 */
[----:B------:R-:W4:Y:S01]  /*4e30*/  LDL.LU R101, [R1+0x4] ;  /* 0x0000040001657983 */ /* 0x000f220000300800 */
[----:B------:R-:W2:Y:S02]  /*4e40*/  LDC R6, c[0x0][0x3b4] ;  /* 0x0000ed00ff067b82 */ /* 0x000ea40000000800 */
[----:B------:R-:W-:Y:S06]  /*4e50*/  USEL UR29, UR17, 0x2000, !UP1 ;  /* 0x00002000111d7887 */ /* 0x000fec000c800000 */
[----:B------:R-:W-:Y:S02]  /*4e60*/  VIADD R118, R118, UR29 ;  /* 0x0000001d76767c36 */ /* 0x000fe40008000000 */
[----:B----4-:R-:W-:Y:S02]  /*4e70*/  VIADD R101, R101, UR29 ;  /* 0x0000001d65657c36 */ /* 0x010fe40008000000 */
[C---:B-1----:R-:W-:Y:S04]  /*4e80*/  IMAD.SHL.U32 R0, R5.reuse, 0x80, RZ ;  /* 0x0000008005007824 */ /* 0x042fe800078e00ff */
[----:B------:R-:W-:Y:S05]  /*4e90*/  IMAD.X R0, RZ, RZ, ~R0, P0 ;  /* 0x000000ffff007224 */ /* 0x000fea00000e0e00 */
[----:B------:R-:W-:Y:S04]  /*4ea0*/  SHF.R.S64 R4, R4, 0x1f, R0 ;  /* 0x0000001f04047819 */ /* 0x000fe80000001000 */
[----:B---3--:R-:W-:Y:S04]  /*4eb0*/  IADD3 R102, P0, PT, R4, R102, RZ ;  /* 0x0000006604667210 */ /* 0x008fe80007f1e0ff */
[----:B--2---:R-:W-:Y:S01]  /*4ec0*/  LEA.HI.X.SX32 R103, R0, R103, 0x1, P0 ;  /* 0x0000006700677211 */ /* 0x004fe200000f0eff */
[----:B------:R1:W-:Y:S01]  /*4ed0*/  STL [R1+0x10], R102 ;  /* 0x0000106601007387 */ /* 0x0003e20000100800 */
[C---:B------:R-:W-:Y:S03]  /*4ee0*/  LEA R4, P0, R5.reuse, R102, 0x7 ;  /* 0x0000006605047211 */ /* 0x040fe600078038ff */
[----:B------:R1:W-:Y:S01]  /*4ef0*/  STL [R1+0xc], R103 ;  /* 0x00000c6701007387 */ /* 0x0003e20000100800 */
[----:B------:R-:W-:Y:S01]  /*4f00*/  LEA.HI.X R5, R5, R103, R6, 0x7, P0 ;  /* 0x0000006705057211 */ /* 0x000fe200000f3c06 */
[----:B------:R-:W-:Y:S02]  /*4f10*/  IMAD.MOV.U32 R6, RZ, RZ, R102 ;  /* 0x000000ffff067224 */ /* 0x000fe400078e0066 */
[----:B------:R1:W-:Y:S01]  /*4f20*/  STL [R1+0x4], R101 ;  /* 0x0000046501007387 */ /* 0x0003e20000100800 */
[----:B------:R-:W-:Y:S05]  /*4f30*/  IMAD.MOV.U32 R7, RZ, RZ, R103 ;  /* 0x000000ffff077224 */ /* 0x000fea00078e0067 */
[----:B------:R-:W-:Y:S01]  /*4f40*/  @!PT LDS RZ, [RZ] ;  /* 0x00000000fffff984 */ /* 0x000fe20000000800 */
[----:B------:R-:W-:Y:S01]  /*4f50*/  @!PT LDS RZ, [RZ] ;  /* 0x00000000fffff984 */ /* 0x000fe20000000800 */
[----:B------:R-:W-:Y:S01]  /*4f60*/  @!PT LDS RZ, [RZ] ;  /* 0x00000000fffff984 */ /* 0x000fe20000000800 */
[----:B------:R1:W-:Y:S04]  /*4f70*/  LDGSTS.E.BYPASS.LTC128B.128 [R101], desc[UR26][R6.64] ;  /* 0x0000000006657fae */ /* 0x0003e8000b981a1a */
[----:B------:R1:W-:Y:S04]  /*4f80*/  LDGSTS.E.BYPASS.LTC128B.128 [R101+0x1000], desc[UR26][R4.64] ;  /* 0x0100000004657fae */ /* 0x0003e8000b981a1a */
[----:B------:R-:W0:Y:S02]  /*4f90*/  LDGDEPBAR ;  /* 0x00000000000079af */ /* 0x000e240000000000 */
.L_x_619:
[C---:B------:R-:W-:Y:S01]  /*4fa0*/  FADD.FTZ R23, -R115.reuse, R23 ;  /* 0x0000001773177221 */ /* 0x040fe20000010100 */
[----:B------:R-:W-:Y:S01]  /*4fb0*/  FFMA.FTZ R0, -R160, R160, 1 ;  /* 0x3f800000a0007423 */ /* 0x000fe200000101a0 */
[C---:B------:R-:W-:Y:S01]  /*4fc0*/  FADD.FTZ R18, -R115.reuse, R18 ;  /* 0x0000001273127221 */ /* 0x040fe20000010100 */
[----:B------:R-:W-:Y:S01]  /*4fd0*/  FADD.FTZ R19, -R115, R19 ;  /* 0x0000001373137221 */ /* 0x000fe20000010100 */
[----:B------:R-:W-:Y:S01]  /*4fe0*/  FMUL.FTZ R23, R190, R23 ;  /* 0x00000017be177220 */ /* 0x000fe20000410000 */
[----:B------:R-:W-:Y:S01]  /*4ff0*/  FMUL.FTZ R0, R0, UR13 ;  /* 0x0000000d00007c20 */ /* 0x000fe20008410000 */
[----:B-1----:R-:W-:Y:S01]  /*5000*/  FFMA.FTZ R7, -R169, R169, 1 ;  /* 0x3f800000a9077423 */ /* 0x002fe200000101a9 */
[----:B------:R-:W-:Y:S01]  /*5010*/  FFMA.FTZ R6, -R168, R168, 1 ;  /* 0x3f800000a8067423 */ /* 0x000fe200000101a8 */
[----:B------:R-:W-:Y:S01]  /*5020*/  FADD.FTZ R22, -R115, R22 ;  /* 0x0000001673167221 */ /* 0x000fe20000010100 */
[----:B------:R-:W-:Y:S01]  /*5030*/  FMUL.FTZ R23, R23, R0 ;  /* 0x0000000017177220 */ /* 0x000fe20000410000 */
[----:B------:R-:W-:Y:S01]  /*5040*/  FFMA.FTZ R5, -R161, R161, 1 ;  /* 0x3f800000a1057423 */ /* 0x000fe200000101a1 */
[----:B------:R-:W-:Y:S01]  /*5050*/  FMUL.FTZ R18, R201, R18 ;  /* 0x00000012c9127220 */ /* 0x000fe20000410000 */
[----:B------:R-:W-:Y:S01]  /*5060*/  FMUL.FTZ R19, R200, R19 ;  /* 0x00000013c8137220 */ /* 0x000fe20000410000 */
[----:B------:R-:W-:Y:S01]  /*5070*/  FMUL.FTZ R7, R7, UR13 ;  /* 0x0000000d07077c20 */ /* 0x000fe20008410000 */
        /* <DEDUP_REMOVED lines=9> */
[----:B------:R-:W-:Y:S01]  /*5110*/  F2FP.BF16.F32.PACK_AB R4, R17, R20 ;  /* 0x000000141104723e */ /* 0x000fe200000010ff */
[----:B------:R-:W-:Y:S01]  /*5120*/  FMUL.FTZ R22, R22, R5 ;  /* 0x0000000516167220 */ /* 0x000fe20000410000 */
[----:B------:R-:W-:Y:S01]  /*5130*/  FADD.FTZ R35, -R115, R35 ;  /* 0x0000002373237221 */ /* 0x000fe20000010100 */
[----:B------:R-:W-:Y:S01]  /*5140*/  FMUL.FTZ R39, R39, R0 ;  /* 0x0000000027277220 */ /* 0x000fe20000410000 */
[----:B------:R-:W-:Y:S01]  /*5150*/  FFMA.FTZ R6, -R154, R154, 1 ;  /* 0x3f8000009a067423 */ /* 0x000fe2000001019a */
[----:B------:R-:W-:Y:S01]  /*5160*/  FADD.FTZ R38, -R115, R38 ;  /* 0x0000002673267221 */ /* 0x000fe20000010100 */
[----:B------:R-:W-:Y:S01]  /*5170*/  FFMA.FTZ R5, -R151, R151, 1 ;  /* 0x3f80000097057423 */ /* 0x000fe20000010197 */
[----:B------:R-:W-:Y:S01]  /*5180*/  F2FP.BF16.F32.PACK_AB R0, R19, R18 ;  /* 0x000000121300723e */ /* 0x000fe200000010ff */
[----:B------:R1:W-:Y:S01]  /*5190*/  STS [R129+0xa400], R4 ;  /* 0x00a4000481007388 */ /* 0x0003e20000000800 */
[----:B------:R-:W-:Y:S01]  /*51a0*/  MOV R18, 0x10 ;  /* 0x0000001000127802 */ /* 0x000fe20000000f00 */
[----:B------:R-:W-:Y:S01]  /*51b0*/  FMUL.FTZ R35, R174, R35 ;  /* 0x00000023ae237220 */ /* 0x000fe20000410000 */
[----:B------:R-:W-:Y:S01]  /*51c0*/  FMUL.FTZ R6, R6, UR13 ;  /* 0x0000000d06067c20 */ /* 0x000fe20008410000 */
[----:B------:R-:W-:Y:S01]  /*51d0*/  FMUL.FTZ R38, R166, R38 ;  /* 0x00000026a6267220 */ /* 0x000fe20000410000 */
[----:B------:R-:W-:Y:S01]  /*51e0*/  FMUL.FTZ R5, R5, UR13 ;  /* 0x0000000d05057c20 */ /* 0x000fe20008410000 */
[----:B------:R-:W-:Y:S01]  /*51f0*/  FADD.FTZ R34, -R115, R34 ;  /* 0x0000002273227221 */ /* 0x000fe20000010100 */
[----:B------:R-:W-:Y:S01]  /*5200*/  FFMA.FTZ R7, -R155, R155, 1 ;  /* 0x3f8000009b077423 */ /* 0x000fe2000001019b */
[----:B------:R-:W-:Y:S01]  /*5210*/  SEL R18, R18, 0xfffffff0, !P1 ;  /* 0xfffffff012127807 */ /* 0x000fe20004800000 */
[----:B------:R-:W-:Y:S01]  /*5220*/  FMUL.FTZ R35, R35, R6 ;  /* 0x0000000623237220 */ /* 0x000fe20000410000 */
[----:B------:R-:W-:Y:S01]  /*5230*/  FMUL.FTZ R38, R38, R5 ;  /* 0x0000000526267220 */ /* 0x000fe20000410000 */
[----:B------:R-:W-:Y:S01]  /*5240*/  FMUL.FTZ R34, R175, R34 ;  /* 0x00000022af227220 */ /* 0x000fe20000410000 */
[----:B------:R-:W-:Y:S01]  /*5250*/  FMUL.FTZ R7, R7, UR13 ;  /* 0x0000000d07077c20 */ /* 0x000fe20008410000 */
[C---:B------:R-:W-:Y:S01]  /*5260*/  FADD.FTZ R50, -R115.reuse, R50 ;  /* 0x0000003273327221 */ /* 0x040fe20000010100 */
[----:B------:R-:W-:Y:S01]  /*5270*/  FADD.FTZ R51, -R115, R51 ;  /* 0x0000003373337221 */ /* 0x000fe20000010100 */
[----:B------:R-:W-:Y:S01]  /*5280*/  FFMA.FTZ R5, -R143, R143, 1 ;  /* 0x3f8000008f057423 */ /* 0x000fe2000001018f */
[----:B------:R-:W-:Y:S01]  /*5290*/  FFMA.FTZ R6, -R142, R142, 1 ;  /* 0x3f8000008e067423 */ /* 0x000fe2000001018e */
[----:B------:R-:W-:Y:S01]  /*52a0*/  IADD3 R18, PT, PT, R18, R129, RZ ;  /* 0x0000008112127210 */ /* 0x000fe20007ffe0ff */
[----:B------:R-:W-:Y:S01]  /*52b0*/  STS [R129+0xa000], R16 ;  /* 0x00a0001081007388 */ /* 0x000fe20000000800 */
[----:B------:R-:W-:Y:S01]  /*52c0*/  FMUL.FTZ R34, R34, R7 ;  /* 0x0000000722227220 */ /* 0x000fe20000410000 */
[----:B------:R-:W-:Y:S01]  /*52d0*/  FMUL.FTZ R50, R146, R50 ;  /* 0x0000003292327220 */ /* 0x000fe20000410000 */
[----:B------:R-:W-:Y:S01]  /*52e0*/  FMUL.FTZ R51, R147, R51 ;  /* 0x0000003393337220 */ /* 0x000fe20000410000 */
[----:B------:R-:W-:Y:S01]  /*52f0*/  FMUL.FTZ R7, R5, UR13 ;  /* 0x0000000d05077c20 */ /* 0x000fe20008410000 */
[----:B------:R-:W-:Y:S01]  /*5300*/  FMUL.FTZ R6, R6, UR13 ;  /* 0x0000000d06067c20 */ /* 0x000fe20008410000 */
[----:B------:R2:W-:Y:S01]  /*5310*/  STS [R18+0xa400], R0 ;  /* 0x00a4000012007388 */ /* 0x0005e20000000800 */
[----:B------:R-:W-:Y:S01]  /*5320*/  FADD.FTZ R55, -R115, R55 ;  /* 0x0000003773377221 */ /* 0x000fe20000010100 */
        /* <DEDUP_REMOVED lines=13> */
[----:B------:R-:W-:Y:S01]  /*5400*/  FMUL.FTZ R55, R55, R7 ;  /* 0x0000000737377220 */ /* 0x000fe20000410000 */
[----:B------:R-:W-:Y:S01]  /*5410*/  FMUL.FTZ R66, R66, R6 ;  /* 0x0000000642427220 */ /* 0x000fe20000410000 */
[C---:B-----5:R-:W-:Y:S01]  /*5420*/  FADD.FTZ R8, -R114.reuse, R8 ;  /* 0x0000000872087221 */ /* 0x060fe20000010100 */
[----:B------:R-:W-:Y:S01]  /*5430*/  FADD.FTZ R9, -R114, R9 ;  /* 0x0000000972097221 */ /* 0x000fe20000010100 */
[----:B------:R-:W-:Y:S01]  /*5440*/  FFMA.FTZ R7, -R196, R196, 1 ;  /* 0x3f800000c4077423 */ /* 0x000fe200000101c4 */
[----:B------:R-:W-:Y:S01]  /*5450*/  FFMA.FTZ R6, -R195, R195, 1 ;  /* 0x3f800000c3067423 */ /* 0x000fe200000101c3 */
[----:B------:R-:W-:Y:S01]  /*5460*/  FMUL.FTZ R54, R54, R5 ;  /* 0x0000000536367220 */ /* 0x000fe20000410000 */
[----:B------:R-:W-:Y:S01]  /*5470*/  FADD.FTZ R13, -R114, R13 ;  /* 0x0000000d720d7221 */ /* 0x000fe20000010100 */
[----:B-1----:R-:W-:Y:S01]  /*5480*/  FFMA.FTZ R4, -R189, R189, 1 ;  /* 0x3f800000bd047423 */ /* 0x002fe200000101bd */
        /* <DEDUP_REMOVED lines=9> */
[----:B------:R-:W-:Y:S01]  /*5520*/  FMUL.FTZ R5, R5, UR13 ;  /* 0x0000000d05057c20 */ /* 0x000fe20008410000 */
[----:B------:R-:W-:Y:S01]  /*5530*/  FMUL.FTZ R8, R8, R7 ;  /* 0x0000000708087220 */ /* 0x000fe20000410000 */
[----:B------:R-:W-:Y:S01]  /*5540*/  FMUL.FTZ R9, R9, R6 ;  /* 0x0000000609097220 */ /* 0x000fe20000410000 */
[----:B------:R-:W-:Y:S01]  /*5550*/  FMUL.FTZ R13, R13, R4 ;  /* 0x000000040d0d7220 */ /* 0x000fe20000410000 */
[----:B------:R-:W-:Y:S01]  /*5560*/  FMUL.FTZ R67, R67, R5 ;  /* 0x0000000543437220 */ /* 0x000fe20000410000 */
[----:B------:R-:W-:Y:S01]  /*5570*/  FADD.FTZ R29, -R114, R29 ;  /* 0x0000001d721d7221 */ /* 0x000fe20000010100 */
[----:B------:R-:W-:Y:S01]  /*5580*/  FFMA.FTZ R4, -R176, R176, 1 ;  /* 0x3f800000b0047423 */ /* 0x000fe200000101b0 */
[----:B------:R-:W-:Y:S01]  /*5590*/  FADD.FTZ R12, -R114, R12 ;  /* 0x0000000c720c7221 */ /* 0x000fe20000010100 */
[----:B------:R-:W-:Y:S01]  /*55a0*/  FFMA.FTZ R5, -R194, R194, 1 ;  /* 0x3f800000c2057423 */ /* 0x000fe200000101c2 */
[----:B--2---:R-:W-:Y:S01]  /*55b0*/  F2FP.BF16.F32.PACK_AB R0, R9, R8 ;  /* 0x000000080900723e */ /* 0x004fe200000010ff */
[----:B------:R-:W-:Y:S01]  /*55c0*/  STS [R18+0xa000], R33 ;  /* 0x00a0002112007388 */ /* 0x000fe20000000800 */
        /* <DEDUP_REMOVED lines=59> */
[----:B------:R-:W-:Y:S01]  /*5980*/  FFMA.FTZ R4, -R212, R212, 1 ;  /* 0x3f800000d4047423 */ /* 0x000fe200000101d4 */
[----:B-1----:R-:W-:Y:S01]  /*5990*/  FFMA.FTZ R0, -R211, R211, 1 ;  /* 0x3f800000d3007423 */ /* 0x002fe200000101d3 */
[----:B------:R-:W-:Y:S01]  /*59a0*/  FMUL.FTZ R17, R57, R6 ;  /* 0x0000000639117220 */ /* 0x000fe20000410000 */
[----:B------:R-:W-:Y:S01]  /*59b0*/  FMUL.FTZ R60, R60, R5 ;  /* 0x000000053c3c7220 */ /* 0x000fe20000410000 */
[----:B------:R-:W-:Y:S01]  /*59c0*/  FMUL.FTZ R6, R4, UR13 ;  /* 0x0000000d04067c20 */ /* 0x000fe20008410000 */
[----:B------:R-:W-:Y:S01]  /*59d0*/  FMUL.FTZ R5, R0, UR13 ;  /* 0x0000000d00057c20 */ /* 0x000fe20008410000 */
[C---:B------:R-:W-:Y:S01]  /*59e0*/  FADD.FTZ R14, -R3.reuse, R14 ;  /* 0x0000000e030e7221 */ /* 0x040fe20000010100 */
[----:B------:R-:W-:Y:S01]  /*59f0*/  FFMA.FTZ R4, -R210, R210, 1 ;  /* 0x3f800000d2047423 */ /* 0x000fe200000101d2 */
[----:B------:R-:W-:Y:S01]  /*5a00*/  FADD.FTZ R15, -R3, R15 ;  /* 0x0000000f030f7221 */ /* 0x000fe20000010100 */
[----:B------:R-:W-:Y:S01]  /*5a10*/  FFMA.FTZ R0, -R209, R209, 1 ;  /* 0x3f800000d1007423 */ /* 0x000fe200000101d1 */
[C---:B------:R-:W-:Y:S01]  /*5a20*/  FADD.FTZ R10, -R3.reuse, R10 ;  /* 0x0000000a030a7221 */ /* 0x040fe20000010100 */
[----:B------:R-:W-:Y:S01]  /*5a30*/  FADD.FTZ R11, -R3, R11 ;  /* 0x0000000b030b7221 */ /* 0x000fe20000010100 */
        /* <DEDUP_REMOVED lines=10> */
[----:B------:R-:W-:Y:S01]  /*5ae0*/  FFMA.FTZ R0, -R203, R203, 1 ;  /* 0x3f800000cb007423 */ /* 0x000fe200000101cb */
[----:B------:R-:W-:Y:S01]  /*5af0*/  FMUL.FTZ R6, R10, R6 ;  /* 0x000000060a067220 */ /* 0x000fe20000410000 */
[----:B------:R-:W-:Y:S01]  /*5b00*/  FMUL.FTZ R8, R11, R5 ;  /* 0x000000050b087220 */ /* 0x000fe20000410000 */
[----:B------:R-:W-:Y:S01]  /*5b10*/  FMUL.FTZ R26, R224, R26 ;  /* 0x0000001ae01a7220 */ /* 0x000fe20000410000 */
[----:B------:R-:W-:Y:S01]  /*5b20*/  FMUL.FTZ R5, R4, UR13 ;  /* 0x0000000d04057c20 */ /* 0x000fe20008410000 */
[----:B------:R-:W-:Y:S01]  /*5b30*/  FMUL.FTZ R9, R0, UR13 ;  /* 0x0000000d00097c20 */ /* 0x000fe20008410000 */
[----:B------:R-:W-:Y:S01]  /*5b40*/  FFMA.FTZ R4, -R198, R198, 1 ;  /* 0x3f800000c6047423 */ /* 0x000fe200000101c6 */
[----:B------:R-:W-:Y:S01]  /*5b50*/  FFMA.FTZ R0, -R197, R197, 1 ;  /* 0x3f800000c5007423 */ /* 0x000fe200000101c5 */
[----:B------:R-:W-:Y:S01]  /*5b60*/  F2FP.BF16.F32.PACK_AB R8, R8, R6 ;  /* 0x000000060808723e */ /* 0x000fe200000010ff */
[----:B------:R-:W-:Y:S01]  /*5b70*/  FMUL.FTZ R26, R26, R5 ;  /* 0x000000051a1a7220 */ /* 0x000fe20000410000 */
[----:B------:R-:W-:Y:S01]  /*5b80*/  FADD.FTZ R56, -R114, R56 ;  /* 0x0000003872387221 */ /* 0x000fe20000010100 */
[----:B------:R-:W-:Y:S01]  /*5b90*/  FMUL.FTZ R5, R4, UR13 ;  /* 0x0000000d04057c20 */ /* 0x000fe20008410000 */
[----:B------:R-:W-:Y:S01]  /*5ba0*/  FADD.FTZ R27, -R3, R27 ;  /* 0x0000001b031b7221 */ /* 0x000fe20000010100 */
[----:B------:R-:W-:Y:S01]  /*5bb0*/  FMUL.FTZ R4, R0, UR13 ;  /* 0x0000000d00047c20 */ /* 0x000fe20008410000 */
[----:B------:R-:W-:Y:S01]  /*5bc0*/  F2FP.BF16.F32.PACK_AB R0, R15, R14 ;  /* 0x0000000e0f00723e */ /* 0x000fe200000010ff */
[----:B------:R-:W-:Y:S01]  /*5bd0*/  STS [R129+0xc400], R8 ;  /* 0x00c4000881007388 */ /* 0x000fe20000000800 */
[----:B------:R-:W-:Y:S01]  /*5be0*/  FMUL.FTZ R56, R173, R56 ;  /* 0x00000038ad387220 */ /* 0x000fe20000410000 */
[----:B------:R-:W-:Y:S01]  /*5bf0*/  FADD.FTZ R30, -R3, R30 ;  /* 0x0000001e031e7221 */ /* 0x000fe20000010100 */
[----:B------:R-:W-:Y:S01]  /*5c00*/  FMUL.FTZ R27, R223, R27 ;  /* 0x0000001bdf1b7220 */ /* 0x000fe20000410000 */
[----:B------:R-:W-:Y:S01]  /*5c10*/  FADD.FTZ R31, -R3, R31 ;  /* 0x0000001f031f7221 */ /* 0x000fe20000010100 */
[----:B------:R-:W-:Y:S01]  /*5c20*/  F2FP.BF16.F32.PACK_AB R22, R23, R22 ;  /* 0x000000161716723e */ /* 0x000fe200000010ff */
[----:B------:R-:W-:Y:S01]  /*5c30*/  STS [R18+0xc000], R19 ;  /* 0x00c0001312007388 */ /* 0x000fe20000000800 */
[----:B------:R-:W-:Y:S01]  /*5c40*/  FMUL.FTZ R56, R56, R7 ;  /* 0x0000000738387220 */ /* 0x000fe20000410000 */
[----:B------:R-:W-:Y:S01]  /*5c50*/  FMUL.FTZ R30, R220, R30 ;  /* 0x0000001edc1e7220 */ /* 0x000fe20000410000 */
[C---:B------:R-:W-:Y:S01]  /*5c60*/  FADD.FTZ R42, -R3.reuse, R42 ;  /* 0x0000002a032a7221 */ /* 0x040fe20000010100 */
[----:B------:R1:W-:Y:S01]  /*5c70*/  STS [R18+0xc400], R0 ;  /* 0x00c4000012007388 */ /* 0x0003e20000000800 */
[C---:B------:R-:W-:Y:S01]  /*5c80*/  FADD.FTZ R43, -R3.reuse, R43 ;  /* 0x0000002b032b7221 */ /* 0x040fe20000010100 */
[C---:B------:R-:W-:Y:S01]  /*5c90*/  FADD.FTZ R46, -R3.reuse, R46 ;  /* 0x0000002e032e7221 */ /* 0x040fe20000010100 */
[----:B------:R-:W-:Y:S01]  /*5ca0*/  FADD.FTZ R47, -R3, R47 ;  /* 0x0000002f032f7221 */ /* 0x000fe20000010100 */
[----:B------:R-:W-:Y:S01]  /*5cb0*/  FFMA.FTZ R7, -R185, R185, 1 ;  /* 0x3f800000b9077423 */ /* 0x000fe200000101b9 */
[C---:B------:R-:W-:Y:S01]  /*5cc0*/  FADD.FTZ R58, -R3.reuse, R58 ;  /* 0x0000003a033a7221 */ /* 0x040fe20000010100 */
[C---:B------:R-:W-:Y:S01]  /*5cd0*/  FADD.FTZ R59, -R3.reuse, R59 ;  /* 0x0000003b033b7221 */ /* 0x040fe20000010100 */
[C---:B------:R-:W-:Y:S01]  /*5ce0*/  FADD.FTZ R62, -R3.reuse, R62 ;  /* 0x0000003e033e7221 */ /* 0x040fe20000010100 */
[----:B------:R-:W-:Y:S01]  /*5cf0*/  FADD.FTZ R63, -R3, R63 ;  /* 0x0000003f033f7221 */ /* 0x000fe20000010100 */
[----:B------:R-:W-:Y:S01]  /*5d00*/  FMUL.FTZ R9, R27, R9 ;  /* 0x000000091b097220 */ /* 0x000fe20000410000 */
[----:B------:R-:W-:Y:S01]  /*5d10*/  FMUL.FTZ R31, R219, R31 ;  /* 0x0000001fdb1f7220 */ /* 0x000fe20000410000 */
[----:B------:R-:W-:Y:S01]  /*5d20*/  FFMA.FTZ R3, -R156, R156, 1 ;  /* 0x3f8000009c037423 */ /* 0x000fe2000001019c */
[----:B------:R-:W-:Y:S01]  /*5d30*/  F2FP.BF16.F32.PACK_AB R34, R35, R34 ;  /* 0x000000222322723e */ /* 0x000fe200000010ff */
[----:B------:R2:W-:Y:S01]  /*5d40*/  STS [R133+0xa000], R100 ;  /* 0x00a0006485007388 */ /* 0x0005e20000000800 */
[----:B------:R-:W-:Y:S01]  /*5d50*/  FMUL.FTZ R30, R30, R5 ;  /* 0x000000051e1e7220 */ /* 0x000fe20000410000 */
[----:B------:R-:W-:Y:S01]  /*5d60*/  FFMA.FTZ R6, -R184, R184, 1 ;  /* 0x3f800000b8067423 */ /* 0x000fe200000101b8 */
[----:B------:R-:W-:Y:S01]  /*5d70*/  FMUL.FTZ R42, R214, R42 ;  /* 0x0000002ad62a7220 */ /* 0x000fe20000410000 */
[----:B------:R-:W-:Y:S01]  /*5d80*/  STS [R133+0xa400], R22 ;  /* 0x00a4001685007388 */ /* 0x000fe20000000800 */
[----:B------:R-:W-:Y:S01]  /*5d90*/  FMUL.FTZ R7, R7, UR13 ;  /* 0x0000000d07077c20 */ /* 0x000fe20008410000 */
        /* <DEDUP_REMOVED lines=11> */
[----:B------:R-:W-:Y:S01]  /*5e50*/  FMUL.FTZ R46, R206, R46 ;  /* 0x0000002ece2e7220 */ /* 0x000fe20000410000 */
[----:B------:R-:W-:Y:S01]  /*5e60*/  FMUL.FTZ R5, R5, UR13 ;  /* 0x0000000d05057c20 */ /* 0x000fe20008410000 */
[----:B------:R-:W-:Y:S01]  /*5e70*/  FFMA.FTZ R4, -R180, R180, 1 ;  /* 0x3f800000b4047423 */ /* 0x000fe200000101b4 */
[----:B------:R-:W-:Y:S01]  /*5e80*/  FMUL.FTZ R7, R63, R3 ;  /* 0x000000033f077220 */ /* 0x000fe20000410000 */
[----:B------:R-:W-:Y:S01]  /*5e90*/  F2FP.BF16.F32.PACK_AB R20, R20, R28 ;  /* 0x0000001c1414723e */ /* 0x000fe200000010ff */
[----:B------:R-:W-:Y:S01]  /*5ea0*/  STS [R133+0xc000], R21 ;  /* 0x00c0001585007388 */ /* 0x000fe20000000800 */
[----:B------:R-:W-:Y:S01]  /*5eb0*/  F2FP.BF16.F32.PACK_AB R3, R31, R30 ;  /* 0x0000001e1f03723e */ /* 0x000fe200000010ff */
[----:B------:R-:W-:Y:S01]  /*5ec0*/  FMUL.FTZ R43, R43, R6 ;  /* 0x000000062b2b7220 */ /* 0x000fe20000410000 */
[----:B------:R-:W-:Y:S01]  /*5ed0*/  FMUL.FTZ R46, R46, R5 ;  /* 0x000000052e2e7220 */ /* 0x000fe20000410000 */
[----:B------:R-:W-:Y:S01]  /*5ee0*/  STS [R133+0xc400], R9 ;  /* 0x00c4000985007388 */ /* 0x000fe20000000800 */
[----:B------:R-:W-:Y:S01]  /*5ef0*/  FMUL.FTZ R47, R205, R47 ;  /* 0x0000002fcd2f7220 */ /* 0x000fe20000410000 */
[----:B------:R-:W-:Y:S01]  /*5f00*/  FMUL.FTZ R4, R4, UR13 ;  /* 0x0000000d04047c20 */ /* 0x000fe20008410000 */
[----:B------:R-:W-:Y:S01]  /*5f10*/  FFMA.FTZ R6, -R164, R164, 1 ;  /* 0x3f800000a4067423 */ /* 0x000fe200000101a4 */
[----:B------:R-:W-:Y:S01]  /*5f20*/  FFMA.FTZ R5, -R163, R163, 1 ;  /* 0x3f800000a3057423 */ /* 0x000fe200000101a3 */
[----:B------:R-:W-:Y:S01]  /*5f30*/  F2FP.BF16.F32.PACK_AB R38, R39, R38 ;  /* 0x000000262726723e */ /* 0x000fe200000010ff */
[----:B------:R-:W-:Y:S01]  /*5f40*/  STS [R135+0xc000], R20 ;  /* 0x00c0001487007388 */ /* 0x000fe20000000800 */
[----:B------:R-:W-:Y:S01]  /*5f50*/  FMUL.FTZ R47, R47, R4 ;  /* 0x000000042f2f7220 */ /* 0x000fe20000410000 */
[----:B------:R-:W-:Y:S01]  /*5f60*/  FMUL.FTZ R58, R202, R58 ;  /* 0x0000003aca3a7220 */ /* 0x000fe20000410000 */
[----:B------:R-:W-:Y:S01]  /*5f70*/  FMUL.FTZ R6, R6, UR13 ;  /* 0x0000000d06067c20 */ /* 0x000fe20008410000 */
[----:B------:R3:W-:Y:S01]  /*5f80*/  STS [R135+0xc400], R3 ;  /* 0x00c4000387007388 */ /* 0x0007e20000000800 */
[----:B------:R-:W-:Y:S01]  /*5f90*/  FMUL.FTZ R5, R5, UR13 ;  /* 0x0000000d05057c20 */ /* 0x000fe20008410000 */
[----:B------:R-:W-:Y:S01]  /*5fa0*/  FMUL.FTZ R59, R199, R59 ;  /* 0x0000003bc73b7220 */ /* 0x000fe20000410000 */
[----:B------:R-:W-:Y:S01]  /*5fb0*/  FFMA.FTZ R4, -R157, R157, 1 ;  /* 0x3f8000009d047423 */ /* 0x000fe2000001019d */
        /* <DEDUP_REMOVED lines=8> */
[----:B------:R-:W4:Y:S01]  /*6040*/  LDC R49, c[0x0][0x44c] ;  /* 0x00011300ff317b82 */ /* 0x000f220000000800 */
        /* <DEDUP_REMOVED lines=15> */
[--C-:B-1----:R-:W-:Y:S01]  /*6140*/  SHF.R.U32.HI R0, RZ, 0x4, R123.reuse ;  /* 0x00000004ff007819 */ /* 0x102fe2000001167b */
[----:B------:R-:W-:Y:S01]  /*6150*/  STS [R132+-0x5c00], R4 ;  /* 0xffa4000484007388 */ /* 0x000fe20000000800 */
[----:B--2---:R-:W-:Y:S01]  /*6160*/  LOP3.LUT R100, R122, 0x30, RZ, 0xc0, !PT ;  /* 0x000000307a647812 */ /* 0x004fe200078ec0ff */
[----:B----4-:R-:W-:Y:S01]  /*6170*/  IMAD R59, R49, UR7, RZ ;  /* 0x00000007313b7c24 */ /* 0x010fe2000f8e02ff */
[----:B------:R-:W-:Y:S01]  /*6180*/  LOP3.LUT R0, R0, 0x8, RZ, 0xc0, !PT ;  /* 0x0000000800007812 */ /* 0x000fe200078ec0ff */
[----:B------:R-:W-:Y:S03]  /*6190*/  STS [R130+-0x8000], R36 ;  /* 0xff80002482007388 */ /* 0x000fe60000000800 */
[----:B------:R-:W-:Y:S01]  /*61a0*/  LOP3.LUT R0, R0, 0x10, R123, 0xf8, !PT ;  /* 0x0000001000007812 */ /* 0x000fe200078ef87b */
[----:B------:R-:W-:Y:S03]  /*61b0*/  STS [R130+-0x7c00], R54 ;  /* 0xff84003682007388 */ /* 0x000fe60000000800 */
[--C-:B------:R-:W-:Y:S01]  /*61c0*/  LOP3.LUT R0, R0, 0xc0, R126.reuse, 0xf8, !PT ;  /* 0x000000c000007812 */ /* 0x100fe200078ef87e */
[----:B------:R-:W-:Y:S03]  /*61d0*/  STS [R131+-0x8000], R32 ;  /* 0xff80002083007388 */ /* 0x000fe60000000800 */
[----:B------:R-:W-:Y:S01]  /*61e0*/  LOP3.LUT R0, R0, R127, RZ, 0x3c, !PT ;  /* 0x0000007f00007212 */ /* 0x000fe200078e3cff */
[----:B------:R-:W-:Y:S03]  /*61f0*/  STS [R131+-0x7c00], R66 ;  /* 0xff84004283007388 */ /* 0x000fe60000000800 */
[----:B------:R-:W-:Y:S01]  /*6200*/  LOP3.LUT R0, R0, 0x120, R126, 0xf8, !PT ;  /* 0x0000012000007812 */ /* 0x000fe200078ef87e */
[----:B------:R-:W-:Y:S03]  /*6210*/  STS [R130+-0x6000], R17 ;  /* 0xffa0001182007388 */ /* 0x000fe60000000800 */
[----:B---3--:R-:W-:Y:S01]  /*6220*/  LEA R3, R0, UR4, 0x1 ;  /* 0x0000000400037c11 */ /* 0x008fe2000f8e08ff */
[----:B------:R-:W-:Y:S01]  /*6230*/  STS [R130+-0x5c00], R6 ;  /* 0xffa4000682007388 */ /* 0x000fe20000000800 */
[----:B------:R-:W-:Y:S03]  /*6240*/  LEA R0, -R59, RZ, 0x7 ;  /* 0x000000ff3b007211 */ /* 0x000fe600078e39ff */
        /* <DEDUP_REMOVED lines=45> */
[----:B------:R2:W-:Y:S04]  /*6520*/  LDSM.16.MT88.4 R16, [R2+UR4+0x15800] ;  /* 0x015800040210783b */ /* 0x0005e80008004200 */
[----:B------:R-:W4:Y:S03]  /*6530*/  LDSM.16.MT88.4 R20, [R3+0x5c00] ;  /* 0x005c00000314783b */ /* 0x000f260000004200 */
[-C--:B---3--:R-:W-:Y:S01]  /*6540*/  HMMA.16816.F32.BF16 R68, R28, R32.reuse, R68 ;  /* 0x000000201c44723c */ /* 0x088fe20000041844 */
[----:B------:R-:W-:Y:S07]  /*6550*/  BAR.SYNC.DEFER_BLOCKING 0x0 ;  /* 0x0000000000007b1d */ /* 0x000fee0000010000 */
[C---:B------:R-:W-:Y:S08]  /*6560*/  HMMA.16816.F32.BF16 R72, R36.reuse, R32, R72 ;  /* 0x000000202448723c */ /* 0x040ff00000041848 */
[-C--:B------:R-:W-:Y:S03]  /*6570*/  HMMA.16816.F32.BF16 R76, R36, R34.reuse, R76 ;  /* 0x00000022244c723c */ /* 0x080fe6000004184c */
[----:B--2---:R-:W-:Y:S05]  /*6580*/  IADD3 R2, PT, PT, R2, UR4, RZ ;  /* 0x0000000402027c10 */ /* 0x004fea000fffe0ff */
[----:B------:R-:W-:Y:S08]  /*6590*/  HMMA.16816.F32.BF16 R80, R28, R34, R80 ;  /* 0x000000221c50723c */ /* 0x000ff00000041850 */
[-C--:B-1----:R-:W-:Y:S08]  /*65a0*/  HMMA.16816.F32.BF16 R68, R4, R8.reuse, R68 ;  /* 0x000000080444723c */ /* 0x082ff00000041844 */
[C---:B------:R-:W-:Y:S08]  /*65b0*/  HMMA.16816.F32.BF16 R72, R12.reuse, R8, R72 ;  /* 0x000000080c48723c */ /* 0x040ff00000041848 */
[-C--:B------:R-:W-:Y:S08]  /*65c0*/  HMMA.16816.F32.BF16 R76, R12, R10.reuse, R76 ;  /* 0x0000000a0c4c723c */ /* 0x080ff0000004184c */
[----:B------:R-:W-:Y:S04]  /*65d0*/  HMMA.16816.F32.BF16 R80, R4, R10, R80 ;  /* 0x0000000a0450723c */ /* 0x000fe80000041850 */
[C---:B------:R-:W-:Y:S04]  /*65e0*/  LEA R4, P0, R0.reuse, R228, 0x2 ;  /* 0x000000e400047211 */ /* 0x040fe800078010ff */
[-C--:B----4-:R-:W-:Y:S05]  /*65f0*/  HMMA.16816.F32.BF16 R68, R16, R20.reuse, R68 ;  /* 0x000000141044723c */ /* 0x090fea0000041844 */
[----:B------:R-:W-:Y:S02]  /*6600*/  LEA.HI.X.SX32 R0, R0, R229, 0x2, P0 ;  /* 0x000000e500007211 */ /* 0x000fe400000f16ff */
[----:B------:R-:W-:Y:S01]  /*6610*/  MOV R228, R4 ;  /* 0x0000000400e47202 */ /* 0x000fe20000000f00 */
[C---:B------:R-:W-:Y:S04]  /*6620*/  HMMA.16816.F32.BF16 R72, R24.reuse, R20, R72 ;  /* 0x000000141848723c */ /* 0x040fe80000041848 */
[----:B------:R-:W-:Y:S04]  /*6630*/  MOV R229, R0 ;  /* 0x0000000000e57202 */ /* 0x000fe80000000f00 */
[-C--:B------:R-:W-:Y:S08]  /*6640*/  HMMA.16816.F32.BF16 R76, R24, R22.reuse, R76 ;  /* 0x00000016184c723c */ /* 0x080ff0000004184c */
[----:B------:R-:W-:Y:S01]  /*6650*/  HMMA.16816.F32.BF16 R80, R16, R22, R80 ;  /* 0x000000161050723c */ /* 0x000fe20000041850 */
[----:B------:R-:W-:Y:S08]  /*6660*/  @!UPT UIADD3 URZ, UPT, UPT, URZ, URZ, URZ ;  /* 0x000000fffffff290 */ /* 0x000ff0000fffe0ff */
[----:B------:R-:W-:Y:S11]  /*6670*/  BRA.U !UP0, `(.L_x_620) ;  /* 0x0000000108687547 */ /* 0x000ff6000b800000 */
[----:B------:R-:W2:Y:S01]  /*6680*/  LDL.LU R52, [R1+0x8] ;  /* 0x0000080001347983 */ /* 0x000ea20000300800 */
[----:B------:R-:W1:Y:S01]  /*6690*/  LDC R6, c[0x0][0x590] ;  /* 0x00016400ff067b82 */ /* 0x000e620000000800 */
[----:B------:R-:W-:Y:S02]  /*66a0*/  IADD3 R5, P0, PT, RZ, -UR24, RZ ;  /* 0x80000018ff057c10 */ /* 0x000fe4000ff1e0ff */
[----:B------:R-:W3:Y:S01]  /*66b0*/  LDL.LU R49, [R1+0x14] ;  /* 0x0000140001317983 */ /* 0x000ee20000300800 */
[----:B------:R-:W-:Y:S04]  /*66c0*/  LOP3.LUT R4, R105, 0xd8, RZ, 0xc0, !PT ;  /* 0x000000d869047812 */ /* 0x000fe800078ec0ff */
[----:B------:R-:W4:Y:S01]  /*66d0*/  LDC R7, c[0x0][0x594] ;  /* 0x00016500ff077b82 */ /* 0x000f220000000800 */
[----:B------:R-:W-:Y:S01]  /*66e0*/  LOP3.LUT R4, R4, 0x18, R123, 0x78, !PT ;  /* 0x0000001804047812 */ /* 0x000fe200078e787b */
[----:B-1----:R-:W-:Y:S04]  /*66f0*/  IMAD.SHL.U32 R0, R6, 0x80, RZ ;  /* 0x0000008006007824 */ /* 0x002fe800078e00ff */
[----:B------:R-:W-:Y:S05]  /*6700*/  IMAD.X R0, RZ, RZ, ~R0, P0 ;  /* 0x000000ffff007224 */ /* 0x000fea00000e0e00 */
[----:B------:R-:W-:Y:S04]  /*6710*/  SHF.R.S64 R5, R5, 0x1f, R0 ;  /* 0x0000001f05057819 */ /* 0x000fe80000001000 */
[----:B---3--:R-:W-:Y:S02]  /*6720*/  IADD3 R49, P0, PT, R5, R49, RZ ;  /* 0x0000003105317210 */ /* 0x008fe40007f1e0ff */
[----:B------:R-:W-:Y:S02]  /*6730*/  LOP3.LUT R5, R4, 0x1f20, R105, 0xf8, !PT ;  /* 0x00001f2004057812 */ /* 0x000fe400078ef869 */
[----:B--2---:R-:W-:Y:S01]  /*6740*/  LEA.HI.X.SX32 R52, R0, R52, 0x1, P0 ;  /* 0x0000003400347211 */ /* 0x004fe200000f0eff */
[----:B------:R1:W-:Y:S01]  /*6750*/  STL [R1+0x14], R49 ;  /* 0x0000143101007387 */ /* 0x0003e20000100800 */
[C---:B------:R-:W-:Y:S02]  /*6760*/  LEA R4, P0, R6.reuse, R49, 0x7 ;  /* 0x0000003106047211 */ /* 0x040fe400078038ff */
[----:B------:R-:W-:Y:S01]  /*6770*/  LEA R0, R5, UR4, 0x1 ;  /* 0x0000000405007c11 */ /* 0x000fe2000f8e08ff */
[----:B------:R1:W-:Y:S01]  /*6780*/  STL [R1+0x8], R52 ;  /* 0x0000083401007387 */ /* 0x0003e20000100800 */
[----:B----4-:R-:W-:Y:S01]  /*6790*/  LEA.HI.X R5, R6, R52, R7, 0x7, P0 ;  /* 0x0000003406057211 */ /* 0x010fe200000f3c07 */
        /* <DEDUP_REMOVED lines=8> */
.L_x_620:
[----:B------:R-:W2:Y:S01]  /*6820*/  LDL R107, [R1] ;  /* 0x00000000016b7983 */ /* 0x000ea20000100800 */
[----:B-1----:R-:W-:Y:S01]  /*6830*/  LOP3.LUT R0, R104, 0x1c0, R125, 0xf8, !PT ;  /* 0x000001c068007812 */ /* 0x002fe200078ef87d */
[----:B------:R-:W-:Y:S01]  /*6840*/  IMAD.U32 R66, RZ, RZ, UR31 ;  /* 0x0000001fff427e24 */ /* 0x000fe2000f8e00ff */
[----:B------:R-:W-:Y:S01]  /*6850*/  PLOP3.LUT P2, PT, PT, PT, UP0, 0x80, 0x8 ;  /* 0x000000000008781c */ /* 0x000fe20003f4f008 */
[----:B------:R-:W3:Y:S01]  /*6860*/  LDL R106, [R1+0x24] ;  /* 0x00002400016a7983 */ /* 0x000ee20000100800 */
        /* <DEDUP_REMOVED lines=95> */
[----:B--2---:R-:W-:Y:S01]  /*6e60*/  @P2 LOP3.LUT R107, R100, 0x7, R0, 0xf8, !PT ;  /* 0x00000007646b2812 */ /* 0x004fe200078ef800 */
[C---:B------:R-:W-:Y:S01]  /*6e70*/  VIADD R0, R116.reuse, 0xffffe000 ;  /* 0xffffe00074007836 */ /* 0x040fe20000000000 */
[----:B------:R-:W-:Y:S02]  /*6e80*/  LEA R28, P0, R59, R32, 0x5 ;  /* 0x000000203b1c7211 */ /* 0x000fe400078028ff */
[-C--:B------:R-:W-:Y:S01]  /*6e90*/  HMMA.16816.F32.BF16 R12, R36, R30.reuse, R12 ;  /* 0x0000001e240c723c */ /* 0x080fe2000004180c */
[----:B------:R-:W-:Y:S02]  /*6ea0*/  LDSM.16.MT88.4 R36, [R2+0xf000] ;  /* 0x00f000000224783b */ /* 0x000fe40000004200 */
[----:B------:R-:W-:Y:S01]  /*6eb0*/  @P2 IMAD.WIDE.U32 R24, R107, R108, UR32 ;  /* 0x000000206b182e25 */ /* 0x000fe2000f8e006c */
[C---:B------:R-:W-:Y:S01]  /*6ec0*/  LEA.HI.X.SX32 R29, R59.reuse, R33, 0x5, P0 ;  /* 0x000000213b1d7211 */ /* 0x040fe200000f2eff */
[----:B------:R-:W-:Y:S01]  /*6ed0*/  @P2 STL [R1], R107 ;  /* 0x0000006b01002387 */ /* 0x000fe20000100800 */
[C---:B------:R-:W-:Y:S01]  /*6ee0*/  LEA R26, P0, R59.reuse, R28, 0x5 ;  /* 0x0000001c3b1a7211 */ /* 0x040fe200078028ff */
[----:B------:R-:W-:Y:S01]  /*6ef0*/  @UP0 UMOV UR32, UR37 ;  /* 0x0000002500200c82 */ /* 0x000fe20008000000 */
[----:B------:R-:W-:Y:S01]  /*6f00*/  HMMA.16816.F32.BF16 R16, R20, R30, R16 ;  /* 0x0000001e1410723c */ /* 0x000fe20000041810 */
[----:B---3--:R-:W2:Y:S01]  /*6f10*/  @P2 LDG.E R106, desc[UR26][R24.64+-0x200] ;  /* 0xfffe001a186a2981 */ /* 0x008ea2000c1e1900 */
        /* <DEDUP_REMOVED lines=92> */
.L_x_618:
[----:B------:R-:W1:Y:S01]  /*74e0*/  LDCU.64 UR12, c[0x0][0x5a8] ;  /* 0x0000b500ff0c77ac */ /* 0x000e620008000a00 */
[----:B------:R-:W-:Y:S01]  /*74f0*/  IMAD.SHL.U32 R3, R123, 0x10, RZ ;  /* 0x000000107b037824 */ /* 0x000fe200078e00ff */
[----:B------:R-:W-:Y:S01]  /*7500*/  LOP3.LUT R0, R105, 0xc0, RZ, 0xc0, !PT ;  /* 0x000000c069007812 */ /* 0x000fe200078ec0ff */
[----:B------:R-:W-:Y:S01]  /*7510*/  IMAD.SHL.U32 R2, R123, 0x2, RZ ;  /* 0x000000027b027824 */ /* 0x000fe200078e00ff */
[----:B------:R-:W2:Y:S01]  /*7520*/  LDCU.64 UR6, c[0x0][0x5b0] ;  /* 0x0000b600ff0677ac */ /* 0x000ea20008000a00 */
[--C-:B----4-:R-:W-:Y:S01]  /*7530*/  SHF.R.U32.HI R7, RZ, 0x4, R123.reuse ;  /* 0x00000004ff077819 */ /* 0x110fe2000001167b */
[----:B------:R-:W3:Y:S01]  /*7540*/  LDC.64 R14, c[0x0][0x5e0] ;  /* 0x00017800ff0e7b82 */ /* 0x000ee20000000a00 */
[----:B------:R-:W-:Y:S01]  /*7550*/  LOP3.LUT R3, R3, 0x600, RZ, 0xc0, !PT ;  /* 0x0000060003037812 */ /* 0x000fe200078ec0ff */
[----:B------:R-:W4:Y:S01]  /*7560*/  LDCU UR5, c[0x0][0x500] ;  /* 0x0000a000ff0577ac */ /* 0x000f220008000800 */
[----:B------:R-:W-:Y:S02]  /*7570*/  LOP3.LUT R0, R0, 0x18, R123, 0xf8, !PT ;  /* 0x0000001800007812 */ /* 0x000fe400078ef87b */
[----:B------:R-:W-:Y:S01]  /*7580*/  LOP3.LUT R3, R3, 0x6, R2, 0xf8, !PT ;  /* 0x0000000603037812 */ /* 0x000fe200078ef802 */
[----:B------:R-:W-:Y:S01]  /*7590*/  UMOV UR37, UR18 ;  /* 0x0000001200257c82 */ /* 0x000fe20008000000 */
[----:B------:R-:W-:Y:S01]  /*75a0*/  LOP3.LUT R2, R105, 0x18, RZ, 0xc0, !PT ;  /* 0x0000001869027812 */ /* 0x000fe200078ec0ff */
[----:B------:R-:W5:Y:S01]  /*75b0*/  LDC.64 R12, c[0x0][0x5c0] ;  /* 0x00017000ff0c7b82 */ /* 0x000f620000000a00 */
[----:B------:R-:W-:-:S02]  /*75c0*/  LOP3.LUT R6, R3, 0x20, R105, 0xf8, !PT ;  /* 0x0000002003067812 */ /* 0x000fc400078ef869 */
[----:B------:R-:W-:Y:S01]  /*75d0*/  MOV R3, RZ ;  /* 0x000000ff00037202 */ /* 0x000fe20000000f00 */
[----:B-1----:R-:W-:Y:S01]  /*75e0*/  IMAD.U32 R4, RZ, RZ, UR12 ;  /* 0x0000000cff047e24 */ /* 0x002fe2000f8e00ff */
[----:B------:R-:W-:Y:S01]  /*75f0*/  LOP3.LUT R7, R0, 0x8, R7, 0x78, !PT ;  /* 0x0000000800077812 */ /* 0x000fe200078e7807 */
[----:B------:R-:W-:Y:S01]  /*7600*/  USHF.L.U32 UR12, UR28, 0x7, URZ ;  /* 0x000000071c0c7899 */ /* 0x000fe200080006ff */
[----:B------:R-:W-:Y:S01]  /*7610*/  LOP3.LUT R8, R105, 0xd8, RZ, 0xc0, !PT ;  /* 0x000000d869087812 */ /* 0x000fe200078ec0ff */
[----:B--2---:R-:W-:Y:S01]  /*7620*/  IMAD.U32 R0, RZ, RZ, UR6 ;  /* 0x00000006ff007e24 */ /* 0x004fe2000f8e00ff */
[----:B------:R-:W-:Y:S01]  /*7630*/  UIMAD UR7, UR37, UR7, URZ ;  /* 0x00000007250772a4 */ /* 0x000fe2000f8e02ff */
[----:B------:R-:W-:Y:S01]  /*7640*/  IMAD.WIDE.U32 R4, R4, UR37, R2 ;  /* 0x0000002504047c25 */ /* 0x000fe2000f8e0002 */
[----:B------:R-:W-:-:S03]  /*7650*/  LOP3.LUT R6, R6, R7, RZ, 0xfc, !PT ;  /* 0x0000000706067212 */ /* 0x000fc600078efcff */
[----:B----4-:R-:W-:Y:S01]  /*7660*/  FMUL.FTZ R84, R84, UR5 ;  /* 0x0000000554547c20 */ /* 0x010fe20008410000 */
[----:B------:R-:W-:Y:S01]  /*7670*/  FMUL.FTZ R85, R85, UR5 ;  /* 0x0000000555557c20 */ /* 0x000fe20008410000 */
[----:B------:R-:W-:Y:S01]  /*7680*/  IMAD.WIDE.U32 R2, R0, UR37, R2 ;  /* 0x0000002500027c25 */ /* 0x000fe2000f8e0002 */
[----:B------:R-:W-:-:S03]  /*7690*/  LOP3.LUT R0, R8, 0x18, R123, 0x78, !PT ;  /* 0x0000001808007812 */ /* 0x000fc600078e787b */
[----:B------:R-:W-:Y:S01]  /*76a0*/  FMUL.FTZ R86, R86, UR5 ;  /* 0x0000000556567c20 */ /* 0x000fe20008410000 */
[----:B------:R-:W-:Y:S01]  /*76b0*/  FMUL.FTZ R87, R87, UR5 ;  /* 0x0000000557577c20 */ /* 0x000fe20008410000 */
[----:B------:R-:W-:Y:S02]  /*76c0*/  IMAD.SHL.U32 R8, R123, 0x4, RZ ;  /* 0x000000047b087824 */ /* 0x000fe400078e00ff */
[----:B------:R-:W-:Y:S01]  /*76d0*/  FMUL.FTZ R96, R96, UR5 ;  /* 0x0000000560607c20 */ /* 0x000fe20008410000 */
[----:B------:R-:W-:Y:S01]  /*76e0*/  FMUL.FTZ R97, R97, UR5 ;  /* 0x0000000561617c20 */ /* 0x000fe20008410000 */
[----:B------:R-:W-:Y:S01]  /*76f0*/  FMUL.FTZ R98, R98, UR5 ;  /* 0x0000000562627c20 */ /* 0x000fe20008410000 */
[----:B------:R-:W-:Y:S01]  /*7700*/  FMUL.FTZ R99, R99, UR5 ;  /* 0x0000000563637c20 */ /* 0x000fe20008410000 */
[----:B------:R-:W-:Y:S01]  /*7710*/  VIADD R7, R3, UR7 ;  /* 0x0000000703077c36 */ /* 0x000fe20008000000 */
[----:B------:R-:W-:Y:S01]  /*7720*/  LOP3.LUT R105, R0, 0x1f20, R105, 0xf8, !PT ;  /* 0x00001f2000697812 */ /* 0x000fe200078ef869 */
        /* <DEDUP_REMOVED lines=12> */
[----:B------:R-:W-:Y:S01]  /*77f0*/  F2FP.BF16.F32.PACK_AB R86, R87, R86 ;  /* 0x000000565756723e */ /* 0x000fe200000010ff */
[----:B------:R-:W-:Y:S01]  /*7800*/  UIMAD UR13, UR37, UR13, URZ ;  /* 0x0000000d250d72a4 */ /* 0x000fe2000f8e02ff */
[----:B------:R-:W-:Y:S01]  /*7810*/  MOV R6, R2 ;  /* 0x0000000200067202 */ /* 0x000fe20000000f00 */
[----:B------:R-:W-:Y:S01]  /*7820*/  USHF.R.S32.HI UR5, URZ, 0x1f, UR12 ;  /* 0x0000001fff057899 */ /* 0x000fe2000801140c */
[----:B------:R-:W-:-:S03]  /*7830*/  F2FP.BF16.F32.PACK_AB R96, R97, R96 ;  /* 0x000000606160723e */ /* 0x000fc600000010ff */
[----:B------:R-:W1:Y:S01]  /*7840*/  LDC.64 R8, c[0x0][0x5d8] ;  /* 0x00017600ff087b82 */ /* 0x000e620000000a00 */
[----:B------:R-:W-:Y:S01]  /*7850*/  F2FP.BF16.F32.PACK_AB R98, R99, R98 ;  /* 0x000000626362723e */ /* 0x000fe200000010ff */
[----:B------:R-:W-:Y:S01]  /*7860*/  UIADD3 UR12, UP0, UPT, UR36, UR12, URZ ;  /* 0x0000000c240c7290 */ /* 0x000fe2000ff1e0ff */
[----:B------:R-:W-:Y:S01]  /*7870*/  IADD3 R2, PT, PT, -R3, 0x6000, R0 ;  /* 0x0000600003027810 */ /* 0x000fe20007ffe100 */
[----:B------:R-:W-:Y:S01]  /*7880*/  VIADD R5, R5, UR13 ;  /* 0x0000000d05057c36 */ /* 0x000fe20008000000 */
[----:B------:R-:W-:Y:S01]  /*7890*/  F2FP.BF16.F32.PACK_AB R88, R89, R88 ;  /* 0x000000585958723e */ /* 0x000fe200000010ff */
[----:B------:R-:W-:Y:S01]  /*78a0*/  ULEA.HI.X.SX32 UR5, UR36, UR5, 0x1, UP0 ;  /* 0x0000000524057291 */ /* 0x000fe200080f0eff */
[----:B------:R-:W-:Y:S01]  /*78b0*/  F2FP.BF16.F32.PACK_AB R90, R91, R90 ;  /* 0x0000005a5b5a723e */ /* 0x000fe200000010ff */
[----:B------:R-:W2:Y:S01]  /*78c0*/  LDC.64 R10, c[0x0][0x5c8] ;  /* 0x00017200ff0a7b82 */ /* 0x000ea20000000a00 */
[----:B------:R-:W-:Y:S01]  /*78d0*/  F2FP.BF16.F32.PACK_AB R92, R93, R92 ;  /* 0x0000005c5d5c723e */ /* 0x000fe200000010ff */
[----:B---3--:R-:W-:Y:S01]  /*78e0*/  IMAD.WIDE.U32 R6, R14, UR21, R6 ;  /* 0x000000150e067c25 */ /* 0x008fe2000f8e0006 */
[----:B------:R-:W-:-:S02]  /*78f0*/  F2FP.BF16.F32.PACK_AB R94, R95, R94 ;  /* 0x0000005e5f5e723e */ /* 0x000fc400000010ff */
[----:B------:R-:W-:Y:S02]  /*7900*/  F2FP.BF16.F32.PACK_AB R68, R69, R68 ;  /* 0x000000444544723e */ /* 0x000fe400000010ff */
[----:B------:R-:W-:Y:S02]  /*7910*/  F2FP.BF16.F32.PACK_AB R70, R71, R70 ;  /* 0x000000464746723e */ /* 0x000fe400000010ff */
[----:B------:R-:W-:Y:S01]  /*7920*/  F2FP.BF16.F32.PACK_AB R80, R81, R80 ;  /* 0x000000505150723e */ /* 0x000fe200000010ff */
[----:B------:R-:W-:Y:S01]  /*7930*/  STS [R0+0x6000], R84 ;  /* 0x0060005400007388 */ /* 0x000fe20000000800 */
[----:B------:R-:W-:Y:S02]  /*7940*/  F2FP.BF16.F32.PACK_AB R82, R83, R82 ;  /* 0x000000525352723e */ /* 0x000fe400000010ff */
[----:B------:R-:W-:Y:S01]  /*7950*/  F2FP.BF16.F32.PACK_AB R72, R73, R72 ;  /* 0x000000484948723e */ /* 0x000fe200000010ff */
[----:B------:R-:W-:Y:S01]  /*7960*/  STS [R0+0x6200], R86 ;  /* 0x0062005600007388 */ /* 0x000fe20000000800 */
[----:B------:R-:W-:-:S02]  /*7970*/  F2FP.BF16.F32.PACK_AB R74, R75, R74 ;  /* 0x0000004a4b4a723e */ /* 0x000fc400000010ff */
[----:B------:R-:W-:Y:S01]  /*7980*/  F2FP.BF16.F32.PACK_AB R76, R77, R76 ;  /* 0x0000004c4d4c723e */ /* 0x000fe200000010ff */
[----:B------:R-:W-:Y:S01]  /*7990*/  STS [R2+0x20], R96 ;  /* 0x0000206002007388 */ /* 0x000fe20000000800 */
[----:B------:R-:W-:Y:S02]  /*79a0*/  F2FP.BF16.F32.PACK_AB R78, R79, R78 ;  /* 0x0000004e4f4e723e */ /* 0x000fe400000010ff */
[----:B------:R-:W-:Y:S01]  /*79b0*/  SHF.R.U32.HI R123, RZ, 0x2, R123 ;  /* 0x00000002ff7b7819 */ /* 0x000fe2000001167b */
        /* <DEDUP_REMOVED lines=13> */
[----:B---3--:R-:W-:Y:S01]  /*7a90*/  LEA R0, R105, UR4, 0x1 ;  /* 0x0000000469007c11 */ /* 0x008fe2000f8e08ff */
[----:B------:R-:W-:Y:S01]  /*7aa0*/  BAR.SYNC.DEFER_BLOCKING 0x0 ;  /* 0x0000000000007b1d */ /* 0x000fe20000010000 */
[----:B-1----:R-:W-:-:S04]  /*7ab0*/  IMAD.WIDE.U32 R2, R8, UR21, R4 ;  /* 0x0000001508027c25 */ /* 0x002fc8000f8e0004 */
[----:B------:R-:W-:Y:S02]  /*7ac0*/  IMAD R5, R9, UR21, R3 ;  /* 0x0000001509057c24 */ /* 0x000fe4000f8e0203 */
[----:B------:R-:W-:Y:S02]  /*7ad0*/  IMAD R3, R15, UR21, R7 ;  /* 0x000000150f037c24 */ /* 0x000fe4000f8e0207 */
[----:B------:R-:W-:Y:S02]  /*7ae0*/  IMAD.MOV.U32 R4, RZ, RZ, R2 ;  /* 0x000000ffff047224 */ /* 0x000fe400078e0002 */
[----:B-----5:R-:W-:Y:S02]  /*7af0*/  IMAD R7, R12, UR5, RZ ;  /* 0x000000050c077c24 */ /* 0x020fe4000f8e02ff */
[----:B------:R-:W-:Y:S02]  /*7b00*/  IMAD.MOV.U32 R2, RZ, RZ, R6 ;  /* 0x000000ffff027224 */ /* 0x000fe400078e0006 */
[----:B------:R-:W-:-:S02]  /*7b10*/  IMAD R7, R13, UR12, R7 ;  /* 0x0000000c0d077c24 */ /* 0x000fc4000f8e0207 */
[----:B------:R-:W-:Y:S01]  /*7b20*/  IMAD.WIDE.U32 R4, R12, UR12, R4 ;  /* 0x0000000c0c047c25 */ /* 0x000fe2000f8e0004 */
[----:B------:R-:W1:Y:S03]  /*7b30*/  LDS.128 R28, [R0+0x6000] ;  /* 0x00600000001c7984 */ /* 0x000e660000000c00 */
[----:B--2---:R-:W-:Y:S01]  /*7b40*/  IMAD.WIDE.U32 R2, R10, UR12, R2 ;  /* 0x0000000c0a027c25 */ /* 0x004fe2000f8e0002 */
[----:B------:R-:W2:Y:S01]  /*7b50*/  LDS.128 R24, [R0+0x7000] ;  /* 0x0070000000187984 */ /* 0x000ea20000000c00 */
[----:B------:R-:W-:-:S03]  /*7b60*/  IADD3 R5, PT, PT, R5, R7, RZ ;  /* 0x0000000705057210 */ /* 0x000fc60007ffe0ff */
[----:B------:R-:W3:Y:S01]  /*7b70*/  LDS.128 R20, [R0+0x8000] ;  /* 0x0080000000147984 */ /* 0x000ee20000000c00 */
[----:B------:R-:W-:-:S03]  /*7b80*/  IMAD.WIDE.U32 R8, R123, R12, R4 ;  /* 0x0000000c7b087225 */ /* 0x000fc600078e0004 */
[----:B------:R4:W5:Y:S02]  /*7b90*/  LDS.128 R16, [R0+0x9000] ;  /* 0x0090000000107984 */ /* 0x0009640000000c00 */
        /* <DEDUP_REMOVED lines=18> */
[----:B-----5:R4:W-:Y:S02]  /*7cc0*/  STG.E.128 desc[UR26][R6.64], R16 ;  /* 0x0000001006007986 */ /* 0x0209e4000c101d1a */
.L_x_615:
        /* <DEDUP_REMOVED lines=10> */
.L_x_623:
        /* <DEDUP_REMOVED lines=9> */
.L_x_831:


//--------------------- .text._ZN5flash44flash_bwd_dq_dk_dv_loop_seqk_parallel_kernelI23Flash_bwd_kernel_traitsILi32ELi128ELi128ELi8ELi4ELi4ELi4ELb0ELb0EN7cutlass10bfloat16_tE19Flash_kernel_traitsILi32ELi128ELi128ELi8ES3_EELb1ELb1ELb0ELb0ELb0ELb1ELb0EEEvNS_16Flash_bwd_paramsE --------------------------
	.section	.text._ZN5flash44flash_bwd_dq_dk_dv_loop_seqk_parallel_kernelI23Flash_bwd_kernel_traitsILi32ELi128ELi128ELi8ELi4ELi4ELi4ELb0ELb0EN7cutlass10bfloat16_tE19Flash_kernel_traitsILi32ELi128ELi128ELi8ES3_EELb1ELb1ELb0ELb0ELb0ELb1ELb0EEEvNS_16Flash_bwd_paramsE,"ax",@progbits
	.align	128
        .global         _ZN5flash44flash_bwd_dq_dk_dv_loop_seqk_parallel_kernelI23Flash_bwd_kernel_traitsILi32ELi128ELi128ELi8ELi4ELi4ELi4ELb0ELb0EN7cutlass10bfloat16_tE19Flash_kernel_traitsILi32ELi128ELi128ELi8ES3_EELb1ELb1ELb0ELb0ELb0ELb1ELb0EEEvNS_16Flash_bwd_paramsE
        .type           _ZN5flash44flash_bwd_dq_dk_dv_loop_seqk_parallel_kernelI23Flash_bwd_kernel_traitsILi32ELi128ELi128ELi8ELi4ELi4ELi4ELb0ELb0EN7cutlass10bfloat16_tE19Flash_kernel_traitsILi32ELi128ELi128ELi8ES3_EELb1ELb1ELb0ELb0ELb0ELb1ELb0EEEvNS_16Flash_bwd_paramsE,@function
        .size           _ZN5flash44flash_bwd_dq_dk_dv_loop_seqk_parallel_kernelI23Flash_bwd_kernel_traitsILi32ELi128ELi128ELi8ELi4ELi4ELi4ELb0ELb0EN7cutlass10bfloat16_tE19Flash_kernel_traitsILi32ELi128ELi128ELi8ES3_EELb1ELb1ELb0ELb0ELb0ELb1ELb0EEEvNS_16Flash_bwd_paramsE,(.L_x_832 - _ZN5flash44flash_bwd_dq_dk_dv_loop_seqk_parallel_kernelI23Flash_bwd_kernel_traitsILi32ELi128ELi128ELi8ELi4ELi4ELi4ELb0ELb0EN7cutlass10bfloat16_tE19Flash_kernel_traitsILi32ELi128ELi128ELi8ES3_EELb1ELb1ELb0ELb0ELb0ELb1ELb0EEEvNS_16Flash_bwd_paramsE)
        .other          _ZN5flash44flash_bwd_dq_dk_dv_loop_seqk_parallel_kernelI23Flash_bwd_kernel_traitsILi32ELi128ELi128ELi8ELi4ELi4ELi4ELb0ELb0EN7cutlass10bfloat16_tE19Flash_kernel_traitsILi32ELi128ELi128ELi8ES3_EELb1ELb1ELb0ELb0ELb0ELb1ELb0EEEvNS_16Flash_bwd_paramsE,@"STO_CUDA_ENTRY STV_DEFAULT"
_ZN5flash44flash_bwd_dq_dk_dv_loop_seqk_parallel_kernelI23Flash_bwd_kernel_traitsILi32ELi128ELi128ELi8ELi4ELi4ELi4ELb0ELb0EN7cutlass10bfloat16_tE19Flash_kernel_traitsILi32ELi128ELi128ELi8ES3_EELb1ELb1ELb0ELb0ELb0ELb1ELb0EEEvNS_16Flash_bwd_paramsE:
.text._ZN5flash44flash_bwd_dq_dk_dv_loop_seqk_parallel_kernelI23Flash_bwd_kernel_traitsILi32ELi128ELi128ELi8ELi4ELi4ELi4ELb0ELb0EN7cutlass10bfloat16_tE19Flash_kernel_traitsILi32ELi128ELi128ELi8ES3_EELb1ELb1ELb0ELb0ELb0ELb1ELb0EEEvNS_16Flash_bwd_paramsE:
        /* <DEDUP_REMOVED lines=14> */
[----:B------:R-:W4:Y:S04]  /*00e0*/  LDCU.64 UR28, c[0x0][0x358] ;  /* 0x00006b00ff1c77ac */ /* 0x000f280008000a00 */
[----:B------:R-:W5:Y:S01]  /*00f0*/  S2UR UR6, SR_CgaCtaId ;  /* 0x00000000000679c3 */ /* 0x000f620000008800 */
[----:B------:R-:W1:Y:S01]  /*0100*/  LDCU.64 UR18, c[0x0][0x460] ;  /* 0x00008c00ff1277ac */ /* 0x000e620008000a00 */
[----:B------:R-:W1:Y:S06]  /*0110*/  LDCU.64 UR16, c[0x0][0x470] ;  /* 0x00008e00ff1077ac */ /* 0x000e6c0008000a00 */
[----:B------:R-:W3:Y:S01]  /*0120*/  S2UR UR23, SR_CTAID.X ;  /* 0x00000000001779c3 */ /* 0x000ee20000002500 */
[----:B------:R-:W-:Y:S01]  /*0130*/  UMOV UR26, URZ ;  /* 0x000000ff001a7c82 */ /* 0x000fe20008000000 */
[----:B------:R-:W-:Y:S01]  /*0140*/  UMOV UR27, URZ ;  /* 0x000000ff001b7c82 */ /* 0x000fe20008000000 */
[----:B--2---:R-:W-:-:S05]  /*0150*/  ULEA UR5, UR5, UR4, 0x18 ;  /* 0x0000000405057291 */ /* 0x004fca000f8ec0ff */
[----:B------:R-:W2:Y:S01]  /*0160*/  S2UR UR22, SR_CTAID.Y ;  /* 0x00000000001679c3 */ /* 0x000ea20000002600 */
[----:B------:R-:W-:Y:S01]  /*0170*/  UIADD3 UR8, UPT, UPT, UR5, 0x12000, URZ ;  /* 0x0001200005087890 */ /* 0x000fe2000fffe0ff */
[C---:B-1----:R-:W-:Y:S01]  /*0180*/  IMAD.SHL.U32 R5, R11.reuse, 0x10, RZ ;  /* 0x000000100b057824 */ /* 0x042fe200078e00ff */
[----:B------:R-:W-:Y:S01]  /*0190*/  SHF.R.U32.HI R7, RZ, 0x2, R11 ;  /* 0x00000002ff077819 */ /* 0x000fe2000001160b */
[C---:B------:R-:W-:Y:S01]  /*01a0*/  IMAD.SHL.U32 R3, R11.reuse, 0x2, RZ ;  /* 0x000000020b037824 */ /* 0x040fe200078e00ff */
[C---:B------:R-:W-:Y:S01]  /*01b0*/  LOP3.LUT P3, RZ, R11.reuse, 0x2, RZ, 0xc0, !PT ;  /* 0x000000020bff7812 */ /* 0x040fe2000786c0ff */
[----:B------:R-:W-:Y:S01]  /*01c0*/  IMAD.SHL.U32 R130, R11, 0x40, RZ ;  /* 0x000000400b827824 */ /* 0x000fe200078e00ff */
[----:B------:R-:W-:Y:S01]  /*01d0*/  LOP3.LUT R0, R5, 0x1c0, RZ, 0xc0, !PT ;  /* 0x000001c005007812 */ /* 0x000fe200078ec0ff */
[----:B------:R-:W-:Y:S01]  /*01e0*/  IMAD.SHL.U32 R131, R11, 0x20, RZ ;  /* 0x000000200b837824 */ /* 0x000fe200078e00ff */
[----:B------:R-:W-:Y:S01]  /*01f0*/  LOP3.LUT R136, R5, 0x600, RZ, 0xc0, !PT ;  /* 0x0000060005887812 */ /* 0x000fe200078ec0ff */
[----:B------:R-:W1:Y:S01]  /*0200*/  S2UR UR21, SR_CTAID.Z ;  /* 0x00000000001579c3 */ /* 0x000e620000002700 */
[----:B------:R-:W-:Y:S01]  /*0210*/  LOP3.LUT R4, R3, 0xe006, R130, 0xc8, !PT ;  /* 0x0000e00603047812 */ /* 0x000fe200078ec882 */
[----:B-----5:R-:W-:Y:S01]  /*0220*/  ULEA UR4, UR6, UR4, 0x18 ;  /* 0x0000000406047291 */ /* 0x020fe2000f8ec0ff */
[----:B------:R-:W-:Y:S01]  /*0230*/  LOP3.LUT R2, R131, 0x120, RZ, 0xc0, !PT ;  /* 0x0000012083027812 */ /* 0x000fe200078ec0ff */
[----:B------:R-:W-:Y:S01]  /*0240*/  UIADD3 UR6, UPT, UPT, UR5, 0x6000, URZ ;  /* 0x0000600005067890 */ /* 0x000fe2000fffe0ff */
[----:B------:R-:W-:Y:S01]  /*0250*/  LOP3.LUT R0, R0, 0x38, R3, 0xf8, !PT ;  /* 0x0000003800007812 */ /* 0x000fe200078ef803 */
[----:B------:R-:W-:Y:S01]  /*0260*/  UIADD3 UR4, UPT, UPT, UR4, 0x6000, URZ ;  /* 0x0000600004047890 */ /* 0x000fe2000fffe0ff */
[----:B------:R-:W-:-:S02]  /*0270*/  LOP3.LUT R137, R4, 0xc00, R131, 0xf8, !PT ;  /* 0x00000c0004897812 */ /* 0x000fc400078ef883 */
[----:B------:R-:W-:Y:S02]  /*0280*/  LOP3.LUT R5, R2, 0x600, R5, 0xf8, !PT ;  /* 0x0000060002057812 */ /* 0x000fe400078ef805 */
[----:B------:R-:W-:Y:S01]  /*0290*/  LOP3.LUT R136, R136, 0x6, R3, 0xf8, !PT ;  /* 0x0000000688887812 */ /* 0x000fe200078ef803 */
[----:B------:R-:W-:Y:S01]  /*02a0*/  IMAD.SHL.U32 R3, R11, 0x8, RZ ;  /* 0x000000080b037824 */ /* 0x000fe200078e00ff */
[----:B------:R-:W-:Y:S01]  /*02b0*/  LOP3.LUT R137, R137, R0, RZ, 0xfc, !PT ;  /* 0x0000000089897212 */ /* 0x000fe200078efcff */
[----:B------:R-:W-:Y:S01]  /*02c0*/  IMAD.SHL.U32 R0, R11, 0x4, RZ ;  /* 0x000000040b007824 */ /* 0x000fe200078e00ff */
[----:B------:R-:W-:Y:S02]  /*02d0*/  SHF.R.U32.HI R2, RZ, 0x1, R11 ;  /* 0x00000001ff027819 */ /* 0x000fe4000001160b */
[----:B------:R-:W-:Y:S02]  /*02e0*/  LOP3.LUT R138, R3, 0xd8, RZ, 0xc0, !PT ;  /* 0x000000d8038a7812 */ /* 0x000fe400078ec0ff */
[----:B------:R-:W-:-:S02]  /*02f0*/  LOP3.LUT R10, R2, 0x30, RZ, 0xc0, !PT ;  /* 0x00000030020a7812 */ /* 0x000fc400078ec0ff */
[----:B------:R-:W-:Y:S02]  /*0300*/  LOP3.LUT R0, R0, 0x18, RZ, 0xc0, !PT ;  /* 0x0000001800007812 */ /* 0x000fe400078ec0ff */
[----:B------:R-:W-:Y:S02]  /*0310*/  LOP3.LUT R8, R3, 0xc0, RZ, 0xc0, !PT ;  /* 0x000000c003087812 */ /* 0x000fe400078ec0ff */
[----:B------:R-:W-:Y:S02]  /*0320*/  LOP3.LUT R6, R130, 0x1c0, RZ, 0xc0, !PT ;  /* 0x000001c082067812 */ /* 0x000fe400078ec0ff */
[----:B------:R-:W-:Y:S02]  /*0330*/  SHF.R.U32.HI R4, RZ, 0x4, R11 ;  /* 0x00000004ff047819 */ /* 0x000fe4000001160b */
[----:B------:R-:W-:Y:S02]  /*0340*/  LOP3.LUT R134, R10, 0x7, R7, 0xf8, !PT ;  /* 0x000000070a867812 */ /* 0x000fe400078ef807 */
[----:B------:R-:W-:-:S02]  /*0350*/  LOP3.LUT P2, RZ, R11, 0x4, RZ, 0xc0, !PT ;  /* 0x000000040bff7812 */ /* 0x000fc4000784c0ff */
[----:B------:R-:W-:Y:S02]  /*0360*/  LOP3.LUT P1, RZ, R11, 0x8, RZ, 0xc0, !PT ;  /* 0x000000080bff7812 */ /* 0x000fe4000782c0ff */
[--C-:B------:R-:W-:Y:S02]  /*0370*/  LOP3.LUT R7, R10, 0x8, R11.reuse, 0xf8, !PT ;  /* 0x000000080a077812 */ /* 0x100fe400078ef80b */
[--C-:B------:R-:W-:Y:S02]  /*0380*/  LOP3.LUT R138, R138, 0x18, R11.reuse, 0x78, !PT ;  /* 0x000000188a8a7812 */ /* 0x100fe400078e780b */
[----:B------:R-:W-:Y:S02]  /*0390*/  LOP3.LUT R9, R8, 0x18, R11, 0xf8, !PT ;  /* 0x0000001808097812 */ /* 0x000fe400078ef80b */
[----:B------:R-:W-:Y:S02]  /*03a0*/  LOP3.LUT R13, R0, 0xc0, R131, 0xf8, !PT ;  /* 0x000000c0000d7812 */ /* 0x000fe400078ef883 */
[----:B------:R-:W-:-:S02]  /*03b0*/  LOP3.LUT R129, R6, 0x38, R3, 0xf8, !PT ;  /* 0x0000003806817812 */ /* 0x000fc400078ef803 */
[----:B------:R-:W-:Y:S02]  /*03c0*/  LOP3.LUT P0, R11, R11, 0x10, RZ, 0xc0, !PT ;  /* 0x000000100b0b7812 */ /* 0x000fe4000780c0ff */
[----:B------:R-:W-:Y:S02]  /*03d0*/  LOP3.LUT R4, R4, 0x8, RZ, 0xc0, !PT ;  /* 0x0000000804047812 */ /* 0x000fe400078ec0ff */
[----:B------:R-:W-:Y:S02]  /*03e0*/  LOP3.LUT R136, R136, 0x20, R3, 0xf8, !PT ;  /* 0x0000002088887812 */ /* 0x000fe400078ef803 */
[--C-:B------:R-:W-:Y:S02]  /*03f0*/  LOP3.LUT R132, R13, 0x8, R2.reuse, 0x78, !PT ;  /* 0x000000080d847812 */ /* 0x100fe400078e7802 */
[----:B------:R-:W-:Y:S02]  /*0400*/  LOP3.LUT R129, R129, 0x8, R2, 0x78, !PT ;  /* 0x0000000881817812 */ /* 0x000fe400078e7802 */
[----:B------:R-:W-:-:S02]  /*0410*/  LOP3.LUT R2, R4, R11, RZ, 0xfc, !PT ;  /* 0x0000000b04027212 */ /* 0x000fc400078efcff */
[----:B------:R-:W-:Y:S02]  /*0420*/  LOP3.LUT R136, R136, R9, R4, 0xf6, !PT ;  /* 0x0000000988887212 */ /* 0x000fe400078ef604 */
[----:B------:R-:W-:Y:S02]  /*0430*/  LOP3.LUT R4, R130, 0x200, RZ, 0xc0, !PT ;  /* 0x0000020082047812 */ /* 0x000fe400078ec0ff */
[----:B------:R-:W-:Y:S02]  /*0440*/  LOP3.LUT R6, R7, 0x1c0, R130, 0xf8, !PT ;  /* 0x000001c007067812 */ /* 0x000fe400078ef882 */
[--C-:B------:R-:W-:Y:S02]  /*0450*/  LOP3.LUT R4, R4, 0xc00, R131.reuse, 0xf8, !PT ;  /* 0x00000c0004047812 */ /* 0x100fe400078ef883 */
[----:B------:R-:W-:Y:S02]  /*0460*/  LOP3.LUT R7, R2, 0xc0, R131, 0xf8, !PT ;  /* 0x000000c002077812 */ /* 0x000fe400078ef883 */
[----:B------:R-:W-:-:S02]  /*0470*/  LOP3.LUT R129, R4, R129, RZ, 0xfc, !PT ;  /* 0x0000008104817212 */ /* 0x000fc400078efcff */
[----:B------:R-:W-:Y:S02]  /*0480*/  LOP3.LUT R2, R7, R0, RZ, 0x3c, !PT ;  /* 0x0000000007027212 */ /* 0x000fe400078e3cff */
[----:B------:R-:W-:Y:S02]  /*0490*/  LEA R129, R129, UR5, 0x1 ;  /* 0x0000000581817c11 */ /* 0x000fe4000f8e08ff */
[----:B------:R-:W-:Y:S02]  /*04a0*/  LEA R137, R137, UR8, 0x1 ;  /* 0x0000000889897c11 */ /* 0x000fe4000f8e08ff */
[----:B------:R-:W-:Y:S01]  /*04b0*/  LOP3.LUT R131, R2, 0x120, R131, 0xf8, !PT ;  /* 0x0000012002837812 */ /* 0x000fe200078ef883 */
[C---:B------:R-:W-:Y:S01]  /*04c0*/  VIADD R0, R129.reuse, 0xa000 ;  /* 0x0000a00081007836 */ /* 0x040fe20000000000 */
[--C-:B------:R-:W-:Y:S01]  /*04d0*/  LOP3.LUT R138, R138, 0x1f20, R3.reuse, 0xf8, !PT ;  /* 0x00001f208a8a7812 */ /* 0x100fe200078ef803 */
[----:B------:R-:W-:Y:S01]  /*04e0*/  VIADD R127, R129, 0xa040 ;  /* 0x0000a040817f7836 */ /* 0x000fe20000000000 */
[----:B------:R-:W-:Y:S01]  /*04f0*/  SEL R2, R140, 0xffffffe0, !P3 ;  /* 0xffffffe08c027807 */ /* 0x000fe20005800000 */
[C---:B------:R-:W-:Y:S01]  /*0500*/  VIADD R135, R137.reuse, 0x40 ;  /* 0x0000004089877836 */ /* 0x040fe20000000000 */
[----:B------:R-:W-:Y:S01]  /*0510*/  LOP3.LUT R3, R6, 0x38, R3, 0x78, !PT ;  /* 0x0000003806037812 */ /* 0x000fe200078e7803 */
[----:B------:R-:W-:Y:S01]  /*0520*/  @P2 VIADD R127, R0, 0xffffffc0 ;  /* 0xffffffc0007f2836 */ /* 0x000fe20000000000 */
[----:B------:R-:W-:Y:S01]  /*0530*/  LOP3.LUT R130, R130, 0x400, RZ, 0xc0, !PT ;  /* 0x0000040082827812 */ /* 0x000fe200078ec0ff */
[----:B------:R-:W-:Y:S01]  /*0540*/  @P0 VIADD R135, R137, 0xffffffc0 ;  /* 0xffffffc089870836 */ /* 0x000fe20000000000 */
[----:B------:R-:W-:Y:S01]  /*0550*/  SEL R140, R140, 0xffffffe0, !P1 ;  /* 0xffffffe08c8c7807 */ /* 0x000fe20004800000 */
[----:B------:R-:W-:Y:S01]  /*0560*/  IMAD.IADD R124, R2, 0x1, R129 ;  /* 0x00000001027c7824 */ /* 0x000fe200078e0281 */
[----:B------:R-:W-:Y:S01]  /*0570*/  LOP3.LUT R132, R5, R132, RZ, 0xfc, !PT ;  /* 0x0000008405847212 */ /* 0x000fe200078efcff */
[----:B------:R-:W-:Y:S01]  /*0580*/  IMAD R130, R3, 0x2, R130 ;  /* 0x0000000203827824 */ /* 0x000fe200078e0282 */
[----:B------:R-:W-:Y:S01]  /*0590*/  LEA R138, R138, UR5, 0x1 ;  /* 0x000000058a8a7c11 */ /* 0x000fe2000f8e08ff */
[----:B------:R-:W-:Y:S01]  /*05a0*/  IMAD.IADD R139, R137, 0x1, R140 ;  /* 0x00000001898b7824 */ /* 0x000fe200078e028c */
[----:B------:R-:W-:Y:S01]  /*05b0*/  LEA R136, R136, UR6, 0x1 ;  /* 0x0000000688887c11 */ /* 0x000fe2000f8e08ff */
[----:B---3--:R-:W-:Y:S01]  /*05c0*/  IMAD.U32 R3, RZ, RZ, UR7 ;  /* 0x00000007ff037e24 */ /* 0x008fe2000f8e00ff */
[----:B------:R-:W-:Y:S01]  /*05d0*/  LEA R132, R132, UR5, 0x1 ;  /* 0x0000000584847c11 */ /* 0x000fe2000f8e08ff */
[----:B------:R-:W-:Y:S01]  /*05e0*/  IMAD.IADD R140, R140, 0x1, R135 ;  /* 0x000000018c8c7824 */ /* 0x000fe200078e0287 */
[----:B------:R-:W-:Y:S01]  /*05f0*/  LEA R131, R131, UR5, 0x1 ;  /* 0x0000000583837c11 */ /* 0x000fe2000f8e08ff */
[----:B-12-4-:R-:W-:-:S07]  /*0600*/  IMAD.IADD R2, R2, 0x1, R127 ;  /* 0x0000000102027824 */ /* 0x016fce00078e027f */
.L_x_655:
[----:B-12---:R-:W1:Y:S01]  /*0610*/  S2R R14, SR_CTAID.Y ;  /* 0x00000000000e7919 */ /* 0x006e620000002600 */
[----:B------:R-:W2:Y:S01]  /*0620*/  LDCU.64 UR6, c[0x0][0x478] ;  /* 0x00008f00ff0677ac */ /* 0x000ea20008000a00 */
        /* <DEDUP_REMOVED lines=10> */
[----:B-1----:R-:W-:Y:S01]  /*06d0*/  IMAD.SHL.U32 R13, R14, 0x4, RZ ;  /* 0x000000040e0d7824 */ /* 0x002fe200078e00ff */
[----:B------:R-:W-:-:S11]  /*06e0*/  SHF.R.U32.HI R4, RZ, 0x1e, R14 ;  /* 0x0000001eff047819 */ /* 0x000fd6000001160e */
[C---:B------:R-:W-:Y:S02]  /*06f0*/  @P2 IADD3 R10, P3, PT, R13.reuse, UR6, RZ ;  /* 0x000000060d0a2c10 */ /* 0x040fe4000ff7e0ff */
[----:B------:R-:W-:Y:S02]  /*0700*/  @P0 IADD3 R16, P1, PT, R13, UR16, RZ ;  /* 0x000000100d100c10 */ /* 0x000fe4000ff3e0ff */
[C---:B------:R-:W-:Y:S02]  /*0710*/  @P2 IADD3.X R11, PT, PT, R4.reuse, UR7, RZ, P3, !PT ;  /* 0x00000007040b2c10 */ /* 0x040fe40009ffe4ff */
[----:B------:R-:W-:Y:S02]  /*0720*/  ISETP.NE.U32.AND P3, PT, RZ, UR18, PT ;  /* 0x00000012ff007c0c */ /* 0x000fe4000bf65070 */
[----:B------:R-:W-:Y:S02]  /*0730*/  @P0 IADD3.X R17, PT, PT, R4, UR17, RZ, P1, !PT ;  /* 0x0000001104110c10 */ /* 0x000fe40008ffe4ff */
[----:B------:R-:W-:Y:S01]  /*0740*/  ISETP.NE.AND.EX P3, PT, RZ, UR19, PT, P3 ;  /* 0x00000013ff007c0c */ /* 0x000fe2000bf65330 */
[----:B------:R-:W-:Y:S01]  /*0750*/  IMAD.MOV.U32 R0, RZ, RZ, -0x1 ;  /* 0xffffffffff007424 */ /* 0x000fe200078e00ff */
[----:B------:R-:W4:Y:S01]  /*0760*/  @P2 LDG.E R11, desc[UR28][R10.64] ;  /* 0x0000001c0a0b2981 */ /* 0x000f22000c1e1900 */
[----:B---3--:R-:W-:Y:S01]  /*0770*/  IMAD.WIDE.U32 R18, R14, 0x4, R8 ;  /* 0x000000040e127825 */ /* 0x008fe200078e0008 */
[----:B--2---:R-:W-:Y:S01]  /*0780*/  ISETP.NE.AND P4, PT, R5, RZ, PT ;  /* 0x000000ff0500720c */ /* 0x004fe20003f85270 */
[----:B------:R-:W1:Y:S01]  /*0790*/  @!P2 LDC R8, c[0x0][0x43c] ;  /* 0x00010f00ff08ab82 */ /* 0x000e620000000800 */
[----:B------:R-:W2:Y:S04]  /*07a0*/  @P0 LDG.E R164, desc[UR28][R16.64] ;  /* 0x0000001c10a40981 */ /* 0x000ea8000c1e1900 */
[----:B-----5:R3:W5:Y:S04]  /*07b0*/  @P5 LDG.E R0, desc[UR28][R18.64] ;  /* 0x0000001c12005981 */ /* 0x020768000c1e1900 */
[----:B------:R3:W5:Y:S01]  /*07c0*/  @P3 LDG.E R9, desc[UR28][R18.64+0x4] ;  /* 0x0000041c12093981 */ /* 0x000762000c1e1900 */
[----:B----4-:R-:W-:-:S02]  /*07d0*/  IADD3 R12, P0, PT, R13, R6, RZ ;  /* 0x000000060d0c7210 */ /* 0x010fc40007f1e0ff */
[----:B------:R-:W-:-:S03]  /*07e0*/  ISETP.EQ.U32.AND P1, PT, R6, RZ, PT ;  /* 0x000000ff0600720c */ /* 0x000fc60003f22070 */
[----:B------:R-:W-:Y:S01]  /*07f0*/  IMAD.X R13, R4, 0x1, R7, P0 ;  /* 0x00000001040d7824 */ /* 0x000fe200000e0607 */
[----:B------:R-:W-:Y:S01]  /*0800*/  ISETP.EQ.OR.EX P1, PT, R7, RZ, !P4, P1 ;  /* 0x000000ff0700720c */ /* 0x000fe20006722710 */
[----:B------:R-:W4:Y:S01]  /*0810*/  @!P2 LDC.64 R4, c[0x0][0x488] ;  /* 0x00012200ff04ab82 */ /* 0x000f220000000a00 */
[----:B------:R-:W-:-:S07]  /*0820*/  IMAD.MOV.U32 R165, RZ, RZ, -0x1 ;  /* 0xffffffffffa57424 */ /* 0x000fce00078e00ff */
[----:B------:R-:W1:Y:S04]  /*0830*/  @!P3 LDC R155, c[0x0][0x434] ;  /* 0x00010d00ff9bbb82 */ /* 0x000e680000000800 */
[----:B------:R3:W5:Y:S01]  /*0840*/  @!P1 LDG.E R165, desc[UR28][R12.64] ;  /* 0x0000001c0ca59981 */ /* 0x000762000c1e1900 */
[----:B------:R-:W-:-:S04]  /*0850*/  ISETP.NE.U32.AND P1, PT, R6, RZ, PT ;  /* 0x000000ff0600720c */ /* 0x000fc80003f25070 */
[----:B------:R-:W-:Y:S01]  /*0860*/  ISETP.NE.AND.EX P1, PT, R7, RZ, PT, P1 ;  /* 0x000000ff0700720c */ /* 0x000fe20003f25310 */
[----:B------:R-:W-:Y:S01]  /*0870*/  USHF.L.U32 UR25, UR20, 0x7, URZ ;  /* 0x0000000714197899 */ /* 0x000fe200080006ff */
[----:B----4-:R-:W-:-:S04]  /*0880*/  @!P2 ISETP.NE.U32.AND P0, PT, R4, RZ, PT ;  /* 0x000000ff0400a20c */ /* 0x010fc80003f05070 */
[----:B------:R-:W-:-:S04]  /*0890*/  @!P2 ISETP.NE.AND.EX P0, PT, R5, RZ, PT, P0 ;  /* 0x000000ff0500a20c */ /* 0x000fc80003f05300 */
[----:B-1----:R-:W-:Y:S01]  /*08a0*/  @!P2 SEL R8, R8, RZ, P0 ;  /* 0x000000ff0808a207 */ /* 0x002fe20000000000 */
[----:B--2---:R-:W-:Y:S02]  /*08b0*/  @P2 IMAD.IADD R162, R11, 0x1, -R164 ;  /* 0x000000010ba22824 */ /* 0x004fe400078e0aa4 */
[----:B---3--:R-:W-:Y:S06]  /*08c0*/  @!P1 BRA `(.L_x_624) ;  /* 0x00000000000c9947 */ /* 0x008fec0003800000 */
[----:B------:R-:W2:Y:S02]  /*08d0*/  @P4 LDG.E R4, desc[UR28][R12.64+0x4] ;  /* 0x0000041c0c044981 */ /* 0x000ea4000c1e1900 */
[----:B--2--5:R-:W-:-:S06]  /*08e0*/  @P4 IADD3 R3, PT, PT, R4, -R165, RZ ;  /* 0x800000a504034210 */ /* 0x024fcc0007ffe0ff */
[----:B------:R1:W5:Y:S02]  /*08f0*/  @!P4 LDG.E R3, desc[UR28][R12.64] ;  /* 0x0000001c0c03c981 */ /* 0x000364000c1e1900 */
.L_x_624:
        /* <DEDUP_REMOVED lines=23> */
[----:B------:R-:W1:Y:S04]  /*0a70*/  LDCU.64 UR6, c[0x0][0x3a0] ;  /* 0x00007400ff0677ac */ /* 0x000e680008000a00 */
[----:B--2---:R-:W-:Y:S02]  /*0a80*/  IMAD R3, R3, UR14, RZ ;  /* 0x0000000e03037c24 */ /* 0x004fe4000f8e02ff */
[----:B------:R-:W-:-:S04]  /*0a90*/  IMAD.WIDE.U32 R4, R164, UR14, RZ ;  /* 0x0000000ea4047c25 */ /* 0x000fc8000f8e00ff */
[----:B------:R-:W-:-:S05]  /*0aa0*/  IMAD R3, R164, UR15, R3 ;  /* 0x0000000fa4037c24 */ /* 0x000fca000f8e0203 */
[----:B------:R-:W-:-:S03]  /*0ab0*/  IADD3 R5, PT, PT, R5, R3, RZ ;  /* 0x0000000305057210 */ /* 0x000fc60007ffe0ff */
[----:B-1----:R-:W-:-:S04]  /*0ac0*/  IMAD.WIDE.U32 R12, R14, UR6, R4 ;  /* 0x000000060e0c7c25 */ /* 0x002fc8000f8e0004 */
[----:B------:R-:W-:Y:S01]  /*0ad0*/  IMAD R11, R14, UR7, R13 ;  /* 0x000000070e0b7c24 */ /* 0x000fe2000f8e020d */
[----:B------:R-:W-:Y:S06]  /*0ae0*/  BRA `(.L_x_627) ;  /* 0x0000000000147947 */ /* 0x000fec0003800000 */
.L_x_626:
[----:B------:R-:W2:Y:S01]  /*0af0*/  LDCU.64 UR14, c[0x0][0x3b8] ;  /* 0x00007700ff0e77ac */ /* 0x000ea20008000a00 */
[----:B-1----:R-:W-:-:S05]  /*0b00*/  IADD3 R12, PT, PT, R164, R165, RZ ;  /* 0x000000a5a40c7210 */ /* 0x002fca0007ffe0ff */
[C---:B--2---:R-:W-:Y:S02]  /*0b10*/  IMAD R11, R12.reuse, UR15, RZ ;  /* 0x0000000f0c0b7c24 */ /* 0x044fe4000f8e02ff */
[----:B------:R-:W-:-:S05]  /*0b20*/  IMAD.WIDE.U32 R12, R12, UR14, RZ ;  /* 0x0000000e0c0c7c25 */ /* 0x000fca000f8e00ff */
[----:B------:R-:W-:Y:S02]  /*0b30*/  IADD3 R11, PT, PT, R13, R11, RZ ;  /* 0x0000000b0d0b7210 */ /* 0x000fe40007ffe0ff */
.L_x_627:
[----:B------:R-:W1:Y:S01]  /*0b40*/  LDC R4, c[0x0][0x3e8] ;  /* 0x0000fa00ff047b82 */ /* 0x000e620000000800 */
[----:B------:R-:W2:Y:S01]  /*0b50*/  S2R R15, SR_CTAID.Z ;  /* 0x00000000000f7919 */ /* 0x000ea20000002700 */
[----:B------:R-:W-:Y:S01]  /*0b60*/  IMAD.MOV.U32 R8, RZ, RZ, RZ ;  /* 0x000000ffff087224 */ /* 0x000fe200078e00ff */
[----:B------:R-:W-:Y:S01]  /*0b70*/  USHF.R.S32.HI UR24, URZ, 0x1f, UR25 ;  /* 0x0000001fff187899 */ /* 0x000fe20008011419 */
[----:B-1----:R-:W-:-:S04]  /*0b80*/  IABS R6, R4 ;  /* 0x0000000400067213 */ /* 0x002fc80000000000 */
[----:B------:R-:W1:Y:S08]  /*0b90*/  I2F.RP R7, R6 ;  /* 0x0000000600077306 */ /* 0x000e700000209400 */
[----:B-1----:R-:W1:Y:S02]  /*0ba0*/  MUFU.RCP R9, R7 ;  /* 0x0000000700097308 */ /* 0x002e640000001000 */
[----:B-1----:R-:W-:-:S06]  /*0bb0*/  VIADD R9, R9, 0xffffffe ;  /* 0x0ffffffe09097836 */ /* 0x002fcc0000000000 */
[----:B------:R-:W1:Y:S02]  /*0bc0*/  F2I.FTZ.U32.TRUNC.NTZ R9, R9 ;  /* 0x0000000900097305 */ /* 0x000e64000021f000 */
[----:B-1----:R-:W-:-:S04]  /*0bd0*/  IMAD.MOV R3, RZ, RZ, -R9 ;  /* 0x000000ffff037224 */ /* 0x002fc800078e0a09 */
[----:B------:R-:W-:Y:S01]  /*0be0*/  IMAD R5, R3, R6, RZ ;  /* 0x0000000603057224 */ /* 0x000fe200078e02ff */
[----:B--2---:R-:W-:-:S03]  /*0bf0*/  IABS R3, R15 ;  /* 0x0000000f00037213 */ /* 0x004fc60000000000 */
        /* <DEDUP_REMOVED lines=12> */
[----:B------:R-:W-:-:S06]  /*0cc0*/  @P4 VIADD R24, R24, 0x1 ;  /* 0x0000000118184836 */ /* 0x000fcc0000000000 */
        /* <DEDUP_REMOVED lines=15> */
.L_x_628:
[----:B------:R-:W1:Y:S01]  /*0dc0*/  LDCU.64 UR12, c[0x0][0x3c0] ;  /* 0x00007800ff0c77ac */ /* 0x000e620008000a00 */
[----:B------:R-:W-:-:S05]  /*0dd0*/  IADD3 R4, PT, PT, R164, R165, RZ ;  /* 0x000000a5a4047210 */ /* 0x000fca0007ffe0ff */
[C---:B-1----:R-:W-:Y:S02]  /*0de0*/  IMAD R10, R4.reuse, UR13, RZ ;  /* 0x0000000d040a7c24 */ /* 0x042fe4000f8e02ff */
[----:B------:R-:W-:-:S05]  /*0df0*/  IMAD.WIDE.U32 R4, R4, UR12, RZ ;  /* 0x0000000c04047c25 */ /* 0x000fca000f8e00ff */
[----:B------:R-:W-:Y:S02]  /*0e00*/  IADD3 R10, PT, PT, R5, R10, RZ ;  /* 0x0000000a050a7210 */ /* 0x000fe40007ffe0ff */
[----:B------:R-:W-:-:S07]  /*0e10*/  MOV R20, R4 ;  /* 0x0000000400147202 */ /* 0x000fce0000000f00 */
.L_x_629:
        /* <DEDUP_REMOVED lines=27> */
.L_x_630:
[-C--:B------:R-:W-:Y:S02]  /*0fd0*/  IMAD R16, R23, R0.reuse, RZ ;  /* 0x0000000017107224 */ /* 0x080fe400078e02ff */
[----:B------:R-:W-:-:S05]  /*0fe0*/  IMAD.WIDE.U32 R30, R22, R0, RZ ;  /* 0x00000000161e7225 */ /* 0x000fca00078e00ff */
[----:B------:R-:W-:-:S07]  /*0ff0*/  IADD3 R16, PT, PT, R31, R16, RZ ;  /* 0x000000101f107210 */ /* 0x000fce0007ffe0ff */
.L_x_631:
        /* <DEDUP_REMOVED lines=20> */
.L_x_632:
[----:B------:R-:W1:Y:S01]  /*1140*/  LDC R13, c[0x0][0x434] ;  /* 0x00010d00ff0d7b82 */ /* 0x000e620000000800 */
[----:B------:R-:W-:-:S04]  /*1150*/  IMAD R4, R14, R8, R15 ;  /* 0x000000080e047224 */ /* 0x000fc800078e020f */
[----:B-1----:R-:W-:-:S03]  /*1160*/  IMAD R13, R4, R13, RZ ;  /* 0x0000000d040d7224 */ /* 0x002fc600078e02ff */
.L_x_633:
        /* <DEDUP_REMOVED lines=11> */
.L_x_634:
[----:B------:R-:W1:Y:S01]  /*1220*/  LDC R17, c[0x0][0x444] ;  /* 0x00011100ff117b82 */ /* 0x000e620000000800 */
[----:B------:R-:W-:-:S04]  /*1230*/  IMAD R0, R14, R8, R15 ;  /* 0x000000080e007224 */ /* 0x000fc800078e020f */
[----:B-1----:R-:W-:-:S07]  /*1240*/  IMAD R17, R0, R17, RZ ;  /* 0x0000001100117224 */ /* 0x002fce00078e02ff */
.L_x_635:
[----:B------:R-:W1:Y:S01]  /*1250*/  S2R R3, SR_TID.X ;  /* 0x0000000000037919 */ /* 0x000e620000002100 */
[----:B------:R-:W2:Y:S01]  /*1260*/  LDCU.128 UR8, c[0x0][0x590] ;  /* 0x0000b200ff0877ac */ /* 0x000ea20008000c00 */
[----:B------:R-:W3:Y:S01]  /*1270*/  LDC.64 R4, c[0x0][0x3b0] ;  /* 0x0000ec00ff047b82 */ /* 0x000ee20000000a00 */
[----:B------:R-:W-:Y:S01]  /*1280*/  IMAD.MOV.U32 R27, RZ, RZ, RZ ;  /* 0x000000ffff1b7224 */ /* 0x000fe200078e00ff */
[----:B------:R-:W4:Y:S01]  /*1290*/  S2R R0, SR_TID.X ;  /* 0x0000000000007919 */ /* 0x000f220000002100 */
[----:B------:R-:W5:Y:S01]  /*12a0*/  LDCU.64 UR6, c[0x0][0x550] ;  /* 0x0000aa00ff0677ac */ /* 0x000f620008000a00 */
[----:B------:R-:W-:Y:S01]  /*12b0*/  IMAD R153, R8, UR33, RZ ;  /* 0x0000002108997c24 */ /* 0x000fe2000f8e02ff */
[----:B------:R-:W-:Y:S01]  /*12c0*/  BSSY.RECONVERGENT B1, `(.L_x_625) ;  /* 0x0000782000017945 */ /* 0x000fe20003800200 */
[----:B------:R-:W-:Y:S02]  /*12d0*/  VIADD R143, R155, UR25 ;  /* 0x000000199b8f7c36 */ /* 0x000fe40008000000 */
[----:B------:R-:W5:Y:S01]  /*12e0*/  LDC.64 R172, c[0x0][0x420] ;  /* 0x00010800ffac7b82 */ /* 0x000f620000000a00 */
[----:B------:R-:W-:-:S02]  /*12f0*/  IMAD R17, R22, 0x80, R17 ;  /* 0x0000008016117824 */ /* 0x000fc400078e0211 */
[----:B------:R-:W-:Y:S02]  /*1300*/  IMAD R13, R22, 0x80, R13 ;  /* 0x00000080160d7824 */ /* 0x000fe400078e020d */
[----:B--2---:R-:W-:Y:S01]  /*1310*/  IMAD R6, R19, UR8, RZ ;  /* 0x0000000813067c24 */ /* 0x004fe2000f8e02ff */
[----:B------:R-:W-:Y:S02]  /*1320*/  USHF.L.U64.HI UR30, UR8, 0x6, UR9 ;  /* 0x00000006081e7899 */ /* 0x000fe40008010209 */
[----:B------:R-:W-:Y:S01]  /*1330*/  USHF.L.U32 UR31, UR8, 0x6, URZ ;  /* 0x00000006081f7899 */ /* 0x000fe200080006ff */
[----:B------:R-:W-:Y:S02]  /*1340*/  IMAD R6, R21, UR9, R6 ;  /* 0x0000000915067c24 */ /* 0x000fe4000f8e0206 */
[C---:B-1----:R-:W-:Y:S01]  /*1350*/  IMAD.SHL.U32 R26, R3.reuse, 0x8, RZ ;  /* 0x00000008031a7824 */ /* 0x042fe200078e00ff */
[----:B------:R-:W-:Y:S01]  /*1360*/  LOP3.LUT R174, R3, 0x1f, RZ, 0xc0, !PT ;  /* 0x0000001f03ae7812 */ /* 0x000fe200078ec0ff */
[----:B-----5:R-:W-:Y:S01]  /*1370*/  IMAD.WIDE R172, R13, 0x4, R172 ;  /* 0x000000040dac7825 */ /* 0x020fe200078e02ac */
[----:B----4-:R-:W-:-:S02]  /*1380*/  SHF.R.U32.HI R154, RZ, 0x5, R0 ;  /* 0x00000005ff9a7819 */ /* 0x010fc40000011600 */
[----:B------:R-:W-:-:S04]  /*1390*/  LOP3.LUT R26, R26, 0x18, RZ, 0xc0, !PT ;  /* 0x000000181a1a7812 */ /* 0x000fc800078ec0ff */
[----:B------:R-:W-:Y:S01]  /*13a0*/  IADD3 R34, P1, PT, R26, R34, RZ ;  /* 0x000000221a227210 */ /* 0x000fe20007f3e0ff */
[----:B---3--:R-:W-:-:S04]  /*13b0*/  IMAD.WIDE.U32 R36, R21, R4, R26 ;  /* 0x0000000415247225 */ /* 0x008fc800078e001a */
[----:B------:R-:W-:Y:S01]  /*13c0*/  IMAD.X R35, RZ, RZ, R7, P1 ;  /* 0x000000ffff237224 */ /* 0x000fe200008e0607 */
[--C-:B------:R-:W-:Y:S01]  /*13d0*/  IADD3 R30, P2, P1, R32, R30, R25.reuse ;  /* 0x0000001e201e7210 */ /* 0x100fe2000795e019 */
[----:B------:R-:W-:Y:S01]  /*13e0*/  IMAD R32, R19, R4, RZ ;  /* 0x0000000413207224 */ /* 0x000fe200078e02ff */
[----:B------:R-:W-:Y:S01]  /*13f0*/  SHF.R.S32.HI R25, RZ, 0x1f, R25 ;  /* 0x0000001fff197819 */ /* 0x000fe20000011419 */
[----:B------:R-:W-:-:S03]  /*1400*/  IMAD.WIDE.U32 R34, R21, UR8, R34 ;  /* 0x0000000815227c25 */ /* 0x000fc6000f8e0022 */
[----:B------:R-:W-:Y:S01]  /*1410*/  IADD3.X R23, PT, PT, R23, R16, R25, P2, P1 ;  /* 0x0000001017177210 */ /* 0x000fe200017e2419 */
[----:B------:R-:W-:Y:S01]  /*1420*/  IMAD.IADD R35, R35, 0x1, R6 ;  /* 0x0000000123237824 */ /* 0x000fe200078e0206 */
[----:B------:R-:W-:Y:S01]  /*1430*/  SHF.R.U32.HI R16, RZ, 0x2, R0 ;  /* 0x00000002ff107819 */ /* 0x000fe20000011600 */
[----:B------:R-:W1:Y:S01]  /*1440*/  LDC.64 R6, c[0x0][0x5f8] ;  /* 0x00017e00ff067b82 */ /* 0x000e620000000a00 */
[----:B------:R-:W-:Y:S01]  /*1450*/  IMAD R19, R21, R5, R32 ;  /* 0x0000000515137224 */ /* 0x000fe200078e0220 */
[----:B------:R-:W-:Y:S01]  /*1460*/  IADD3 R28, P2, PT, R28, R36, RZ ;  /* 0x000000241c1c7210 */ /* 0x000fe20007f5e0ff */
[----:B------:R-:W-:-:S03]  /*1470*/  IMAD.WIDE.U32 R34, R15, UR10, R34 ;  /* 0x0000000a0f227c25 */ /* 0x000fc6000f8e0022 */
[----:B------:R-:W-:Y:S01]  /*1480*/  IADD3.X R29, PT, PT, R18, R37, R19, P2, !PT ;  /* 0x00000025121d7210 */ /* 0x000fe200017fe413 */
[----:B------:R-:W-:Y:S01]  /*1490*/  IMAD R35, R15, UR11, R35 ;  /* 0x0000000b0f237c24 */ /* 0x000fe2000f8e0223 */
[----:B------:R-:W2:Y:S01]  /*14a0*/  LDC R21, c[0x0][0x508] ;  /* 0x00014200ff157b82 */ /* 0x000ea20000000800 */
[----:B------:R-:W3:Y:S01]  /*14b0*/  LDCU.64 UR10, c[0x0][0x3c8] ;  /* 0x00007900ff0a77ac */ /* 0x000ee20008000a00 */
[----:B------:R-:W-:Y:S02]  /*14c0*/  IMAD R25, R154, R153, R174 ;  /* 0x000000999a197224 */ /* 0x000fe400078e02ae */
[----:B------:R-:W-:-:S04]  /*14d0*/  IMAD.WIDE.U32 R34, R16, UR8, R34 ;  /* 0x0000000810227c25 */ /* 0x000fc8000f8e0022 */
[----:B------:R-:W-:Y:S01]  /*14e0*/  IMAD R151, R16, UR9, R35 ;  /* 0x0000000910977c24 */ /* 0x000fe2000f8e0223 */
[C---:B------:R-:W-:Y:S01]  /*14f0*/  LEA R150, P1, R34.reuse, UR6, 0x1 ;  /* 0x0000000622967c11 */ /* 0x040fe2000f8208ff */
[----:B------:R-:W4:Y:S01]  /*1500*/  LDC.64 R18, c[0x0][0x5e8] ;  /* 0x00017a00ff127b82 */ /* 0x000f220000000a00 */
[----:B------:R-:W5:Y:S02]  /*1510*/  LDCU.64 UR8, c[0x0][0x570] ;  /* 0x0000ae00ff0877ac */ /* 0x000f640008000a00 */
[----:B------:R-:W-:Y:S02]  /*1520*/  LEA.HI.X R151, R34, UR7, R151, 0x1, P1 ;  /* 0x0000000722977c11 */ /* 0x000fe400088f0c97 */
[----:B------:R-:W-:Y:S01]  /*1530*/  ISETP.NE.AND P1, PT, RZ, UR32, PT ;  /* 0x00000020ff007c0c */ /* 0x000fe2000bf25270 */
[----:B-1----:R-:W-:Y:S01]  /*1540*/  IMAD.WIDE.U32 R32, R6, UR23, RZ ;  /* 0x0000001706207c25 */ /* 0x002fe2000f8e00ff */
[----:B------:R-:W1:Y:S03]  /*1550*/  LDCU.64 UR6, c[0x0][0x380] ;  /* 0x00007000ff0677ac */ /* 0x000e660008000a00 */
[----:B------:R-:W-:Y:S01]  /*1560*/  IMAD R6, R7, UR23, R33 ;  /* 0x0000001707067c24 */ /* 0x000fe2000f8e0221 */
[----:B------:R-:W-:Y:S01]  /*1570*/  SEL R7, R32, RZ, P1 ;  /* 0x000000ff20077207 */ /* 0x000fe20000800000 */
[----:B---3--:R-:W-:-:S03]  /*1580*/  IMAD.WIDE.U32 R28, R15, UR10, R28 ;  /* 0x0000000a0f1c7c25 */ /* 0x008fc6000f8e001c */
[----:B------:R-:W-:Y:S01]  /*1590*/  IADD3 R30, P3, P2, R25, R30, R7 ;  /* 0x0000001e191e7210 */ /* 0x000fe20007a7e007 */
[----:B------:R-:W-:Y:S01]  /*15a0*/  IMAD R29, R15, UR11, R29 ;  /* 0x0000000b0f1d7c24 */ /* 0x000fe2000f8e021d */
[----:B--2---:R-:W-:Y:S01]  /*15b0*/  IADD3 R7, PT, PT, R143, -R21, -R162 ;  /* 0x800000158f077210 */ /* 0x004fe20007ffe8a2 */
[----:B------:R-:W-:Y:S01]  /*15c0*/  IMAD.SHL.U32 R21, R153, 0x80, RZ ;  /* 0x0000008099157824 */ /* 0x000fe200078e00ff */
[----:B------:R-:W-:Y:S01]  /*15d0*/  SHF.R.S32.HI R25, RZ, 0x1f, R25 ;  /* 0x0000001fff197819 */ /* 0x000fe20000011419 */
[----:B------:R-:W-:Y:S01]  /*15e0*/  IMAD.WIDE.U32 R28, R16, R4, R28 ;  /* 0x00000004101c7225 */ /* 0x000fe200078e001c */
[----:B------:R-:W-:Y:S02]  /*15f0*/  SHF.R.S32.HI R144, RZ, 0x1f, R7 ;  /* 0x0000001fff907819 */ /* 0x000fe40000011407 */
[----:B------:R-:W-:Y:S01]  /*1600*/  SEL R6, R6, RZ, P1 ;  /* 0x000000ff06067207 */ /* 0x000fe20000800000 */
[----:B------:R-:W-:Y:S01]  /*1610*/  IMAD R149, R16, R5, R29 ;  /* 0x0000000510957224 */ /* 0x000fe200078e021d */
[----:B------:R-:W-:Y:S01]  /*1620*/  LEA.HI R144, R144, R7, RZ, 0x7 ;  /* 0x0000000790907211 */ /* 0x000fe200078f38ff */
[----:B----4-:R-:W-:Y:S01]  /*1630*/  IMAD.WIDE R146, R17, 0x4, R18 ;  /* 0x0000000411927825 */ /* 0x010fe200078e0212 */
[----:B------:R-:W-:-:S02]  /*1640*/  IADD3.X R6, PT, PT, R25, R23, R6, P3, P2 ;  /* 0x0000001719067210 */ /* 0x000fc40001fe4406 */
[----:B------:R-:W-:Y:S01]  /*1650*/  SHF.R.S32.HI R144, RZ, 0x7, R144 ;  /* 0x00000007ff907819 */ /* 0x000fe20000011490 */
[----:B------:R-:W-:Y:S01]  /*1660*/  IMAD.MOV.U32 R145, RZ, RZ, R147 ;  /* 0x000000ffff917224 */ /* 0x000fe200078e0093 */
[C---:B-1----:R-:W-:Y:S02]  /*1670*/  LEA R148, P3, R28.reuse, UR6, 0x1 ;  /* 0x000000061c947c11 */ /* 0x042fe4000f8608ff */
[----:B------:R-:W-:Y:S02]  /*1680*/  VIMNMX R144, PT, PT, RZ, R144, !PT ;  /* 0x00000090ff907248 */ /* 0x000fe40007fe0100 */
[----:B------:R-:W-:Y:S02]  /*1690*/  LEA.HI.X R149, R28, UR7, R149, 0x1, P3 ;  /* 0x000000071c957c11 */ /* 0x000fe400098f0c95 */
[----:B------:R-:W-:Y:S02]  /*16a0*/  IADD3 R7, P2, PT, R21, R30, RZ ;  /* 0x0000001e15077210 */ /* 0x000fe40007f5e0ff */
[----:B------:R-:W-:-:S02]  /*16b0*/  ISETP.GT.AND P3, PT, R163, R144, PT ;  /* 0x00000090a300720c */ /* 0x000fc40003f64270 */
[----:B------:R-:W-:Y:S02]  /*16c0*/  LEA.HI.X.SX32 R6, R21, R6, 0x1, P2 ;  /* 0x0000000615067211 */ /* 0x000fe400010f0eff */
[----:B-----5:R-:W-:-:S04]  /*16d0*/  LEA R170, P2, R7, UR8, 0x2 ;  /* 0x0000000807aa7c11 */ /* 0x020fc8000f8410ff */
[----:B------:R-:W-:Y:S02]  /*16e0*/  LEA.HI.X R171, R7, UR9, R6, 0x2, P2 ;  /* 0x0000000907ab7c11 */ /* 0x000fe400090f1406 */
[----:B------:R-:W-:Y:S02]  /*16f0*/  IADD3 R18, P2, PT, R16, 0x40, RZ ;  /* 0x0000004010127810 */ /* 0x000fe40007f5e0ff */
[C---:B------:R-:W-:Y:S01]  /*1700*/  SHF.L.U64.HI R6, R4.reuse, 0x6, R5 ;  /* 0x0000000604067819 */ /* 0x040fe20000010205 */
[----:B------:R-:W-:Y:S02]  /*1710*/  IMAD.SHL.U32 R5, R4, 0x40, RZ ;  /* 0x0000004004057824 */ /* 0x000fe400078e00ff */
[----:B------:R-:W-:Y:S02]  /*1720*/  VIADD R4, R16, 0x40 ;  /* 0x0000004010047836 */ /* 0x000fe40000000000 */
        /* <DEDUP_REMOVED lines=12> */
[----:B------:R-:W-:Y:S05]  /*17f0*/  BRA `(.L_x_638) ;  /* 0x0000000000147947 */ /* 0x000fea0003800000 */
.L_x_637:
[----:B------:R-:W1:Y:S01]  /*1800*/  LDCU.64 UR10, c[0x0][0x5c0] ;  /* 0x0000b800ff0a77ac */ /* 0x000e620008000a00 */
[----:B------:R-:W-:-:S05]  /*1810*/  IADD3 R0, PT, PT, R164, R165, RZ ;  /* 0x000000a5a4007210 */ /* 0x000fca0007ffe0ff */
[C---:B-1----:R-:W-:Y:S02]  /*1820*/  IMAD R3, R0.reuse, UR11, RZ ;  /* 0x0000000b00037c24 */ /* 0x042fe4000f8e02ff */
[----:B------:R-:W-:-:S05]  /*1830*/  IMAD.WIDE.U32 R6, R0, UR10, RZ ;  /* 0x0000000a00067c25 */ /* 0x000fca000f8e00ff */
[----:B------:R-:W-:Y:S02]  /*1840*/  IADD3 R0, PT, PT, R7, R3, RZ ;  /* 0x0000000307007210 */ /* 0x000fe40007ffe0ff */
.L_x_638:
        /* <DEDUP_REMOVED lines=11> */
.L_x_639:
[----:B------:R-:W1:Y:S01]  /*1900*/  LDCU.64 UR8, c[0x0][0x5c8] ;  /* 0x0000b900ff0877ac */ /* 0x000e620008000a00 */
[----:B------:R-:W-:-:S05]  /*1910*/  IADD3 R164, PT, PT, R164, R165, RZ ;  /* 0x000000a5a4a47210 */ /* 0x000fca0007ffe0ff */
[C---:B-1----:R-:W-:Y:S02]  /*1920*/  IMAD R14, R164.reuse, UR9, RZ ;  /* 0x00000009a40e7c24 */ /* 0x042fe4000f8e02ff */
[----:B------:R-:W-:-:S05]  /*1930*/  IMAD.WIDE.U32 R8, R164, UR8, RZ ;  /* 0x00000008a4087c25 */ /* 0x000fca000f8e00ff */
[----:B------:R-:W-:Y:S02]  /*1940*/  IADD3 R14, PT, PT, R9, R14, RZ ;  /* 0x0000000e090e7210 */ /* 0x000fe40007ffe0ff */
.L_x_640:
        /* <DEDUP_REMOVED lines=9> */
[----:B------:R-:W-:-:S02]  /*19e0*/  MOV R3, UR8 ;  /* 0x0000000800037c02 */ /* 0x000fc40008000f00 */
[----:B------:R-:W-:-:S04]  /*19f0*/  IADD3 R10, P0, PT, R6, R10, RZ ;  /* 0x0000000a060a7210 */ /* 0x000fc80007f1e0ff */
[----:B------:R-:W-:Y:S01]  /*1a00*/  IADD3.X R11, PT, PT, R0, UR12, R11, P0, !PT ;  /* 0x0000000c000b7c10 */ /* 0x000fe200087fe40b */
[----:B------:R-:W2:Y:S02]  /*1a10*/  @!P2 LDC.64 R6, c[0x0][0x560] ;  /* 0x00015800ff06ab82 */ /* 0x000ea40000000a00 */
        /* <DEDUP_REMOVED lines=18> */
[----:B------:R2:W-:Y:S04]  /*1b40*/  STG.E.128 desc[UR28][R4.64], RZ ;  /* 0x000000ff04007986 */ /* 0x0005e8000c101d1c */
.L_x_642:
[----:B------:R-:W-:Y:S05]  /*1b50*/  BSYNC.RECONVERGENT B0 ;  /* 0x0000000000007941 */ /* 0x000fea0003800200 */
.L_x_641:
[----:B------:R-:W3:Y:S01]  /*1b60*/  LDCU.64 UR6, c[0x0][0x5e0] ;  /* 0x0000bc00ff0677ac */ /* 0x000ee20008000a00 */
[----:B------:R-:W-:Y:S01]  /*1b70*/  IMAD.WIDE.U32 R26, R3, UR25, R26 ;  /* 0x00000019031a7c25 */ /* 0x000fe2000f8e001a */
[----:B--2---:R-:W2:Y:S01]  /*1b80*/  @!P2 LDC.64 R4, c[0x0][0x568] ;  /* 0x00015a00ff04ab82 */ /* 0x004ea20000000a00 */
[----:B------:R-:W-:Y:S01]  /*1b90*/  UIMAD UR24, UR24, UR8, URZ ;  /* 0x00000008181872a4 */ /* 0x000fe2000f8e02ff */
[----:B-1----:R-:W-:-:S03]  /*1ba0*/  IADD3 R6, P0, PT, R8, R26, RZ ;  /* 0x0000001a08067210 */ /* 0x002fc60007f1e0ff */
[----:B------:R-:W-:-:S06]  /*1bb0*/  UIMAD UR24, UR25, UR9, UR24 ;  /* 0x00000009191872a4 */ /* 0x000fcc000f8e0218 */
[----:B------:R-:W-:-:S03]  /*1bc0*/  IADD3.X R7, PT, PT, R14, UR24, R27, P0, !PT ;  /* 0x000000180e077c10 */ /* 0x000fc600087fe41b */
[----:B---3--:R-:W-:-:S04]  /*1bd0*/  IMAD.WIDE.U32 R6, R15, UR6, R6 ;  /* 0x000000060f067c25 */ /* 0x008fc8000f8e0006 */
        /* <DEDUP_REMOVED lines=8> */
[----:B------:R-:W3:Y:S01]  /*1c60*/  LDCU.64 UR6, c[0x0][0x568] ;  /* 0x0000ad00ff0677ac */ /* 0x000ee20008000a00 */
[----:B------:R-:W-:Y:S01]  /*1c70*/  MOV R7, R9 ;  /* 0x0000000900077202 */ /* 0x000fe20000000f00 */
[----:B------:R-:W-:Y:S02]  /*1c80*/  IMAD R19, R19, UR8, RZ ;  /* 0x0000000813137c24 */ /* 0x000fe4000f8e02ff */
[----:B------:R-:W-:-:S04]  /*1c90*/  IMAD.WIDE.U32 R6, R18, UR8, R6 ;  /* 0x0000000812067c25 */ /* 0x000fc8000f8e0006 */
[----:B------:R-:W-:-:S05]  /*1ca0*/  IMAD R3, R18, UR9, R19 ;  /* 0x0000000912037c24 */ /* 0x000fca000f8e0213 */
[----:B------:R-:W-:Y:S02]  /*1cb0*/  IADD3 R3, PT, PT, R7, R3, RZ ;  /* 0x0000000307037210 */ /* 0x000fe40007ffe0ff */
[----:B---3--:R-:W-:-:S04]  /*1cc0*/  LEA R4, P0, R6, UR6, 0x1 ;  /* 0x0000000606047c11 */ /* 0x008fc8000f8008ff */
[----:B------:R-:W-:-:S05]  /*1cd0*/  LEA.HI.X R5, R6, UR7, R3, 0x1, P0 ;  /* 0x0000000706057c11 */ /* 0x000fca00080f0c03 */
[----:B------:R4:W-:Y:S01]  /*1ce0*/  STG.E.128 desc[UR28][R4.64], RZ ;  /* 0x000000ff04007986 */ /* 0x0009e2000c101d1c */
[----:B------:R-:W-:Y:S05]  /*1cf0*/  BRA `(.L_x_643) ;  /* 0x0000006c00787947 */ /* 0x000fea0003800000 */
.L_x_636:
[C---:B------:R-:W-:Y:S01]  /*1d00*/  IMAD R17, R22.reuse, -0x80, R155 ;  /* 0xffffff8016117824 */ /* 0x040fe200078e029b */
[----:B------:R-:W-:Y:S01]  /*1d10*/  LOP3.LUT R22, R22, 0x80000001, RZ, 0xc0, !PT ;  /* 0x8000000116167812 */ /* 0x000fe200078ec0ff */
[----:B------:R-:W-:Y:S01]  /*1d20*/  IMAD.U32 R13, RZ, RZ, UR14 ;  /* 0x0000000eff0d7e24 */ /* 0x000fe2000f8e00ff */
[----:B------:R-:W1:Y:S01]  /*1d30*/  LDCU.64 UR8, c[0x0][0x3d0] ;  /* 0x00007a00ff0877ac */ /* 0x000e620008000a00 */
[----:B------:R-:W-:Y:S01]  /*1d40*/  VIADD R21, R162, -UR25 ;  /* 0x80000019a2157c36 */ /* 0x000fe20008000000 */
[----:B------:R-:W-:Y:S01]  /*1d50*/  ISETP.GE.AND P4, PT, R4, R17, PT ;  /* 0x000000110400720c */ /* 0x000fe20003f86270 */
[----:B------:R-:W-:Y:S01]  /*1d60*/  IMAD.U32 R7, RZ, RZ, UR12 ;  /* 0x0000000cff077e24 */ /* 0x000fe2000f8e00ff */
[----:B------:R-:W-:Y:S01]  /*1d70*/  ISETP.NE.AND P6, PT, R22, 0x1, PT ;  /* 0x000000011600780c */ /* 0x000fe20003fc5270 */
[--C-:B------:R-:W-:Y:S01]  /*1d80*/  IMAD.WIDE.U32 R22, R13, UR25, R26.reuse ;  /* 0x000000190d167c25 */ /* 0x100fe2000f8e001a */
[----:B------:R-:W2:Y:S01]  /*1d90*/  LDCU.64 UR6, c[0x0][0x3d8] ;  /* 0x00007b00ff0677ac */ /* 0x000ea20008000a00 */
[----:B------:R-:W-:Y:S01]  /*1da0*/  ISETP.GE.AND P2, PT, R4, R21, PT ;  /* 0x000000150400720c */ /* 0x000fe20003f46270 */
[----:B------:R-:W3:Y:S01]  /*1db0*/  LDC.64 R32, c[0x0][0x528] ;  /* 0x00014a00ff207b82 */ /* 0x000ee20000000a00 */
[----:B------:R-:W-:Y:S01]  /*1dc0*/  IMAD.U32 R13, RZ, RZ, UR31 ;  /* 0x0000001fff0d7e24 */ /* 0x000fe2000f8e00ff */
[----:B------:R-:W-:Y:S01]  /*1dd0*/  UIMAD UR10, UR24, UR14, URZ ;  /* 0x0000000e180a72a4 */ /* 0x000fe2000f8e02ff */
[----:B------:R-:W-:Y:S01]  /*1de0*/  IMAD.WIDE.U32 R26, R7, UR25, R26 ;  /* 0x00000019071a7c25 */ /* 0x000fe2000f8e001a */
[----:B------:R-:W-:Y:S01]  /*1df0*/  UIMAD UR24, UR24, UR12, URZ ;  /* 0x0000000c181872a4 */ /* 0x000fe2000f8e02ff */
[----:B------:R-:W-:Y:S01]  /*1e00*/  IADD3 R12, P0, PT, R12, R22, RZ ;  /* 0x000000160c0c7210 */ /* 0x000fe20007f1e0ff */
[----:B------:R-:W-:Y:S01]  /*1e10*/  UIMAD UR10, UR25, UR15, UR10 ;  /* 0x0000000f190a72a4 */ /* 0x000fe2000f8e020a */
[----:B------:R-:W-:Y:S01]  /*1e20*/  IMAD.U32 R7, RZ, RZ, UR31 ;  /* 0x0000001fff077e24 */ /* 0x000fe2000f8e00ff */
[----:B------:R-:W-:Y:S01]  /*1e30*/  @!P4 LEA R30, P3, R13, R150, 0x1 ;  /* 0x000000960d1ec211 */ /* 0x000fe200078608ff */
[----:B------:R-:W-:Y:S01]  /*1e40*/  IMAD.U32 R4, RZ, RZ, UR30 ;  /* 0x0000001eff047e24 */ /* 0x000fe2000f8e00ff */
[----:B------:R-:W-:Y:S01]  /*1e50*/  UIMAD UR24, UR25, UR13, UR24 ;  /* 0x0000000d191872a4 */ /* 0x000fe2000f8e0218 */
[----:B------:R-:W-:Y:S01]  /*1e60*/  ISETP.GE.AND P5, PT, R16, R17, PT ;  /* 0x000000111000720c */ /* 0x000fe20003fa6270 */
[----:B------:R-:W-:Y:S01]  /*1e70*/  @P1 BAR.SYNC.DEFER_BLOCKING 0x0 ;  /* 0x0000000000001b1d */ /* 0x000fe20000010000 */
[----:B------:R-:W-:-:S02]  /*1e80*/  IADD3.X R13, PT, PT, R11, UR10, R23, P0, !PT ;  /* 0x0000000a0b0d7c10 */ /* 0x000fc400087fe417 */
[----:B------:R-:W-:Y:S01]  /*1e90*/  @!P4 LEA.HI.X R31, R7, R151, R4, 0x1, P3 ;  /* 0x00000097071fc211 */ /* 0x000fe200018f0c04 */
[----:B-1----:R-:W-:Y:S01]  /*1ea0*/  IMAD R7, R9, UR8, RZ ;  /* 0x0000000809077c24 */ /* 0x002fe2000f8e02ff */
[----:B------:R-:W-:Y:S01]  /*1eb0*/  ISETP.GE.AND P3, PT, R16, R21, PT ;  /* 0x000000151000720c */ /* 0x000fe20003f66270 */
[----:B------:R-:W-:Y:S01]  /*1ec0*/  IMAD.WIDE.U32 R22, R24, UR8, R12 ;  /* 0x0000000818167c25 */ /* 0x000fe2000f8e000c */
[----:B------:R-:W-:-:S03]  /*1ed0*/  IADD3 R20, P0, PT, R20, R26, RZ ;  /* 0x0000001a14147210 */ /* 0x000fc60007f1e0ff */
[----:B------:R-:W-:Y:S01]  /*1ee0*/  IMAD.MOV.U32 R159, RZ, RZ, 0x7f800000 ;  /* 0x7f800000ff9f7424 */ /* 0x000fe200078e00ff */
[C---:B------:R-:W-:Y:S01]  /*1ef0*/  @!P4 LEA R26, P1, R5.reuse, R148, 0x1 ;  /* 0x00000094051ac211 */ /* 0x040fe200078208ff */
[----:B------:R-:W-:Y:S01]  /*1f00*/  IMAD R28, R24, UR9, R7 ;  /* 0x00000009181c7c24 */ /* 0x000fe2000f8e0207 */
[----:B------:R-:W-:Y:S01]  /*1f10*/  IADD3.X R21, PT, PT, R10, UR24, R27, P0, !PT ;  /* 0x000000180a157c10 */ /* 0x000fe200087fe41b */
[----:B------:R-:W1:Y:S01]  /*1f20*/  S2R R142, SR_TID.X ;  /* 0x00000000008e7919 */ /* 0x000e620000002100 */
[----:B------:R-:W-:Y:S01]  /*1f30*/  @!P4 LEA.HI.X R27, R5, R149, R6, 0x1, P1 ;  /* 0x00000095051bc211 */ /* 0x000fe200008f0c06 */
[----:B--2---:R-:W-:Y:S01]  /*1f40*/  IMAD R5, R9, UR6, RZ ;  /* 0x0000000609057c24 */ /* 0x004fe2000f8e02ff */
[----:B------:R-:W2:Y:S01]  /*1f50*/  @!P2 LDC.64 R6, c[0x0][0x388] ;  /* 0x0000e200ff06ab82 */ /* 0x000ea20000000a00 */
[----:B------:R-:W-:Y:S01]  /*1f60*/  IMAD.IADD R29, R23, 0x1, R28 ;  /* 0x00000001171d7824 */ /* 0x000fe200078e021c */
[----:B------:R-:W-:Y:S01]  /*1f70*/  SEL R9, RZ, 0x2000, P6 ;  /* 0x00002000ff097807 */ /* 0x000fe20003000000 */
[C---:B------:R-:W-:Y:S01]  /*1f80*/  IMAD R5, R24.reuse, UR7, R5 ;  /* 0x0000000718057c24 */ /* 0x040fe2000f8e0205 */
[----:B------:R-:W4:Y:S01]  /*1f90*/  LDCU UR9, c[0x0][0x590] ;  /* 0x0000b200ff0977ac */ /* 0x000f220008000800 */
[----:B------:R-:W-:Y:S01]  /*1fa0*/  IMAD.WIDE.U32 R24, R24, UR6, R20 ;  /* 0x0000000618187c25 */ /* 0x000fe2000f8e0014 */
[----:B------:R-:W-:Y:S01]  /*1fb0*/  @!PT LDS RZ, [RZ] ;  /* 0x00000000fffff984 */ /* 0x000fe20000000800 */
[----:B------:R-:W-:Y:S01]  /*1fc0*/  @!PT LDS RZ, [RZ] ;  /* 0x00000000fffff984 */ /* 0x000fe20000000800 */
[----:B------:R-:W-:Y:S01]  /*1fd0*/  @!PT LDS RZ, [RZ] ;  /* 0x00000000fffff984 */ /* 0x000fe20000000800 */
[----:B------:R-:W-:Y:S02]  /*1fe0*/  @!P5 LDGSTS.E.BYPASS.LTC128B.128 [R138+0x4000], desc[UR28][R150.64] ;  /* 0x04000000968adfae */ /* 0x000fe4000b981a1c */
[----:B------:R-:W3:Y:S01]  /*1ff0*/  @!P3 LDC.64 R12, c[0x0][0x388] ;  /* 0x0000e200ff0cbb82 */ /* 0x000ee20000000a00 */
[----:B------:R-:W-:-:S02]  /*2000*/  IMAD.IADD R25, R25, 0x1, R5 ;  /* 0x0000000119197824 */ /* 0x000fc400078e0205 */
[----:B------:R-:W-:Y:S01]  /*2010*/  IMAD.MOV.U32 R156, RZ, RZ, 0x7f800000 ;  /* 0x7f800000ff9c7424 */ /* 0x000fe200078e00ff */
[----:B------:R1:W-:Y:S01]  /*2020*/  @P5 STS.128 [R138+0x4000], RZ ;  /* 0x004000ff8a005388 */ /* 0x0003e20000000c00 */
[----:B------:R-:W-:Y:S02]  /*2030*/  @!P3 IMAD.MOV.U32 R28, RZ, RZ, R22 ;  /* 0x000000ffff1cb224 */ /* 0x000fe400078e0016 */
[----:B------:R-:W-:Y:S01]  /*2040*/  IMAD R8, R14, R8, R15 ;  /* 0x000000080e087224 */ /* 0x000fe200078e020f */
[----:B------:R-:W4:Y:S01]  /*2050*/  @!P2 LDC.64 R4, c[0x0][0x390] ;  /* 0x0000e400ff04ab82 */ /* 0x000f220000000a00 */
[----:B------:R-:W-:Y:S01]  /*2060*/  @!P2 IMAD.MOV.U32 R23, RZ, RZ, R29 ;  /* 0x000000ffff17a224 */ /* 0x000fe200078e001d */
[----:B------:R1:W-:Y:S01]  /*2070*/  @P4 STS.128 [R138+0x5000], RZ ;  /* 0x005000ff8a004388 */ /* 0x0003e20000000c00 */
[C---:B------:R-:W-:Y:S02]  /*2080*/  @!P2 IMAD R21, R19.reuse, UR14, RZ ;  /* 0x0000000e1315ac24 */ /* 0x040fe4000f8e02ff */
[----:B------:R-:W-:Y:S01]  /*2090*/  IMAD.MOV.U32 R158, RZ, RZ, 0x7f800000 ;  /* 0x7f800000ff9e7424 */ /* 0x000fe200078e00ff */
[----:B------:R-:W-:Y:S01]  /*20a0*/  @!PT LDS RZ, [RZ] ;  /* 0x00000000fffff984 */ /* 0x000fe20000000800 */
[----:B------:R-:W-:Y:S01]  /*20b0*/  @!PT LDS RZ, [RZ] ;  /* 0x00000000fffff984 */ /* 0x000fe20000000800 */
[----:B------:R-:W-:Y:S01]  /*20c0*/  @!PT LDS RZ, [RZ] ;  /* 0x00000000fffff984 */ /* 0x000fe20000000800 */
[----:B------:R1:W-:Y:S01]  /*20d0*/  @!P4 LDGSTS.E.BYPASS.LTC128B.128 [R138+0x5000], desc[UR28][R30.64] ;  /* 0x050000001e8acfae */ /* 0x0003e2000b981a1c */
[----:B------:R-:W-:Y:S01]  /*20e0*/  @!P2 IMAD R19, R19, UR12, RZ ;  /* 0x0000000c1313ac24 */ /* 0x000fe2000f8e02ff */
[----:B------:R-:W4:Y:S01]  /*20f0*/  @!P3 LDC.64 R10, c[0x0][0x390] ;  /* 0x0000e400ff0abb82 */ /* 0x000f220000000a00 */
[----:B------:R-:W-:-:S02]  /*2100*/  @!P2 IMAD R20, R18, UR15, R21 ;  /* 0x0000000f1214ac24 */ /* 0x000fc4000f8e0215 */
[----:B------:R-:W-:-:S05]  /*2110*/  IMAD.MOV.U32 R157, RZ, RZ, 0x7f800000 ;  /* 0x7f800000ff9d7424 */ /* 0x000fca00078e00ff */
[----:B------:R-:W4:Y:S01]  /*2120*/  LDC R141, c[0x0][0x44c] ;  /* 0x00011300ff8d7b82 */ /* 0x000f220000000800 */
[----:B------:R-:W-:Y:S01]  /*2130*/  @!P3 IMAD.WIDE.U32 R28, R16, UR14, R28 ;  /* 0x0000000e101cbc25 */ /* 0x000fe2000f8e001c */
[----:B------:R-:W-:-:S03]  /*2140*/  LOP3.LUT R154, R154, 0x3, RZ, 0xc0, !PT ;  /* 0x000000039a9a7812 */ /* 0x000fc600078ec0ff */
[----:B------:R-:W-:Y:S01]  /*2150*/  IMAD.MOV.U32 R166, RZ, RZ, 0x10 ;  /* 0x00000010ffa67424 */ /* 0x000fe200078e00ff */
[----:B---3--:R-:W-:Y:S01]  /*2160*/  @!P3 LEA R12, P1, R28, R12, 0x1 ;  /* 0x0000000c1c0cb211 */ /* 0x008fe200078208ff */
[C---:B------:R-:W-:Y:S01]  /*2170*/  @!P2 IMAD.WIDE.U32 R22, R18.reuse, UR14, R22 ;  /* 0x0000000e1216ac25 */ /* 0x040fe2000f8e0016 */
[----:B------:R-:W-:Y:S02]  /*2180*/  IADD3 R143, PT, PT, R143, 0x80, -R162 ;  /* 0x000000808f8f7810 */ /* 0x000fe40007ffe8a2 */
[----:B------:R-:W-:Y:S02]  /*2190*/  CS2R R94, SRZ ;  /* 0x00000000005e7805 */ /* 0x000fe4000001ff00 */
[----:B------:R-:W-:Y:S01]  /*21a0*/  CS2R R92, SRZ ;  /* 0x00000000005c7805 */ /* 0x000fe2000001ff00 */
[----:B------:R-:W-:Y:S01]  /*21b0*/  @!P2 IMAD R19, R18, UR13, R19 ;  /* 0x0000000d1213ac24 */ /* 0x000fe2000f8e0213 */
[----:B--2---:R-:W-:Y:S01]  /*21c0*/  @!P2 LEA R6, P0, R22, R6, 0x1 ;  /* 0x000000061606a211 */ /* 0x004fe200078008ff */
[----:B------:R-:W-:Y:S01]  /*21d0*/  @!P2 IMAD.IADD R20, R23, 0x1, R20 ;  /* 0x000000011714a824 */ /* 0x000fe200078e0214 */
[----:B------:R-:W-:Y:S01]  /*21e0*/  CS2R R98, SRZ ;  /* 0x0000000000627805 */ /* 0x000fe2000001ff00 */
[----:B------:R-:W-:Y:S01]  /*21f0*/  IMAD.IADD R161, R138, 0x1, R9 ;  /* 0x000000018aa17824 */ /* 0x000fe200078e0209 */
[----:B------:R-:W-:Y:S01]  /*2200*/  CS2R R96, SRZ ;  /* 0x0000000000607805 */ /* 0x000fe2000001ff00 */
[----:B-1----:R-:W-:Y:S01]  /*2210*/  @!P2 IMAD.MOV.U32 R30, RZ, RZ, R24 ;  /* 0x000000ffff1ea224 */ /* 0x002fe200078e0018 */
[----:B------:R-:W-:Y:S01]  /*2220*/  @!P2 LEA.HI.X R7, R22, R7, R20, 0x1, P0 ;  /* 0x000000071607a211 */ /* 0x000fe200000f0c14 */
[--C-:B------:R-:W-:Y:S01]  /*2230*/  @!P2 IMAD.MOV.U32 R31, RZ, RZ, R25.reuse ;  /* 0x000000ffff1fa224 */ /* 0x100fe200078e0019 */
[----:B------:R-:W-:Y:S01]  /*2240*/  @!P5 LDGSTS.E.BYPASS.LTC128B.128 [R161], desc[UR28][R148.64] ;  /* 0x0000000094a1dfae */ /* 0x000fe2000b981a1c */
[----:B------:R-:W-:Y:S01]  /*2250*/  @!P3 IMAD.WIDE.U32 R24, R16, UR12, R24 ;  /* 0x0000000c1018bc25 */ /* 0x000fe2000f8e0018 */
[----:B------:R-:W-:-:S02]  /*2260*/  CS2R R90, SRZ ;  /* 0x00000000005a7805 */ /* 0x000fc4000001ff00 */
[----:B------:R-:W-:Y:S01]  /*2270*/  CS2R R88, SRZ ;  /* 0x0000000000587805 */ /* 0x000fe2000001ff00 */
[----:B------:R1:W-:Y:S01]  /*2280*/  @P5 STS.128 [R161], RZ ;  /* 0x000000ffa1005388 */ /* 0x0003e20000000c00 */
[----:B------:R-:W-:Y:S01]  /*2290*/  @!P2 IMAD.WIDE.U32 R30, R18, UR12, R30 ;  /* 0x0000000c121eac25 */ /* 0x000fe2000f8e001e */
[----:B------:R-:W-:Y:S02]  /*22a0*/  CS2R R86, SRZ ;  /* 0x0000000000567805 */ /* 0x000fe4000001ff00 */
[----:B------:R-:W-:Y:S01]  /*22b0*/  CS2R R84, SRZ ;  /* 0x0000000000547805 */ /* 0x000fe2000001ff00 */
[----:B------:R1:W-:Y:S01]  /*22c0*/  @P4 STS.128 [R161+0x1000], RZ ;  /* 0x001000ffa1004388 */ /* 0x0003e20000000c00 */
[C---:B------:R-:W-:Y:S01]  /*22d0*/  @!P3 IMAD R18, R16.reuse, UR15, R29 ;  /* 0x0000000f1012bc24 */ /* 0x040fe2000f8e021d */
[----:B------:R-:W-:Y:S01]  /*22e0*/  CS2R R78, SRZ ;  /* 0x00000000004e7805 */ /* 0x000fe2000001ff00 */
[----:B------:R-:W-:Y:S01]  /*22f0*/  @!P2 IMAD.IADD R19, R31, 0x1, R19 ;  /* 0x000000011f13a824 */ /* 0x000fe200078e0213 */
[----:B------:R-:W-:Y:S01]  /*2300*/  @!PT LDS RZ, [RZ] ;  /* 0x00000000fffff984 */ /* 0x000fe20000000800 */
[----:B------:R-:W-:Y:S01]  /*2310*/  @!PT LDS RZ, [RZ] ;  /* 0x00000000fffff984 */ /* 0x000fe20000000800 */
[----:B------:R-:W-:Y:S01]  /*2320*/  @!PT LDS RZ, [RZ] ;  /* 0x00000000fffff984 */ /* 0x000fe20000000800 */
[----:B------:R-:W-:Y:S01]  /*2330*/  @!P4 LDGSTS.E.BYPASS.LTC128B.128 [R161+0x1000], desc[UR28][R26.64] ;  /* 0x010000001aa1cfae */ /* 0x000fe2000b981a1c */
[----:B------:R-:W-:Y:S01]  /*2340*/  @!P3 IMAD R16, R16, UR13, R25 ;  /* 0x0000000d1010bc24 */ /* 0x000fe2000f8e0219 */
[----:B------:R-:W-:Y:S01]  /*2350*/  @!P3 LEA.HI.X R13, R28, R13, R18, 0x1, P1 ;  /* 0x0000000d1c0db211 */ /* 0x000fe200008f0c12 */
[----:B------:R-:W-:Y:S01]  /*2360*/  IMAD.SHL.U32 R153, R153, 0x8, RZ ;  /* 0x0000000899997824 */ /* 0x000fe200078e00ff */
[----:B----4-:R-:W-:-:S02]  /*2370*/  @!P2 LEA R18, P0, R30, R4, 0x1 ;  /* 0x000000041e12a211 */ /* 0x010fc400078008ff */
[----:B------:R-:W-:Y:S02]  /*2380*/  CS2R R76, SRZ ;  /* 0x00000000004c7805 */ /* 0x000fe4000001ff00 */
[----:B------:R-:W-:Y:S01]  /*2390*/  @!P3 LEA R20, P1, R24, R10, 0x1 ;  /* 0x0000000a1814b211 */ /* 0x000fe200078208ff */
[----:B------:R2:W-:Y:S01]  /*23a0*/  @!P3 LDGSTS.E.BYPASS.LTC128B.128 [R138+0x6000], desc[UR28][R12.64] ;  /* 0x060000000c8abfae */ /* 0x0005e2000b981a1c */
[----:B------:R-:W-:Y:S02]  /*23b0*/  @!P2 LEA.HI.X R19, R30, R5, R19, 0x1, P0 ;  /* 0x000000051e13a211 */ /* 0x000fe400000f0c13 */
[----:B------:R-:W-:Y:S02]  /*23c0*/  CS2R R82, SRZ ;  /* 0x0000000000527805 */ /* 0x000fe4000001ff00 */
[----:B------:R-:W-:Y:S01]  /*23d0*/  @!P3 LEA.HI.X R21, R24, R11, R16, 0x1, P1 ;  /* 0x0000000b1815b211 */ /* 0x000fe200008f0c10 */
[----:B------:R-:W3:Y:S01]  /*23e0*/  LDG.E.64 R4, desc[UR28][R32.64] ;  /* 0x0000001c20047981 */ /* 0x000ee2000c1e1b00 */
[----:B------:R-:W-:-:S02]  /*23f0*/  LOP3.LUT R16, R134, 0x40, RZ, 0xfc, !PT ;  /* 0x0000004086107812 */ /* 0x000fc400078efcff */
[----:B------:R-:W-:Y:S02]  /*2400*/  CS2R R80, SRZ ;  /* 0x0000000000507805 */ /* 0x000fe4000001ff00 */
[----:B------:R-:W-:Y:S01]  /*2410*/  CS2R R74, SRZ ;  /* 0x00000000004a7805 */ /* 0x000fe2000001ff00 */
[----:B------:R-:W4:Y:S01]  /*2420*/  LDG.E.64 R10, desc[UR28][R32.64+0x8] ;  /* 0x0000081c200a7981 */ /* 0x000f22000c1e1b00 */
[----:B------:R-:W-:Y:S02]  /*2430*/  CS2R R72, SRZ ;  /* 0x0000000000487805 */ /* 0x000fe4000001ff00 */
[----:B------:R-:W-:Y:S02]  /*2440*/  CS2R R70, SRZ ;  /* 0x0000000000467805 */ /* 0x000fe4000001ff00 */
[----:B------:R-:W-:Y:S01]  /*2450*/  CS2R R68, SRZ ;  /* 0x0000000000447805 */ /* 0x000fe2000001ff00 */
[----:B------:R1:W-:Y:S01]  /*2460*/  @P3 STS.128 [R138+0x6000], RZ ;  /* 0x006000ff8a003388 */ /* 0x0003e20000000c00 */
[----:B------:R-:W-:Y:S01]  /*2470*/  IMAD.IADD R128, R132, 0x1, R9 ;  /* 0x0000000184807824 */ /* 0x000fe200078e0209 */
[----:B------:R-:W-:-:S02]  /*2480*/  UIADD3 UR25, UPT, UPT, UR25, 0x80, URZ ;  /* 0x0000008019197890 */ /* 0x000fc4000fffe0ff */
[----:B------:R1:W-:Y:S01]  /*2490*/  @P2 STS.128 [R138+0x7000], RZ ;  /* 0x007000ff8a002388 */ /* 0x0003e20000000c00 */
[----:B------:R-:W-:Y:S01]  /*24a0*/  IMAD.IADD R126, R131, 0x1, R9 ;  /* 0x00000001837e7824 */ /* 0x000fe200078e0209 */
[----:B------:R-:W1:Y:S02]  /*24b0*/  LDCU UR6, c[0x0][0x3e0] ;  /* 0x00007c00ff0677ac */ /* 0x000e640008000800 */
[----:B------:R-:W-:Y:S01]  /*24c0*/  @!PT LDS RZ, [RZ] ;  /* 0x00000000fffff984 */ /* 0x000fe20000000800 */
[----:B------:R-:W-:Y:S01]  /*24d0*/  @!PT LDS RZ, [RZ] ;  /* 0x00000000fffff984 */ /* 0x000fe20000000800 */
[----:B------:R-:W-:Y:S01]  /*24e0*/  @!PT LDS RZ, [RZ] ;  /* 0x00000000fffff984 */ /* 0x000fe20000000800 */
[----:B------:R-:W-:Y:S01]  /*24f0*/  @!P2 LDGSTS.E.BYPASS.LTC128B.128 [R138+0x7000], desc[UR28][R6.64] ;  /* 0x07000000068aafae */ /* 0x000fe2000b981a1c */
[----:B------:R-:W1:Y:S03]  /*2500*/  LDCU UR8, c[0x0][0x45c] ;  /* 0x00008b80ff0877ac */ /* 0x000e660008000800 */
[----:B------:R-:W-:Y:S01]  /*2510*/  @!P3 LDGSTS.E.BYPASS.LTC128B.128 [R138+0x8000], desc[UR28][R20.64] ;  /* 0x08000000148abfae */ /* 0x000fe2000b981a1c */
[----:B------:R-:W1:Y:S03]  /*2520*/  LDCU.U8 UR7, c[0x0][0x4f8] ;  /* 0x00009f00ff0777ac */ /* 0x000e660008000000 */
[----:B------:R1:W-:Y:S01]  /*2530*/  @P3 STS.128 [R138+0x8000], RZ ;  /* 0x008000ff8a003388 */ /* 0x0003e20000000c00 */
[----:B------:R-:W-:-:S03]  /*2540*/  ISETP.GE.AND P3, PT, R134, R17, PT ;  /* 0x000000118600720c */ /* 0x000fc60003f66270 */
[----:B------:R1:W-:Y:S04]  /*2550*/  @P2 STS.128 [R138+0x9000], RZ ;  /* 0x009000ff8a002388 */ /* 0x0003e80000000c00 */
[----:B------:R-:W-:Y:S01]  /*2560*/  @!PT LDS RZ, [RZ] ;  /* 0x00000000fffff984 */ /* 0x000fe20000000800 */
[----:B------:R-:W-:Y:S01]  /*2570*/  @!PT LDS RZ, [RZ] ;  /* 0x00000000fffff984 */ /* 0x000fe20000000800 */
[----:B------:R-:W-:Y:S01]  /*2580*/  @!PT LDS RZ, [RZ] ;  /* 0x00000000fffff984 */ /* 0x000fe20000000800 */
[----:B------:R1:W-:Y:S01]  /*2590*/  @!P2 LDGSTS.E.BYPASS.LTC128B.128 [R138+0x9000], desc[UR28][R18.64] ;  /* 0x09000000128aafae */ /* 0x0003e2000b981a1c */
[C---:B--2---:R-:W-:Y:S02]  /*25a0*/  VIADD R12, R134.reuse, 0x48 ;  /* 0x00000048860c7836 */ /* 0x044fe40000000000 */
[----:B------:R-:W-:Y:S02]  /*25b0*/  VIADD R22, R134, 0x8 ;  /* 0x0000000886167836 */ /* 0x000fe40000000000 */
[----:B------:R-:W-:Y:S02]  /*25c0*/  IMAD.SHL.U32 R13, R0, 0x20, RZ ;  /* 0x00000020000d7824 */ /* 0x000fe400078e00ff */
[----:B-1----:R-:W-:Y:S01]  /*25d0*/  IMAD.WIDE.U32 R18, R134, 0x4, R172 ;  /* 0x0000000486127825 */ /* 0x002fe200078e00ac */
[-C--:B------:R-:W-:Y:S01]  /*25e0*/  ISETP.GE.AND P1, PT, R16, R17.reuse, PT ;  /* 0x000000111000720c */ /* 0x080fe20003f26270 */
[----:B------:R-:W0:Y:S04]  /*25f0*/  LDGDEPBAR ;  /* 0x00000000000079af */ /* 0x000e280000000000 */
[----:B------:R1:W5:Y:S01]  /*2600*/  @!P3 LDG.E R159, desc[UR28][R18.64] ;  /* 0x0000001c129fb981 */ /* 0x000362000c1e1900 */
[-C--:B------:R-:W-:Y:S01]  /*2610*/  ISETP.GE.AND P0, PT, R12, R17.reuse, PT ;  /* 0x000000110c00720c */ /* 0x080fe20003f06270 */
[----:B------:R-:W-:Y:S01]  /*2620*/  IMAD.SHL.U32 R12, R0, 0x4, RZ ;  /* 0x00000004000c7824 */ /* 0x000fe200078e00ff */
[----:B------:R-:W-:-:S04]  /*2630*/  ISETP.GE.AND P2, PT, R22, R17, PT ;  /* 0x000000111600720c */ /* 0x000fc80003f46270 */
[----:B------:R-:W-:Y:S01]  /*2640*/  LOP3.LUT R12, R12, 0x18, RZ, 0xc0, !PT ;  /* 0x000000180c0c7812 */ /* 0x000fe200078ec0ff */
[----:B------:R-:W-:Y:S01]  /*2650*/  IMAD.SHL.U32 R7, R0, 0x10, RZ ;  /* 0x0000001000077824 */ /* 0x000fe200078e00ff */
[----:B------:R-:W-:Y:S01]  /*2660*/  LOP3.LUT R6, R13, 0x20, RZ, 0xc0, !PT ;  /* 0x000000200d067812 */ /* 0x000fe200078ec0ff */
[----:B------:R1:W5:Y:S01]  /*2670*/  @!P1 LDG.E R157, desc[UR28][R18.64+0x100] ;  /* 0x0001001c129d9981 */ /* 0x000362000c1e1900 */
[----:B------:R-:W-:-:S03]  /*2680*/  LOP3.LUT R13, R12, 0xc0, R13, 0xf8, !PT ;  /* 0x000000c00c0d7812 */ /* 0x000fc600078ef80d */
[----:B------:R1:W5:Y:S01]  /*2690*/  @!P0 LDG.E R156, desc[UR28][R18.64+0x120] ;  /* 0x0001201c129c8981 */ /* 0x000362000c1e1900 */
[----:B------:R-:W-:Y:S02]  /*26a0*/  LOP3.LUT P0, RZ, R0, 0x4, RZ, 0xc0, !PT ;  /* 0x0000000400ff7812 */ /* 0x000fe4000780c0ff */
[----:B------:R-:W-:Y:S01]  /*26b0*/  LOP3.LUT R13, R13, 0x8, R0, 0x78, !PT ;  /* 0x000000080d0d7812 */ /* 0x000fe200078e7800 */
[----:B------:R1:W5:Y:S01]  /*26c0*/  @!P2 LDG.E R158, desc[UR28][R18.64+0x20] ;  /* 0x0000201c129ea981 */ /* 0x000362000c1e1900 */
[----:B------:R-:W-:Y:S02]  /*26d0*/  LOP3.LUT R6, R6, 0x3800, R7, 0xf8, !PT ;  /* 0x0000380006067812 */ /* 0x000fe400078ef807 */
[----:B------:R-:W-:Y:S01]  /*26e0*/  SHF.R.U32.HI R0, RZ, 0x6, R3 ;  /* 0x00000006ff007819 */ /* 0x000fe20000011603 */
[----:B------:R-:W-:Y:S01]  /*26f0*/  IMAD.SHL.U32 R3, R8, 0x20, RZ ;  /* 0x0000002008037824 */ /* 0x000fe200078e00ff */
[----:B------:R-:W-:Y:S01]  /*2700*/  LOP3.LUT R6, R6, 0x100, R7, 0xf8, !PT ;  /* 0x0000010006067812 */ /* 0x000fe200078ef807 */
[----:B------:R-:W-:Y:S01]  /*2710*/  IMAD.U32 R7, RZ, RZ, UR20 ;  /* 0x00000014ff077e24 */ /* 0x000fe2000f8e00ff */
[----:B------:R-:W-:-:S05]  /*2720*/  LOP3.LUT R0, R0, 0xe, RZ, 0xc0, !PT ;  /* 0x0000000e00007812 */ /* 0x000fca00078ec0ff */
[----:B------:R-:W-:Y:S01]  /*2730*/  IMAD R7, R7, 0x4, R0 ;  /* 0x0000000407077824 */ /* 0x000fe200078e0200 */
[----:B------:R-:W-:Y:S01]  /*2740*/  LOP3.LUT R0, R6, R13, RZ, 0xfc, !PT ;  /* 0x0000000d06007212 */ /* 0x000fe200078efcff */
[----:B------:R-:W-:Y:S01]  /*2750*/  IMAD R154, R163, 0x8, R154 ;  /* 0x00000008a39a7824 */ /* 0x000fe200078e029a */
[----:B------:R-:W-:Y:S02]  /*2760*/  IADD3 R16, PT, PT, R160, R134, R162 ;  /* 0x00000086a0107210 */ /* 0x000fe40007ffe0a2 */
[----:B------:R-:W-:Y:S01]  /*2770*/  LEA R0, R0, UR4, 0x1 ;  /* 0x0000000400007c11 */ /* 0x000fe2000f8e08ff */
[----:B------:R-:W-:Y:S01]  /*2780*/  VIADD R154, R154, 0xfffffff8 ;  /* 0xfffffff89a9a7836 */ /* 0x000fe20000000000 */
[----:B------:R-:W-:Y:S01]  /*2790*/  IADD3 R155, PT, PT, R16, -0x3f, -R155 ;  /* 0xffffffc1109b7810 */ /* 0x000fe20007ffe89b */
[----:B------:R-:W-:Y:S01]  /*27a0*/  USHF.L.U32 UR9, UR9, 0x7, URZ ;  /* 0x0000000709097899 */ /* 0x000fe200080006ff */
[----:B---3--:R-:W-:Y:S02]  /*27b0*/  R2UR UR12, R5 ;  /* 0x00000000050c72ca */ /* 0x008fe400000e0000 */
[----:B----4-:R-:W-:-:S02]  /*27c0*/  IADD3 R174, P2, P1, R3, R10, R174 ;  /* 0x0000000a03ae7210 */ /* 0x010fc4000795e0ae */
[----:B------:R-:W-:Y:S01]  /*27d0*/  SHF.R.S32.HI R3, RZ, 0x1f, R3 ;  /* 0x0000001fff037819 */ /* 0x000fe20000011403 */
[----:B------:R-:W-:-:S03]  /*27e0*/  VIADD R5, R7, 0x1 ;  /* 0x0000000107057836 */ /* 0x000fc60000000000 */
[----:B------:R-:W-:Y:S01]  /*27f0*/  IADD3.X R152, PT, PT, R3, R11, RZ, P2, P1 ;  /* 0x0000000b03987210 */ /* 0x000fe200017e24ff */
[----:B------:R-:W-:Y:S01]  /*2800*/  IMAD.MOV.U32 R3, RZ, RZ, 0x10 ;  /* 0x00000010ff037424 */ /* 0x000fe200078e00ff */
[----:B------:R-:W-:Y:S01]  /*2810*/  R2UR UR33, R4 ;  /* 0x00000000042172ca */ /* 0x000fe200000e0000 */
[----:B------:R-:W-:Y:S02]  /*2820*/  IMAD.WIDE.U32 R174, R174, -0x2daee0ad, RZ ;  /* 0xd2511f53aeae7825 */ /* 0x000fe400078e00ff */
[----:B------:R-:W-:Y:S02]  /*2830*/  LOP3.LUT R7, R7, UR12, RZ, 0x3c, !PT ;  /* 0x0000000c07077c12 */ /* 0x000fe4000f8e3cff */
[----:B------:R-:W-:Y:S02]  /*2840*/  SEL R3, R3, 0xfffffff0, !P0 ;  /* 0xfffffff003037807 */ /* 0x000fe40004000000 */
[----:B------:R-:W-:Y:S02]  /*2850*/  LOP3.LUT P0, RZ, R142, 0x4, RZ, 0xc0, !PT ;  /* 0x000000048eff7812 */ /* 0x000fe4000780c0ff */
[----:B------:R-:W-:Y:S01]  /*2860*/  LOP3.LUT R5, R5, UR12, RZ, 0x3c, !PT ;  /* 0x0000000c05057c12 */ /* 0x000fe2000f8e3cff */
[----:B------:R-:W-:Y:S01]  /*2870*/  IMAD.SHL.U32 R3, R3, 0x2, RZ ;  /* 0x0000000203037824 */ /* 0x000fe200078e00ff */
[----:B------:R-:W-:-:S02]  /*2880*/  SEL R166, R166, 0xfffffff0, !P0 ;  /* 0xfffffff0a6a67807 */ /* 0x000fc40004000000 */
[C---:B------:R-:W-:Y:S02]  /*2890*/  LOP3.LUT R178, R175.reuse, R7, RZ, 0x3c, !PT ;  /* 0x00000007afb27212 */ /* 0x040fe400078e3cff */
[----:B------:R-:W-:Y:S01]  /*28a0*/  LOP3.LUT R176, R175, R5, RZ, 0x3c, !PT ;  /* 0x00000005afb07212 */ /* 0x000fe200078e3cff */
[----:B------:R-:W-:Y:S02]  /*28b0*/  IMAD.IADD R125, R132, 0x1, R3 ;  /* 0x00000001847d7824 */ /* 0x000fe400078e0203 */
[C---:B------:R-:W-:Y:S02]  /*28c0*/  IMAD.IADD R168, R166.reuse, 0x1, R137 ;  /* 0x00000001a6a87824 */ /* 0x040fe400078e0289 */
[C---:B------:R-:W-:Y:S02]  /*28d0*/  IMAD.IADD R167, R166.reuse, 0x1, R139 ;  /* 0x00000001a6a77824 */ /* 0x040fe400078e028b */
[----:B------:R-:W-:Y:S02]  /*28e0*/  IMAD.IADD R169, R166, 0x1, R140 ;  /* 0x00000001a6a97824 */ /* 0x000fe400078e028c */
[----:B------:R-:W-:Y:S01]  /*28f0*/  IMAD.WIDE.U32 R178, R178, -0x326172a9, RZ ;  /* 0xcd9e8d57b2b27825 */ /* 0x000fe200078e00ff */
[----:B------:R-:W-:-:S03]  /*2900*/  UIADD3 UR32, UPT, UPT, UR12, -0x4498517b, URZ ;  /* 0xbb67ae850c207890 */ /* 0x000fc6000fffe0ff */
[----:B------:R-:W-:Y:S02]  /*2910*/  IMAD.IADD R133, R0, 0x1, R3 ;  /* 0x0000000100857824 */ /* 0x000fe400078e0203 */
[----:B------:R-:W-:Y:S01]  /*2920*/  IMAD.WIDE.U32 R176, R176, -0x326172a9, RZ ;  /* 0xcd9e8d57b0b07825 */ /* 0x000fe200078e00ff */
[----:B------:R-:W-:Y:S02]  /*2930*/  UIADD3 UR24, UPT, UPT, UR12, 0x76cf5d0a, URZ ;  /* 0x76cf5d0a0c187890 */ /* 0x000fe4000fffe0ff */
[----:B------:R-:W-:Y:S02]  /*2940*/  UIADD3 UR15, UPT, UPT, UR12, 0x32370b8f, URZ ;  /* 0x32370b8f0c0f7890 */ /* 0x000fe4000fffe0ff */
[----:B------:R-:W-:Y:S02]  /*2950*/  UIADD3 UR14, UPT, UPT, UR12, -0x126145ec, URZ ;  /* 0xed9eba140c0e7890 */ /* 0x000fe4000fffe0ff */
[----:B------:R-:W-:Y:S02]  /*2960*/  UIADD3 UR13, UPT, UPT, UR12, -0x56f99767, URZ ;  /* 0xa90668990c0d7890 */ /* 0x000fe4000fffe0ff */
[----:B-1----:R-:W-:-:S12]  /*2970*/  UIADD3 UR12, UPT, UPT, UR12, 0x646e171e, URZ ;  /* 0x646e171e0c0c7890 */ /* 0x002fd8000fffe0ff */
.L_x_646:
[----:B------:R-:W-:Y:S01]  /*2980*/  LEA R204, P0, R134, R146, 0x2 ;  /* 0x0000009286cc7211 */ /* 0x000fe200078010ff */
[----:B------:R-:W0:Y:S01]  /*2990*/  LDGDEPBAR ;  /* 0x00000000000079af */ /* 0x000e220000000000 */
[----:B------:R-:W-:Y:S01]  /*29a0*/  IMAD.IADD R64, R128, 0x1, R3 ;  /* 0x0000000180407824 */ /* 0x000fe200078e0203 */
[----:B------:R-:W-:Y:S01]  /*29b0*/  UIADD3 UR10, UPT, UPT, UR33, -0x61c88647, URZ ;  /* 0x9e3779b9210a7890 */ /* 0x000fe2000fffe0ff */
[----:B------:R-:W-:Y:S02]  /*29c0*/  VIADD R160, R160, 0xffffff80 ;  /* 0xffffff80a0a07836 */ /* 0x000fe40000000000 */
[----:B-----5:R-:W-:Y:S01]  /*29d0*/  FMUL.FTZ R243, R158, 1.4426950216293334961 ;  /* 0x3fb8aa3b9ef37820 */ /* 0x020fe20000410000 */
[----:B------:R-:W-:Y:S02]  /*29e0*/  IMAD.MOV.U32 R147, RZ, RZ, R145 ;  /* 0x000000ffff937224 */ /* 0x000fe400078e0091 */
[----:B------:R-:W-:Y:S01]  /*29f0*/  FMUL.FTZ R241, R157, 1.4426950216293334961 ;  /* 0x3fb8aa3b9df17820 */ /* 0x000fe20000410000 */
[----:B------:R-:W-:Y:S01]  /*2a00*/  FMUL.FTZ R242, R156, 1.4426950216293334961 ;  /* 0x3fb8aa3b9cf27820 */ /* 0x000fe20000410000 */
[----:B------:R-:W-:Y:S01]  /*2a10*/  ISETP.GE.AND P5, PT, R160, R143, PT ;  /* 0x0000008fa000720c */ /* 0x000fe20003fa6270 */
[----:B------:R-:W-:Y:S01]  /*2a20*/  VIADD R184, R154, 0x4 ;  /* 0x000000049ab87836 */ /* 0x000fe20000000000 */
[----:B------:R-:W-:Y:S01]  /*2a30*/  LEA.HI.X R205, R134, R147, RZ, 0x2, P0 ;  /* 0x0000009386cd7211 */ /* 0x000fe200000f14ff */
[----:B------:R-:W-:Y:S01]  /*2a40*/  FMUL.FTZ R240, R159, 1.4426950216293334961 ;  /* 0x3fb8aa3b9ff07820 */ /* 0x000fe20000410000 */
[----:B------:R-:W-:Y:S01]  /*2a50*/  ISETP.GT.AND P5, PT, R162, UR25, P5 ;  /* 0x00000019a2007c0c */ /* 0x000fe2000afa4270 */
[----:B------:R-:W-:Y:S01]  /*2a60*/  IMAD.WIDE.U32 R184, R184, -0x326172a9, RZ ;  /* 0xcd9e8d57b8b87825 */ /* 0x000fe200078e00ff */
[----:B------:R-:W-:Y:S03]  /*2a70*/  UIADD3 UR11, UPT, UPT, UR33, 0x3c6ef372, URZ ;  /* 0x3c6ef372210b7890 */ /* 0x000fe6000fffe0ff */
[----:B------:R-:W-:Y:S01]  /*2a80*/  IMAD.U32 R200, RZ, RZ, UR20 ;  /* 0x00000014ffc87e24 */ /* 0x000fe2000f8e00ff */
[----:B------:R-:W-:Y:S01]  /*2a90*/  LOP3.LUT R190, R152, UR33, R185, 0x96, !PT ;  /* 0x0000002198be7c12 */ /* 0x000fe2000f8e96b9 */
[----:B------:R-:W-:Y:S01]  /*2aa0*/  IMAD.WIDE.U32 R198, R154, -0x326172a9, RZ ;  /* 0xcd9e8d579ac67825 */ /* 0x000fe200078e00ff */
[C---:B------:R-:W-:Y:S02]  /*2ab0*/  LOP3.LUT R186, R184.reuse, UR10, R179, 0x96, !PT ;  /* 0x0000000ab8ba7c12 */ /* 0x040fe4000f8e96b3 */
[----:B------:R-:W-:Y:S01]  /*2ac0*/  LOP3.LUT R184, R184, UR10, R177, 0x96, !PT ;  /* 0x0000000ab8b87c12 */ /* 0x000fe2000f8e96b1 */
[----:B------:R-:W-:Y:S01]  /*2ad0*/  IMAD.WIDE.U32 R190, R190, -0x2daee0ad, RZ ;  /* 0xd2511f53bebe7825 */ /* 0x000fe200078e00ff */
[----:B------:R-:W-:Y:S01]  /*2ae0*/  LOP3.LUT R194, R152, UR33, R199, 0x96, !PT ;  /* 0x0000002198c27c12 */ /* 0x000fe2000f8e96c7 */
[----:B------:R-:W-:Y:S04]  /*2af0*/  DEPBAR.LE SB0, 0x0 ;  /* 0x000080000000791a */ /* 0x000fe80000000000 */
[C---:B------:R-:W-:Y:S01]  /*2b00*/  LOP3.LUT R196, R198.reuse, UR10, R179, 0x96, !PT ;  /* 0x0000000ac6c47c12 */ /* 0x040fe2000f8e96b3 */
[----:B------:R-:W-:Y:S01]  /*2b10*/  BAR.SYNC.DEFER_BLOCKING 0x0 ;  /* 0x0000000000007b1d */ /* 0x000fe20000010000 */
[----:B------:R-:W-:Y:S01]  /*2b20*/  LOP3.LUT R198, R198, UR10, R177, 0x96, !PT ;  /* 0x0000000ac6c67c12 */ /* 0x000fe2000f8e96b1 */
[----:B------:R-:W-:Y:S01]  /*2b30*/  IMAD.WIDE.U32 R186, R186, -0x2daee0ad, RZ ;  /* 0xd2511f53baba7825 */ /* 0x000fe200078e00ff */
[----:B------:R-:W-:Y:S01]  /*2b40*/  LOP3.LUT R183, R174, UR32, R191, 0x96, !PT ;  /* 0x00000020aeb77c12 */ /* 0x000fe2000f8e96bf */
[----:B------:R-:W-:Y:S01]  /*2b50*/  UIADD3 UR10, UPT, UPT, UR33, -0x255992d5, URZ ;  /* 0xdaa66d2b210a7890 */ /* 0x000fe2000fffe0ff */
[----:B------:R-:W-:Y:S01]  /*2b60*/  @!P5 VIMNMX R206, PT, PT, R155, R162, PT ;  /* 0x000000a29bced248 */ /* 0x000fe20003fe0100 */
[----:B------:R-:W-:Y:S01]  /*2b70*/  @!P5 IMAD.SHL.U32 R66, R142, 0x2, RZ ;  /* 0x000000028e42d824 */ /* 0x000fe200078e00ff */
[----:B------:R-:W-:Y:S01]  /*2b80*/  LOP3.LUT R192, R190, UR24, R187, 0x96, !PT ;  /* 0x00000018bec07c12 */ /* 0x000fe2000f8e96bb */
[----:B------:R-:W-:Y:S01]  /*2b90*/  IMAD.WIDE.U32 R196, R196, -0x2daee0ad, RZ ;  /* 0xd2511f53c4c47825 */ /* 0x000fe200078e00ff */
[----:B------:R-:W-:Y:S02]  /*2ba0*/  @!P5 SHF.R.U32.HI R187, RZ, 0x1, R142 ;  /* 0x00000001ffbbd819 */ /* 0x000fe4000001168e */
[----:B------:R-:W-:Y:S01]  /*2bb0*/  @!P5 LOP3.LUT R66, R66, 0x6, RZ, 0xc0, !PT ;  /* 0x000000064242d812 */ /* 0x000fe200078ec0ff */
[----:B------:R-:W-:Y:S03]  /*2bc0*/  IMAD.WIDE.U32 R192, R192, -0x326172a9, RZ ;  /* 0xcd9e8d57c0c07825 */ /* 0x000fe600078e00ff */
[----:B------:R-:W-:Y:S01]  /*2bd0*/  @!P5 LOP3.LUT R187, R66, 0x1c0, R187, 0xf8, !PT ;  /* 0x000001c042bbd812 */ /* 0x000fe200078ef8bb */
[----:B------:R-:W-:Y:S04]  /*2be0*/  IMAD.WIDE.U32 R194, R194, -0x2daee0ad, RZ ;  /* 0xd2511f53c2c27825 */ /* 0x000fe800078e00ff */
[----:B------:R-:W-:Y:S01]  /*2bf0*/  IMAD.WIDE.U32 R198, R198, -0x2daee0ad, RZ ;  /* 0xd2511f53c6c67825 */ /* 0x000fe200078e00ff */
[----:B------:R-:W-:Y:S02]  /*2c00*/  LOP3.LUT R188, R174, UR32, R195, 0x96, !PT ;  /* 0x00000020aebc7c12 */ /* 0x000fe4000f8e96c3 */
[C---:B------:R-:W-:Y:S01]  /*2c10*/  LOP3.LUT R202, R194.reuse, UR24, R197, 0x96, !PT ;  /* 0x00000018c2ca7c12 */ /* 0x040fe2000f8e96c5 */
[----:B------:R-:W-:Y:S01]  /*2c20*/  LDSM.16.M88.4 R100, [R128] ;  /* 0x000000008064783b */ /* 0x000fe20000000200 */
[----:B------:R-:W-:Y:S01]  /*2c30*/  LOP3.LUT R194, R194, UR24, R199, 0x96, !PT ;  /* 0x00000018c2c27c12 */ /* 0x000fe2000f8e96c7 */
[----:B------:R-:W-:Y:S04]  /*2c40*/  IMAD.WIDE.U32 R184, R184, -0x2daee0ad, RZ ;  /* 0xd2511f53b8b87825 */ /* 0x000fe800078e00ff */
[----:B------:R-:W-:Y:S01]  /*2c50*/  IMAD.WIDE.U32 R208, R188, -0x326172a9, RZ ;  /* 0xcd9e8d57bcd07825 */ /* 0x000fe200078e00ff */
[----:B------:R-:W-:Y:S01]  /*2c60*/  LOP3.LUT R190, R190, UR24, R185, 0x96, !PT ;  /* 0x00000018bebe7c12 */ /* 0x000fe2000f8e96b9 */
[----:B------:R-:W1:Y:S02]  /*2c70*/  LDSM.16.M88.4 R104, [R0] ;  /* 0x000000000068783b */ /* 0x000e640000000200 */
[----:B------:R-:W-:Y:S01]  /*2c80*/  IMAD.WIDE.U32 R202, R202, -0x326172a9, RZ ;  /* 0xcd9e8d57caca7825 */ /* 0x000fe200078e00ff */
[--C-:B------:R-:W-:Y:S02]  /*2c90*/  LOP3.LUT R199, R178, UR11, R209.reuse, 0x96, !PT ;  /* 0x0000000bb2c77c12 */ /* 0x100fe4000f8e96d1 */
[----:B------:R-:W-:Y:S01]  /*2ca0*/  LOP3.LUT R197, R176, UR11, R209, 0x96, !PT ;  /* 0x0000000bb0c57c12 */ /* 0x000fe2000f8e96d1 */
[----:B------:R-:W-:Y:S01]  /*2cb0*/  IMAD.WIDE.U32 R194, R194, -0x326172a9, RZ ;  /* 0xcd9e8d57c2c27825 */ /* 0x000fe200078e00ff */
[----:B------:R-:W-:Y:S01]  /*2cc0*/  LOP3.LUT R210, R208, UR10, R203, 0x96, !PT ;  /* 0x0000000ad0d27c12 */ /* 0x000fe2000f8e96cb */
[----:B------:R-:W2:Y:S02]  /*2cd0*/  LDSM.16.M88.4 R108, [R128+0x1000] ;  /* 0x00100000806c783b */ /* 0x000ea40000000200 */
[----:B------:R-:W-:Y:S01]  /*2ce0*/  @!P5 IMAD R187, R200, 0x80, R187 ;  /* 0x00000080c8bbd824 */ /* 0x000fe200078e02bb */
[----:B------:R-:W-:Y:S01]  /*2cf0*/  LOP3.LUT R208, R208, UR10, R195, 0x96, !PT ;  /* 0x0000000ad0d07c12 */ /* 0x000fe2000f8e96c3 */
[----:B------:R-:W-:Y:S04]  /*2d00*/  IMAD.WIDE.U32 R188, R183, -0x326172a9, RZ ;  /* 0xcd9e8d57b7bc7825 */ /* 0x000fe800078e00ff */
[----:B------:R-:W3:Y:S01]  /*2d10*/  LDSM.16.M88.4 R112, [R0+0x400] ;  /* 0x000400000070783b */ /* 0x000ee20000000200 */
[----:B------:R-:W-:Y:S01]  /*2d20*/  LOP3.LUT R183, R188, UR10, R193, 0x96, !PT ;  /* 0x0000000abcb77c12 */ /* 0x000fe2000f8e96c1 */
[----:B------:R-:W-:Y:S01]  /*2d30*/  IMAD.WIDE.U32 R190, R190, -0x326172a9, RZ ;  /* 0xcd9e8d57bebe7825 */ /* 0x000fe200078e00ff */
[--C-:B------:R-:W-:Y:S02]  /*2d40*/  LOP3.LUT R185, R178, UR11, R189.reuse, 0x96, !PT ;  /* 0x0000000bb2b97c12 */ /* 0x100fe4000f8e96bd */
[----:B------:R-:W-:Y:S01]  /*2d50*/  LOP3.LUT R189, R176, UR11, R189, 0x96, !PT ;  /* 0x0000000bb0bd7c12 */ /* 0x000fe2000f8e96bd */
[----:B------:R-:W-:Y:S01]  /*2d60*/  IMAD.WIDE.U32 R210, R210, -0x2daee0ad, RZ ;  /* 0xd2511f53d2d27825 */ /* 0x000fe200078e00ff */
[----:B------:R-:W-:Y:S01]  /*2d70*/  LOP3.LUT R188, R188, UR10, R191, 0x96, !PT ;  /* 0x0000000abcbc7c12 */ /* 0x000fe2000f8e96bf */
[----:B------:R-:W4:Y:S01]  /*2d80*/  LDSM.16.M88.4 R116, [R0+0x800] ;  /* 0x000800000074783b */ /* 0x000f220000000200 */
[----:B------:R-:W-:Y:S01]  /*2d90*/  UIADD3 UR10, UPT, UPT, UR33, 0x1715609d, URZ ;  /* 0x1715609d210a7890 */ /* 0x000fe2000fffe0ff */
[----:B------:R-:W-:Y:S01]  /*2da0*/  IMAD.WIDE.U32 R200, R197, -0x2daee0ad, RZ ;  /* 0xd2511f53c5c87825 */ /* 0x000fe200078e00ff */
[----:B------:R-:W-:Y:S03]  /*2db0*/  UIADD3 UR11, UPT, UPT, UR33, 0x78dde6e4, URZ ;  /* 0x78dde6e4210b7890 */ /* 0x000fe6000fffe0ff */
[----:B------:R-:W-:Y:S01]  /*2dc0*/  IMAD.WIDE.U32 R208, R208, -0x2daee0ad, RZ ;  /* 0xd2511f53d0d07825 */ /* 0x000fe200078e00ff */
[----:B------:R-:W-:Y:S01]  /*2dd0*/  LOP3.LUT R193, R198, UR15, R201, 0x96, !PT ;  /* 0x0000000fc6c17c12 */ /* 0x000fe2000f8e96c9 */
[----:B------:R-:W4:Y:S01]  /*2de0*/  LDSM.16.M88.4 R120, [R0+0xc00] ;  /* 0x000c00000078783b */ /* 0x000f220000000200 */
[--C-:B------:R-:W-:Y:S01]  /*2df0*/  @!P5 VIADDMNMX R198, R155, 0xffffffc8, R162.reuse, PT ;  /* 0xffffffc89bc6d846 */ /* 0x100fe200038001a2 */
[----:B------:R-:W-:Y:S01]  /*2e00*/  @!P5 VIADD R197, R187, 0x1 ;  /* 0x00000001bbc5d836 */ /* 0x000fe20000000000 */
[----:B------:R-:W-:Y:S01]  /*2e10*/  LOP3.LUT R191, R200, UR14, R209, 0x96, !PT ;  /* 0x0000000ec8bf7c12 */ /* 0x000fe2000f8e96d1 */
[----:B------:R-:W-:Y:S01]  /*2e20*/  IMAD.WIDE.U32 R220, R189, -0x2daee0ad, RZ ;  /* 0xd2511f53bddc7825 */ /* 0x000fe200078e00ff */
[--C-:B------:R-:W-:Y:S02]  /*2e30*/  @!P5 VIADDMNMX R200, R155, 0xffffffc0, R162.reuse, PT ;  /* 0xffffffc09bc8d846 */ /* 0x100fe400038001a2 */
[C---:B------:R-:W-:Y:S01]  /*2e40*/  @!P5 ISETP.GE.AND P0, PT, R197.reuse, R206, PT ;  /* 0x000000cec500d20c */ /* 0x040fe20003f06270 */
[-C--:B-1----:R-:W-:Y:S01]  /*2e50*/  HMMA.16816.F32.BF16 R4, R100, R104.reuse, RZ ;  /* 0x000000686404723c */ /* 0x082fe200000418ff */
[----:B------:R-:W4:Y:S02]  /*2e60*/  LDG.E R182, desc[UR28][R204.64] ;  /* 0x0000001cccb67981 */ /* 0x000f24000c1e1900 */
[----:B------:R-:W-:Y:S01]  /*2e70*/  @!P5 ISETP.GE.AND P4, PT, R197, R200, PT ;  /* 0x000000c8c500d20c */ /* 0x000fe20003f86270 */
[----:B------:R-:W-:Y:S01]  /*2e80*/  IMAD.WIDE.U32 R212, R191, -0x326172a9, RZ ;  /* 0xcd9e8d57bfd47825 */ /* 0x000fe200078e00ff */
[----:B------:R-:W-:Y:S01]  /*2e90*/  @!P5 ISETP.GE.AND P6, PT, R197, R198, PT ;  /* 0x000000c6c500d20c */ /* 0x000fe20003fc6270 */
[----:B------:R-:W4:Y:S01]  /*2ea0*/  LDG.E R181, desc[UR28][R204.64+0x20] ;  /* 0x0000201cccb57981 */ /* 0x000f22000c1e1900 */
[C---:B------:R-:W-:Y:S01]  /*2eb0*/  @!P5 ISETP.GE.AND P3, PT, R187.reuse, R200, PT ;  /* 0x000000c8bb00d20c */ /* 0x040fe20003f66270 */
[C---:B--2---:R-:W-:Y:S02]  /*2ec0*/  HMMA.16816.F32.BF16 R8, R108.reuse, R104, RZ ;  /* 0x000000686c08723c */ /* 0x044fe400000418ff */
[----:B------:R-:W-:Y:S01]  /*2ed0*/  @!P5 ISETP.GE.AND P1, PT, R187, R198, PT ;  /* 0x000000c6bb00d20c */ /* 0x000fe20003f26270 */
[----:B------:R-:W5:Y:S01]  /*2ee0*/  LDG.E R180, desc[UR28][R204.64+0x100] ;  /* 0x0001001cccb47981 */ /* 0x000f62000c1e1900 */
[----:B------:R-:W-:Y:S01]  /*2ef0*/  LOP3.LUT R184, R184, UR15, R221, 0x96, !PT ;  /* 0x0000000fb8b87c12 */ /* 0x000fe2000f8e96dd */
[----:B------:R-:W-:Y:S02]  /*2f00*/  VIADD R163, R163, 0xffffffff ;  /* 0xffffffffa3a37836 */ /* 0x000fe40000000000 */
[----:B------:R1:W5:Y:S01]  /*2f10*/  LDG.E R147, desc[UR28][R204.64+0x120] ;  /* 0x0001201ccc937981 */ /* 0x000362000c1e1900 */
[-C--:B------:R-:W-:Y:S08]  /*2f20*/  HMMA.16816.F32.BF16 R12, R108, R106.reuse, RZ ;  /* 0x0000006a6c0c723c */ /* 0x080ff000000418ff */
[C---:B------:R-:W-:Y:S01]  /*2f30*/  HMMA.16816.F32.BF16 R16, R100.reuse, R106, RZ ;  /* 0x0000006a6410723c */ /* 0x040fe200000418ff */
[----:B------:R-:W-:Y:S07]  /*2f40*/  LDSM.16.M88.4 R104, [R64] ;  /* 0x000000004068783b */ /* 0x000fee0000000200 */
[-C--:B---3--:R-:W-:Y:S08]  /*2f50*/  HMMA.16816.F32.BF16 R20, R100, R112.reuse, RZ ;  /* 0x000000706414723c */ /* 0x088ff000000418ff */
[C---:B------:R-:W-:Y:S02]  /*2f60*/  HMMA.16816.F32.BF16 R24, R108.reuse, R112, RZ ;  /* 0x000000706c18723c */ /* 0x040fe400000418ff */
[----:B-1----:R-:W-:Y:S04]  /*2f70*/  IMAD.WIDE.U32 R204, R199, -0x2daee0ad, RZ ;  /* 0xd2511f53c7cc7825 */ /* 0x002fe800078e00ff */
[----:B------:R-:W-:Y:S01]  /*2f80*/  @!P5 VIADD R199, R187, 0x9 ;  /* 0x00000009bbc7d836 */ /* 0x000fe20000000000 */
[----:B------:R-:W-:Y:S01]  /*2f90*/  LOP3.LUT R195, R204, UR14, R211, 0x96, !PT ;  /* 0x0000000eccc37c12 */ /* 0x000fe2000f8e96d3 */
[-C--:B------:R-:W-:Y:S01]  /*2fa0*/  HMMA.16816.F32.BF16 R28, R108, R114.reuse, RZ ;  /* 0x000000726c1c723c */ /* 0x080fe200000418ff */
[----:B------:R-:W-:Y:S02]  /*2fb0*/  @!P5 VIADDMNMX R204, R155, 0x8, R162, PT ;  /* 0x000000089bccd846 */ /* 0x000fe400038001a2 */
[----:B------:R-:W-:Y:S02]  /*2fc0*/  LOP3.LUT R196, R196, UR15, R205, 0x96, !PT ;  /* 0x0000000fc4c47c12 */ /* 0x000fe4000f8e96cd */
[----:B------:R-:W-:Y:S01]  /*2fd0*/  @!P5 ISETP.GE.AND P2, PT, R197, R204, PT ;  /* 0x000000ccc500d20c */ /* 0x000fe20003f46270 */
[----:B------:R-:W-:Y:S02]  /*2fe0*/  @!P5 VIADD R197, R187, 0x8 ;  /* 0x00000008bbc5d836 */ /* 0x000fe40000000000 */
[C---:B------:R-:W-:Y:S01]  /*2ff0*/  HMMA.16816.F32.BF16 R32, R100.reuse, R114, RZ ;  /* 0x000000726420723c */ /* 0x040fe200000418ff */
[----:B------:R-:W1:Y:S07]  /*3000*/  LDSM.16.M88.4 R112, [R133] ;  /* 0x000000008570783b */ /* 0x000e6e0000000200 */
[-C--:B----4-:R-:W-:Y:S08]  /*3010*/  HMMA.16816.F32.BF16 R36, R100, R116.reuse, RZ ;  /* 0x000000746424723c */ /* 0x090ff000000418ff */
[C---:B------:R-:W-:Y:S08]  /*3020*/  HMMA.16816.F32.BF16 R40, R108.reuse, R116, RZ ;  /* 0x000000746c28723c */ /* 0x040ff000000418ff */
[-C--:B------:R-:W-:Y:S08]  /*3030*/  HMMA.16816.F32.BF16 R44, R108, R118.reuse, RZ ;  /* 0x000000766c2c723c */ /* 0x080ff000000418ff */
[C---:B------:R-:W-:Y:S01]  /*3040*/  HMMA.16816.F32.BF16 R48, R100.reuse, R118, RZ ;  /* 0x000000766430723c */ /* 0x040fe200000418ff */
[----:B------:R2:W3:Y:S07]  /*3050*/  LDSM.16.M88.4 R116, [R64+0x1000] ;  /* 0x001000004074783b */ /* 0x0004ee0000000200 */
[-C--:B------:R-:W-:Y:S08]  /*3060*/  HMMA.16816.F32.BF16 R52, R100, R120.reuse, RZ ;  /* 0x000000786434723c */ /* 0x080ff000000418ff */
[C---:B------:R-:W-:Y:S08]  /*3070*/  HMMA.16816.F32.BF16 R56, R108.reuse, R120, RZ ;  /* 0x000000786c38723c */ /* 0x040ff000000418ff */
[-C--:B------:R-:W-:Y:S01]  /*3080*/  HMMA.16816.F32.BF16 R60, R108, R122.reuse, RZ ;  /* 0x0000007a6c3c723c */ /* 0x080fe200000418ff */
[----:B------:R-:W-:Y:S07]  /*3090*/  LDSM.16.M88.4 R108, [R133+0x800] ;  /* 0x00080000856c783b */ /* 0x000fee0000000200 */
[----:B--2---:R-:W-:Y:S01]  /*30a0*/  HMMA.16816.F32.BF16 R64, R100, R122, RZ ;  /* 0x0000007a6440723c */ /* 0x004fe200000418ff */
[----:B------:R-:W2:Y:S07]  /*30b0*/  LDSM.16.M88.4 R100, [R133+0x400] ;  /* 0x000400008564783b */ /* 0x000eae0000000200 */
[-C--:B-1----:R-:W-:Y:S08]  /*30c0*/  HMMA.16816.F32.BF16 R4, R104, R112.reuse, R4 ;  /* 0x000000706804723c */ /* 0x082ff00000041804 */
[C---:B---3--:R-:W-:Y:S08]  /*30d0*/  HMMA.16816.F32.BF16 R8, R116.reuse, R112, R8 ;  /* 0x000000707408723c */ /* 0x048ff00000041808 */
        /* <DEDUP_REMOVED lines=8> */
[-C--:B--2---:R-:W-:Y:S03]  /*3160*/  HMMA.16816.F32.BF16 R20, R104, R100.reuse, R20 ;  /* 0x000000646814723c */ /* 0x084fe60000041814 */
        /* <DEDUP_REMOVED lines=12> */
[----:B------:R1:W2:Y:S03]  /*3230*/  LDSM.16.M88.4 R100, [R133+0xc00] ;  /* 0x000c00008564783b */ /* 0x0002a60000000200 */
[C---:B------:R-:W-:Y:S02]  /*3240*/  @!P5 ISETP.GE.AND P6, PT, R197.reuse, R200, PT ;  /* 0x000000c8c500d20c */ /* 0x040fe40003fc6270 */
[----:B------:R-:W-:Y:S01]  /*3250*/  @!P5 ISETP.GE.AND P3, PT, R197, R198, PT ;  /* 0x000000c6c500d20c */ /* 0x000fe20003f66270 */
[----:B------:R-:W-:Y:S01]  /*3260*/  @!P5 VIADD R197, R187, 0x10 ;  /* 0x00000010bbc5d836 */ /* 0x000fe20000000000 */
[C---:B------:R-:W-:Y:S01]  /*3270*/  @!P5 ISETP.GE.AND P2, PT, R199.reuse, R204, PT ;  /* 0x000000ccc700d20c */ /* 0x040fe20003f46270 */
[-C--:B------:R-:W-:Y:S03]  /*3280*/  HMMA.16816.F32.BF16 R36, R104, R108.reuse, R36 ;  /* 0x0000006c6824723c */ /* 0x080fe60000041824 */
        /* <DEDUP_REMOVED lines=18> */
[-C--:B--2---:R-:W-:Y:S03]  /*33b0*/  HMMA.16816.F32.BF16 R52, R104, R100.reuse, R52 ;  /* 0x000000646834723c */ /* 0x084fe60000041834 */
        /* <DEDUP_REMOVED lines=10> */
[----:B------:R-:W-:Y:S02]  /*3460*/  @!P5 ISETP.GE.AND P2, PT, R197, R206, PT ;  /* 0x000000cec500d20c */ /* 0x000fe40003f46270 */
[----:B------:R-:W-:Y:S01]  /*3470*/  @!P5 FSEL R23, R23, -INF , !P0 ;  /* 0xff8000001717d808 */ /* 0x000fe20004000000 */
[----:B------:R-:W-:Y:S04]  /*3480*/  HMMA.16816.F32.BF16 R64, R104, R102, R64 ;  /* 0x000000666840723c */ /* 0x000fe80000041840 */
        /* <DEDUP_REMOVED lines=43> */
[----:B------:R-:W-:Y:S02]  /*3740*/  @!P5 FSEL R42, R42, -INF , !P2 ;  /* 0xff8000002a2ad808 */ /* 0x000fe40005000000 */
[C---:B------:R-:W-:Y:S02]  /*3750*/  @!P5 ISETP.GE.AND P1, PT, R197.reuse, R204, PT ;  /* 0x000000ccc500d20c */ /* 0x040fe40003f26270 */
[C---:B------:R-:W-:Y:S02]  /*3760*/  @!P5 ISETP.GE.AND P3, PT, R197.reuse, R200, PT ;  /* 0x000000c8c500d20c */ /* 0x040fe40003f66270 */
[----:B------:R-:W-:Y:S02]  /*3770*/  @!P5 ISETP.GE.AND P2, PT, R197, R206, PT ;  /* 0x000000cec500d20c */ /* 0x000fe40003f46270 */
        /* <DEDUP_REMOVED lines=10> */
[-C--:B------:R-:W-:Y:S01]  /*3820*/  @!P5 ISETP.GE.AND P2, PT, R197, R198.reuse, PT ;  /* 0x000000c6c500d20c */ /* 0x080fe20003f46270 */
[C---:B------:R-:W-:Y:S01]  /*3830*/  @!P5 VIADD R197, R187.reuse, 0x38 ;  /* 0x00000038bbc5d836 */ /* 0x040fe20000000000 */
[----:B------:R-:W-:Y:S01]  /*3840*/  @!P5 FSEL R50, R50, -INF , !P0 ;  /* 0xff8000003232d808 */ /* 0x000fe20004000000 */
[----:B------:R-:W-:Y:S01]  /*3850*/  @!P5 VIADD R187, R187, 0x39 ;  /* 0x00000039bbbbd836 */ /* 0x000fe20000000000 */
[----:B------:R-:W-:Y:S02]  /*3860*/  @!P5 FSEL R51, R51, -INF , !P2 ;  /* 0xff8000003333d808 */ /* 0x000fe40005000000 */
[----:B------:R-:W-:Y:S02]  /*3870*/  @!P5 ISETP.GE.AND P2, PT, R133, R198, PT ;  /* 0x000000c68500d20c */ /* 0x000fe40003f46270 */
[----:B------:R-:W-:Y:S02]  /*3880*/  @!P5 FSEL R52, R52, -INF , !P4 ;  /* 0xff8000003434d808 */ /* 0x000fe40006000000 */
[----:B------:R-:W-:Y:S02]  /*3890*/  @!P5 FSEL R54, R54, -INF , !P1 ;  /* 0xff8000003636d808 */ /* 0x000fe40004800000 */
[----:B------:R-:W-:Y:S02]  /*38a0*/  @!P5 FSEL R55, R55, -INF , !P2 ;  /* 0xff8000003737d808 */ /* 0x000fe40005000000 */
[C---:B------:R-:W-:Y:S02]  /*38b0*/  @!P5 ISETP.GE.AND P0, PT, R133.reuse, R200, PT ;  /* 0x000000c88500d20c */ /* 0x040fe40003f06270 */
[-C--:B------:R-:W-:Y:S02]  /*38c0*/  @!P5 ISETP.GE.AND P4, PT, R133, R206.reuse, PT ;  /* 0x000000ce8500d20c */ /* 0x080fe40003f86270 */
[-C--:B------:R-:W-:Y:S02]  /*38d0*/  @!P5 ISETP.GE.AND P1, PT, R197, R206.reuse, PT ;  /* 0x000000cec500d20c */ /* 0x080fe40003f26270 */
[----:B------:R-:W-:Y:S01]  /*38e0*/  @!P5 ISETP.GE.AND P2, PT, R187, R206, PT ;  /* 0x000000cebb00d20c */ /* 0x000fe20003f46270 */
[----:B------:R-:W-:Y:S01]  /*38f0*/  IMAD.WIDE.U32 R206, R185, -0x2daee0ad, RZ ;  /* 0xd2511f53b9ce7825 */ /* 0x000fe200078e00ff */
[----:B------:R-:W-:Y:S02]  /*3900*/  @!P5 FSEL R53, R53, -INF , !P0 ;  /* 0xff8000003535d808 */ /* 0x000fe40004000000 */
[-C--:B------:R-:W-:Y:S02]  /*3910*/  @!P5 ISETP.GE.AND P0, PT, R133, R204.reuse, PT ;  /* 0x000000cc8500d20c */ /* 0x080fe40003f06270 */
[----:B------:R-:W-:Y:S02]  /*3920*/  @!P5 FSEL R56, R56, -INF , !P6 ;  /* 0xff8000003838d808 */ /* 0x000fe40007000000 */
[----:B------:R-:W-:Y:S02]  /*3930*/  @!P5 FSEL R57, R57, -INF , !P4 ;  /* 0xff8000003939d808 */ /* 0x000fe40006000000 */
[-C--:B------:R-:W-:Y:S02]  /*3940*/  @!P5 ISETP.GE.AND P6, PT, R197, R204.reuse, PT ;  /* 0x000000ccc500d20c */ /* 0x080fe40003fc6270 */
[----:B------:R-:W-:Y:S01]  /*3950*/  @!P5 ISETP.GE.AND P4, PT, R187, R204, PT ;  /* 0x000000ccbb00d20c */ /* 0x000fe20003f86270 */
[----:B------:R-:W-:Y:S01]  /*3960*/  IMAD.WIDE.U32 R204, R183, -0x2daee0ad, RZ ;  /* 0xd2511f53b7cc7825 */ /* 0x000fe200078e00ff */
[----:B------:R-:W-:Y:S02]  /*3970*/  LOP3.LUT R186, R186, UR15, R207, 0x96, !PT ;  /* 0x0000000fbaba7c12 */ /* 0x000fe4000f8e96cf */
[----:B------:R-:W-:Y:S02]  /*3980*/  @!P5 FSEL R58, R58, -INF , !P3 ;  /* 0xff8000003a3ad808 */ /* 0x000fe40005800000 */
[----:B------:R-:W-:Y:S02]  /*3990*/  @!P5 FSEL R59, R59, -INF , !P0 ;  /* 0xff8000003b3bd808 */ /* 0x000fe40004000000 */
[----:B------:R-:W-:Y:S02]  /*39a0*/  @!P5 FSEL R60, R60, -INF , !P1 ;  /* 0xff8000003c3cd808 */ /* 0x000fe40004800000 */
[----:B------:R-:W-:Y:S02]  /*39b0*/  @!P5 FSEL R61, R61, -INF , !P2 ;  /* 0xff8000003d3dd808 */ /* 0x000fe40005000000 */
[-C--:B------:R-:W-:Y:S02]  /*39c0*/  @!P5 ISETP.GE.AND P3, PT, R197, R200.reuse, PT ;  /* 0x000000c8c500d20c */ /* 0x080fe40003f66270 */
[----:B------:R-:W-:Y:S01]  /*39d0*/  @!P5 ISETP.GE.AND P0, PT, R187, R200, PT ;  /* 0x000000c8bb00d20c */ /* 0x000fe20003f06270 */
[----:B------:R-:W-:Y:S01]  /*39e0*/  IMAD.WIDE.U32 R200, R188, -0x2daee0ad, RZ ;  /* 0xd2511f53bcc87825 */ /* 0x000fe200078e00ff */
[-C--:B------:R-:W-:Y:S02]  /*39f0*/  @!P5 ISETP.GE.AND P1, PT, R197, R198.reuse, PT ;  /* 0x000000c6c500d20c */ /* 0x080fe40003f26270 */
[----:B------:R-:W-:Y:S01]  /*3a00*/  @!P5 ISETP.GE.AND P2, PT, R187, R198, PT ;  /* 0x000000c6bb00d20c */ /* 0x000fe20003f46270 */
        /* <DEDUP_REMOVED lines=17> */
[----:B------:R-:W-:Y:S01]  /*3b20*/  @!P5 FSEL R65, R65, -INF , !P0 ;  /* 0xff8000004141d808 */ /* 0x000fe20004000000 */
[----:B------:R-:W-:Y:S01]  /*3b30*/  IMAD.WIDE.U32 R206, R184, -0x326172a9, RZ ;  /* 0xcd9e8d57b8ce7825 */ /* 0x000fe200078e00ff */
[----:B------:R-:W-:Y:S02]  /*3b40*/  FSETP.NEU.FTZ.AND P2, PT, R158, -INF , PT ;  /* 0xff8000009e00780b */ /* 0x000fe40003f5d000 */
[----:B------:R-:W-:Y:S01]  /*3b50*/  @!P5 FSEL R66, R66, -INF , !P1 ;  /* 0xff8000004242d808 */ /* 0x000fe20004800000 */
[----:B------:R-:W-:Y:S01]  /*3b60*/  IMAD.WIDE.U32 R202, R202, -0x2daee0ad, RZ ;  /* 0xd2511f53caca7825 */ /* 0x000fe200078e00ff */
[----:B------:R-:W-:Y:S02]  /*3b70*/  LOP3.LUT R222, R190, UR11, R207, 0x96, !PT ;  /* 0x0000000bbede7c12 */ /* 0x000fe4000f8e96cf */
[----:B------:R-:W-:Y:S01]  /*3b80*/  LOP3.LUT R209, R206, UR10, R221, 0x96, !PT ;  /* 0x0000000aced17c12 */ /* 0x000fe2000f8e96dd */
[----:B------:R-:W-:Y:S01]  /*3b90*/  IMAD.WIDE.U32 R232, R194, -0x2daee0ad, RZ ;  /* 0xd2511f53c2e87825 */ /* 0x000fe200078e00ff */
[----:B------:R-:W-:Y:S01]  /*3ba0*/  FSEL R243, R243, RZ, P2 ;  /* 0x000000fff3f37208 */ /* 0x000fe20001000000 */
[----:B------:R-:W-:Y:S01]  /*3bb0*/  UIADD3 UR10, UPT, UPT, UR33, -0x4ab325aa, URZ ;  /* 0xb54cda56210a7890 */ /* 0x000fe2000fffe0ff */
[----:B------:R-:W-:Y:S01]  /*3bc0*/  @!P5 FSEL R64, R64, -INF , !P3 ;  /* 0xff8000004040d808 */ /* 0x000fe20005800000 */
[----:B------:R-:W-:Y:S01]  /*3bd0*/  IMAD.WIDE.U32 R206, R186, -0x2daee0ad, RZ ;  /* 0xd2511f53bace7825 */ /* 0x000fe200078e00ff */
[----:B------:R-:W-:Y:S02]  /*3be0*/  LOP3.LUT R218, R208, UR13, R233, 0x96, !PT ;  /* 0x0000000dd0da7c12 */ /* 0x000fe4000f8e96e9 */
[----:B------:R-:W-:Y:S01]  /*3bf0*/  FSETP.NEU.FTZ.AND P1, PT, R159, -INF , PT ;  /* 0xff8000009f00780b */ /* 0x000fe20003f3d000 */
[----:B------:R-:W-:Y:S01]  /*3c00*/  IMAD.WIDE.U32 R190, R133, -0x2daee0ad, RZ ;  /* 0xd2511f5385be7825 */ /* 0x000fe200078e00ff */
[----:B------:R-:W-:Y:S02]  /*3c10*/  LOP3.LUT R186, R204, UR13, R207, 0x96, !PT ;  /* 0x0000000dccba7c12 */ /* 0x000fe4000f8e96cf */
[----:B------:R-:W-:Y:S01]  /*3c20*/  FSETP.NEU.FTZ.AND P2, PT, R157, -INF , PT ;  /* 0xff8000009d00780b */ /* 0x000fe20003f5d000 */
[----:B------:R-:W-:Y:S01]  /*3c30*/  IMAD.WIDE.U32 R196, R185, -0x2daee0ad, RZ ;  /* 0xd2511f53b9c47825 */ /* 0x000fe200078e00ff */
[----:B------:R-:W-:Y:S02]  /*3c40*/  LOP3.LUT R185, R210, UR13, R203, 0x96, !PT ;  /* 0x0000000dd2b97c12 */ /* 0x000fe4000f8e96cb */
[----:B------:R-:W-:Y:S01]  /*3c50*/  LOP3.LUT R206, R206, UR12, R191, 0x96, !PT ;  /* 0x0000000ccece7c12 */ /* 0x000fe2000f8e96bf */
[--C-:B------:R-:W-:Y:S01]  /*3c60*/  FFMA.FTZ R66, R66, UR8, -R243.reuse ;  /* 0x0000000842427c23 */ /* 0x100fe200080108f3 */
[C---:B------:R-:W-:Y:S01]  /*3c70*/  PRMT R208, R190.reuse, 0x7770, RZ ;  /* 0x00007770bed07816 */ /* 0x040fe200000000ff */
[--C-:B------:R-:W-:Y:S01]  /*3c80*/  FFMA.FTZ R67, R67, UR8, -R243.reuse ;  /* 0x0000000843437c23 */ /* 0x100fe200080108f3 */
[----:B------:R-:W-:Y:S01]  /*3c90*/  PRMT R216, R190, 0x7771, RZ ;  /* 0x00007771bed87816 */ /* 0x000fe200000000ff */
[--C-:B------:R-:W-:Y:S01]  /*3ca0*/  FFMA.FTZ R207, R18, UR8, -R243.reuse ;  /* 0x0000000812cf7c23 */ /* 0x100fe200080108f3 */
[----:B------:R-:W-:Y:S01]  /*3cb0*/  PRMT R215, R190, 0x7772, RZ ;  /* 0x00007772bed77816 */ /* 0x000fe200000000ff */
[----:B------:R-:W-:Y:S01]  /*3cc0*/  FFMA.FTZ R221, R22, UR8, -R243 ;  /* 0x0000000816dd7c23 */ /* 0x000fe200080108f3 */
[----:B------:R-:W-:Y:S01]  /*3cd0*/  PRMT R213, R190, 0x7773, RZ ;  /* 0x00007773bed57816 */ /* 0x000fe200000000ff */
[----:B------:R-:W-:Y:S01]  /*3ce0*/  IMAD.WIDE.U32 R190, R185, -0x326172a9, RZ ;  /* 0xcd9e8d57b9be7825 */ /* 0x000fe200078e00ff */
[----:B------:R-:W-:Y:S02]  /*3cf0*/  PRMT R184, R196, 0x7770, RZ ;  /* 0x00007770c4b87816 */ /* 0x000fe400000000ff */
[----:B------:R-:W-:Y:S01]  /*3d00*/  FSEL R240, R240, RZ, P1 ;  /* 0x000000fff0f07208 */ /* 0x000fe20000800000 */
[----:B------:R-:W-:Y:S01]  /*3d10*/  IMAD.WIDE.U32 R194, R183, -0x2daee0ad, RZ ;  /* 0xd2511f53b7c27825 */ /* 0x000fe200078e00ff */
[----:B------:R-:W-:Y:S02]  /*3d20*/  PRMT R183, R196, 0x7771, RZ ;  /* 0x00007771c4b77816 */ /* 0x000fe400000000ff */
[----:B------:R-:W-:Y:S01]  /*3d30*/  LOP3.LUT R188, R188, UR10, R191, 0x96, !PT ;  /* 0x0000000abcbc7c12 */ /* 0x000fe2000f8e96bf */
[--C-:B------:R-:W-:Y:S01]  /*3d40*/  FFMA.FTZ R224, R23, UR8, -R243.reuse ;  /* 0x0000000817e07c23 */ /* 0x100fe200080108f3 */
[----:B------:R-:W-:Y:S01]  /*3d50*/  ISETP.GT.U32.AND P4, PT, R183, UR7, PT ;  /* 0x00000007b7007c0c */ /* 0x000fe2000bf84070 */
[--C-:B------:R-:W-:Y:S01]  /*3d60*/  FFMA.FTZ R233, R38, UR8, -R243.reuse ;  /* 0x0000000826e97c23 */ /* 0x100fe200080108f3 */
[----:B------:R-:W-:Y:S01]  /*3d70*/  SHF.R.U32.HI R183, RZ, 0x18, R188 ;  /* 0x00000018ffb77819 */ /* 0x000fe200000116bc */
[----:B------:R-:W-:Y:S01]  /*3d80*/  IMAD.WIDE.U32 R186, R186, -0x326172a9, RZ ;  /* 0xcd9e8d57baba7825 */ /* 0x000fe200078e00ff */
[----:B------:R-:W-:Y:S02]  /*3d90*/  ISETP.LE.U32.AND P6, PT, R184, UR7, PT ;  /* 0x00000007b8007c0c */ /* 0x000fe4000bfc3070 */
[----:B------:R-:W-:Y:S01]  /*3da0*/  ISETP.LE.U32.AND P0, PT, R183, UR7, PT ;  /* 0x00000007b7007c0c */ /* 0x000fe2000bf03070 */
[----:B------:R-:W-:Y:S01]  /*3db0*/  FFMA.FTZ R234, R39, UR8, -R243 ;  /* 0x0000000827ea7c23 */ /* 0x000fe200080108f3 */
[----:B------:R-:W-:Y:S01]  /*3dc0*/  LOP3.LUT R185, R188, 0xff, RZ, 0xc0, !PT ;  /* 0x000000ffbcb97812 */ /* 0x000fe200078ec0ff */
[--C-:B------:R-:W-:Y:S01]  /*3dd0*/  FFMA.FTZ R53, R53, UR8, -R240.reuse ;  /* 0x0000000835357c23 */ /* 0x100fe200080108f0 */
[----:B------:R-:W-:Y:S01]  /*3de0*/  PRMT R184, R186, 0x7770, RZ ;  /* 0x00007770bab87816 */ /* 0x000fe200000000ff */
[--C-:B------:R-:W-:Y:S01]  /*3df0*/  FFMA.FTZ R65, R65, UR8, -R240.reuse ;  /* 0x0000000841417c23 */ /* 0x100fe200080108f0 */
[----:B------:R-:W-:Y:S01]  /*3e00*/  PRMT R183, R188, 0x7632, R183 ;  /* 0x00007632bcb77816 */ /* 0x000fe200000000b7 */
[----:B------:R-:W-:Y:S01]  /*3e10*/  FFMA.FTZ R54, R54, UR8, -R243 ;  /* 0x0000000836367c23 */ /* 0x000fe200080108f3 */
[----:B------:R-:W-:Y:S01]  /*3e20*/  LOP3.LUT R188, R188, 0xffff, RZ, 0xc0, !PT ;  /* 0x0000ffffbcbc7812 */ /* 0x000fe200078ec0ff */
[----:B------:R-:W-:Y:S01]  /*3e30*/  FFMA.FTZ R64, R64, UR8, -R240 ;  /* 0x0000000840407c23 */ /* 0x000fe200080108f0 */
[----:B------:R-:W-:Y:S01]  /*3e40*/  ISETP.LE.U32.AND P5, PT, R184, UR7, PT ;  /* 0x00000007b8007c0c */ /* 0x000fe2000bfa3070 */
[----:B------:R-:W-:Y:S01]  /*3e50*/  IMAD.WIDE.U32 R226, R209, -0x2daee0ad, RZ ;  /* 0xd2511f53d1e27825 */ /* 0x000fe200078e00ff */
[----:B------:R-:W-:Y:S02]  /*3e60*/  SHF.R.U32.HI R184, RZ, 0x8, R188 ;  /* 0x00000008ffb87819 */ /* 0x000fe400000116bc */
[----:B------:R-:W-:Y:S01]  /*3e70*/  FSEL R241, R241, RZ, P2 ;  /* 0x000000fff1f17208 */ /* 0x000fe20001000000 */
[--C-:B------:R-:W-:Y:S01]  /*3e80*/  FFMA.FTZ R52, R52, UR8, -R240.reuse ;  /* 0x0000000834347c23 */ /* 0x100fe200080108f0 */
[----:B------:R-:W-:Y:S01]  /*3e90*/  FSETP.NEU.FTZ.AND P2, PT, R156, -INF , PT ;  /* 0xff8000009c00780b */ /* 0x000fe20003f5d000 */
[----:B------:R-:W-:Y:S01]  /*3ea0*/  IMAD.WIDE.U32 R222, R222, -0x2daee0ad, RZ ;  /* 0xd2511f53dede7825 */ /* 0x000fe200078e00ff */
[----:B------:R-:W-:Y:S02]  /*3eb0*/  LOP3.LUT R184, R184, 0xffff, RZ, 0xc0, !PT ;  /* 0x0000ffffb8b87812 */ /* 0x000fe400078ec0ff */
[----:B------:R-:W-:Y:S01]  /*3ec0*/  LOP3.LUT R232, R232, UR12, R195, 0x96, !PT ;  /* 0x0000000ce8e87c12 */ /* 0x000fe2000f8e96c3 */
[--C-:B------:R-:W-:Y:S01]  /*3ed0*/  FFMA.FTZ R61, R61, UR8, -R241.reuse ;  /* 0x000000083d3d7c23 */ /* 0x100fe200080108f1 */
[----:B------:R-:W-:Y:S01]  /*3ee0*/  PRMT R217, R194, 0x7770, RZ ;  /* 0x00007770c2d97816 */ /* 0x000fe200000000ff */
[--C-:B------:R-:W-:Y:S01]  /*3ef0*/  FFMA.FTZ R235, R44, UR8, -R241.reuse ;  /* 0x000000082ceb7c23 */ /* 0x100fe200080108f1 */
[C---:B------:R-:W-:Y:S01]  /*3f00*/  PRMT R237, R194.reuse, 0x7771, RZ ;  /* 0x00007771c2ed7816 */ /* 0x040fe200000000ff */
[--C-:B------:R-:W-:Y:S01]  /*3f10*/  FFMA.FTZ R236, R45, UR8, -R241.reuse ;  /* 0x000000082dec7c23 */ /* 0x100fe200080108f1 */
[----:B------:R-:W-:Y:S01]  /*3f20*/  PRMT R239, R194, 0x7772, RZ ;  /* 0x00007772c2ef7816 */ /* 0x000fe200000000ff */
[--C-:B------:R-:W-:Y:S01]  /*3f30*/  FFMA.FTZ R56, R56, UR8, -R241.reuse ;  /* 0x0000000838387c23 */ /* 0x100fe200080108f1 */
[----:B------:R-:W-:Y:S01]  /*3f40*/  PRMT R133, R194, 0x7773, RZ ;  /* 0x00007773c2857816 */ /* 0x000fe200000000ff */
[----:B------:R-:W-:Y:S01]  /*3f50*/  FFMA.FTZ R57, R57, UR8, -R241 ;  /* 0x0000000839397c23 */ /* 0x000fe200080108f1 */
[----:B------:R-:W-:Y:S01]  /*3f60*/  LOP3.LUT R191, R192, UR10, R187, 0x96, !PT ;  /* 0x0000000ac0bf7c12 */ /* 0x000fe2000f8e96bb */
[----:B------:R-:W-:Y:S01]  /*3f70*/  FFMA.FTZ R192, R7, UR8, -R243 ;  /* 0x0000000807c07c23 */ /* 0x000fe200080108f3 */
[C---:B------:R-:W-:Y:S01]  /*3f80*/  PRMT R193, R186.reuse, 0x7771, RZ ;  /* 0x00007771bac17816 */ /* 0x040fe200000000ff */
[----:B------:R-:W-:Y:S01]  /*3f90*/  MUFU.EX2 R238, R57 ;  /* 0x0000003900ee7308 */ /* 0x000fe20000000800 */
[----:B------:R-:W-:Y:S01]  /*3fa0*/  PRMT R194, R186, 0x7772, RZ ;  /* 0x00007772bac27816 */ /* 0x000fe200000000ff */
[--C-:B------:R-:W-:Y:S01]  /*3fb0*/  FFMA.FTZ R60, R60, UR8, -R241.reuse ;  /* 0x000000083c3c7c23 */ /* 0x100fe200080108f1 */
[----:B------:R-:W-:Y:S01]  /*3fc0*/  PRMT R195, R186, 0x7773, RZ ;  /* 0x00007773bac37816 */ /* 0x000fe200000000ff */
[--C-:B------:R-:W-:Y:S01]  /*3fd0*/  FFMA.FTZ R186, R4, UR8, -R240.reuse ;  /* 0x0000000804ba7c23 */ /* 0x100fe200080108f0 */
[----:B------:R-:W-:Y:S01]  /*3fe0*/  LOP3.LUT R183, R183, 0xff, RZ, 0xc0, !PT ;  /* 0x000000ffb7b77812 */ /* 0x000fe200078ec0ff */
[----:B------:R-:W-:Y:S01]  /*3ff0*/  FFMA.FTZ R187, R5, UR8, -R240 ;  /* 0x0000000805bb7c23 */ /* 0x000fe200080108f0 */
[----:B------:R-:W-:Y:S01]  /*4000*/  FSEL R242, R242, RZ, P2 ;  /* 0x000000fff2f27208 */ /* 0x000fe20001000000 */
[----:B------:R-:W-:Y:S01]  /*4010*/  FFMA.FTZ R188, R9, UR8, -R241 ;  /* 0x0000000809bc7c23 */ /* 0x000fe200080108f1 */
[----:B------:R-:W-:Y:S01]  /*4020*/  ISETP.LE.U32.AND P2, PT, R184, UR7, PT ;  /* 0x00000007b8007c0c */ /* 0x000fe2000bf43070 */
[----:B------:R-:W1:Y:S01]  /*4030*/  MUFU.EX2 R186, R186 ;  /* 0x000000ba00ba7308 */ /* 0x000e620000000800 */
[----:B------:R-:W-:Y:S01]  /*4040*/  ISETP.LE.U32.AND P1, PT, R183, UR7, PT ;  /* 0x00000007b7007c0c */ /* 0x000fe2000bf23070 */
[----:B------:R-:W-:Y:S01]  /*4050*/  FFMA.FTZ R183, R6, UR8, -R243 ;  /* 0x0000000806b77c23 */ /* 0x000fe200080108f3 */
[----:B------:R-:W-:Y:S07]  /*4060*/  ISETP.LE.U32.AND P3, PT, R185, UR7, PT ;  /* 0x00000007b9007c0c */ /* 0x000fee000bf63070 */
[----:B------:R-:W2:Y:S01]  /*4070*/  MUFU.EX2 R184, R192 ;  /* 0x000000c000b87308 */ /* 0x000ea20000000800 */
[----:B------:R-:W-:Y:S01]  /*4080*/  LOP3.LUT R198, R202, UR12, R197, 0x96, !PT ;  /* 0x0000000ccac67c12 */ /* 0x000fe2000f8e96c5 */
[--C-:B------:R-:W-:Y:S01]  /*4090*/  FFMA.FTZ R59, R59, UR8, -R242.reuse ;  /* 0x000000083b3b7c23 */ /* 0x100fe200080108f2 */
[C---:B------:R-:W-:Y:S07]  /*40a0*/  PRMT R214, R196.reuse, 0x7772, RZ ;  /* 0x00007772c4d67816 */ /* 0x040fee00000000ff */
[----:B------:R-:W3:Y:S01]  /*40b0*/  MUFU.EX2 R187, R187 ;  /* 0x000000bb00bb7308 */ /* 0x000ee20000000800 */
[----:B------:R-:W-:Y:S01]  /*40c0*/  PRMT R210, R196, 0x7773, RZ ;  /* 0x00007773c4d27816 */ /* 0x000fe200000000ff */
[--C-:B------:R-:W-:Y:S01]  /*40d0*/  FFMA.FTZ R62, R62, UR8, -R242.reuse ;  /* 0x000000083e3e7c23 */ /* 0x100fe200080108f2 */
[----:B------:R-:W-:Y:S07]  /*40e0*/  LOP3.LUT R211, R200, UR13, R223, 0x96, !PT ;  /* 0x0000000dc8d37c12 */ /* 0x000fee000f8e96df */
[----:B------:R-:W4:Y:S01]  /*40f0*/  MUFU.EX2 R183, R183 ;  /* 0x000000b700b77308 */ /* 0x000f220000000800 */
[C---:B------:R-:W-:Y:S01]  /*4100*/  PRMT R196, R190.reuse, 0x7770, RZ ;  /* 0x00007770bec47816 */ /* 0x040fe200000000ff */
[--C-:B------:R-:W-:Y:S01]  /*4110*/  FFMA.FTZ R63, R63, UR8, -R242.reuse ;  /* 0x000000083f3f7c23 */ /* 0x100fe200080108f2 */
[----:B------:R-:W-:Y:S01]  /*4120*/  PRMT R200, R190, 0x7771, RZ ;  /* 0x00007771bec87816 */ /* 0x000fe200000000ff */
[----:B-1----:R-:W-:Y:S01]  /*4130*/  @!P3 FADD.FTZ R186, -R186, -RZ ;  /* 0x800000ffbabab221 */ /* 0x002fe20000010100 */
[C---:B------:R-:W-:Y:S01]  /*4140*/  PRMT R199, R190.reuse, 0x7772, RZ ;  /* 0x00007772bec77816 */ /* 0x040fe200000000ff */
[----:B------:R-:W-:Y:S01]  /*4150*/  FFMA.FTZ R201, R11, UR8, -R242 ;  /* 0x000000080bc97c23 */ /* 0x000fe200080108f2 */
[----:B------:R-:W-:Y:S01]  /*4160*/  PRMT R197, R190, 0x7773, RZ ;  /* 0x00007773bec57816 */ /* 0x000fe200000000ff */
[----:B--2---:R-:W-:Y:S01]  /*4170*/  @!P0 FADD.FTZ R184, -R184, -RZ ;  /* 0x800000ffb8b88221 */ /* 0x004fe20000010100 */
[C---:B------:R-:W-:Y:S01]  /*4180*/  LOP3.LUT R190, R191.reuse, 0xffff, RZ, 0xc0, !PT ;  /* 0x0000ffffbfbe7812 */ /* 0x040fe200078ec0ff */
[--C-:B------:R-:W-:Y:S01]  /*4190*/  FFMA.FTZ R185, R8, UR8, -R241.reuse ;  /* 0x0000000808b97c23 */ /* 0x100fe200080108f1 */
[----:B------:R-:W-:Y:S01]  /*41a0*/  LOP3.LUT R189, R191, 0xff, RZ, 0xc0, !PT ;  /* 0x000000ffbfbd7812 */ /* 0x000fe200078ec0ff */
[----:B---3--:R-:W-:Y:S01]  /*41b0*/  @!P2 FADD.FTZ R187, -R187, -RZ ;  /* 0x800000ffbbbba221 */ /* 0x008fe20000010100 */
[----:B------:R-:W-:Y:S01]  /*41c0*/  SHF.R.U32.HI R190, RZ, 0x8, R190 ;  /* 0x00000008ffbe7819 */ /* 0x000fe200000116be */
[----:B----4-:R-:W-:Y:S01]  /*41d0*/  @!P1 FADD.FTZ R183, -R183, -RZ ;  /* 0x800000ffb7b79221 */ /* 0x010fe20000010100 */
[----:B------:R-:W-:Y:S01]  /*41e0*/  PRMT R192, R191, 0x7632, R192 ;  /* 0x00007632bfc07816 */ /* 0x000fe200000000c0 */
[--C-:B------:R-:W-:Y:S01]  /*41f0*/  FFMA.FTZ R204, R14, UR8, -R242.reuse ;  /* 0x000000080ecc7c23 */ /* 0x100fe200080108f2 */
[----:B------:R-:W-:Y:S01]  /*4200*/  LOP3.LUT R190, R190, 0xffff, RZ, 0xc0, !PT ;  /* 0x0000ffffbebe7812 */ /* 0x000fe200078ec0ff */
[----:B------:R-:W1:Y:S01]  /*4210*/  MUFU.EX2 R185, R185 ;  /* 0x000000b900b97308 */ /* 0x000e620000000800 */
[----:B------:R-:W-:Y:S01]  /*4220*/  ISETP.LE.U32.AND P3, PT, R189, UR7, PT ;  /* 0x00000007bd007c0c */ /* 0x000fe2000bf63070 */
[--C-:B------:R-:W-:Y:S01]  /*4230*/  FFMA.FTZ R189, R10, UR8, -R242.reuse ;  /* 0x000000080abd7c23 */ /* 0x100fe200080108f2 */
[----:B------:R-:W-:Y:S01]  /*4240*/  LOP3.LUT R192, R192, 0xff, RZ, 0xc0, !PT ;  /* 0x000000ffc0c07812 */ /* 0x000fe200078ec0ff */
[--C-:B------:R-:W-:Y:S01]  /*4250*/  FFMA.FTZ R209, R31, UR8, -R242.reuse ;  /* 0x000000081fd17c23 */ /* 0x100fe200080108f2 */
[----:B------:R-:W-:Y:S01]  /*4260*/  ISETP.LE.U32.AND P2, PT, R190, UR7, PT ;  /* 0x00000007be007c0c */ /* 0x000fe2000bf43070 */
[----:B------:R-:W-:Y:S01]  /*4270*/  FFMA.FTZ R202, R12, UR8, -R241 ;  /* 0x000000080cca7c23 */ /* 0x000fe200080108f1 */
[----:B------:R-:W-:Y:S01]  /*4280*/  ISETP.LE.U32.AND P1, PT, R192, UR7, PT ;  /* 0x00000007c0007c0c */ /* 0x000fe2000bf23070 */
[--C-:B------:R-:W-:Y:S01]  /*4290*/  FFMA.FTZ R58, R58, UR8, -R242.reuse ;  /* 0x000000083a3a7c23 */ /* 0x100fe200080108f2 */
[----:B------:R-:W-:Y:S01]  /*42a0*/  SHF.R.U32.HI R192, RZ, 0x18, R191 ;  /* 0x00000018ffc07819 */ /* 0x000fe200000116bf */
[----:B------:R2:W3:Y:S01]  /*42b0*/  MUFU.EX2 R190, R201 ;  /* 0x000000c900be7308 */ /* 0x0004e20000000800 */
[----:B------:R-:W-:Y:S01]  /*42c0*/  LOP3.LUT R244, R222, UR12, R227, 0x96, !PT ;  /* 0x0000000cdef47c12 */ /* 0x000fe2000f8e96e3 */
[--C-:B------:R-:W-:Y:S01]  /*42d0*/  FFMA.FTZ R203, R13, UR8, -R241.reuse ;  /* 0x000000080dcb7c23 */ /* 0x100fe200080108f1 */
[----:B------:R-:W-:Y:S07]  /*42e0*/  ISETP.LE.U32.AND P0, PT, R192, UR7, PT ;  /* 0x00000007c0007c0c */ /* 0x000fee000bf03070 */
[----:B------:R-:W4:Y:S01]  /*42f0*/  MUFU.EX2 R188, R188 ;  /* 0x000000bc00bc7308 */ /* 0x000f220000000800 */
[C---:B------:R-:W-:Y:S01]  /*4300*/  PRMT R248, R226.reuse, 0x7770, RZ ;  /* 0x00007770e2f87816 */ /* 0x040fe200000000ff */
[----:B-1----:R-:W-:Y:S01]  /*4310*/  @!P3 FADD.FTZ R185, -R185, -RZ ;  /* 0x800000ffb9b9b221 */ /* 0x002fe20000010100 */
[----:B------:R-:W-:Y:S07]  /*4320*/  ISETP.GT.U32.AND P3, PT, R193, UR7, PT ;  /* 0x00000007c1007c0c */ /* 0x000fee000bf64070 */
[----:B------:R1:W1:Y:S01]  /*4330*/  MUFU.EX2 R191, R202 ;  /* 0x000000ca00bf7308 */ /* 0x0002620000000800 */
[----:B------:R-:W-:Y:S01]  /*4340*/  PRMT R247, R226, 0x7771, RZ ;  /* 0x00007771e2f77816 */ /* 0x000fe200000000ff */
[----:B------:R-:W-:Y:S01]  /*4350*/  FFMA.FTZ R223, R24, UR8, -R241 ;  /* 0x0000000818df7c23 */ /* 0x000fe200080108f1 */
[C---:B------:R-:W-:Y:S07]  /*4360*/  PRMT R246, R226.reuse, 0x7772, RZ ;  /* 0x00007772e2f67816 */ /* 0x040fee00000000ff */
[----:B------:R-:W1:Y:S01]  /*4370*/  MUFU.EX2 R189, R189 ;  /* 0x000000bd00bd7308 */ /* 0x000e620000000800 */
[----:B------:R-:W-:Y:S01]  /*4380*/  PRMT R245, R226, 0x7773, RZ ;  /* 0x00007773e2f57816 */ /* 0x000fe200000000ff */
[----:B--2---:R-:W-:Y:S08]  /*4390*/  FFMA.FTZ R201, R15, UR8, -R242 ;  /* 0x000000080fc97c23 */ /* 0x004ff000080108f2 */
[----:B------:R2:W2:Y:S01]  /*43a0*/  MUFU.EX2 R193, R204 ;  /* 0x000000cc00c17308 */ /* 0x0004a20000000800 */
[----:B---3--:R-:W-:Y:S01]  /*43b0*/  @!P0 FADD.FTZ R190, -R190, -RZ ;  /* 0x800000ffbebe8221 */ /* 0x008fe20000010100 */
[----:B------:R-:W-:Y:S01]  /*43c0*/  ISETP.LE.U32.AND P0, PT, R196, UR7, PT ;  /* 0x00000007c4007c0c */ /* 0x000fe2000bf03070 */
[----:B----4-:R-:W-:Y:S01]  /*43d0*/  @!P2 FADD.FTZ R188, -R188, -RZ ;  /* 0x800000ffbcbca221 */ /* 0x010fe20000010100 */
[----:B------:R-:W-:Y:S06]  /*43e0*/  ISETP.GT.U32.AND P2, PT, R194, UR7, PT ;  /* 0x00000007c2007c0c */ /* 0x000fec000bf44070 */
[----:B------:R-:W3:Y:S01]  /*43f0*/  MUFU.EX2 R192, R203 ;  /* 0x000000cb00c07308 */ /* 0x000ee20000000800 */
[----:B------:R-:W-:Y:S01]  /*4400*/  SHF.R.U32.HI R196, RZ, 0x18, R198 ;  /* 0x00000018ffc47819 */ /* 0x000fe200000116c6 */
[--C-:B-1----:R-:W-:Y:S01]  /*4410*/  FFMA.FTZ R202, R16, UR8, -R240.reuse ;  /* 0x0000000810ca7c23 */ /* 0x102fe200080108f0 */
[----:B------:R-:W-:Y:S07]  /*4420*/  @!P5 FADD.FTZ R191, -R191, -RZ ;  /* 0x800000ffbfbfd221 */ /* 0x000fee0000010100 */
[----:B------:R1:W4:Y:S01]  /*4430*/  MUFU.EX2 R194, R201 ;  /* 0x000000c900c27308 */ /* 0x0003220000000800 */
[----:B------:R-:W-:Y:S01]  /*4440*/  @!P1 FADD.FTZ R189, -R189, -RZ ;  /* 0x800000ffbdbd9221 */ /* 0x000fe20000010100 */
[----:B------:R-:W-:Y:S08]  /*4450*/  ISETP.GT.U32.AND P1, PT, R195, UR7, PT ;  /* 0x00000007c3007c0c */ /* 0x000ff0000bf24070 */
[----:B------:R-:W4:Y:S01]  /*4460*/  MUFU.EX2 R195, R202 ;  /* 0x000000ca00c37308 */ /* 0x000f220000000800 */
[--C-:B--2---:R-:W-:Y:S01]  /*4470*/  FFMA.FTZ R204, R17, UR8, -R240.reuse ;  /* 0x0000000811cc7c23 */ /* 0x104fe200080108f0 */
[----:B------:R-:W-:Y:S01]  /*4480*/  @P2 FADD.FTZ R193, -R193, -RZ ;  /* 0x800000ffc1c12221 */ /* 0x000fe20000010100 */
[----:B------:R-:W-:Y:S01]  /*4490*/  ISETP.GT.U32.AND P2, PT, R200, UR7, PT ;  /* 0x00000007c8007c0c */ /* 0x000fe2000bf44070 */
[----:B---3--:R-:W-:Y:S01]  /*44a0*/  @P3 FADD.FTZ R192, -R192, -RZ ;  /* 0x800000ffc0c03221 */ /* 0x008fe20000010100 */
[----:B------:R-:W-:Y:S05]  /*44b0*/  ISETP.LE.U32.AND P3, PT, R196, UR7, PT ;  /* 0x00000007c4007c0c */ /* 0x000fea000bf63070 */
[----:B------:R-:W-:Y:S01]  /*44c0*/  MUFU.EX2 R209, R209 ;  /* 0x000000d100d17308 */ /* 0x000fe20000000800 */
[C---:B------:R-:W-:Y:S01]  /*44d0*/  LOP3.LUT R203, R198.reuse, 0xff, RZ, 0xc0, !PT ;  /* 0x000000ffc6cb7812 */ /* 0x040fe200078ec0ff */
[----:B-1----:R-:W-:Y:S01]  /*44e0*/  FFMA.FTZ R201, R19, UR8, -R243 ;  /* 0x0000000813c97c23 */ /* 0x002fe200080108f3 */
[----:B------:R-:W-:Y:S07]  /*44f0*/  LOP3.LUT R200, R198, 0xffff, RZ, 0xc0, !PT ;  /* 0x0000ffffc6c87812 */ /* 0x000fee00078ec0ff */
[----:B------:R1:W2:Y:S01]  /*4500*/  MUFU.EX2 R196, R204 ;  /* 0x000000cc00c47308 */ /* 0x0002a20000000800 */
[----:B------:R-:W-:Y:S01]  /*4510*/  ISETP.LE.U32.AND P5, PT, R203, UR7, PT ;  /* 0x00000007cb007c0c */ /* 0x000fe2000bfa3070 */
[----:B----4-:R-:W-:Y:S01]  /*4520*/  @P1 FADD.FTZ R194, -R194, -RZ ;  /* 0x800000ffc2c21221 */ /* 0x010fe20000010100 */
[----:B------:R-:W-:Y:S01]  /*4530*/  ISETP.GT.U32.AND P1, PT, R199, UR7, PT ;  /* 0x00000007c7007c0c */ /* 0x000fe2000bf24070 */
[----:B------:R-:W-:Y:S01]  /*4540*/  @!P0 FADD.FTZ R195, -R195, -RZ ;  /* 0x800000ffc3c38221 */ /* 0x000fe20000010100 */
[----:B------:R-:W-:Y:S01]  /*4550*/  PRMT R199, R198, 0x7632, R199 ;  /* 0x00007632c6c77816 */ /* 0x000fe200000000c7 */
[--C-:B------:R-:W-:Y:S01]  /*4560*/  FFMA.FTZ R202, R20, UR8, -R240.reuse ;  /* 0x0000000814ca7c23 */ /* 0x100fe200080108f0 */
[----:B------:R-:W-:Y:S03]  /*4570*/  ISETP.GT.U32.AND P0, PT, R197, UR7, PT ;  /* 0x00000007c5007c0c */ /* 0x000fe6000bf04070 */
[----:B------:R-:W3:Y:S01]  /*4580*/  MUFU.EX2 R198, R201 ;  /* 0x000000c900c67308 */ /* 0x000ee20000000800 */
[----:B------:R-:W-:Y:S01]  /*4590*/  LOP3.LUT R199, R199, 0xff, RZ, 0xc0, !PT ;  /* 0x000000ffc7c77812 */ /* 0x000fe200078ec0ff */
[----:B------:R-:W-:Y:S01]  /*45a0*/  FFMA.FTZ R203, R21, UR8, -R240 ;  /* 0x0000000815cb7c23 */ /* 0x000fe200080108f0 */
[----:B------:R-:W-:Y:S07]  /*45b0*/  SHF.R.U32.HI R205, RZ, 0x8, R200 ;  /* 0x00000008ffcd7819 */ /* 0x000fee00000116c8 */
[----:B------:R-:W4:Y:S01]  /*45c0*/  MUFU.EX2 R197, R207 ;  /* 0x000000cf00c57308 */ /* 0x000f220000000800 */
[----:B-1----:R-:W-:Y:S01]  /*45d0*/  LOP3.LUT R204, R206, 0xff, RZ, 0xc0, !PT ;  /* 0x000000ffcecc7812 */ /* 0x002fe200078ec0ff */
[----:B--2---:R-:W-:Y:S01]  /*45e0*/  @P2 FADD.FTZ R196, -R196, -RZ ;  /* 0x800000ffc4c42221 */ /* 0x004fe20000010100 */
[----:B------:R-:W-:Y:S07]  /*45f0*/  ISETP.LE.U32.AND P2, PT, R199, UR7, PT ;  /* 0x00000007c7007c0c */ /* 0x000fee000bf43070 */
[----:B------:R1:W-:Y:S01]  /*4600*/  MUFU.EX2 R201, R221 ;  /* 0x000000dd00c97308 */ /* 0x0003e20000000800 */
[----:B------:R-:W-:Y:S09]  /*4610*/  LOP3.LUT R205, R205, 0xffff, RZ, 0xc0, !PT ;  /* 0x0000ffffcdcd7812 */ /* 0x000ff200078ec0ff */
[----:B------:R-:W2:Y:S01]  /*4620*/  MUFU.EX2 R199, R202 ;  /* 0x000000ca00c77308 */ /* 0x000ea20000000800 */
[----:B---3--:R-:W-:Y:S01]  /*4630*/  @P0 FADD.FTZ R198, -R198, -RZ ;  /* 0x800000ffc6c60221 */ /* 0x008fe20000010100 */
[----:B------:R-:W-:Y:S02]  /*4640*/  ISETP.LE.U32.AND P0, PT, R205, UR7, PT ;  /* 0x00000007cd007c0c */ /* 0x000fe4000bf03070 */
[----:B------:R-:W-:Y:S06]  /*4650*/  PRMT R205, R206, 0x7632, R205 ;  /* 0x00007632cecd7816 */ /* 0x000fec00000000cd */
[----:B------:R-:W3:Y:S01]  /*4660*/  MUFU.EX2 R200, R203 ;  /* 0x000000cb00c87308 */ /* 0x000ee20000000800 */
[----:B----4-:R-:W-:Y:S01]  /*4670*/  @P1 FADD.FTZ R197, -R197, -RZ ;  /* 0x800000ffc5c51221 */ /* 0x010fe20000010100 */
[----:B------:R-:W-:Y:S01]  /*4680*/  ISETP.LE.U32.AND P1, PT, R204, UR7, PT ;  /* 0x00000007cc007c0c */ /* 0x000fe2000bf23070 */
[--C-:B------:R-:W-:Y:S01]  /*4690*/  FFMA.FTZ R207, R25, UR8, -R241.reuse ;  /* 0x0000000819cf7c23 */ /* 0x100fe200080108f1 */
[----:B------:R-:W-:Y:S06]  /*46a0*/  LOP3.LUT R204, R206, 0xffff, RZ, 0xc0, !PT ;  /* 0x0000ffffcecc7812 */ /* 0x000fec00078ec0ff */
[----:B------:R4:W4:Y:S01]  /*46b0*/  MUFU.EX2 R203, R223 ;  /* 0x000000df00cb7308 */ /* 0x0009220000000800 */
[----:B------:R-:W-:Y:S01]  /*46c0*/  LOP3.LUT R205, R205, 0xff, RZ, 0xc0, !PT ;  /* 0x000000ffcdcd7812 */ /* 0x000fe200078ec0ff */
[----:B-1----:R-:W-:Y:S01]  /*46d0*/  FFMA.FTZ R221, R26, UR8, -R242 ;  /* 0x000000081add7c23 */ /* 0x002fe200080108f2 */
[----:B------:R-:W-:Y:S07]  /*46e0*/  SHF.R.U32.HI R219, RZ, 0x8, R204 ;  /* 0x00000008ffdb7819 */ /* 0x000fee00000116cc */
[----:B------:R-:W1:Y:S01]  /*46f0*/  MUFU.EX2 R202, R224 ;  /* 0x000000e000ca7308 */ /* 0x000e620000000800 */
[----:B------:R-:W-:Y:S01]  /*4700*/  F2FP.RELU.BF16.F32.PACK_AB R57, R198, R197 ;  /* 0x000000c5c639723e */ /* 0x000fe200000018ff */
[----:B--2---:R-:W-:Y:S01]  /*4710*/  @!P5 FADD.FTZ R199, -R199, -RZ ;  /* 0x800000ffc7c7d221 */ /* 0x004fe20000010100 */
[----:B------:R-:W-:Y:S01]  /*4720*/  ISETP.LE.U32.AND P5, PT, R205, UR7, PT ;  /* 0x00000007cd007c0c */ /* 0x000fe2000bfa3070 */
[----:B------:R-:W-:Y:S01]  /*4730*/  @!P2 FADD.FTZ R201, -R201, -RZ ;  /* 0x800000ffc9c9a221 */ /* 0x000fe20000010100 */
[----:B------:R-:W-:Y:S05]  /*4740*/  LOP3.LUT R219, R219, 0xffff, RZ, 0xc0, !PT ;  /* 0x0000ffffdbdb7812 */ /* 0x000fea00078ec0ff */
[----:B------:R-:W2:Y:S01]  /*4750*/  MUFU.EX2 R205, R221 ;  /* 0x000000dd00cd7308 */ /* 0x000ea20000000800 */
[----:B---3--:R-:W-:Y:S01]  /*4760*/  @!P0 FADD.FTZ R200, -R200, -RZ ;  /* 0x800000ffc8c88221 */ /* 0x008fe20000010100 */
[----:B------:R-:W-:Y:S08]  /*4770*/  ISETP.LE.U32.AND P0, PT, R219, UR7, PT ;  /* 0x00000007db007c0c */ /* 0x000ff0000bf03070 */
[----:B------:R-:W3:Y:S01]  /*4780*/  MUFU.EX2 R204, R207 ;  /* 0x000000cf00cc7308 */ /* 0x000ee20000000800 */
[----:B------:R-:W-:Y:S01]  /*4790*/  SHF.R.U32.HI R219, RZ, 0x18, R206 ;  /* 0x00000018ffdb7819 */ /* 0x000fe200000116ce */
[--C-:B----4-:R-:W-:Y:S01]  /*47a0*/  FFMA.FTZ R223, R28, UR8, -R241.reuse ;  /* 0x000000081cdf7c23 */ /* 0x110fe200080108f1 */
[----:B------:R-:W-:Y:S01]  /*47b0*/  @!P1 FADD.FTZ R203, -R203, -RZ ;  /* 0x800000ffcbcb9221 */ /* 0x000fe20000010100 */
[----:B------:R-:W-:Y:S01]  /*47c0*/  ISETP.GT.U32.AND P1, PT, R214, UR7, PT ;  /* 0x00000007d6007c0c */ /* 0x000fe2000bf24070 */
[----:B-1----:R-:W-:Y:S01]  /*47d0*/  @!P3 FADD.FTZ R202, -R202, -RZ ;  /* 0x800000ffcacab221 */ /* 0x002fe20000010100 */
[----:B------:R-:W-:Y:S01]  /*47e0*/  ISETP.LE.U32.AND P3, PT, R208, UR7, PT ;  /* 0x00000007d0007c0c */ /* 0x000fe2000bf63070 */
[----:B------:R-:W-:Y:S01]  /*47f0*/  FFMA.FTZ R208, R29, UR8, -R241 ;  /* 0x000000081dd07c23 */ /* 0x000fe200080108f1 */
[----:B------:R-:W-:Y:S02]  /*4800*/  ISETP.LE.U32.AND P2, PT, R219, UR7, PT ;  /* 0x00000007db007c0c */ /* 0x000fe4000bf43070 */
[----:B------:R-:W1:Y:S01]  /*4810*/  MUFU.EX2 R207, R223 ;  /* 0x000000df00cf7308 */ /* 0x000e620000000800 */
[----:B--2---:R-:W-:Y:S01]  /*4820*/  @!P5 FADD.FTZ R205, -R205, -RZ ;  /* 0x800000ffcdcdd221 */ /* 0x004fe20000010100 */
[----:B------:R-:W-:Y:S01]  /*4830*/  ISETP.GT.U32.AND P5, PT, R216, UR7, PT ;  /* 0x00000007d8007c0c */ /* 0x000fe2000bfa4070 */
[--C-:B------:R-:W-:Y:S07]  /*4840*/  FFMA.FTZ R224, R27, UR8, -R242.reuse ;  /* 0x000000081be07c23 */ /* 0x100fee00080108f2 */
[----:B------:R-:W2:Y:S01]  /*4850*/  MUFU.EX2 R208, R208 ;  /* 0x000000d000d07308 */ /* 0x000ea20000000800 */
[----:B---3--:R-:W-:Y:S01]  /*4860*/  @!P0 FADD.FTZ R204, -R204, -RZ ;  /* 0x800000ffcccc8221 */ /* 0x008fe20000010100 */
[----:B------:R-:W-:Y:S01]  /*4870*/  ISETP.GT.U32.AND P0, PT, R210, UR7, PT ;  /* 0x00000007d2007c0c */ /* 0x000fe2000bf04070 */
[----:B------:R-:W-:Y:S07]  /*4880*/  FFMA.FTZ R210, R30, UR8, -R242 ;  /* 0x000000081ed27c23 */ /* 0x000fee00080108f2 */
[----:B------:R-:W3:Y:S01]  /*4890*/  MUFU.EX2 R206, R224 ;  /* 0x000000e000ce7308 */ /* 0x000ee20000000800 */
[----:B------:R-:W-:Y:S04]  /*48a0*/  IMAD.WIDE.U32 R218, R218, -0x326172a9, RZ ;  /* 0xcd9e8d57dada7825 */ /* 0x000fe800078e00ff */
[----:B------:R-:W-:Y:S05]  /*48b0*/  FFMA.FTZ R214, R34, UR8, -R243 ;  /* 0x0000000822d67c23 */ /* 0x000fea00080108f3 */
[----:B------:R-:W4:Y:S01]  /*48c0*/  MUFU.EX2 R210, R210 ;  /* 0x000000d200d27308 */ /* 0x000f220000000800 */
[----:B------:R-:W-:Y:S01]  /*48d0*/  PRMT R227, R218, 0x7770, RZ ;  /* 0x00007770dae37816 */ /* 0x000fe200000000ff */
[----:B-1----:R-:W-:Y:S01]  /*48e0*/  @!P3 FADD.FTZ R207, -R207, -RZ ;  /* 0x800000ffcfcfb221 */ /* 0x002fe20000010100 */
[----:B------:R-:W-:Y:S01]  /*48f0*/  ISETP.GT.U32.AND P3, PT, R215, UR7, PT ;  /* 0x00000007d7007c0c */ /* 0x000fe2000bf64070 */
[--C-:B------:R-:W-:Y:S01]  /*4900*/  FFMA.FTZ R223, R37, UR8, -R240.reuse ;  /* 0x0000000825df7c23 */ /* 0x100fe200080108f0 */
[----:B------:R-:W-:Y:S01]  /*4910*/  LOP3.LUT R215, R212, UR10, R219, 0x96, !PT ;  /* 0x0000000ad4d77c12 */ /* 0x000fe2000f8e96db */
[----:B--2---:R-:W-:Y:S01]  /*4920*/  @P5 FADD.FTZ R208, -R208, -RZ ;  /* 0x800000ffd0d05221 */ /* 0x004fe20000010100 */
[----:B------:R-:W-:Y:S01]  /*4930*/  ISETP.GT.U32.AND P5, PT, R213, UR7, PT ;  /* 0x00000007d5007c0c */ /* 0x000fe2000bfa4070 */
[----:B------:R-:W-:Y:S01]  /*4940*/  FFMA.FTZ R213, R32, UR8, -R240 ;  /* 0x0000000820d57c23 */ /* 0x000fe200080108f0 */
[----:B------:R-:W-:Y:S01]  /*4950*/  LOP3.LUT R212, R232, 0xff, RZ, 0xc0, !PT ;  /* 0x000000ffe8d47812 */ /* 0x000fe200078ec0ff */
[----:B---3--:R-:W-:Y:S01]  /*4960*/  @!P2 FADD.FTZ R206, -R206, -RZ ;  /* 0x800000ffcecea221 */ /* 0x008fe20000010100 */
[C---:B------:R-:W-:Y:S01]  /*4970*/  PRMT R228, R218.reuse, 0x7771, RZ ;  /* 0x00007771dae47816 */ /* 0x040fe200000000ff */
[----:B------:R-:W1:Y:S01]  /*4980*/  MUFU.EX2 R214, R214 ;  /* 0x000000d600d67308 */ /* 0x000e620000000800 */
[C---:B------:R-:W-:Y:S02]  /*4990*/  PRMT R229, R218.reuse, 0x7772, RZ ;  /* 0x00007772dae57816 */ /* 0x040fe400000000ff */
[----:B------:R-:W-:Y:S01]  /*49a0*/  PRMT R230, R218, 0x7773, RZ ;  /* 0x00007773dae67816 */ /* 0x000fe200000000ff */
[----:B----4-:R-:W-:Y:S01]  /*49b0*/  @P3 FADD.FTZ R210, -R210, -RZ ;  /* 0x800000ffd2d23221 */ /* 0x010fe20000010100 */
[----:B------:R-:W-:Y:S01]  /*49c0*/  ISETP.LE.U32.AND P3, PT, R212, UR7, PT ;  /* 0x00000007d4007c0c */ /* 0x000fe2000bf63070 */
[----:B------:R-:W-:Y:S01]  /*49d0*/  IMAD.WIDE.U32 R218, R211, -0x326172a9, RZ ;  /* 0xcd9e8d57d3da7825 */ /* 0x000fe200078e00ff */
[----:B------:R-:W-:Y:S03]  /*49e0*/  SHF.R.U32.HI R212, RZ, 0x18, R232 ;  /* 0x00000018ffd47819 */ /* 0x000fe600000116e8 */
[----:B------:R2:W3:Y:S01]  /*49f0*/  MUFU.EX2 R211, R213 ;  /* 0x000000d500d37308 */ /* 0x0004e20000000800 */
[----:B------:R-:W-:Y:S01]  /*4a00*/  ISETP.LE.U32.AND P2, PT, R217, UR7, PT ;  /* 0x00000007d9007c0c */ /* 0x000fe2000bf43070 */
[--C-:B------:R-:W-:Y:S01]  /*4a10*/  FFMA.FTZ R217, R33, UR8, -R240.reuse ;  /* 0x0000000821d97c23 */ /* 0x100fe200080108f0 */
[----:B------:R-:W-:Y:S01]  /*4a20*/  LOP3.LUT R216, R215, 0xff, RZ, 0xc0, !PT ;  /* 0x000000ffd7d87812 */ /* 0x000fe200078ec0ff */
[----:B------:R-:W-:Y:S01]  /*4a30*/  @P5 FADD.FTZ R209, -R209, -RZ ;  /* 0x800000ffd1d15221 */ /* 0x000fe20000010100 */
[----:B------:R-:W-:Y:S01]  /*4a40*/  ISETP.LE.U32.AND P5, PT, R212, UR7, PT ;  /* 0x00000007d4007c0c */ /* 0x000fe2000bfa3070 */
[----:B-1----:R-:W-:Y:S01]  /*4a50*/  @P1 FADD.FTZ R214, -R214, -RZ ;  /* 0x800000ffd6d61221 */ /* 0x002fe20000010100 */
[C---:B------:R-:W-:Y:S03]  /*4a60*/  PRMT R226, R218.reuse, 0x7770, RZ ;  /* 0x00007770dae27816 */ /* 0x040fe600000000ff */
[----:B------:R-:W1:Y:S01]  /*4a70*/  MUFU.EX2 R212, R217 ;  /* 0x000000d900d47308 */ /* 0x000e620000000800 */
[C---:B------:R-:W-:Y:S02]  /*4a80*/  PRMT R231, R218.reuse, 0x7771, RZ ;  /* 0x00007771dae77816 */ /* 0x040fe400000000ff */
[C---:B------:R-:W-:Y:S02]  /*4a90*/  PRMT R224, R218.reuse, 0x7772, RZ ;  /* 0x00007772dae07816 */ /* 0x040fe400000000ff */
[----:B------:R-:W-:Y:S01]  /*4aa0*/  PRMT R225, R218, 0x7773, RZ ;  /* 0x00007773dae17816 */ /* 0x000fe200000000ff */
[----:B--2---:R-:W-:Y:S01]  /*4ab0*/  FFMA.FTZ R213, R35, UR8, -R243 ;  /* 0x0000000823d57c23 */ /* 0x004fe200080108f3 */
[----:B------:R-:W-:Y:S01]  /*4ac0*/  LOP3.LUT R222, R220, UR10, R219, 0x96, !PT ;  /* 0x0000000adcde7c12 */ /* 0x000fe2000f8e96db */
[----:B---3--:R-:W-:Y:S01]  /*4ad0*/  @!P6 FADD.FTZ R211, -R211, -RZ ;  /* 0x800000ffd3d3e221 */ /* 0x008fe20000010100 */
[----:B------:R-:W-:Y:S01]  /*4ae0*/  ISETP.LE.U32.AND P6, PT, R216, UR7, PT ;  /* 0x00000007d8007c0c */ /* 0x000fe2000bfc3070 */
[----:B------:R-:W-:Y:S01]  /*4af0*/  FFMA.FTZ R218, R36, UR8, -R240 ;  /* 0x0000000824da7c23 */ /* 0x000fe200080108f0 */
[----:B------:R-:W-:Y:S01]  /*4b00*/  SHF.R.U32.HI R216, RZ, 0x18, R215 ;  /* 0x00000018ffd87819 */ /* 0x000fe200000116d7 */
[----:B------:R-:W2:Y:S01]  /*4b10*/  MUFU.EX2 R213, R213 ;  /* 0x000000d500d57308 */ /* 0x000ea20000000800 */
[----:B------:R-:W-:Y:S01]  /*4b20*/  LOP3.LUT R220, R222, 0xff, RZ, 0xc0, !PT ;  /* 0x000000ffdedc7812 */ /* 0x000fe200078ec0ff */
[----:B-1----:R-:W-:Y:S01]  /*4b30*/  @P4 FADD.FTZ R212, -R212, -RZ ;  /* 0x800000ffd4d44221 */ /* 0x002fe20000010100 */
[C---:B------:R-:W-:Y:S01]  /*4b40*/  PRMT R217, R215.reuse, 0x7632, R217 ;  /* 0x00007632d7d97816 */ /* 0x040fe200000000d9 */
[----:B------:R-:W-:Y:S01]  /*4b50*/  FFMA.FTZ R219, R40, UR8, -R241 ;  /* 0x0000000828db7c23 */ /* 0x000fe200080108f1 */
[----:B------:R-:W-:Y:S02]  /*4b60*/  LOP3.LUT R215, R215, 0xffff, RZ, 0xc0, !PT ;  /* 0x0000ffffd7d77812 */ /* 0x000fe400078ec0ff */
[----:B------:R-:W-:Y:S02]  /*4b70*/  ISETP.LE.U32.AND P4, PT, R216, UR7, PT ;  /* 0x00000007d8007c0c */ /* 0x000fe4000bf83070 */
[----:B------:R-:W-:Y:S01]  /*4b80*/  LOP3.LUT R217, R217, 0xff, RZ, 0xc0, !PT ;  /* 0x000000ffd9d97812 */ /* 0x000fe200078ec0ff */
[----:B------:R-:W-:Y:S01]  /*4b90*/  MUFU.EX2 R219, R219 ;  /* 0x000000db00db7308 */ /* 0x000fe20000000800 */
[----:B------:R-:W-:Y:S02]  /*4ba0*/  SHF.R.U32.HI R216, RZ, 0x8, R215 ;  /* 0x00000008ffd87819 */ /* 0x000fe400000116d7 */
[----:B------:R-:W-:Y:S07]  /*4bb0*/  ISETP.LE.U32.AND P1, PT, R217, UR7, PT ;  /* 0x00000007d9007c0c */ /* 0x000fee000bf23070 */
[----:B------:R-:W1:Y:S01]  /*4bc0*/  MUFU.EX2 R215, R218 ;  /* 0x000000da00d77308 */ /* 0x000e620000000800 */
[----:B------:R-:W-:Y:S01]  /*4bd0*/  LOP3.LUT R217, R216, 0xffff, RZ, 0xc0, !PT ;  /* 0x0000ffffd8d97812 */ /* 0x000fe200078ec0ff */
[----:B--2---:R-:W-:Y:S01]  /*4be0*/  @P0 FADD.FTZ R213, -R213, -RZ ;  /* 0x800000ffd5d50221 */ /* 0x004fe20000010100 */
[----:B------:R-:W-:Y:S07]  /*4bf0*/  LOP3.LUT R221, R222, 0xffff, RZ, 0xc0, !PT ;  /* 0x0000ffffdedd7812 */ /* 0x000fee00078ec0ff */
[----:B------:R2:W3:Y:S01]  /*4c00*/  MUFU.EX2 R216, R223 ;  /* 0x000000df00d87308 */ /* 0x0004e20000000800 */
[----:B------:R-:W-:Y:S02]  /*4c10*/  ISETP.LE.U32.AND P0, PT, R217, UR7, PT ;  /* 0x00000007d9007c0c */ /* 0x000fe4000bf03070 */
[----:B------:R-:W-:Y:S07]  /*4c20*/  SHF.R.U32.HI R221, RZ, 0x8, R221 ;  /* 0x00000008ffdd7819 */ /* 0x000fee00000116dd */
[----:B------:R-:W4:Y:S01]  /*4c30*/  MUFU.EX2 R217, R233 ;  /* 0x000000e900d97308 */ /* 0x000f220000000800 */
[----:B------:R-:W-:Y:S09]  /*4c40*/  LOP3.LUT R221, R221, 0xffff, RZ, 0xc0, !PT ;  /* 0x0000ffffdddd7812 */ /* 0x000ff200078ec0ff */
[----:B------:R4:W4:Y:S01]  /*4c50*/  MUFU.EX2 R218, R234 ;  /* 0x000000ea00da7308 */ /* 0x0009220000000800 */
[----:B-1----:R-:W-:Y:S01]  /*4c60*/  @!P6 FADD.FTZ R215, -R215, -RZ ;  /* 0x800000ffd7d7e221 */ /* 0x002fe20000010100 */
[----:B------:R-:W-:Y:S01]  /*4c70*/  ISETP.LE.U32.AND P6, PT, R220, UR7, PT ;  /* 0x00000007dc007c0c */ /* 0x000fe2000bfc3070 */
[----:B------:R-:W-:Y:S01]  /*4c80*/  FFMA.FTZ R220, R41, UR8, -R241 ;  /* 0x0000000829dc7c23 */ /* 0x000fe200080108f1 */
[----:B--2---:R-:W-:Y:S01]  /*4c90*/  PRMT R223, R222, 0x7632, R223 ;  /* 0x00007632dedf7816 */ /* 0x004fe200000000df */
[----:B---3--:R-:W-:Y:S01]  /*4ca0*/  @!P0 FADD.FTZ R216, -R216, -RZ ;  /* 0x800000ffd8d88221 */ /* 0x008fe20000010100 */
[----:B------:R-:W-:Y:S04]  /*4cb0*/  ISETP.LE.U32.AND P0, PT, R221, UR7, PT ;  /* 0x00000007dd007c0c */ /* 0x000fe8000bf03070 */
[----:B------:R-:W-:Y:S01]  /*4cc0*/  MUFU.EX2 R241, R60 ;  /* 0x0000003c00f17308 */ /* 0x000fe20000000800 */
[----:B------:R-:W-:Y:S01]  /*4cd0*/  LOP3.LUT R223, R223, 0xff, RZ, 0xc0, !PT ;  /* 0x000000ffdfdf7812 */ /* 0x000fe200078ec0ff */
[----:B----4-:R-:W-:Y:S01]  /*4ce0*/  @!P1 FADD.FTZ R217, -R217, -RZ ;  /* 0x800000ffd9d99221 */ /* 0x010fe20000010100 */
[--C-:B------:R-:W-:Y:S07]  /*4cf0*/  FFMA.FTZ R233, R42, UR8, -R242.reuse ;  /* 0x000000082ae97c23 */ /* 0x100fee00080108f2 */
[----:B------:R-:W1:Y:S01]  /*4d00*/  MUFU.EX2 R220, R220 ;  /* 0x000000dc00dc7308 */ /* 0x000e620000000800 */
[----:B------:R-:W-:Y:S01]  /*4d10*/  FFMA.FTZ R234, R43, UR8, -R242 ;  /* 0x000000082bea7c23 */ /* 0x000fe200080108f2 */
[----:B------:R-:W-:Y:S01]  /*4d20*/  ISETP.LE.U32.AND P1, PT, R223, UR7, PT ;  /* 0x00000007df007c0c */ /* 0x000fe2000bf23070 */
[----:B------:R-:W-:Y:S01]  /*4d30*/  @!P4 FADD.FTZ R218, -R218, -RZ ;  /* 0x800000ffdadac221 */ /* 0x000fe20000010100 */
[----:B------:R-:W-:Y:S01]  /*4d40*/  SHF.R.U32.HI R223, RZ, 0x18, R222 ;  /* 0x00000018ffdf7819 */ /* 0x000fe200000116de */
[----:B------:R-:W-:Y:S05]  /*4d50*/  @!P6 FADD.FTZ R219, -R219, -RZ ;  /* 0x800000ffdbdbe221 */ /* 0x000fea0000010100 */
[----:B------:R2:W3:Y:S01]  /*4d60*/  MUFU.EX2 R222, R234 ;  /* 0x000000ea00de7308 */ /* 0x0004e20000000800 */
[----:B------:R-:W-:Y:S02]  /*4d70*/  ISETP.LE.U32.AND P6, PT, R226, UR7, PT ;  /* 0x00000007e2007c0c */ /* 0x000fe4000bfc3070 */
[----:B------:R-:W-:Y:S07]  /*4d80*/  ISETP.LE.U32.AND P4, PT, R223, UR7, PT ;  /* 0x00000007df007c0c */ /* 0x000fee000bf83070 */
[----:B------:R4:W4:Y:S10]  /*4d90*/  MUFU.EX2 R221, R233 ;  /* 0x000000e900dd7308 */ /* 0x0009340000000800 */
[----:B------:R-:W4:Y:S01]  /*4da0*/  MUFU.EX2 R223, R235 ;  /* 0x000000eb00df7308 */ /* 0x000f220000000800 */
[----:B-1----:R-:W-:Y:S01]  /*4db0*/  @!P0 FADD.FTZ R220, -R220, -RZ ;  /* 0x800000ffdcdc8221 */ /* 0x002fe20000010100 */
[----:B------:R-:W-:Y:S01]  /*4dc0*/  ISETP.GT.U32.AND P0, PT, R231, UR7, PT ;  /* 0x00000007e7007c0c */ /* 0x000fe2000bf04070 */
[----:B------:R-:W-:Y:S07]  /*4dd0*/  FFMA.FTZ R231, R47, UR8, -R242 ;  /* 0x000000082fe77c23 */ /* 0x000fee00080108f2 */
[----:B------:R1:W1:Y:S01]  /*4de0*/  MUFU.EX2 R226, R236 ;  /* 0x000000ec00e27308 */ /* 0x0002620000000800 */
[----:B--2---:R-:W-:Y:S01]  /*4df0*/  FFMA.FTZ R234, R48, UR8, -R240 ;  /* 0x0000000830ea7c23 */ /* 0x004fe200080108f0 */
[----:B---3--:R-:W-:Y:S01]  /*4e00*/  @!P4 FADD.FTZ R222, -R222, -RZ ;  /* 0x800000ffdedec221 */ /* 0x008fe20000010100 */
[----:B------:R-:W-:Y:S01]  /*4e10*/  ISETP.GT.U32.AND P4, PT, R225, UR7, PT ;  /* 0x00000007e1007c0c */ /* 0x000fe2000bf84070 */
[----:B----4-:R-:W-:Y:S06]  /*4e20*/  FFMA.FTZ R233, R46, UR8, -R242 ;  /* 0x000000082ee97c23 */ /* 0x010fec00080108f2 */
[----:B------:R2:W3:Y:S01]  /*4e30*/  MUFU.EX2 R225, R231 ;  /* 0x000000e700e17308 */ /* 0x0004e20000000800 */
[----:B------:R-:W-:Y:S01]  /*4e40*/  @!P1 FADD.FTZ R221, -R221, -RZ ;  /* 0x800000ffdddd9221 */ /* 0x000fe20000010100 */
[----:B------:R-:W-:Y:S01]  /*4e50*/  ISETP.GT.U32.AND P1, PT, R224, UR7, PT ;  /* 0x00000007e0007c0c */ /* 0x000fe2000bf24070 */
[----:B------:R-:W-:Y:S01]  /*4e60*/  @!P6 FADD.FTZ R223, -R223, -RZ ;  /* 0x800000ffdfdfe221 */ /* 0x000fe20000010100 */
[----:B------:R-:W-:Y:S06]  /*4e70*/  ISETP.LE.U32.AND P6, PT, R227, UR7, PT ;  /* 0x00000007e3007c0c */ /* 0x000fec000bfc3070 */
[----:B------:R4:W4:Y:S01]  /*4e80*/  MUFU.EX2 R224, R233 ;  /* 0x000000e900e07308 */ /* 0x0009220000000800 */
[----:B------:R-:W-:Y:S01]  /*4e90*/  FFMA.FTZ R235, R49, UR8, -R240 ;  /* 0x0000000831eb7c23 */ /* 0x000fe200080108f0 */
[----:B-1----:R-:W-:Y:S01]  /*4ea0*/  FFMA.FTZ R236, R51, UR8, -R243 ;  /* 0x0000000833ec7c23 */ /* 0x002fe200080108f3 */
[----:B------:R-:W-:Y:S07]  /*4eb0*/  @P0 FADD.FTZ R226, -R226, -RZ ;  /* 0x800000ffe2e20221 */ /* 0x000fee0000010100 */
[----:B------:R-:W1:Y:S01]  /*4ec0*/  MUFU.EX2 R227, R234 ;  /* 0x000000ea00e37308 */ /* 0x000e620000000800 */
[----:B------:R-:W-:Y:S02]  /*4ed0*/  ISETP.GT.U32.AND P0, PT, R228, UR7, PT ;  /* 0x00000007e4007c0c */ /* 0x000fe4000bf04070 */
[----:B------:R-:W-:Y:S07]  /*4ee0*/  F2FP.RELU.BF16.F32.PACK_AB R60, R222, R221 ;  /* 0x000000ddde3c723e */ /* 0x000fee00000018ff */
[----:B------:R-:W1:Y:S01]  /*4ef0*/  MUFU.EX2 R228, R235 ;  /* 0x000000eb00e47308 */ /* 0x000e620000000800 */
[----:B--2---:R-:W-:Y:S01]  /*4f00*/  PRMT R231, R232, 0x7632, R231 ;  /* 0x00007632e8e77816 */ /* 0x004fe200000000e7 */
[----:B---3--:R-:W-:Y:S01]  /*4f10*/  @P4 FADD.FTZ R225, -R225, -RZ ;  /* 0x800000ffe1e14221 */ /* 0x008fe20000010100 */
[----:B------:R-:W-:Y:S07]  /*4f20*/  ISETP.GT.U32.AND P4, PT, R230, UR7, PT ;  /* 0x00000007e6007c0c */ /* 0x000fee000bf84070 */
[----:B------:R2:W-:Y:S01]  /*4f30*/  MUFU.EX2 R235, R56 ;  /* 0x0000003800eb7308 */ /* 0x0005e20000000800 */
[----:B------:R-:W-:Y:S01]  /*4f40*/  LOP3.LUT R231, R231, 0xff, RZ, 0xc0, !PT ;  /* 0x000000ffe7e77812 */ /* 0x000fe200078ec0ff */
[--C-:B----4-:R-:W-:Y:S01]  /*4f50*/  FFMA.FTZ R233, R50, UR8, -R243.reuse ;  /* 0x0000000832e97c23 */ /* 0x110fe200080108f3 */
[----:B------:R-:W-:Y:S01]  /*4f60*/  @P1 FADD.FTZ R224, -R224, -RZ ;  /* 0x800000ffe0e01221 */ /* 0x000fe20000010100 */
[----:B------:R-:W-:Y:S06]  /*4f70*/  ISETP.GT.U32.AND P1, PT, R229, UR7, PT ;  /* 0x00000007e5007c0c */ /* 0x000fec000bf24070 */
[----:B------:R3:W4:Y:S01]  /*4f80*/  MUFU.EX2 R230, R236 ;  /* 0x000000ec00e67308 */ /* 0x0007220000000800 */
[----:B-1----:R-:W-:Y:S01]  /*4f90*/  @!P6 FADD.FTZ R227, -R227, -RZ ;  /* 0x800000ffe3e3e221 */ /* 0x002fe20000010100 */
[----:B------:R-:W-:Y:S08]  /*4fa0*/  ISETP.LE.U32.AND P6, PT, R231, UR7, PT ;  /* 0x00000007e7007c0c */ /* 0x000ff0000bfc3070 */
[----:B------:R1:W1:Y:S01]  /*4fb0*/  MUFU.EX2 R231, R52 ;  /* 0x0000003400e77308 */ /* 0x0002620000000800 */
[----:B------:R-:W-:Y:S01]  /*4fc0*/  LOP3.LUT R234, R232, 0xffff, RZ, 0xc0, !PT ;  /* 0x0000ffffe8ea7812 */ /* 0x000fe200078ec0ff */
[----:B------:R-:W-:Y:S08]  /*4fd0*/  @P0 FADD.FTZ R228, -R228, -RZ ;  /* 0x800000ffe4e40221 */ /* 0x000ff00000010100 */
[----:B------:R-:W1:Y:S01]  /*4fe0*/  MUFU.EX2 R229, R233 ;  /* 0x000000e900e57308 */ /* 0x000e620000000800 */
[----:B------:R-:W-:Y:S02]  /*4ff0*/  SHF.R.U32.HI R234, RZ, 0x8, R234 ;  /* 0x00000008ffea7819 */ /* 0x000fe400000116ea */
[----:B--2---:R-:W-:Y:S07]  /*5000*/  F2FP.RELU.BF16.F32.PACK_AB R56, R184, R183 ;  /* 0x000000b7b838723e */ /* 0x004fee00000018ff */
[----:B------:R-:W-:Y:S01]  /*5010*/  MUFU.EX2 R232, R53 ;  /* 0x0000003500e87308 */ /* 0x000fe20000000800 */
[----:B---3--:R-:W-:Y:S01]  /*5020*/  FFMA.FTZ R236, R55, UR8, -R243 ;  /* 0x0000000837ec7c23 */ /* 0x008fe200080108f3 */
[----:B------:R-:W-:Y:S01]  /*5030*/  LOP3.LUT R55, R244, 0xffff, RZ, 0xc0, !PT ;  /* 0x0000fffff4377812 */ /* 0x000fe200078ec0ff */
[----:B------:R2:W-:Y:S01]  /*5040*/  STS [R137+0x400], R56 ;  /* 0x0004003889007388 */ /* 0x0005e20000000800 */
[----:B----4-:R-:W-:Y:S01]  /*5050*/  @P4 FADD.FTZ R230, -R230, -RZ ;  /* 0x800000ffe6e64221 */ /* 0x010fe20000010100 */
[----:B-1----:R-:W-:Y:S01]  /*5060*/  LOP3.LUT R52, R234, 0xffff, RZ, 0xc0, !PT ;  /* 0x0000ffffea347812 */ /* 0x002fe200078ec0ff */
[----:B------:R-:W-:Y:S04]  /*5070*/  @!P3 FADD.FTZ R231, -R231, -RZ ;  /* 0x800000ffe7e7b221 */ /* 0x000fe80000010100 */
[----:B------:R-:W1:Y:S01]  /*5080*/  MUFU.EX2 R234, R236 ;  /* 0x000000ec00ea7308 */ /* 0x000e620000000800 */
[----:B------:R-:W-:Y:S01]  /*5090*/  SHF.R.U32.HI R55, RZ, 0x8, R55 ;  /* 0x00000008ff377819 */ /* 0x000fe20000011637 */
[----:B------:R-:W-:Y:S01]  /*50a0*/  @P1 FADD.FTZ R229, -R229, -RZ ;  /* 0x800000ffe5e51221 */ /* 0x000fe20000010100 */
[----:B------:R-:W-:Y:S07]  /*50b0*/  ISETP.LE.U32.AND P1, PT, R52, UR7, PT ;  /* 0x0000000734007c0c */ /* 0x000fee000bf23070 */
[----:B------:R3:W4:Y:S01]  /*50c0*/  MUFU.EX2 R236, R58 ;  /* 0x0000003a00ec7308 */ /* 0x0007220000000800 */
[----:B------:R-:W-:Y:S01]  /*50d0*/  LOP3.LUT R233, R244, 0xff, RZ, 0xc0, !PT ;  /* 0x000000fff4e97812 */ /* 0x000fe200078ec0ff */
[----:B------:R-:W-:Y:S01]  /*50e0*/  IMAD.IADD R243, R166, 0x1, R135 ;  /* 0x00000001a6f37824 */ /* 0x000fe200078e0287 */
[----:B------:R-:W-:Y:S07]  /*50f0*/  PRMT R52, R244, 0x7632, R52 ;  /* 0x00007632f4347816 */ /* 0x000fee0000000034 */
[----:B------:R-:W-:Y:S01]  /*5100*/  MUFU.EX2 R240, R64 ;  /* 0x0000004000f07308 */ /* 0x000fe20000000800 */
[----:B------:R-:W-:Y:S02]  /*5110*/  ISETP.LE.U32.AND P0, PT, R233, UR7, PT ;  /* 0x00000007e9007c0c */ /* 0x000fe4000bf03070 */
[----:B------:R-:W-:Y:S07]  /*5120*/  LOP3.LUT R52, R52, 0xff, RZ, 0xc0, !PT ;  /* 0x000000ff34347812 */ /* 0x000fee00078ec0ff */
[----:B------:R2:W4:Y:S01]  /*5130*/  MUFU.EX2 R233, R54 ;  /* 0x0000003600e97308 */ /* 0x0005220000000800 */
[----:B------:R-:W-:Y:S01]  /*5140*/  LOP3.LUT R55, R55, 0xffff, RZ, 0xc0, !PT ;  /* 0x0000ffff37377812 */ /* 0x000fe200078ec0ff */
[----:B-1----:R-:W-:Y:S01]  /*5150*/  @!P5 FADD.FTZ R234, -R234, -RZ ;  /* 0x800000ffeaead221 */ /* 0x002fe20000010100 */
[----:B------:R-:W-:Y:S01]  /*5160*/  ISETP.LE.U32.AND P3, PT, R52, UR7, PT ;  /* 0x0000000734007c0c */ /* 0x000fe2000bf63070 */
[----:B------:R-:W-:Y:S01]  /*5170*/  @!P1 FADD.FTZ R232, -R232, -RZ ;  /* 0x800000ffe8e89221 */ /* 0x000fe20000010100 */
[----:B------:R-:W-:Y:S05]  /*5180*/  ISETP.GT.U32.AND P1, PT, R237, UR7, PT ;  /* 0x00000007ed007c0c */ /* 0x000fea000bf24070 */
[----:B------:R-:W-:Y:S01]  /*5190*/  MUFU.EX2 R242, R61 ;  /* 0x0000003d00f27308 */ /* 0x000fe20000000800 */
[----:B---3--:R-:W-:Y:S02]  /*51a0*/  F2FP.RELU.BF16.F32.PACK_AB R58, R187, R186 ;  /* 0x000000babb3a723e */ /* 0x008fe400000018ff */
[----:B------:R-:W-:Y:S07]  /*51b0*/  F2FP.RELU.BF16.F32.PACK_AB R52, R190, R189 ;  /* 0x000000bdbe34723e */ /* 0x000fee00000018ff */
[----:B------:R-:W1:Y:S01]  /*51c0*/  MUFU.EX2 R237, R65 ;  /* 0x0000004100ed7308 */ /* 0x000e620000000800 */
[----:B------:R-:W-:Y:S01]  /*51d0*/  ISETP.LE.U32.AND P4, PT, R55, UR7, PT ;  /* 0x0000000737007c0c */ /* 0x000fe2000bf83070 */
[----:B------:R3:W-:Y:S01]  /*51e0*/  STS [R137], R58 ;  /* 0x0000003a89007388 */ /* 0x0007e20000000800 */
[----:B------:R-:W-:Y:S01]  /*51f0*/  F2FP.RELU.BF16.F32.PACK_AB R55, R192, R191 ;  /* 0x000000bfc037723e */ /* 0x000fe200000018ff */
[----:B------:R-:W-:Y:S01]  /*5200*/  @!P0 FADD.FTZ R235, -R235, -RZ ;  /* 0x800000ffebeb8221 */ /* 0x000fe20000010100 */
[----:B--2---:R-:W-:Y:S01]  /*5210*/  F2FP.RELU.BF16.F32.PACK_AB R54, R188, R185 ;  /* 0x000000b9bc36723e */ /* 0x004fe200000018ff */
[----:B------:R-:W-:Y:S01]  /*5220*/  STS [R168+0x400], R57 ;  /* 0x00040039a8007388 */ /* 0x000fe20000000800 */
[----:B------:R-:W-:Y:S01]  /*5230*/  F2FP.RELU.BF16.F32.PACK_AB R53, R194, R193 ;  /* 0x000000c1c235723e */ /* 0x000fe200000018ff */
[----:B----4-:R-:W-:Y:S01]  /*5240*/  @!P3 FADD.FTZ R236, -R236, -RZ ;  /* 0x800000ffececb221 */ /* 0x010fe20000010100 */
[----:B------:R-:W-:Y:S01]  /*5250*/  ISETP.GT.U32.AND P3, PT, R246, UR7, PT ;  /* 0x00000007f6007c0c */ /* 0x000fe2000bf64070 */
[----:B------:R-:W-:Y:S01]  /*5260*/  @!P6 FADD.FTZ R233, -R233, -RZ ;  /* 0x800000ffe9e9e221 */ /* 0x000fe20000010100 */
[----:B------:R-:W-:Y:S01]  /*5270*/  F2FP.RELU.BF16.F32.PACK_AB R246, R202, R201 ;  /* 0x000000c9caf6723e */ /* 0x000fe200000018ff */
[----:B------:R-:W-:Y:S01]  /*5280*/  @!P2 FADD.FTZ R240, -R240, -RZ ;  /* 0x800000fff0f0a221 */ /* 0x000fe20000010100 */
[----:B------:R-:W-:Y:S01]  /*5290*/  SHF.R.U32.HI R244, RZ, 0x18, R244 ;  /* 0x00000018fff47819 */ /* 0x000fe200000116f4 */
[----:B-1----:R-:W-:Y:S01]  /*52a0*/  @P1 FADD.FTZ R237, -R237, -RZ ;  /* 0x800000ffeded1221 */ /* 0x002fe20000010100 */
[----:B------:R-:W-:Y:S01]  /*52b0*/  F2FP.RELU.BF16.F32.PACK_AB R65, R196, R195 ;  /* 0x000000c3c441723e */ /* 0x000fe200000018ff */
[----:B------:R-:W-:Y:S01]  /*52c0*/  @!P4 FADD.FTZ R238, -R238, -RZ ;  /* 0x800000ffeeeec221 */ /* 0x000fe20000010100 */
[----:B------:R-:W-:Y:S02]  /*52d0*/  ISETP.LE.U32.AND P0, PT, R248, UR7, PT ;  /* 0x00000007f8007c0c */ /* 0x000fe4000bf03070 */
[----:B------:R-:W-:Y:S01]  /*52e0*/  F2FP.RELU.BF16.F32.PACK_AB R248, R200, R199 ;  /* 0x000000c7c8f8723e */ /* 0x000fe200000018ff */
[----:B------:R-:W-:Y:S01]  /*52f0*/  STS [R168], R65 ;  /* 0x00000041a8007388 */ /* 0x000fe20000000800 */
[----:B------:R-:W-:Y:S02]  /*5300*/  ISETP.LE.U32.AND P1, PT, R244, UR7, PT ;  /* 0x00000007f4007c0c */ /* 0x000fe4000bf23070 */
[----:B------:R-:W-:Y:S01]  /*5310*/  F2FP.RELU.BF16.F32.PACK_AB R244, R212, R211 ;  /* 0x000000d3d4f4723e */ /* 0x000fe200000018ff */
[----:B------:R1:W-:Y:S01]  /*5320*/  STS [R137+0x2000], R54 ;  /* 0x0020003689007388 */ /* 0x0003e20000000800 */
[----:B------:R-:W-:Y:S02]  /*5330*/  F2FP.RELU.BF16.F32.PACK_AB R56, R213, R214 ;  /* 0x000000d6d538723e */ /* 0x000fe400000018ff */
[----:B------:R-:W-:Y:S01]  /*5340*/  F2FP.RELU.BF16.F32.PACK_AB R64, R204, R203 ;  /* 0x000000cbcc40723e */ /* 0x000fe200000018ff */
[----:B------:R2:W-:Y:S01]  /*5350*/  STS [R137+0x2400], R52 ;  /* 0x0024003489007388 */ /* 0x0005e20000000800 */
[----:B---3--:R-:W-:Y:S01]  /*5360*/  F2FP.RELU.BF16.F32.PACK_AB R58, R206, R205 ;  /* 0x000000cdce3a723e */ /* 0x008fe200000018ff */
[----:B------:R-:W-:Y:S01]  /*5370*/  @!P0 FADD.FTZ R241, -R241, -RZ ;  /* 0x800000fff1f18221 */ /* 0x000fe20000010100 */
[----:B------:R-:W-:Y:S01]  /*5380*/  ISETP.GT.U32.AND P4, PT, R247, UR7, PT ;  /* 0x00000007f7007c0c */ /* 0x000fe2000bf84070 */
[----:B------:R3:W-:Y:S01]  /*5390*/  STS [R168+0x2000], R55 ;  /* 0x00200037a8007388 */ /* 0x0007e20000000800 */
[----:B------:R-:W4:Y:S01]  /*53a0*/  MUFU.EX2 R247, R66 ;  /* 0x0000004200f77308 */ /* 0x000f220000000800 */
[----:B------:R-:W-:Y:S02]  /*53b0*/  ISETP.GT.U32.AND P6, PT, R239, UR7, PT ;  /* 0x00000007ef007c0c */ /* 0x000fe4000bfc4070 */
[----:B------:R3:W-:Y:S01]  /*53c0*/  STS [R168+0x2400], R53 ;  /* 0x00240035a8007388 */ /* 0x0007e20000000800 */
[----:B------:R-:W-:Y:S06]  /*53d0*/  ISETP.GT.U32.AND P5, PT, R133, UR7, PT ;  /* 0x0000000785007c0c */ /* 0x000fec000bfa4070 */
[----:B------:R-:W2:Y:S01]  /*53e0*/  MUFU.EX2 R239, R59 ;  /* 0x0000003b00ef7308 */ /* 0x000ea20000000800 */
[----:B------:R-:W-:Y:S01]  /*53f0*/  ISETP.GT.U32.AND P2, PT, R245, UR7, PT ;  /* 0x00000007f5007c0c */ /* 0x000fe2000bf44070 */
[----:B------:R3:W-:Y:S01]  /*5400*/  STS [R139+0x400], R246 ;  /* 0x000400f68b007388 */ /* 0x0007e20000000800 */
[----:B------:R-:W-:Y:S07]  /*5410*/  F2FP.RELU.BF16.F32.PACK_AB R249, R238, R235 ;  /* 0x000000ebeef9723e */ /* 0x000fee00000018ff */
[----:B------:R-:W3:Y:S01]  /*5420*/  MUFU.EX2 R245, R62 ;  /* 0x0000003e00f57308 */ /* 0x000ee20000000800 */
[----:B------:R-:W-:Y:S01]  /*5430*/  FSETP.GE.FTZ.AND P0, PT, R186, RZ, PT ;  /* 0x000000ffba00720b */ /* 0x000fe20003f16000 */
[----:B------:R3:W-:Y:S01]  /*5440*/  STS [R139], R248 ;  /* 0x000000f88b007388 */ /* 0x0007e20000000800 */
[----:B------:R-:W-:Y:S01]  /*5450*/  @P4 FADD.FTZ R242, -R242, -RZ ;  /* 0x800000fff2f24221 */ /* 0x000fe20000010100 */
[----:B------:R-:W-:Y:S01]  /*5460*/  FSETP.GE.FTZ.AND P4, PT, R200, RZ, PT ;  /* 0x000000ffc800720b */ /* 0x000fe20003f96000 */
[----:B----4-:R-:W-:Y:S01]  /*5470*/  @P6 FADD.FTZ R247, -R247, -RZ ;  /* 0x800000fff7f76221 */ /* 0x010fe20000010100 */
[----:B------:R4:W-:Y:S01]  /*5480*/  STS [R167], R244 ;  /* 0x000000f4a7007388 */ /* 0x0009e20000000800 */
[----:B-1----:R-:W-:Y:S02]  /*5490*/  F2FP.RELU.BF16.F32.PACK_AB R54, R208, R207 ;  /* 0x000000cfd036723e */ /* 0x002fe400000018ff */
[----:B------:R-:W-:Y:S01]  /*54a0*/  F2FP.RELU.BF16.F32.PACK_AB R250, R242, R241 ;  /* 0x000000f1f2fa723e */ /* 0x000fe200000018ff */
[----:B------:R1:W-:Y:S01]  /*54b0*/  STS [R167+0x400], R56 ;  /* 0x00040038a7007388 */ /* 0x0003e20000000800 */
[----:B--2---:R-:W-:Y:S01]  /*54c0*/  F2FP.RELU.BF16.F32.PACK_AB R52, R209, R210 ;  /* 0x000000d2d134723e */ /* 0x004fe200000018ff */
[----:B------:R-:W-:Y:S01]  /*54d0*/  @!P1 FADD.FTZ R239, -R239, -RZ ;  /* 0x800000ffefef9221 */ /* 0x000fe20000010100 */
[----:B------:R-:W-:Y:S01]  /*54e0*/  FSETP.GE.FTZ.AND P1, PT, R196, RZ, PT ;  /* 0x000000ffc400720b */ /* 0x000fe20003f36000 */
[----:B------:R2:W-:Y:S01]  /*54f0*/  STS [R139+0x2000], R64 ;  /* 0x002000408b007388 */ /* 0x0005e20000000800 */
[----:B---3--:R-:W-:Y:S01]  /*5500*/  F2FP.RELU.BF16.F32.PACK_AB R55, R232, R231 ;  /* 0x000000e7e837723e */ /* 0x008fe200000018ff */
[----:B------:R-:W-:Y:S01]  /*5510*/  @P3 FADD.FTZ R245, -R245, -RZ ;  /* 0x800000fff5f53221 */ /* 0x000fe20000010100 */
[----:B------:R-:W-:Y:S01]  /*5520*/  F2FP.RELU.BF16.F32.PACK_AB R133, R239, R236 ;  /* 0x000000ecef85723e */ /* 0x000fe200000018ff */
[----:B------:R3:W-:Y:S01]  /*5530*/  STS [R139+0x2400], R58 ;  /* 0x0024003a8b007388 */ /* 0x0007e20000000800 */
[----:B------:R-:W-:Y:S02]  /*5540*/  F2FP.RELU.BF16.F32.PACK_AB R53, R234, R233 ;  /* 0x000000e9ea35723e */ /* 0x000fe400000018ff */
[----:B------:R-:W-:Y:S01]  /*5550*/  FSETP.GE.FTZ.AND P3, PT, R211, RZ, PT ;  /* 0x000000ffd300720b */ /* 0x000fe20003f76000 */
[----:B------:R3:W-:Y:S01]  /*5560*/  STS [R167+0x2000], R54 ;  /* 0x00200036a7007388 */ /* 0x0007e20000000800 */
[----:B------:R-:W-:Y:S03]  /*5570*/  F2FP.RELU.BF16.F32.PACK_AB R246, R216, R215 ;  /* 0x000000d7d8f6723e */ /* 0x000fe600000018ff */
[----:B------:R3:W-:Y:S01]  /*5580*/  STS [R167+0x2400], R52 ;  /* 0x00240034a7007388 */ /* 0x0007e20000000800 */
[----:B------:R-:W-:Y:S03]  /*5590*/  F2FP.RELU.BF16.F32.PACK_AB R248, R220, R219 ;  /* 0x000000dbdcf8723e */ /* 0x000fe600000018ff */
[----:B------:R3:W-:Y:S01]  /*55a0*/  STS [R135], R246 ;  /* 0x000000f687007388 */ /* 0x0007e20000000800 */
[----:B----4-:R-:W-:Y:S02]  /*55b0*/  F2FP.RELU.BF16.F32.PACK_AB R244, R218, R217 ;  /* 0x000000d9daf4723e */ /* 0x010fe400000018ff */
[----:B-1----:R-:W-:Y:S03]  /*55c0*/  F2FP.RELU.BF16.F32.PACK_AB R56, R237, R240 ;  /* 0x000000f0ed38723e */ /* 0x002fe600000018ff */
[----:B------:R1:W-:Y:S01]  /*55d0*/  STS [R135+0x400], R244 ;  /* 0x000400f487007388 */ /* 0x0003e20000000800 */
[----:B--2---:R-:W-:Y:S02]  /*55e0*/  F2FP.RELU.BF16.F32.PACK_AB R64, R230, R229 ;  /* 0x000000e5e640723e */ /* 0x004fe400000018ff */
[----:B---3--:R-:W-:Y:S03]  /*55f0*/  F2FP.RELU.BF16.F32.PACK_AB R58, R228, R227 ;  /* 0x000000e3e43a723e */ /* 0x008fe600000018ff */
[----:B------:R-:W-:Y:S01]  /*5600*/  STS [R243+0x400], R64 ;  /* 0x00040040f3007388 */ /* 0x000fe20000000800 */
[----:B------:R-:W-:Y:S03]  /*5610*/  F2FP.RELU.BF16.F32.PACK_AB R54, R226, R223 ;  /* 0x000000dfe236723e */ /* 0x000fe600000018ff */
[----:B------:R-:W-:Y:S01]  /*5620*/  STS [R243], R58 ;  /* 0x0000003af3007388 */ /* 0x000fe20000000800 */
[----:B------:R-:W-:Y:S03]  /*5630*/  F2FP.RELU.BF16.F32.PACK_AB R52, R225, R224 ;  /* 0x000000e0e134723e */ /* 0x000fe600000018ff */
[----:B------:R2:W-:Y:S01]  /*5640*/  STS [R135+0x2000], R248 ;  /* 0x002000f887007388 */ /* 0x0005e20000000800 */
[----:B------:R-:W3:Y:S03]  /*5650*/  MUFU.EX2 R246, R67 ;  /* 0x0000004300f67308 */ /* 0x000ee60000000800 */
[----:B------:R-:W-:Y:S04]  /*5660*/  STS [R135+0x2400], R60 ;  /* 0x0024003c87007388 */ /* 0x000fe80000000800 */
[----:B------:R-:W-:Y:S03]  /*5670*/  STS [R243+0x2000], R54 ;  /* 0x00200036f3007388 */ /* 0x000fe60000000800 */
[----:B-1----:R-:W1:Y:S01]  /*5680*/  MUFU.EX2 R244, R63 ;  /* 0x0000003f00f47308 */ /* 0x002e620000000800 */
[----:B------:R-:W-:Y:S04]  /*5690*/  STS [R243+0x2400], R52 ;  /* 0x00240034f3007388 */ /* 0x000fe80000000800 */
[----:B------:R-:W-:Y:S01]  /*56a0*/  STS [R140], R55 ;  /* 0x000000378c007388 */ /* 0x000fe20000000800 */
[----:B---3--:R-:W-:Y:S03]  /*56b0*/  @P5 FADD.FTZ R246, -R246, -RZ ;  /* 0x800000fff6f65221 */ /* 0x008fe60000010100 */
[----:B------:R-:W-:Y:S02]  /*56c0*/  STS [R140+0x400], R53 ;  /* 0x000400358c007388 */ /* 0x000fe40000000800 */
[----:B------:R-:W-:Y:S01]  /*56d0*/  F2FP.RELU.BF16.F32.PACK_AB R252, R246, R247 ;  /* 0x000000f7f6fc723e */ /* 0x000fe200000018ff */
[----:B-1----:R-:W-:Y:S01]  /*56e0*/  @P2 FADD.FTZ R244, -R244, -RZ ;  /* 0x800000fff4f42221 */ /* 0x002fe20000010100 */
[----:B------:R-:W-:Y:S01]  /*56f0*/  STS [R169], R56 ;  /* 0x00000038a9007388 */ /* 0x000fe20000000800 */
[----:B------:R-:W-:Y:S03]  /*5700*/  FSETP.GE.FTZ.AND P2, PT, R195, RZ, PT ;  /* 0x000000ffc300720b */ /* 0x000fe60003f56000 */
[----:B------:R-:W-:Y:S01]  /*5710*/  STS [R169+0x400], R252 ;  /* 0x000400fca9007388 */ /* 0x000fe20000000800 */
[----:B--2---:R-:W-:Y:S03]  /*5720*/  F2FP.RELU.BF16.F32.PACK_AB R248, R244, R245 ;  /* 0x000000f5f4f8723e */ /* 0x004fe600000018ff */
[----:B------:R-:W-:Y:S04]  /*5730*/  STS [R140+0x2000], R249 ;  /* 0x002000f98c007388 */ /* 0x000fe80000000800 */
[----:B------:R1:W-:Y:S04]  /*5740*/  STS [R140+0x2400], R133 ;  /* 0x002400858c007388 */ /* 0x0003e80000000800 */
[----:B------:R-:W-:Y:S04]  /*5750*/  STS [R169+0x2000], R250 ;  /* 0x002000faa9007388 */ /* 0x000fe80000000800 */
[----:B------:R-:W-:Y:S04]  /*5760*/  STS [R169+0x2400], R248 ;  /* 0x002400f8a9007388 */ /* 0x000fe80000000800 */
[----:B------:R-:W-:Y:S08]  /*5770*/  LDSM.16.M88.4 R64, [R132+0x4000] ;  /* 0x004000008440783b */ /* 0x000ff00000000200 */
[----:B------:R-:W2:Y:S01]  /*5780*/  LDSM.16.M88.4 R52, [R0+0x2000] ;  /* 0x002000000034783b */ /* 0x000ea20000000200 */
[----:B-1----:R-:W-:Y:S07]  /*5790*/  IMAD.IADD R133, R0, 0x1, R3 ;  /* 0x0000000100857824 */ /* 0x002fee00078e0203 */
[----:B------:R-:W1:Y:S08]  /*57a0*/  LDSM.16.M88.4 R60, [R132+0x5000] ;  /* 0x00500000843c783b */ /* 0x000e700000000200 */
[----:B------:R-:W3:Y:S08]  /*57b0*/  LDSM.16.M88.4 R56, [R0+0x2400] ;  /* 0x002400000038783b */ /* 0x000ef00000000200 */
[----:B------:R-:W4:Y:S08]  /*57c0*/  LDSM.16.M88.4 R100, [R0+0x2800] ;  /* 0x002800000064783b */ /* 0x000f300000000200 */
[----:B------:R-:W4:Y:S01]  /*57d0*/  LDSM.16.M88.4 R104, [R0+0x2c00] ;  /* 0x002c00000068783b */ /* 0x000f220000000200 */
[-C--:B--2---:R-:W-:Y:S07]  /*57e0*/  HMMA.16816.F32.BF16 R4, R64, R52.reuse, RZ ;  /* 0x000000344004723c */ /* 0x084fee00000418ff */
[----:B------:R-:W-:Y:S01]  /*57f0*/  LDSM.16.M88.4 R108, [R133+0x2000] ;  /* 0x00200000856c783b */ /* 0x000fe20000000200 */
[C---:B-1----:R-:W-:Y:S07]  /*5800*/  HMMA.16816.F32.BF16 R8, R60.reuse, R52, RZ ;  /* 0x000000343c08723c */ /* 0x042fee00000418ff */
[----:B------:R-:W-:Y:S01]  /*5810*/  LDSM.16.M88.4 R112, [R125+0x5000] ;  /* 0x005000007d70783b */ /* 0x000fe20000000200 */
[-C--:B------:R-:W-:Y:S07]  /*5820*/  HMMA.16816.F32.BF16 R12, R60, R54.reuse, RZ ;  /* 0x000000363c0c723c */ /* 0x080fee00000418ff */
[----:B------:R-:W-:Y:S01]  /*5830*/  LDSM.16.M88.4 R116, [R133+0x2400] ;  /* 0x002400008574783b */ /* 0x000fe20000000200 */
        /* <DEDUP_REMOVED lines=10> */
[----:B------:R-:W1:Y:S07]  /*58e0*/  LDSM.16.M88.4 R100, [R125+0x4000] ;  /* 0x004000007d64783b */ /* 0x000e6e0000000200 */
[-C--:B------:R-:W-:Y:S08]  /*58f0*/  HMMA.16816.F32.BF16 R52, R64, R104.reuse, RZ ;  /* 0x000000684034723c */ /* 0x080ff000000418ff */
[C---:B------:R-:W-:Y:S08]  /*5900*/  HMMA.16816.F32.BF16 R56, R60.reuse, R104, RZ ;  /* 0x000000683c38723c */ /* 0x040ff000000418ff */
[-C--:B------:R-:W-:Y:S08]  /*5910*/  HMMA.16816.F32.BF16 R60, R60, R106.reuse, RZ ;  /* 0x0000006a3c3c723c */ /* 0x080ff000000418ff */
[----:B------:R-:W-:Y:S01]  /*5920*/  HMMA.16816.F32.BF16 R64, R64, R106, RZ ;  /* 0x0000006a4040723c */ /* 0x000fe200000418ff */
[----:B------:R-:W2:Y:S07]  /*5930*/  LDSM.16.M88.4 R104, [R133+0x2c00] ;  /* 0x002c00008568783b */ /* 0x000eae0000000200 */
[-C--:B-1----:R-:W-:Y:S08]  /*5940*/  HMMA.16816.F32.BF16 R4, R100, R108.reuse, R4 ;  /* 0x0000006c6404723c */ /* 0x082ff00000041804 */
[C---:B------:R-:W-:Y:S08]  /*5950*/  HMMA.16816.F32.BF16 R8, R112.reuse, R108, R8 ;  /* 0x0000006c7008723c */ /* 0x040ff00000041808 */
[-C--:B------:R-:W-:Y:S03]  /*5960*/  HMMA.16816.F32.BF16 R12, R112, R110.reuse, R12 ;  /* 0x0000006e700c723c */ /* 0x080fe6000004180c */
[C---:B------:R-:W-:Y:S01]  /*5970*/  FADD.FTZ R249, -R182.reuse, R4 ;  /* 0x00000004b6f97221 */ /* 0x040fe20000010100 */
[----:B------:R-:W-:Y:S04]  /*5980*/  FADD.FTZ R251, -R182, R5 ;  /* 0x00000005b6fb7221 */ /* 0x000fe80000010100 */
[C---:B------:R-:W-:Y:S04]  /*5990*/  HMMA.16816.F32.BF16 R16, R100.reuse, R110, R16 ;  /* 0x0000006e6410723c */ /* 0x040fe80000041810 */
[-C--:B------:R-:W-:Y:S02]  /*59a0*/  FSEL R249, R249, R182.reuse, P0 ;  /* 0x000000b6f9f97208 */ /* 0x080fe40000000000 */
[----:B------:R-:W-:Y:S02]  /*59b0*/  FSETP.GE.FTZ.AND P0, PT, R187, RZ, PT ;  /* 0x000000ffbb00720b */ /* 0x000fe40003f16000 */
[-C--:B------:R-:W-:Y:S03]  /*59c0*/  HMMA.16816.F32.BF16 R20, R100, R116.reuse, R20 ;  /* 0x000000746414723c */ /* 0x080fe60000041814 */
[----:B------:R-:W-:Y:S01]  /*59d0*/  FMUL.FTZ R249, R186, R249 ;  /* 0x000000f9baf97220 */ /* 0x000fe20000410000 */
[----:B------:R-:W-:Y:S02]  /*59e0*/  FSEL R186, R251, R182, P0 ;  /* 0x000000b6fbba7208 */ /* 0x000fe40000000000 */
[----:B------:R-:W-:Y:S02]  /*59f0*/  FSETP.GE.FTZ.AND P0, PT, R199, RZ, PT ;  /* 0x000000ffc700720b */ /* 0x000fe40003f16000 */
[C---:B------:R-:W-:Y:S04]  /*5a00*/  HMMA.16816.F32.BF16 R24, R112.reuse, R116, R24 ;  /* 0x000000747018723c */ /* 0x040fe80000041818 */
[C---:B------:R-:W-:Y:S01]  /*5a10*/  FADD.FTZ R250, -R182.reuse, R16 ;  /* 0x00000010b6fa7221 */ /* 0x040fe20000010100 */
[----:B------:R-:W-:Y:S01]  /*5a20*/  FADD.FTZ R248, -R182, R17 ;  /* 0x00000011b6f87221 */ /* 0x000fe20000010100 */
[----:B------:R-:W-:Y:S02]  /*5a30*/  FMUL.FTZ R186, R187, R186 ;  /* 0x000000babbba7220 */ /* 0x000fe40000410000 */
[-C--:B------:R-:W-:Y:S03]  /*5a40*/  HMMA.16816.F32.BF16 R28, R112, R118.reuse, R28 ;  /* 0x00000076701c723c */ /* 0x080fe6000004181c */
[-C--:B------:R-:W-:Y:S01]  /*5a50*/  FSEL R250, R250, R182.reuse, P2 ;  /* 0x000000b6fafa7208 */ /* 0x080fe20001000000 */
[----:B------:R-:W-:Y:S01]  /*5a60*/  FADD.FTZ R251, -R182, R20 ;  /* 0x00000014b6fb7221 */ /* 0x000fe20000010100 */
[----:B------:R-:W-:Y:S02]  /*5a70*/  FSEL R187, R248, R182, P1 ;  /* 0x000000b6f8bb7208 */ /* 0x000fe40000800000 */
[----:B------:R-:W-:Y:S01]  /*5a80*/  FSETP.GE.FTZ.AND P1, PT, R215, RZ, PT ;  /* 0x000000ffd700720b */ /* 0x000fe20003f36000 */
[C---:B------:R-:W-:Y:S04]  /*5a90*/  HMMA.16816.F32.BF16 R32, R100.reuse, R118, R32 ;  /* 0x000000766420723c */ /* 0x040fe80000041820 */
[----:B------:R-:W-:Y:S01]  /*5aa0*/  FMUL.FTZ R250, R195, R250 ;  /* 0x000000fac3fa7220 */ /* 0x000fe20000410000 */
[-C--:B------:R-:W-:Y:S01]  /*5ab0*/  FSEL R248, R251, R182.reuse, P0 ;  /* 0x000000b6fbf87208 */ /* 0x080fe20000000000 */
[----:B------:R-:W-:Y:S01]  /*5ac0*/  FADD.FTZ R195, -R182, R21 ;  /* 0x00000015b6c37221 */ /* 0x000fe20000010100 */
[----:B------:R-:W-:Y:S01]  /*5ad0*/  FMUL.FTZ R187, R196, R187 ;  /* 0x000000bbc4bb7220 */ /* 0x000fe20000410000 */
[-C--:B------:R-:W-:Y:S03]  /*5ae0*/  HMMA.16816.F32.BF16 R36, R100, R120.reuse, R36 ;  /* 0x000000786424723c */ /* 0x080fe60000041824 */
[----:B------:R-:W-:Y:S01]  /*5af0*/  FSEL R195, R195, R182, P4 ;  /* 0x000000b6c3c37208 */ /* 0x000fe20002000000 */
[----:B------:R-:W-:Y:S01]  /*5b00*/  FMUL.FTZ R248, R199, R248 ;  /* 0x000000f8c7f87220 */ /* 0x000fe20000410000 */
[----:B------:R-:W-:Y:S02]  /*5b10*/  FSETP.GE.FTZ.AND P0, PT, R216, RZ, PT ;  /* 0x000000ffd800720b */ /* 0x000fe40003f16000 */
[----:B------:R-:W-:Y:S01]  /*5b20*/  F2FP.BF16.F32.PACK_AB R186, R186, R249 ;  /* 0x000000f9baba723e */ /* 0x000fe200000010ff */
[C---:B------:R-:W-:Y:S04]  /*5b30*/  HMMA.16816.F32.BF16 R40, R112.reuse, R120, R40 ;  /* 0x000000787028723c */ /* 0x040fe80000041828 */
[----:B------:R-:W-:Y:S01]  /*5b40*/  FSETP.GE.FTZ.AND P2, PT, R212, RZ, PT ;  /* 0x000000ffd400720b */ /* 0x000fe20003f56000 */
[----:B------:R-:W-:Y:S01]  /*5b50*/  FADD.FTZ R199, -R182, R32 ;  /* 0x00000020b6c77221 */ /* 0x000fe20000010100 */
[----:B------:R-:W-:Y:S01]  /*5b60*/  FSETP.GE.FTZ.AND P4, PT, R227, RZ, PT ;  /* 0x000000ffe300720b */ /* 0x000fe20003f96000 */
[----:B------:R-:W-:Y:S01]  /*5b70*/  FMUL.FTZ R195, R200, R195 ;  /* 0x000000c3c8c37220 */ /* 0x000fe20000410000 */
[----:B------:R-:W-:Y:S01]  /*5b80*/  F2FP.BF16.F32.PACK_AB R187, R187, R250 ;  /* 0x000000fabbbb723e */ /* 0x000fe200000010ff */
[-C--:B------:R-:W-:Y:S03]  /*5b90*/  HMMA.16816.F32.BF16 R44, R112, R122.reuse, R44 ;  /* 0x0000007a702c723c */ /* 0x080fe6000004182c */
[----:B------:R-:W-:Y:S01]  /*5ba0*/  FSEL R196, R199, R182, P3 ;  /* 0x000000b6c7c47208 */ /* 0x000fe20001800000 */
[C---:B------:R-:W-:Y:S01]  /*5bb0*/  FADD.FTZ R251, -R182.reuse, R37 ;  /* 0x00000025b6fb7221 */ /* 0x040fe20000010100 */
[----:B------:R-:W-:Y:S01]  /*5bc0*/  F2FP.BF16.F32.PACK_AB R248, R195, R248 ;  /* 0x000000f8c3f8723e */ /* 0x000fe200000010ff */
[----:B------:R-:W-:Y:S01]  /*5bd0*/  FADD.FTZ R199, -R182, R36 ;  /* 0x00000024b6c77221 */ /* 0x000fe20000010100 */
[----:B------:R-:W-:Y:S01]  /*5be0*/  FSETP.GE.FTZ.AND P3, PT, R228, RZ, PT ;  /* 0x000000ffe400720b */ /* 0x000fe20003f76000 */
[C---:B------:R-:W-:Y:S04]  /*5bf0*/  HMMA.16816.F32.BF16 R48, R100.reuse, R122, R48 ;  /* 0x0000007a6430723c */ /* 0x040fe80000041830 */
[----:B------:R-:W-:Y:S01]  /*5c00*/  FSEL R251, R251, R182, P0 ;  /* 0x000000b6fbfb7208 */ /* 0x000fe20000000000 */
[----:B------:R-:W-:Y:S01]  /*5c10*/  FADD.FTZ R249, -R182, R33 ;  /* 0x00000021b6f97221 */ /* 0x000fe20000010100 */
[----:B------:R-:W-:Y:S01]  /*5c20*/  FSETP.GE.FTZ.AND P0, PT, R237, RZ, PT ;  /* 0x000000ffed00720b */ /* 0x000fe20003f16000 */
[----:B------:R-:W-:Y:S01]  /*5c30*/  FMUL.FTZ R196, R211, R196 ;  /* 0x000000c4d3c47220 */ /* 0x000fe20000410000 */
[----:B------:R-:W-:Y:S01]  /*5c40*/  FSEL R200, R199, R182, P1 ;  /* 0x000000b6c7c87208 */ /* 0x000fe20000800000 */
[-C--:B--2---:R-:W-:Y:S03]  /*5c50*/  HMMA.16816.F32.BF16 R52, R100, R104.reuse, R52 ;  /* 0x000000686434723c */ /* 0x084fe60000041834 */
[----:B------:R-:W-:Y:S01]  /*5c60*/  FSETP.GE.FTZ.AND P1, PT, R232, RZ, PT ;  /* 0x000000ffe800720b */ /* 0x000fe20003f36000 */
[----:B------:R-:W-:Y:S01]  /*5c70*/  FMUL.FTZ R200, R215, R200 ;  /* 0x000000c8d7c87220 */ /* 0x000fe20000410000 */
[----:B------:R-:W-:Y:S01]  /*5c80*/  FSEL R249, R249, R182, P2 ;  /* 0x000000b6f9f97208 */ /* 0x000fe20001000000 */
[----:B------:R-:W-:Y:S01]  /*5c90*/  FMUL.FTZ R251, R216, R251 ;  /* 0x000000fbd8fb7220 */ /* 0x000fe20000410000 */
[----:B------:R-:W-:Y:S01]  /*5ca0*/  FSETP.GE.FTZ.AND P2, PT, R231, RZ, PT ;  /* 0x000000ffe700720b */ /* 0x000fe20003f56000 */
[C---:B------:R-:W-:Y:S04]  /*5cb0*/  HMMA.16816.F32.BF16 R56, R112.reuse, R104, R56 ;  /* 0x000000687038723c */ /* 0x040fe80000041838 */
[----:B------:R-:W-:Y:S01]  /*5cc0*/  F2FP.BF16.F32.PACK_AB R200, R251, R200 ;  /* 0x000000c8fbc8723e */ /* 0x000fe200000010ff */
[C---:B------:R-:W-:Y:S01]  /*5cd0*/  FADD.FTZ R195, -R182.reuse, R48 ;  /* 0x00000030b6c37221 */ /* 0x040fe20000010100 */
[----:B------:R-:W-:Y:S01]  /*5ce0*/  FADD.FTZ R199, -R182, R49 ;  /* 0x00000031b6c77221 */ /* 0x000fe20000010100 */
[----:B------:R-:W-:Y:S01]  /*5cf0*/  FMUL.FTZ R249, R212, R249 ;  /* 0x000000f9d4f97220 */ /* 0x000fe20000410000 */
[-C--:B------:R-:W-:Y:S03]  /*5d00*/  HMMA.16816.F32.BF16 R60, R112, R106.reuse, R60 ;  /* 0x0000006a703c723c */ /* 0x080fe6000004183c */
[----:B------:R-:W-:Y:S01]  /*5d10*/  FSEL R199, R199, R182, P3 ;  /* 0x000000b6c7c77208 */ /* 0x000fe20001800000 */
[C---:B------:R-:W-:Y:S01]  /*5d20*/  FADD.FTZ R53, -R182.reuse, R53 ;  /* 0x00000035b6357221 */ /* 0x040fe20000010100 */
[----:B------:R-:W-:Y:S01]  /*5d30*/  F2FP.BF16.F32.PACK_AB R196, R249, R196 ;  /* 0x000000c4f9c4723e */ /* 0x000fe200000010ff */
[----:B------:R-:W-:Y:S01]  /*5d40*/  FADD.FTZ R211, -R182, R52 ;  /* 0x00000034b6d37221 */ /* 0x000fe20000010100 */
[-C--:B------:R-:W-:Y:S01]  /*5d50*/  FSEL R52, R195, R182.reuse, P4 ;  /* 0x000000b6c3347208 */ /* 0x080fe20002000000 */
[----:B------:R-:W-:Y:S04]  /*5d60*/  HMMA.16816.F32.BF16 R64, R100, R106, R64 ;  /* 0x0000006a6440723c */ /* 0x000fe80000041840 */
[----:B------:R-:W-:Y:S01]  /*5d70*/  FSEL R53, R53, R182, P1 ;  /* 0x000000b635357208 */ /* 0x000fe20000800000 */
[----:B------:R-:W-:Y:S01]  /*5d80*/  FMUL.FTZ R52, R227, R52 ;  /* 0x00000034e3347220 */ /* 0x000fe20000410000 */
[----:B------:R-:W-:Y:S01]  /*5d90*/  FSETP.GE.FTZ.AND P1, PT, R240, RZ, PT ;  /* 0x000000fff000720b */ /* 0x000fe20003f36000 */
[----:B------:R-:W-:Y:S01]  /*5da0*/  FMUL.FTZ R199, R228, R199 ;  /* 0x000000c7e4c77220 */ /* 0x000fe20000410000 */
[----:B------:R-:W-:Y:S01]  /*5db0*/  FSEL R212, R211, R182, P2 ;  /* 0x000000b6d3d47208 */ /* 0x000fe20001000000 */
[----:B------:R-:W-:Y:S01]  /*5dc0*/  FMUL.FTZ R53, R232, R53 ;  /* 0x00000035e8357220 */ /* 0x000fe20000410000 */
[----:B------:R-:W-:Y:S02]  /*5dd0*/  FSETP.GE.FTZ.AND P2, PT, R183, RZ, PT ;  /* 0x000000ffb700720b */ /* 0x000fe40003f56000 */
[----:B------:R-:W-:Y:S01]  /*5de0*/  F2FP.BF16.F32.PACK_AB R52, R199, R52 ;  /* 0x00000034c734723e */ /* 0x000fe200000010ff */
[----:B------:R-:W-:Y:S05]  /*5df0*/  FMUL.FTZ R212, R231, R212 ;  /* 0x000000d4e7d47220 */ /* 0x000fea0000410000 */
[----:B------:R-:W-:Y:S01]  /*5e00*/  F2FP.BF16.F32.PACK_AB R53, R53, R212 ;  /* 0x000000d43535723e */ /* 0x000fe200000010ff */
[C---:B------:R-:W-:Y:S01]  /*5e10*/  FADD.FTZ R195, -R182.reuse, R64 ;  /* 0x00000040b6c37221 */ /* 0x040fe20000010100 */
[C---:B------:R-:W-:Y:S01]  /*5e20*/  FADD.FTZ R64, -R181.reuse, R6 ;  /* 0x00000006b5407221 */ /* 0x040fe20000010100 */
[----:B------:R-:W-:Y:S03]  /*5e30*/  FADD.FTZ R212, -R181, R7 ;  /* 0x00000007b5d47221 */ /* 0x000fe60000010100 */
[----:B------:R-:W-:Y:S01]  /*5e40*/  FSEL R195, R195, R182, P1 ;  /* 0x000000b6c3c37208 */ /* 0x000fe20000800000 */
[----:B------:R-:W-:Y:S01]  /*5e50*/  @P0 FADD.FTZ R182, -R182, R65 ;  /* 0x00000041b6b60221 */ /* 0x000fe20000010100 */
[----:B------:R-:W-:Y:S02]  /*5e60*/  ISETP.GT.AND P0, PT, R163, R144, PT ;  /* 0x00000090a300720c */ /* 0x000fe40003f04270 */
[----:B------:R-:W-:Y:S01]  /*5e70*/  FSETP.GE.FTZ.AND P1, PT, R184, RZ, PT ;  /* 0x000000ffb800720b */ /* 0x000fe20003f36000 */
[----:B------:R-:W-:Y:S01]  /*5e80*/  FMUL.FTZ R240, R240, R195 ;  /* 0x000000c3f0f07220 */ /* 0x000fe20000410000 */
[-C--:B------:R-:W-:Y:S01]  /*5e90*/  FSEL R64, R64, R181.reuse, P2 ;  /* 0x000000b540407208 */ /* 0x080fe20001000000 */
[----:B------:R-:W-:Y:S01]  /*5ea0*/  FMUL.FTZ R237, R237, R182 ;  /* 0x000000b6eded7220 */ /* 0x000fe20000410000 */
[----:B------:R-:W-:Y:S07]  /*5eb0*/  FSEL R65, R212, R181, P1 ;  /* 0x000000b5d4417208 */ /* 0x000fee0000800000 */
[----:B------:R-:W-:Y:S05]  /*5ec0*/  @!P0 BRA `(.L_x_644) ;  /* 0x0000000000588947 */ /* 0x000fea0003800000 */
        /* <DEDUP_REMOVED lines=18> */
[----:B------:R1:W-:Y:S01]  /*5ff0*/  LDGSTS.E.BYPASS.LTC128B.128 [R161], desc[UR28][R148.64] ;  /* 0x0000000094a17fae */ /* 0x0003e2000b981a1c */
[----:B--2---:R-:W-:Y:S05]  /*6000*/  LEA.HI.X R17, R5, R149, R4, 0x7, P1 ;  /* 0x0000009505117211 */ /* 0x004fea00008f3c04 */
[----:B------:R1:W-:Y:S05]  /*6010*/  LDGSTS.E.BYPASS.LTC128B.128 [R161+0x1000], desc[UR28][R16.64] ;  /* 0x0100000010a17fae */ /* 0x0003ea000b981a1c */
[----:B------:R-:W0:Y:S02]  /*6020*/  LDGDEPBAR ;  /* 0x00000000000079af */ /* 0x000e240000000000 */
.L_x_644:
[C---:B------:R-:W-:Y:S01]  /*6030*/  FADD.FTZ R4, -R181.reuse, R19 ;  /* 0x00000013b5047221 */ /* 0x040fe20000010100 */
[----:B------:R-:W-:Y:S01]  /*6040*/  FSETP.GE.FTZ.AND P2, PT, R198, RZ, PT ;  /* 0x000000ffc600720b */ /* 0x000fe20003f56000 */
[----:B------:R-:W-:Y:S01]  /*6050*/  FADD.FTZ R18, -R181, R18 ;  /* 0x00000012b5127221 */ /* 0x000fe20000010100 */
[----:B------:R-:W-:Y:S01]  /*6060*/  FSETP.GE.FTZ.AND P3, PT, R197, RZ, PT ;  /* 0x000000ffc500720b */ /* 0x000fe20003f76000 */
        /* <DEDUP_REMOVED lines=8> */
[----:B------:R-:W-:Y:S01]  /*60f0*/  FADD.FTZ R34, -R181, R34 ;  /* 0x00000022b5227221 */ /* 0x000fe20000010100 */
[----:B------:R-:W-:Y:S01]  /*6100*/  FSEL R22, R22, R181, P1 ;  /* 0x000000b516167208 */ /* 0x000fe20000800000 */
[----:B------:R-:W-:Y:S01]  /*6110*/  FMUL.FTZ R18, R197, R18 ;  /* 0x00000012c5127220 */ /* 0x000fe20000410000 */
[----:B------:R-:W-:Y:S01]  /*6120*/  FSETP.GE.FTZ.AND P1, PT, R214, RZ, PT ;  /* 0x000000ffd600720b */ /* 0x000fe20003f36000 */
[----:B------:R-:W-:Y:S01]  /*6130*/  FMUL.FTZ R5, R198, R5 ;  /* 0x00000005c6057220 */ /* 0x000fe20000410000 */
[-C--:B------:R-:W-:Y:S01]  /*6140*/  FSEL R7, R4, R181.reuse, P2 ;  /* 0x000000b504077208 */ /* 0x080fe20001000000 */
[----:B-1----:R-:W-:Y:S01]  /*6150*/  FADD.FTZ R16, -R181, R39 ;  /* 0x00000027b5107221 */ /* 0x002fe20000010100 */
[----:B------:R-:W-:Y:S01]  /*6160*/  F2FP.BF16.F32.PACK_AB R64, R65, R64 ;  /* 0x000000404140723e */ /* 0x000fe200000010ff */
[----:B------:R-:W-:Y:S01]  /*6170*/  FADD.FTZ R6, -R181, R35 ;  /* 0x00000023b5067221 */ /* 0x000fe20000010100 */
[----:B------:R-:W-:Y:S01]  /*6180*/  FSEL R17, R34, R181, P1 ;  /* 0x000000b522117208 */ /* 0x000fe20000800000 */
[----:B------:R-:W-:Y:S01]  /*6190*/  FMUL.FTZ R22, R201, R22 ;  /* 0x00000016c9167220 */ /* 0x000fe20000410000 */
[----:B------:R-:W-:Y:S01]  /*61a0*/  FSETP.GE.FTZ.AND P1, PT, R218, RZ, PT ;  /* 0x000000ffda00720b */ /* 0x000fe20003f36000 */
[----:B------:R-:W-:Y:S01]  /*61b0*/  FMUL.FTZ R7, R202, R7 ;  /* 0x00000007ca077220 */ /* 0x000fe20000410000 */
[----:B------:R-:W-:Y:S01]  /*61c0*/  F2FP.BF16.F32.PACK_AB R5, R5, R18 ;  /* 0x000000120505723e */ /* 0x000fe200000010ff */
[----:B------:R-:W-:Y:S01]  /*61d0*/  FADD.FTZ R50, -R181, R50 ;  /* 0x00000032b5327221 */ /* 0x000fe20000010100 */
[----:B------:R-:W-:Y:S01]  /*61e0*/  FSETP.GE.FTZ.AND P3, PT, R213, RZ, PT ;  /* 0x000000ffd500720b */ /* 0x000fe20003f76000 */
[----:B------:R-:W-:Y:S01]  /*61f0*/  FADD.FTZ R4, -R181, R51 ;  /* 0x00000033b5047221 */ /* 0x000fe20000010100 */
[----:B------:R-:W-:Y:S01]  /*6200*/  STS [R137+-0x8000], R186 ;  /* 0xff8000ba89007388 */ /* 0x000fe20000000800 */
[----:B------:R-:W-:Y:S01]  /*6210*/  FSETP.GE.FTZ.AND P6, PT, R229, RZ, PT ;  /* 0x000000ffe500720b */ /* 0x000fe20003fd6000 */
[----:B------:R-:W-:Y:S01]  /*6220*/  FADD.FTZ R38, -R181, R38 ;  /* 0x00000026b5267221 */ /* 0x000fe20000010100 */
[----:B------:R-:W-:Y:S01]  /*6230*/  FSETP.GE.FTZ.AND P5, PT, R230, RZ, PT ;  /* 0x000000ffe600720b */ /* 0x000fe20003fb6000 */
[----:B------:R-:W-:Y:S01]  /*6240*/  STS [R137+-0x7c00], R64 ;  /* 0xff84004089007388 */ /* 0x000fe20000000800 */
[----:B------:R-:W-:Y:S01]  /*6250*/  FSEL R19, R16, R181, P1 ;  /* 0x000000b510137208 */ /* 0x000fe20000800000 */
[----:B------:R-:W-:Y:S01]  /*6260*/  FMUL.FTZ R17, R214, R17 ;  /* 0x00000011d6117220 */ /* 0x000fe20000410000 */
[----:B------:R-:W-:Y:S01]  /*6270*/  FSETP.GE.FTZ.AND P1, PT, R246, RZ, PT ;  /* 0x000000fff600720b */ /* 0x000fe20003f36000 */
[----:B------:R1:W-:Y:S01]  /*6280*/  STS [R168+-0x7c00], R5 ;  /* 0xff840005a8007388 */ /* 0x0003e20000000800 */
[----:B------:R-:W-:Y:S01]  /*6290*/  F2FP.BF16.F32.PACK_AB R22, R7, R22 ;  /* 0x000000160716723e */ /* 0x000fe200000010ff */
[C---:B------:R-:W-:Y:S01]  /*62a0*/  FADD.FTZ R54, -R181.reuse, R54 ;  /* 0x00000036b5367221 */ /* 0x040fe20000010100 */
[-C--:B------:R-:W-:Y:S01]  /*62b0*/  FSEL R6, R6, R181.reuse, P3 ;  /* 0x000000b506067208 */ /* 0x080fe20001800000 */
        /* <DEDUP_REMOVED lines=10> */
[----:B-----5:R-:W-:Y:S01]  /*6360*/  FADD.FTZ R13, -R180, R13 ;  /* 0x0000000db40d7221 */ /* 0x020fe20000010100 */
[----:B------:R-:W-:Y:S01]  /*6370*/  FSETP.GE.FTZ.AND P3, PT, R234, RZ, PT ;  /* 0x000000ffea00720b */ /* 0x000fe20003f76000 */
[C---:B------:R-:W-:Y:S01]  /*6380*/  FADD.FTZ R9, -R180.reuse, R9 ;  /* 0x00000009b4097221 */ /* 0x040fe20000010100 */
[----:B------:R-:W-:Y:S01]  /*6390*/  FSETP.GE.FTZ.AND P2, PT, R247, RZ, PT ;  /* 0x000000fff700720b */ /* 0x000fe20003f56000 */
[----:B------:R-:W-:Y:S01]  /*63a0*/  FADD.FTZ R41, -R180, R41 ;  /* 0x00000029b4297221 */ /* 0x000fe20000010100 */
[----:B------:R-:W-:Y:S01]  /*63b0*/  F2FP.BF16.F32.PACK_AB R6, R6, R17 ;  /* 0x000000110606723e */ /* 0x000fe200000010ff */
[C---:B------:R-:W-:Y:S01]  /*63c0*/  FADD.FTZ R29, -R180.reuse, R29 ;  /* 0x0000001db41d7221 */ /* 0x040fe20000010100 */
[----:B------:R-:W-:Y:S01]  /*63d0*/  F2FP.BF16.F32.PACK_AB R50, R7, R50 ;  /* 0x000000320732723e */ /* 0x000fe200000010ff */
[----:B------:R-:W-:Y:S01]  /*63e0*/  FADD.FTZ R7, -R180, R8 ;  /* 0x00000008b4077221 */ /* 0x000fe20000010100 */
[-C--:B------:R-:W-:Y:S01]  /*63f0*/  FSEL R54, R54, R181.reuse, P4 ;  /* 0x000000b536367208 */ /* 0x080fe20002000000 */
[----:B------:R-:W-:Y:S01]  /*6400*/  FADD.FTZ R25, -R180, R25 ;  /* 0x00000019b4197221 */ /* 0x000fe20000010100 */
[-C--:B------:R-:W-:Y:S01]  /*6410*/  FSEL R17, R16, R181.reuse, P3 ;  /* 0x000000b510117208 */ /* 0x080fe20001800000 */
[----:B-1----:R-:W-:Y:S01]  /*6420*/  FADD.FTZ R5, -R180, R40 ;  /* 0x00000028b4057221 */ /* 0x002fe20000010100 */
[----:B------:R-:W-:Y:S01]  /*6430*/  FSEL R66, R66, R181, P2 ;  /* 0x000000b542427208 */ /* 0x000fe20001000000 */
[----:B------:R-:W-:Y:S01]  /*6440*/  @P1 FADD.FTZ R181, -R181, R67 ;  /* 0x00000043b5b51221 */ /* 0x000fe20000010100 */
[----:B------:R-:W-:Y:S01]  /*6450*/  FSETP.GE.FTZ.AND P1, PT, R185, RZ, PT ;  /* 0x000000ffb900720b */ /* 0x000fe20003f36000 */
[C---:B------:R-:W-:Y:S01]  /*6460*/  FADD.FTZ R57, -R180.reuse, R57 ;  /* 0x00000039b4397221 */ /* 0x040fe20000010100 */
[----:B------:R-:W-:Y:S01]  /*6470*/  FSETP.GE.FTZ.AND P2, PT, R191, RZ, PT ;  /* 0x000000ffbf00720b */ /* 0x000fe20003f56000 */
[C---:B------:R-:W-:Y:S01]  /*6480*/  FADD.FTZ R45, -R180.reuse, R45 ;  /* 0x0000002db42d7221 */ /* 0x040fe20000010100 */
[----:B------:R-:W-:Y:S01]  /*6490*/  FSEL R4, R7, R180, P1 ;  /* 0x000000b407047208 */ /* 0x000fe20000800000 */
[----:B------:R-:W-:Y:S01]  /*64a0*/  FADD.FTZ R7, -R180, R12 ;  /* 0x0000000cb4077221 */ /* 0x000fe20000010100 */
[----:B------:R-:W-:Y:S01]  /*64b0*/  FSETP.GE.FTZ.AND P1, PT, R192, RZ, PT ;  /* 0x000000ffc000720b */ /* 0x000fe20003f36000 */
[----:B------:R-:W-:Y:S01]  /*64c0*/  STS [R168+-0x8000], R187 ;  /* 0xff8000bba8007388 */ /* 0x000fe20000000800 */
        /* <DEDUP_REMOVED lines=12> */
[----:B------:R-:W-:Y:S01]  /*6590*/  FSETP.GE.FTZ.AND P1, PT, R220, RZ, PT ;  /* 0x000000ffdc00720b */ /* 0x000fe20003f36000 */
[----:B------:R-:W-:Y:S01]  /*65a0*/  FADD.FTZ R14, -R147, R14 ;  /* 0x0000000e930e7221 */ /* 0x000fe20000010100 */
[-C--:B------:R-:W-:Y:S01]  /*65b0*/  FSEL R16, R5, R180.reuse, P2 ;  /* 0x000000b405107208 */ /* 0x080fe20001000000 */
[----:B------:R-:W-:Y:S01]  /*65c0*/  FADD.FTZ R5, -R180, R44 ;  /* 0x0000002cb4057221 */ /* 0x000fe20000010100 */
[-C--:B------:R-:W-:Y:S01]  /*65d0*/  FSEL R9, R9, R180.reuse, P3 ;  /* 0x000000b409097208 */ /* 0x080fe20001800000 */
[----:B------:R-:W-:Y:S01]  /*65e0*/  FADD.FTZ R26, -R147, R26 ;  /* 0x0000001a931a7221 */ /* 0x000fe20000010100 */
[----:B------:R-:W-:Y:S01]  /*65f0*/  FSETP.GE.FTZ.AND P6, PT, R223, RZ, PT ;  /* 0x000000ffdf00720b */ /* 0x000fe20003fd6000 */
[----:B------:R-:W-:Y:S01]  /*6600*/  FADD.FTZ R30, -R147, R30 ;  /* 0x0000001e931e7221 */ /* 0x000fe20000010100 */
[----:B------:R-:W-:Y:S01]  /*6610*/  FSEL R41, R41, R180, P1 ;  /* 0x000000b429297208 */ /* 0x000fe20000800000 */
        /* <DEDUP_REMOVED lines=11> */
[----:B------:R-:W-:Y:S01]  /*66d0*/  FSETP.GE.FTZ.AND P5, PT, R204, RZ, PT ;  /* 0x000000ffcc00720b */ /* 0x000fe20003fb6000 */
        /* <DEDUP_REMOVED lines=16> */
[----:B------:R-:W-:Y:S01]  /*67e0*/  FADD.FTZ R58, -R147, R58 ;  /* 0x0000003a933a7221 */ /* 0x000fe20000010100 */
[----:B------:R-:W-:Y:S01]  /*67f0*/  FSETP.GE.FTZ.AND P5, PT, R226, RZ, PT ;  /* 0x000000ffe200720b */ /* 0x000fe20003fb6000 */
[----:B------:R-:W-:Y:S01]  /*6800*/  FMUL.FTZ R20, R235, R20 ;  /* 0x00000014eb147220 */ /* 0x000fe20000410000 */
[----:B------:R-:W-:Y:S01]  /*6810*/  F2FP.BF16.F32.PACK_AB R4, R9, R4 ;  /* 0x000000040904723e */ /* 0x000fe200000010ff */
[----:B------:R-:W-:Y:S01]  /*6820*/  FMUL.FTZ R57, R238, R57 ;  /* 0x00000039ee397220 */ /* 0x000fe20000410000 */
[----:B------:R-:W-:Y:S01]  /*6830*/  FSEL R24, R7, R180, P2 ;  /* 0x000000b407187208 */ /* 0x000fe20001000000 */
[----:B------:R-:W-:Y:S01]  /*6840*/  FMUL.FTZ R54, R233, R54 ;  /* 0x00000036e9367220 */ /* 0x000fe20000410000 */
[----:B------:R-:W-:Y:S01]  /*6850*/  FSEL R45, R45, R180, P5 ;  /* 0x000000b42d2d7208 */ /* 0x000fe20002800000 */
[----:B------:R-:W-:Y:S01]  /*6860*/  @P1 FADD.FTZ R180, -R180, R61 ;  /* 0x0000003db4b41221 */ /* 0x000fe20000010100 */
[----:B------:R1:W-:Y:S01]  /*6870*/  STS [R137+-0x6000], R4 ;  /* 0xffa0000489007388 */ /* 0x0003e20000000800 */
[----:B------:R-:W-:Y:S01]  /*6880*/  FMUL.FTZ R24, R241, R24 ;  /* 0x00000018f1187220 */ /* 0x000fe20000410000 */
[----:B------:R-:W-:Y:S01]  /*6890*/  F2FP.BF16.F32.PACK_AB R57, R57, R20 ;  /* 0x000000143939723e */ /* 0x000fe200000010ff */
[----:B------:R-:W-:Y:S01]  /*68a0*/  FMUL.FTZ R5, R242, R180 ;  /* 0x000000b4f2057220 */ /* 0x000fe20000410000 */
[----:B------:R-:W-:Y:S01]  /*68b0*/  FADD.FTZ R20, -R147, R11 ;  /* 0x0000000b93147221 */ /* 0x000fe20000010100 */
[----:B------:R-:W-:Y:S01]  /*68c0*/  FSETP.GE.FTZ.AND P3, PT, R190, RZ, PT ;  /* 0x000000ffbe00720b */ /* 0x000fe20003f76000 */
[----:B------:R-:W-:Y:S01]  /*68d0*/  FMUL.FTZ R45, R226, R45 ;  /* 0x0000002de22d7220 */ /* 0x000fe20000410000 */
[----:B------:R-:W-:Y:S01]  /*68e0*/  FSETP.GE.FTZ.AND P4, PT, R189, RZ, PT ;  /* 0x000000ffbd00720b */ /* 0x000fe20003f96000 */
[----:B------:R-:W-:Y:S01]  /*68f0*/  FMUL.FTZ R17, R234, R17 ;  /* 0x00000011ea117220 */ /* 0x000fe20000410000 */
[----:B------:R-:W-:Y:S01]  /*6900*/  F2FP.BF16.F32.PACK_AB R28, R5, R24 ;  /* 0x00000018051c723e */ /* 0x000fe200000010ff */
[C---:B------:R-:W-:Y:S01]  /*6910*/  FADD.FTZ R24, -R147.reuse, R15 ;  /* 0x0000000f93187221 */ /* 0x040fe20000010100 */
[----:B------:R-:W-:Y:S01]  /*6920*/  FSETP.GE.FTZ.AND P1, PT, R194, RZ, PT ;  /* 0x000000ffc200720b */ /* 0x000fe20003f36000 */
[C---:B------:R-:W-:Y:S01]  /*6930*/  FADD.FTZ R62, -R147.reuse, R62 ;  /* 0x0000003e933e7221 */ /* 0x040fe20000010100 */
        /* <DEDUP_REMOVED lines=8> */
[----:B------:R-:W-:Y:S01]  /*69c0*/  FSEL R14, R14, R147, P2 ;  /* 0x000000930e0e7208 */ /* 0x000fe20001000000 */
[----:B------:R-:W-:Y:S01]  /*69d0*/  FMUL.FTZ R181, R246, R181 ;  /* 0x000000b5f6b57220 */ /* 0x000fe20000410000 */
[----:B------:R-:W-:Y:S01]  /*69e0*/  FSETP.GE.FTZ.AND P2, PT, R205, RZ, PT ;  /* 0x000000ffcd00720b */ /* 0x000fe20003f56000 */
[----:B------:R-:W-:Y:S01]  /*69f0*/  FMUL.FTZ R7, R194, R7 ;  /* 0x00000007c2077220 */ /* 0x000fe20000410000 */
[----:B------:R-:W-:Y:S01]  /*6a00*/  F2FP.BF16.F32.PACK_AB R10, R5, R10 ;  /* 0x0000000a050a723e */ /* 0x000fe200000010ff */
[----:B------:R-:W-:Y:S01]  /*6a10*/  FMUL.FTZ R14, R193, R14 ;  /* 0x0000000ec10e7220 */ /* 0x000fe20000410000 */
[----:B------:R-:W-:Y:S01]  /*6a20*/  FSETP.GE.FTZ.AND P1, PT, R206, RZ, PT ;  /* 0x000000ffce00720b */ /* 0x000fe20003f36000 */
[----:B-1----:R-:W-:Y:S01]  /*6a30*/  FADD.FTZ R4, -R147, R31 ;  /* 0x0000001f93047221 */ /* 0x002fe20000010100 */
[-C--:B------:R-:W-:Y:S01]  /*6a40*/  FSEL R26, R26, R147.reuse, P2 ;  /* 0x000000931a1a7208 */ /* 0x080fe20001000000 */
[----:B------:R-:W-:Y:S01]  /*6a50*/  STS [R137+-0x5c00], R10 ;  /* 0xffa4000a89007388 */ /* 0x000fe20000000800 */
[----:B------:R-:W-:Y:S01]  /*6a60*/  F2FP.BF16.F32.PACK_AB R7, R7, R14 ;  /* 0x0000000e0707723e */ /* 0x000fe200000010ff */
[----:B------:R-:W-:Y:S01]  /*6a70*/  FADD.FTZ R14, -R147, R43 ;  /* 0x0000002b930e7221 */ /* 0x000fe20000010100 */
[-C--:B------:R-:W-:Y:S01]  /*6a80*/  FSEL R5, R20, R147.reuse, P1 ;  /* 0x0000009314057208 */ /* 0x080fe20000800000 */
[----:B------:R-:W-:Y:S01]  /*6a90*/  STS [R168+-0x6000], R13 ;  /* 0xffa0000da8007388 */ /* 0x000fe20000000800 */
[----:B------:R-:W-:Y:S01]  /*6aa0*/  FSETP.GE.FTZ.AND P2, PT, R210, RZ, PT ;  /* 0x000000ffd200720b */ /* 0x000fe20003f56000 */
[----:B------:R-:W-:Y:S01]  /*6ab0*/  FMUL.FTZ R26, R205, R26 ;  /* 0x0000001acd1a7220 */ /* 0x000fe20000410000 */
[----:B------:R-:W-:Y:S01]  /*6ac0*/  FSETP.GE.FTZ.AND P1, PT, R209, RZ, PT ;  /* 0x000000ffd100720b */ /* 0x000fe20003f36000 */
[----:B------:R-:W-:Y:S01]  /*6ad0*/  STS [R168+-0x5c00], R7 ;  /* 0xffa40007a8007388 */ /* 0x000fe20000000800 */
        /* <DEDUP_REMOVED lines=10> */
[----:B------:R-:W-:Y:S01]  /*6b80*/  FADD.FTZ R20, -R147, R59 ;  /* 0x0000003b93147221 */ /* 0x000fe20000010100 */
[----:B------:R-:W-:Y:S01]  /*6b90*/  STS [R167+-0x8000], R196 ;  /* 0xff8000c4a7007388 */ /* 0x000fe20000000800 */
[----:B------:R-:W-:Y:S01]  /*6ba0*/  FSETP.GE.FTZ.AND P2, PT, R221, RZ, PT ;  /* 0x000000ffdd00720b */ /* 0x000fe20003f56000 */
[----:B------:R-:W-:Y:S01]  /*6bb0*/  IMAD R56, R141, UR6, RZ ;  /* 0x000000068d387c24 */ /* 0x000fe2000f8e02ff */
[----:B------:R-:W-:Y:S01]  /*6bc0*/  F2FP.BF16.F32.PACK_AB R8, R29, R8 ;  /* 0x000000081d08723e */ /* 0x000fe200000010ff */
[----:B------:R-:W-:Y:S01]  /*6bd0*/  STS [R167+-0x7c00], R6 ;  /* 0xff840006a7007388 */ /* 0x000fe20000000800 */
[----:B------:R-:W-:Y:S02]  /*6be0*/  F2FP.BF16.F32.PACK_AB R4, R4, R9 ;  /* 0x000000090404723e */ /* 0x000fe400000010ff */
[-C--:B------:R-:W-:Y:S01]  /*6bf0*/  FSEL R11, R14, R147.reuse, P1 ;  /* 0x000000930e0b7208 */ /* 0x080fe20000800000 */
[----:B------:R-:W-:Y:S01]  /*6c00*/  STS [R139+-0x6000], R12 ;  /* 0xffa0000c8b007388 */ /* 0x000fe20000000800 */
[----:B------:R-:W-:Y:S01]  /*6c10*/  FSEL R42, R42, R147, P2 ;  /* 0x000000932a2a7208 */ /* 0x000fe20001000000 */
[----:B------:R-:W-:Y:S01]  /*6c20*/  FADD.FTZ R14, -R147, R47 ;  /* 0x0000002f930e7221 */ /* 0x000fe20000010100 */
[----:B------:R-:W-:Y:S01]  /*6c30*/  FSETP.GE.FTZ.AND P2, PT, R224, RZ, PT ;  /* 0x000000ffe000720b */ /* 0x000fe20003f56000 */
[----:B------:R-:W-:Y:S01]  /*6c40*/  STS [R139+-0x5c00], R26 ;  /* 0xffa4001a8b007388 */ /* 0x000fe20000000800 */
[----:B------:R-:W-:Y:S01]  /*6c50*/  FSETP.GE.FTZ.AND P5, PT, R225, RZ, PT ;  /* 0x000000ffe100720b */ /* 0x000fe20003fb6000 */
[----:B------:R-:W-:Y:S01]  /*6c60*/  FMUL.FTZ R11, R222, R11 ;  /* 0x0000000bde0b7220 */ /* 0x000fe20000410000 */
[----:B------:R-:W-:Y:S01]  /*6c70*/  F2FP.BF16.F32.PACK_AB R38, R19, R38 ;  /* 0x000000261326723e */ /* 0x000fe200000010ff */
[----:B------:R-:W-:Y:S01]  /*6c80*/  STS [R167+-0x6000], R8 ;  /* 0xffa00008a7007388 */ /* 0x000fe20000000800 */
[-C--:B------:R-:W-:Y:S01]  /*6c90*/  FSEL R5, R46, R147.reuse, P2 ;  /* 0x000000932e057208 */ /* 0x080fe20001000000 */
        /* <DEDUP_REMOVED lines=29> */
[----:B------:R-:W-:Y:S01]  /*6e70*/  F2FP.BF16.F32.PACK_AB R66, R181, R66 ;  /* 0x00000042b542723e */ /* 0x000fe200000010ff */
[----:B------:R-:W-:Y:S01]  /*6e80*/  STS [R243+-0x5c00], R14 ;  /* 0xffa4000ef3007388 */ /* 0x000fe20000000800 */
[----:B------:R-:W-:Y:S01]  /*6e90*/  FMUL.FTZ R147, R244, R147 ;  /* 0x00000093f4937220 */ /* 0x000fe20000410000 */
[----:B------:R-:W-:Y:S02]  /*6ea0*/  F2FP.BF16.F32.PACK_AB R29, R20, R15 ;  /* 0x0000000f141d723e */ /* 0x000fe400000010ff */
[----:B------:R-:W-:Y:S02]  /*6eb0*/  STS [R140+-0x8000], R53 ;  /* 0xff8000358c007388 */ /* 0x000fe40000000800 */
[----:B------:R-:W-:Y:S02]  /*6ec0*/  F2FP.BF16.F32.PACK_AB R62, R147, R62 ;  /* 0x0000003e933e723e */ /* 0x000fe400000010ff */
        /* <DEDUP_REMOVED lines=71> */
[----:B------:R-:W-:Y:S04]  /*7340*/  IMAD.U32 R7, RZ, RZ, UR31 ;  /* 0x0000001fff077e24 */ /* 0x000fe8000f8e00ff */
[----:B------:R-:W-:Y:S05]  /*7350*/  IMAD.X R4, RZ, RZ, ~UR9, P1 ;  /* 0x80000009ff047e24 */ /* 0x000fea00088e06ff */
[----:B------:R-:W-:Y:S04]  /*7360*/  SHF.R.S64 R5, R5, 0x1f, R4 ;  /* 0x0000001f05057819 */ /* 0x000fe80000001004 */
[----:B------:R-:W-:Y:S01]  /*7370*/  IADD3 R150, P1, PT, R5, R150, RZ ;  /* 0x0000009605967210 */ /* 0x000fe20007f3e0ff */
[----:B------:R-:W-:Y:S03]  /*7380*/  IMAD.U32 R5, RZ, RZ, UR31 ;  /* 0x0000001fff057e24 */ /* 0x000fe6000f8e00ff */
[----:B------:R-:W-:Y:S01]  /*7390*/  LEA.HI.X.SX32 R151, R4, R151, 0x1, P1 ;  /* 0x0000009704977211 */ /* 0x000fe200008f0eff */
[----:B------:R-:W-:Y:S01]  /*73a0*/  IMAD.U32 R4, RZ, RZ, UR30 ;  /* 0x0000001eff047e24 */ /* 0x000fe2000f8e00ff */
[----:B------:R-:W-:Y:S03]  /*73b0*/  LEA R8, P1, R7, R150, 0x1 ;  /* 0x0000009607087211 */ /* 0x000fe600078208ff */
[----:B------:R-:W-:Y:S01]  /*73c0*/  @!PT LDS RZ, [RZ] ;  /* 0x00000000fffff984 */ /* 0x000fe20000000800 */
[----:B------:R-:W-:Y:S01]  /*73d0*/  @!PT LDS RZ, [RZ] ;  /* 0x00000000fffff984 */ /* 0x000fe20000000800 */
[----:B------:R-:W-:Y:S01]  /*73e0*/  @!PT LDS RZ, [RZ] ;  /* 0x00000000fffff984 */ /* 0x000fe20000000800 */
[----:B------:R1:W-:Y:S01]  /*73f0*/  LDGSTS.E.BYPASS.LTC128B.128 [R138+0x4000], desc[UR28][R150.64] ;  /* 0x04000000968a7fae */ /* 0x0003e2000b981a1c */
[----:B------:R-:W-:Y:S05]  /*7400*/  LEA.HI.X R9, R5, R151, R4, 0x1, P1 ;  /* 0x0000009705097211 */ /* 0x000fea00008f0c04 */
[----:B------:R1:W-:Y:S04]  /*7410*/  LDGSTS.E.BYPASS.LTC128B.128 [R138+0x5000], desc[UR28][R8.64] ;  /* 0x05000000088a7fae */ /* 0x0003e8000b981a1c */
[----:B------:R-:W0:Y:S02]  /*7420*/  LDGDEPBAR ;  /* 0x00000000000079af */ /* 0x000e240000000000 */
.L_x_645:
        /* <DEDUP_REMOVED lines=179> */
[----:B------:R-:W-:Y:S01]  /*7f60*/  @!UPT UIADD3 URZ, UPT, UPT, URZ, URZ, URZ ;  /* 0x000000fffffff290 */ /* 0x000fe2000fffe0ff */
[----:B------:R-:W1:Y:S01]  /*7f70*/  S2R R0, SR_TID.X ;  /* 0x0000000000007919 */ /* 0x000e620000002100 */
[----:B------:R-:W2:Y:S01]  /*7f80*/  LDCU UR6, c[0x0][0x500] ;  /* 0x0000a000ff0677ac */ /* 0x000ea20008000800 */
[----:B------:R-:W-:Y:S01]  /*7f90*/  ISETP.NE.AND P0, PT, R165, -0x1, PT ;  /* 0xffffffffa500780c */ /* 0x000fe20003f05270 */
[----:B------:R-:W3:Y:S01]  /*7fa0*/  LDCU UR7, c[0x0][0x4fc] ;  /* 0x00009f80ff0777ac */ /* 0x000ee20008000800 */
        /* <DEDUP_REMOVED lines=13> */
[----:B-1----:R-:W-:Y:S01]  /*8080*/  SHF.L.U32 R3, R0, 0x2, RZ ;  /* 0x0000000200037819 */ /* 0x002fe200000006ff */
[----:B------:R-:W-:Y:S01]  /*8090*/  FMUL.FTZ R93, R93, UR6 ;  /* 0x000000065d5d7c20 */ /* 0x000fe20008410000 */
[----:B------:R-:W-:Y:S01]  /*80a0*/  FMUL.FTZ R94, R94, UR6 ;  /* 0x000000065e5e7c20 */ /* 0x000fe20008410000 */
[----:B------:R-:W-:Y:S01]  /*80b0*/  FMUL.FTZ R95, R95, UR6 ;  /* 0x000000065f5f7c20 */ /* 0x000fe20008410000 */
[----:B------:R-:W-:Y:S01]  /*80c0*/  LOP3.LUT R3, R3, 0x40, RZ, 0xc0, !PT ;  /* 0x0000004003037812 */ /* 0x000fe200078ec0ff */
        /* <DEDUP_REMOVED lines=52> */
[----:B------:R-:W3:Y:S01]  /*8410*/  LDC.64 R4, c[0x0][0x5a8] ;  /* 0x00016a00ff047b82 */ /* 0x000ee20000000a00 */
[----:B-1----:R-:W-:-:S05]  /*8420*/  SHF.R.S32.HI R3, RZ, 0x1f, R164 ;  /* 0x0000001fff037819 */ /* 0x002fca00000114a4 */
[----:B--2---:R-:W-:Y:S02]  /*8430*/  IMAD R3, R3, UR10, RZ ;  /* 0x0000000a03037c24 */ /* 0x004fe4000f8e02ff */
[----:B------:R-:W-:-:S04]  /*8440*/  IMAD.WIDE.U32 R6, R164, UR10, RZ ;  /* 0x0000000aa4067c25 */ /* 0x000fc8000f8e00ff */
[----:B------:R-:W-:-:S05]  /*8450*/  IMAD R3, R164, UR11, R3 ;  /* 0x0000000ba4037c24 */ /* 0x000fca000f8e0203 */
[----:B------:R-:W-:-:S03]  /*8460*/  IADD3 R7, PT, PT, R7, R3, RZ ;  /* 0x0000000307077210 */ /* 0x000fc60007ffe0ff */
[----:B---3--:R-:W-:-:S04]  /*8470*/  IMAD.WIDE.U32 R12, R4, UR22, R6 ;  /* 0x00000016040c7c25 */ /* 0x008fc8000f8e0006 */
[----:B------:R-:W-:Y:S01]  /*8480*/  IMAD R3, R5, UR22, R13 ;  /* 0x0000001605037c24 */ /* 0x000fe2000f8e020d */
[----:B------:R-:W-:Y:S05]  /*8490*/  BRA `(.L_x_648) ;  /* 0x0000000000147947 */ /* 0x000fea0003800000 */
.L_x_647:
[----:B------:R-:W1:Y:S01]  /*84a0*/  LDCU.64 UR10, c[0x0][0x5c0] ;  /* 0x0000b800ff0a77ac */ /* 0x000e620008000a00 */
[----:B------:R-:W-:-:S05]  /*84b0*/  IADD3 R12, PT, PT, R164, R165, RZ ;  /* 0x000000a5a40c7210 */ /* 0x000fca0007ffe0ff */
[C---:B-1----:R-:W-:Y:S02]  /*84c0*/  IMAD R3, R12.reuse, UR11, RZ ;  /* 0x0000000b0c037c24 */ /* 0x042fe4000f8e02ff */
[----:B------:R-:W-:-:S05]  /*84d0*/  IMAD.WIDE.U32 R12, R12, UR10, RZ ;  /* 0x0000000a0c0c7c25 */ /* 0x000fca000f8e00ff */
[----:B------:R-:W-:Y:S02]  /*84e0*/  IADD3 R3, PT, PT, R13, R3, RZ ;  /* 0x000000030d037210 */ /* 0x000fe40007ffe0ff */
.L_x_648:
        /* <DEDUP_REMOVED lines=10> */
[----:B------:R-:W-:Y:S06]  /*8590*/  BRA `(.L_x_650) ;  /* 0x0000000000147947 */ /* 0x000fec0003800000 */
.L_x_649:
[----:B------:R-:W1:Y:S01]  /*85a0*/  LDCU.64 UR8, c[0x0][0x5c8] ;  /* 0x0000b900ff0877ac */ /* 0x000e620008000a00 */
[----:B------:R-:W-:-:S05]  /*85b0*/  IADD3 R18, PT, PT, R164, R165, RZ ;  /* 0x000000a5a4127210 */ /* 0x000fca0007ffe0ff */
[C---:B-1----:R-:W-:Y:S02]  /*85c0*/  IMAD R17, R18.reuse, UR9, RZ ;  /* 0x0000000912117c24 */ /* 0x042fe4000f8e02ff */
[----:B------:R-:W-:-:S05]  /*85d0*/  IMAD.WIDE.U32 R18, R18, UR8, RZ ;  /* 0x0000000812127c25 */ /* 0x000fca000f8e00ff */
[----:B------:R-:W-:Y:S02]  /*85e0*/  IADD3 R17, PT, PT, R19, R17, RZ ;  /* 0x0000001113117210 */ /* 0x000fe40007ffe0ff */
.L_x_650:
[----:B------:R-:W-:Y:S01]  /*85f0*/  BAR.SYNC.DEFER_BLOCKING 0x0 ;  /* 0x0000000000007b1d */ /* 0x000fe20000010000 */
[----:B------:R-:W-:Y:S01]  /*8600*/  USHF.L.U32 UR12, UR20, 0x7, URZ ;  /* 0x00000007140c7899 */ /* 0x000fe200080006ff */
[----:B------:R-:W-:Y:S01]  /*8610*/  IMAD.SHL.U32 R0, R0, 0x8, RZ ;  /* 0x0000000800007824 */ /* 0x000fe200078e00ff */
[----:B------:R-:W-:Y:S01]  /*8620*/  USHF.L.U32 UR6, UR20, 0x7, URZ ;  /* 0x0000000714067899 */ /* 0x000fe200080006ff */
[----:B------:R-:W-:Y:S01]  /*8630*/  IMAD.U32 R20, RZ, RZ, UR8 ;  /* 0x00000008ff147e24 */ /* 0x000fe2000f8e00ff */
[----:B------:R-:W-:-:S03]  /*8640*/  USHF.R.S32.HI UR13, URZ, 0x1f, UR12 ;  /* 0x0000001fff0d7899 */ /* 0x000fc6000801140c */
[----:B------:R-:W1:Y:S01]  /*8650*/  LDC.64 R4, c[0x0][0x5d8] ;  /* 0x00017600ff047b82 */ /* 0x000e620000000a00 */
[----:B------:R-:W-:Y:S01]  /*8660*/  UIMAD.WIDE.U32 UR14, UR12, UR10, URZ ;  /* 0x0000000a0c0e72a5 */ /* 0x000fe2000f8e00ff */
[----:B------:R-:W2:Y:S01]  /*8670*/  S2R R13, SR_TID.X ;  /* 0x00000000000d7919 */ /* 0x000ea20000002100 */
[----:B------:R-:W-:Y:S01]  /*8680*/  UIMAD UR7, UR13, UR10, URZ ;  /* 0x0000000a0d0772a4 */ /* 0x000fe2000f8e02ff */
[----:B------:R-:W-:Y:S01]  /*8690*/  LOP3.LUT R14, R0, 0x18, RZ, 0xc0, !PT ;  /* 0x00000018000e7812 */ /* 0x000fe200078ec0ff */
[----:B------:R-:W-:Y:S01]  /*86a0*/  VIADD R162, R162, -UR6 ;  /* 0x80000006a2a27c36 */ /* 0x000fe20008000000 */
[----:B------:R-:W-:Y:S01]  /*86b0*/  BSSY.RECONVERGENT B0, `(.L_x_651) ;  /* 0x000001b000007945 */ /* 0x000fe20003800200 */
[----:B------:R-:W-:Y:S01]  /*86c0*/  UIMAD UR7, UR12, UR11, UR7 ;  /* 0x0000000b0c0772a4 */ /* 0x000fe2000f8e0207 */
[----:B------:R-:W3:Y:S01]  /*86d0*/  LDC.64 R6, c[0x0][0x5e0] ;  /* 0x00017800ff067b82 */ /* 0x000ee20000000a00 */
[----:B------:R-:W-:Y:S01]  /*86e0*/  LOP3.LUT R23, R14, UR14, RZ, 0xfc, !PT ;  /* 0x0000000e0e177c12 */ /* 0x000fe2000f8efcff */
[----:B------:R-:W-:-:S03]  /*86f0*/  IMAD.MOV.U32 R15, RZ, RZ, RZ ;  /* 0x000000ffff0f7224 */ /* 0x000fc600078e00ff */
[----:B------:R-:W-:Y:S01]  /*8700*/  IADD3 R22, P0, PT, R12, R23, RZ ;  /* 0x000000170c167210 */ /* 0x000fe20007f1e0ff */
[----:B------:R-:W-:Y:S02]  /*8710*/  IMAD.U32 R12, RZ, RZ, UR7 ;  /* 0x00000007ff0c7e24 */ /* 0x000fe4000f8e00ff */
[----:B------:R-:W-:Y:S01]  /*8720*/  IMAD.WIDE.U32 R20, R20, UR12, R14 ;  /* 0x0000000c14147c25 */ /* 0x000fe2000f8e000e */
[----:B------:R4:W3:Y:S02]  /*8730*/  LDS.128 R8, [R138+0x7000] ;  /* 0x007000008a087984 */ /* 0x0008e40000000c00 */
[----:B------:R-:W-:-:S03]  /*8740*/  IADD3.X R23, PT, PT, R3, UR15, R12, P0, !PT ;  /* 0x0000000f03177c10 */ /* 0x000fc600087fe40c */
[----:B-1----:R-:W-:-:S04]  /*8750*/  IMAD.WIDE.U32 R22, R4, UR21, R22 ;  /* 0x0000001504167c25 */ /* 0x002fc8000f8e0016 */
[----:B------:R-:W-:Y:S01]  /*8760*/  IMAD R5, R5, UR21, R23 ;  /* 0x0000001505057c24 */ /* 0x000fe2000f8e0217 */
[----:B--2---:R-:W-:-:S04]  /*8770*/  SHF.R.U32.HI R0, RZ, 0x2, R13 ;  /* 0x00000002ff007819 */ /* 0x004fc8000001160d */
[CC--:B------:R-:W-:Y:S02]  /*8780*/  ISETP.GE.AND P1, PT, R0.reuse, R162.reuse, PT ;  /* 0x000000a20000720c */ /* 0x0c0fe40003f26270 */
[C---:B------:R-:W-:Y:S02]  /*8790*/  IADD3 R13, PT, PT, R0.reuse, 0x40, RZ ;  /* 0x00000040000d7810 */ /* 0x040fe40007ffe0ff */
[----:B------:R-:W-:Y:S02]  /*87a0*/  IADD3 R3, P0, PT, R0, 0x40, RZ ;  /* 0x0000004000037810 */ /* 0x000fe40007f1e0ff */
[----:B------:R-:W-:Y:S02]  /*87b0*/  ISETP.GE.AND P2, PT, R13, R162, PT ;  /* 0x000000a20d00720c */ /* 0x000fe40003f46270 */
[----:B------:R-:W-:-:S05]  /*87c0*/  IADD3.X R16, PT, PT, RZ, RZ, RZ, P0, !PT ;  /* 0x000000ffff107210 */ /* 0x000fca00007fe4ff */
[----:B---34-:R-:W-:Y:S06]  /*87d0*/  @P1 BRA `(.L_x_652) ;  /* 0x0000000000201947 */ /* 0x018fec0003800000 */
        /* <DEDUP_REMOVED lines=8> */
.L_x_652:
[----:B------:R-:W-:Y:S05]  /*8860*/  BSYNC.RECONVERGENT B0 ;  /* 0x0000000000007941 */ /* 0x000fea0003800200 */
.L_x_651:
        /* <DEDUP_REMOVED lines=11> */
[----:B------:R2:W-:Y:S04]  /*8920*/  STG.E.128 desc[UR28][R14.64], R8 ;  /* 0x000000080e007986 */ /* 0x0005e8000c101d1c */
.L_x_654:
[----:B------:R-:W-:Y:S05]  /*8930*/  BSYNC.RECONVERGENT B0 ;  /* 0x0000000000007941 */ /* 0x000fea0003800200 */
.L_x_653:
[----:B--2---:R-:W2:Y:S01]  /*8940*/  LDS.128 R8, [R138+0x8000] ;  /* 0x008000008a087984 */ /* 0x004ea20000000c00 */
        /* <DEDUP_REMOVED lines=25> */
.L_x_643:
[----:B------:R-:W-:Y:S05]  /*8ae0*/  BSYNC.RECONVERGENT B1 ;  /* 0x0000000000017941 */ /* 0x000fea0003800200 */
.L_x_625:
        /* <DEDUP_REMOVED lines=11> */
.L_x_656:
        /* <DEDUP_REMOVED lines=14> */
.L_x_832:


//--------------------- .text._ZN5flash44flash_bwd_dq_dk_dv_loop_seqk_parallel_kernelI23Flash_bwd_kernel_traitsILi32ELi128ELi128ELi8ELi4ELi4ELi4ELb0ELb0EN7cutlass10bfloat16_tE19Flash_kernel_traitsILi32ELi128ELi128ELi8ES3_EELb0ELb1ELb0ELb0ELb0ELb1ELb1EEEvNS_16Flash_bwd_paramsE --------------------------
	.section	.text._ZN5flash44flash_bwd_dq_dk_dv_loop_seqk_parallel_kernelI23Flash_bwd_kernel_traitsILi32ELi128ELi128ELi8ELi4ELi4ELi4ELb0ELb0EN7cutlass10bfloat16_tE19Flash_kernel_traitsILi32ELi128ELi128ELi8ES3_EELb0ELb1ELb0ELb0ELb0ELb1ELb1EEEvNS_16Flash_bwd_paramsE,"ax",@progbits
	.align	128
        .global         _ZN5flash44flash_bwd_dq_dk_dv_loop_seqk_parallel_kernelI23Flash_bwd_kernel_traitsILi32ELi128ELi128ELi8ELi4ELi4ELi4ELb0ELb0EN7cutlass10bfloat16_tE19Flash_kernel_traitsILi32ELi128ELi128ELi8ES3_EELb0ELb1ELb0ELb0ELb0ELb1ELb1EEEvNS_16Flash_bwd_paramsE
        .type           _ZN5flash44flash_bwd_dq_dk_dv_loop_seqk_parallel_kernelI23Flash_bwd_kernel_traitsILi32ELi128ELi128ELi8ELi4ELi4ELi4ELb0ELb0EN7cutlass10bfloat16_tE19Flash_kernel_traitsILi32ELi128ELi128ELi8ES3_EELb0ELb1ELb0ELb0ELb0ELb1ELb1EEEvNS_16Flash_bwd_paramsE,@function
        .size           _ZN5flash44flash_bwd_dq_dk_dv_loop_seqk_parallel_kernelI23Flash_bwd_kernel_traitsILi32ELi128ELi128ELi8ELi4ELi4ELi4ELb0ELb0EN7cutlass10bfloat16_tE19Flash_kernel_traitsILi32ELi128ELi128ELi8ES3_EELb0ELb1ELb0ELb0ELb0ELb1ELb1EEEvNS_16Flash_bwd_paramsE,(.L_x_833 - _ZN5flash44flash_bwd_dq_dk_dv_loop_seqk_parallel_kernelI23Flash_bwd_kernel_traitsILi32ELi128ELi128ELi8ELi4ELi4ELi4ELb0ELb0EN7cutlass10bfloat16_tE19Flash_kernel_traitsILi32ELi128ELi128ELi8ES3_EELb0ELb1ELb0ELb0ELb0ELb1ELb1EEEvNS_16Flash_bwd_paramsE)
        .other          _ZN5flash44flash_bwd_dq_dk_dv_loop_seqk_parallel_kernelI23Flash_bwd_kernel_traitsILi32ELi128ELi128ELi8ELi4ELi4ELi4ELb0ELb0EN7cutlass10bfloat16_tE19Flash_kernel_traitsILi32ELi128ELi128ELi8ES3_EELb0ELb1ELb0ELb0ELb0ELb1ELb1EEEvNS_16Flash_bwd_paramsE,@"STO_CUDA_ENTRY STV_DEFAULT"
_ZN5flash44flash_bwd_dq_dk_dv_loop_seqk_parallel_kernelI23Flash_bwd_kernel_traitsILi32ELi128ELi128ELi8ELi4ELi4ELi4ELb0ELb0EN7cutlass10bfloat16_tE19Flash_kernel_traitsILi32ELi128ELi128ELi8ES3_EELb0ELb1ELb0ELb0ELb0ELb1ELb1EEEvNS_16Flash_bwd_paramsE:
.text._ZN5flash44flash_bwd_dq_dk_dv_loop_seqk_parallel_kernelI23Flash_bwd_kernel_traitsILi32ELi128ELi128ELi8ELi4ELi4ELi4ELb0ELb0EN7cutlass10bfloat16_tE19Flash_kernel_traitsILi32ELi128ELi128ELi8ES3_EELb0ELb1ELb0ELb0ELb0ELb1ELb1EEEvNS_16Flash_bwd_paramsE:
        /* <DEDUP_REMOVED lines=13> */
[----:B------:R-:W-:Y:S01]  /*00d0*/  S2UR UR24, SR_CgaCtaId ;  /* 0x00000000001879c3 */ /* 0x000fe20000008800 */
[----:B------:R-:W3:Y:S01]  /*00e0*/  LDCU.64 UR4, c[0x0][0x468] ;  /* 0x00008d00ff0477ac */ /* 0x000ee20008000a00 */
[----:B------:R-:W4:Y:S06]  /*00f0*/  LDCU.U8 UR8, c[0x0][0x532] ;  /* 0x0000a640ff0877ac */ /* 0x000f2c0008000000 */
[----:B------:R-:W-:Y:S01]  /*0100*/  S2UR UR23, SR_CTAID.Z ;  /* 0x00000000001779c3 */ /* 0x000fe20000002700 */
[----:B------:R-:W4:Y:S01]  /*0110*/  LDCU UR10, c[0x0][0x438] ;  /* 0x00008700ff0a77ac */ /* 0x000f220008000800 */
[----:B------:R-:W4:Y:S06]  /*0120*/  LDCU.64 UR32, c[0x0][0x358] ;  /* 0x00006b00ff2077ac */ /* 0x000f2c0008000a00 */
[----:B------:R-:W-:Y:S01]  /*0130*/  S2UR UR21, SR_CTAID.X ;  /* 0x00000000001579c3 */ /* 0x000fe20000002500 */
[----:B-1----:R-:W-:-:S02]  /*0140*/  ULEA UR36, UP0, UR38, UR36, 0x2 ;  /* 0x0000002426247291 */ /* 0x002fc4000f8010ff */
[----:B--2---:R-:W-:Y:S02]  /*0150*/  UISETP.NE.U32.AND UP1, UPT, UR6, URZ, UPT ;  /* 0x000000ff0600728c */ /* 0x004fe4000bf25070 */
[----:B------:R-:W-:Y:S02]  /*0160*/  ULEA.HI.X UR37, UR38, UR37, URZ, 0x2, UP0 ;  /* 0x0000002526257291 */ /* 0x000fe400080f14ff */
[----:B------:R-:W-:Y:S01]  /*0170*/  UISETP.NE.U32.AND UP0, UPT, UR6, URZ, UPT ;  /* 0x000000ff0600728c */ /* 0x000fe2000bf05070 */
[----:B------:R-:W-:Y:S01]  /*0180*/  S2UR UR18, SR_CTAID.Y ;  /* 0x00000000001279c3 */ /* 0x000fe20000002600 */
[----:B---3--:R-:W-:Y:S02]  /*0190*/  UISETP.EQ.U32.AND UP2, UPT, UR4, URZ, UPT ;  /* 0x000000ff0400728c */ /* 0x008fe4000bf42070 */
[----:B------:R-:W-:Y:S02]  /*01a0*/  UISETP.NE.U32.AND UP6, UPT, UR4, URZ, UPT ;  /* 0x000000ff0400728c */ /* 0x000fe4000bfc5070 */
[----:B------:R-:W-:-:S02]  /*01b0*/  UISETP.NE.AND.EX UP5, UPT, UR7, URZ, UPT, UP1 ;  /* 0x000000ff0700728c */ /* 0x000fc4000bfa5310 */
[----:B------:R-:W-:Y:S01]  /*01c0*/  UISETP.NE.AND.EX UP4, UPT, UR7, URZ, UPT, UP0 ;  /* 0x000000ff0700728c */ /* 0x000fe2000bf85300 */
[----:B------:R-:W1:Y:S01]  /*01d0*/  S2UR UR4, SR_CgaCtaId ;  /* 0x00000000000479c3 */ /* 0x000e620000008800 */
[----:B------:R-:W2:Y:S01]  /*01e0*/  LDCU.64 UR6, c[0x0][0x470] ;  /* 0x00008e00ff0677ac */ /* 0x000ea20008000a00 */
[----:B----4-:R-:W-:Y:S02]  /*01f0*/  UISETP.NE.AND UP3, UPT, UR8, URZ, UPT ;  /* 0x000000ff0800728c */ /* 0x010fe4000bf65270 */
[----:B------:R-:W-:-:S04]  /*0200*/  UISETP.NE.AND.EX UP6, UPT, UR5, URZ, UPT, UP6 ;  /* 0x000000ff0500728c */ /* 0x000fc8000bfc5360 */
[----:B------:R-:W3:Y:S01]  /*0210*/  S2UR UR20, SR_CTAID.Z ;  /* 0x00000000001479c3 */ /* 0x000ee20000002700 */
        /* <DEDUP_REMOVED lines=8> */
[----:B-1----:R-:W-:Y:S01]  /*02a0*/  ULEA UR4, UR4, UR5, 0x18 ;  /* 0x0000000504047291 */ /* 0x002fe2000f8ec0ff */
[----:B------:R-:W1:Y:S01]  /*02b0*/  @!UP4 LDCU UR22, c[0x0][0x434] ;  /* 0x00008680ff16c7ac */ /* 0x000e620008000800 */
[----:B------:R-:W-:-:S02]  /*02c0*/  ULEA UR24, UR24, UR8, 0x18 ;  /* 0x0000000818187291 */ /* 0x000fc4000f8ec0ff */
[----:B------:R-:W-:Y:S01]  /*02d0*/  UISETP.NE.AND.EX UP3, UPT, UR7, URZ, UPT, UP0 ;  /* 0x000000ff0700728c */ /* 0x000fe2000bf65300 */
[----:B------:R-:W-:Y:S01]  /*02e0*/  UMOV UR5, 0xffffe000 ;  /* 0xffffe00000057882 */ /* 0x000fe20000000000 */
[----:B------:R-:W-:Y:S01]  /*02f0*/  UMOV UR27, URZ ;  /* 0x000000ff001b7c82 */ /* 0x000fe20008000000 */
[----:B------:R-:W-:-:S08]  /*0300*/  UMOV UR30, URZ ;  /* 0x000000ff001e7c82 */ /* 0x000fd00008000000 */
.L_x_688:
[----:B------:R-:W5:Y:S01]  /*0310*/  LDCU.64 UR8, c[0x0][0x478] ;  /* 0x00008f00ff0877ac */ /* 0x000f620008000a00 */
        /* <DEDUP_REMOVED lines=9> */
[----:B-----5:R-:W-:Y:S02]  /*03b0*/  UISETP.NE.U32.AND UP0, UPT, UR8, URZ, UPT ;  /* 0x000000ff0800728c */ /* 0x020fe4000bf05070 */
[----:B------:R-:W4:Y:S02]  /*03c0*/  @P1 LDG.E R6, desc[UR32][R4.64] ;  /* 0x0000002004061981 */ /* 0x000f24000c1e1900 */
[----:B------:R-:W-:-:S06]  /*03d0*/  UISETP.NE.AND.EX UP0, UPT, UR9, URZ, UPT, UP0 ;  /* 0x000000ff0900728c */ /* 0x000fcc000bf05300 */
[----:B------:R-:W-:-:S05]  /*03e0*/  PLOP3.LUT P0, PT, PT, PT, UP0, 0x80, 0x8 ;  /* 0x000000000008781c */ /* 0x000fca0003f0f008 */
[----:B------:R-:W-:Y:S01]  /*03f0*/  @UP0 ULEA UR14, UP1, UR38, UR8, 0x2 ;  /* 0x00000008260e0291 */ /* 0x000fe2000f8210ff */
[----:B------:R-:W-:Y:S01]  /*0400*/  PLOP3.LUT P3, PT, PT, PT, UP2, 0x80, 0x8 ;  /* 0x000000000008781c */ /* 0x000fe20003f6f028 */
[----:B------:R-:W5:Y:S02]  /*0410*/  @!UP0 LDCU UR11, c[0x0][0x43c] ;  /* 0x00008780ff0b87ac */ /* 0x000f640008000800 */
[----:B------:R-:W-:Y:S02]  /*0420*/  @UP0 ULEA.HI.X UR15, UR38, UR9, URZ, 0x2, UP1 ;  /* 0x00000009260f0291 */ /* 0x000fe400088f14ff */
[----:B------:R-:W-:Y:S01]  /*0430*/  IMAD.U32 R2, RZ, RZ, UR14 ;  /* 0x0000000eff027e24 */ /* 0x000fe2000f8e00ff */
[----:B------:R-:W2:Y:S03]  /*0440*/  @!UP0 LDCU.64 UR8, c[0x0][0x488] ;  /* 0x00009100ff0887ac */ /* 0x000ea60008000a00 */
[----:B------:R-:W-:-:S05]  /*0450*/  IMAD.U32 R3, RZ, RZ, UR15 ;  /* 0x0000000fff037e24 */ /* 0x000fca000f8e00ff */
[----:B---3--:R3:W4:Y:S01]  /*0460*/  @P0 LDG.E R4, desc[UR32][R2.64] ;  /* 0x0000002002040981 */ /* 0x008722000c1e1900 */
[----:B------:R-:W-:Y:S01]  /*0470*/  UMOV UR34, URZ ;  /* 0x000000ff00227c82 */ /* 0x000fe20008000000 */
[----:B------:R-:W-:Y:S01]  /*0480*/  UMOV UR17, 0xffffffff ;  /* 0xffffffff00117882 */ /* 0x000fe20000000000 */
[----:B------:R-:W-:Y:S01]  /*0490*/  UMOV UR39, 0xffffffff ;  /* 0xffffffff00277882 */ /* 0x000fe20000000000 */
[----:B--2---:R-:W-:-:S04]  /*04a0*/  @!UP0 UISETP.NE.U32.AND UP1, UPT, UR8, URZ, UPT ;  /* 0x000000ff0800828c */ /* 0x004fc8000bf25070 */
[----:B------:R-:W-:Y:S02]  /*04b0*/  @!UP0 UISETP.NE.AND.EX UP1, UPT, UR9, URZ, UPT, UP1 ;  /* 0x000000ff0900828c */ /* 0x000fe4000bf25310 */
[----:B------:R-:W-:Y:S02]  /*04c0*/  USHF.L.U32 UR40, UR35, 0x7, URZ ;  /* 0x0000000723287899 */ /* 0x000fe400080006ff */
[----:B-----5:R-:W-:Y:S01]  /*04d0*/  @!UP0 USEL UR9, UR11, URZ, UP1 ;  /* 0x000000ff0b098287 */ /* 0x020fe20008800000 */
[----:B---3--:R-:W-:Y:S02]  /*04e0*/  IMAD.U32 R2, RZ, RZ, UR12 ;  /* 0x0000000cff027e24 */ /* 0x008fe4000f8e00ff */
[----:B------:R-:W-:-:S05]  /*04f0*/  IMAD.U32 R3, RZ, RZ, UR13 ;  /* 0x0000000dff037e24 */ /* 0x000fca000f8e00ff */
[----:B------:R-:W2:Y:S04]  /*0500*/  @P4 LDG.E R5, desc[UR32][R2.64] ;  /* 0x0000002002054981 */ /* 0x000ea8000c1e1900 */
[----:B------:R3:W5:Y:S02]  /*0510*/  @P2 LDG.E R0, desc[UR32][R2.64+0x4] ;  /* 0x0000042002002981 */ /* 0x000764000c1e1900 */
[----:B---3--:R-:W-:Y:S02]  /*0520*/  IMAD.U32 R2, RZ, RZ, UR36 ;  /* 0x00000024ff027e24 */ /* 0x008fe4000f8e00ff */
[----:B------:R-:W-:-:S05]  /*0530*/  IMAD.U32 R3, RZ, RZ, UR37 ;  /* 0x00000025ff037e24 */ /* 0x000fca000f8e00ff */
[----:B------:R-:W3:Y:S01]  /*0540*/  @!P3 LDG.E R2, desc[UR32][R2.64] ;  /* 0x000000200202b981 */ /* 0x000ee2000c1e1900 */
[----:B----4-:R-:W-:Y:S02]  /*0550*/  @P1 R2UR UR34, R6 ;  /* 0x00000000062212ca */ /* 0x010fe400000e0000 */
[----:B------:R-:W-:-:S13]  /*0560*/  @P0 R2UR UR31, R4 ;  /* 0x00000000041f02ca */ /* 0x000fda00000e0000 */
[----:B------:R-:W-:Y:S01]  /*0570*/  @UP0 UIADD3 UR31, UPT, UPT, UR31, -UR34, URZ ;  /* 0x800000221f1f0290 */ /* 0x000fe2000fffe0ff */
[----:B--2---:R-:W-:Y:S02]  /*0580*/  @P4 R2UR UR17, R5 ;  /* 0x00000000051142ca */ /* 0x004fe400000e0000 */
[----:B-----5:R-:W-:Y:S02]  /*0590*/  @P2 R2UR UR8, R0 ;  /* 0x00000000000822ca */ /* 0x020fe400000e0000 */
[----:B---3--:R-:W-:Y:S01]  /*05a0*/  @!P3 R2UR UR39, R2 ;  /* 0x000000000227b2ca */ /* 0x008fe200000e0000 */
[----:B-1----:R-:W-:-:S14]  /*05b0*/  BRA.U !UP6, `(.L_x_657) ;  /* 0x000000010e247547 */ /* 0x002fdc000b800000 */
        /* <DEDUP_REMOVED lines=9> */
.L_x_657:
[----:B------:R-:W-:Y:S01]  /*0650*/  @!UP0 UIADD3 UR31, UPT, UPT, UR9, UR10, -UR34 ;  /* 0x0000000a091f8290 */ /* 0x000fe2000fffe822 */
[----:B-1----:R-:W-:Y:S01]  /*0660*/  @!UP4 UMOV UR41, UR22 ;  /* 0x000000160029cc82 */ /* 0x002fe20008000000 */
        /* <DEDUP_REMOVED lines=33> */
.L_x_659:
[----:B------:R-:W1:Y:S01]  /*0880*/  LDCU.64 UR14, c[0x0][0x3b8] ;  /* 0x00007700ff0e77ac */ /* 0x000e620008000a00 */
[----:B------:R-:W-:-:S04]  /*0890*/  UIADD3 UR8, UPT, UPT, UR34, UR39, URZ ;  /* 0x0000002722087290 */ /* 0x000fc8000fffe0ff */
[----:B-1----:R-:W-:Y:S02]  /*08a0*/  UIMAD.WIDE.U32 UR10, UR8, UR14, URZ ;  /* 0x0000000e080a72a5 */ /* 0x002fe4000f8e00ff */
[----:B------:R-:W-:-:S04]  /*08b0*/  UIMAD UR8, UR8, UR15, URZ ;  /* 0x0000000f080872a4 */ /* 0x000fc8000f8e02ff */
[----:B------:R-:W-:Y:S01]  /*08c0*/  UIADD3 UR8, UPT, UPT, UR11, UR8, URZ ;  /* 0x000000080b087290 */ /* 0x000fe2000fffe0ff */
[----:B------:R-:W-:-:S05]  /*08d0*/  UMOV UR46, UR10 ;  /* 0x0000000a002e7c82 */ /* 0x000fca0008000000 */
[----:B------:R-:W-:Y:S02]  /*08e0*/  MOV R20, UR8 ;  /* 0x0000000800147c02 */ /* 0x000fe40008000f00 */
.L_x_660:
        /* <DEDUP_REMOVED lines=43> */
.L_x_661:
[----:B------:R-:W1:Y:S01]  /*0ba0*/  LDCU.64 UR12, c[0x0][0x3c0] ;  /* 0x00007800ff0c77ac */ /* 0x000e620008000a00 */
[----:B------:R-:W-:-:S04]  /*0bb0*/  UIADD3 UR8, UPT, UPT, UR34, UR39, URZ ;  /* 0x0000002722087290 */ /* 0x000fc8000fffe0ff */
[----:B-1----:R-:W-:Y:S02]  /*0bc0*/  UIMAD.WIDE.U32 UR54, UR8, UR12, URZ ;  /* 0x0000000c083672a5 */ /* 0x002fe4000f8e00ff */
[----:B------:R-:W-:-:S04]  /*0bd0*/  UIMAD UR8, UR8, UR13, URZ ;  /* 0x0000000d080872a4 */ /* 0x000fc8000f8e02ff */
[----:B------:R-:W-:-:S06]  /*0be0*/  UIADD3 UR8, UPT, UPT, UR55, UR8, URZ ;  /* 0x0000000837087290 */ /* 0x000fcc000fffe0ff */
[----:B------:R-:W-:-:S07]  /*0bf0*/  MOV R18, UR8 ;  /* 0x0000000800127c02 */ /* 0x000fce0008000f00 */
.L_x_662:
        /* <DEDUP_REMOVED lines=28> */
.L_x_663:
[----:B------:R-:W-:Y:S02]  /*0dc0*/  UIMAD.WIDE.U32 UR10, UR50, UR17, URZ ;  /* 0x00000011320a72a5 */ /* 0x000fe4000f8e00ff */
[----:B------:R-:W-:-:S04]  /*0dd0*/  UIMAD UR8, UR51, UR17, URZ ;  /* 0x00000011330872a4 */ /* 0x000fc8000f8e02ff */
[----:B------:R-:W-:-:S12]  /*0de0*/  UIADD3 UR8, UPT, UPT, UR11, UR8, URZ ;  /* 0x000000080b087290 */ /* 0x000fd8000fffe0ff */
.L_x_664:
        /* <DEDUP_REMOVED lines=20> */
.L_x_665:
[----:B------:R-:W1:Y:S01]  /*0f30*/  LDCU UR59, c[0x0][0x434] ;  /* 0x00008680ff3b77ac */ /* 0x000e620008000800 */
[----:B------:R-:W-:-:S04]  /*0f40*/  UIMAD UR9, UR38, UR16, UR23 ;  /* 0x00000010260972a4 */ /* 0x000fc8000f8e0217 */
[----:B-1----:R-:W-:Y:S02]  /*0f50*/  UIMAD UR59, UR9, UR59, URZ ;  /* 0x0000003b093b72a4 */ /* 0x002fe4000f8e02ff */
.L_x_666:
        /* <DEDUP_REMOVED lines=11> */
.L_x_667:
[----:B------:R-:W1:Y:S01]  /*1010*/  LDCU UR58, c[0x0][0x444] ;  /* 0x00008880ff3a77ac */ /* 0x000e620008000800 */
[----:B------:R-:W-:-:S04]  /*1020*/  UIMAD UR9, UR38, UR16, UR23 ;  /* 0x00000010260972a4 */ /* 0x000fc8000f8e0217 */
[----:B-1----:R-:W-:-:S12]  /*1030*/  UIMAD UR58, UR9, UR58, URZ ;  /* 0x0000003a093a72a4 */ /* 0x002fd8000f8e02ff */
.L_x_668:
        /* <DEDUP_REMOVED lines=14> */
[----:B------:R-:W-:-:S04]  /*1120*/  ULEA UR59, UR51, UR59, 0x7 ;  /* 0x0000003b333b7291 */ /* 0x000fc8000f8e38ff */
[----:B---3--:R-:W-:Y:S02]  /*1130*/  UIMAD.WIDE UR60, UR59, 0x4, UR60 ;  /* 0x000000043b3c78a5 */ /* 0x008fe4000f8e023c */
[----:B-----5:R-:W-:Y:S01]  /*1140*/  UIADD3 UR9, UPT, UPT, UR50, -UR9, -UR31 ;  /* 0x8000000932097290 */ /* 0x020fe2000fffe81f */
[----:B-1----:R-:W-:Y:S01]  /*1150*/  IMAD.SHL.U32 R21, R25, 0x8, RZ ;  /* 0x0000000819157824 */ /* 0x002fe200078e00ff */
        /* <DEDUP_REMOVED lines=11> */
[----:B------:R-:W3:Y:S01]  /*1210*/  LDCU.128 UR8, c[0x0][0x590] ;  /* 0x0000b200ff0877ac */ /* 0x000ee20008000c00 */
[----:B------:R-:W-:-:S04]  /*1220*/  UISETP.LT.AND UP0, UPT, URZ, UR49, UPT ;  /* 0x00000031ff00728c */ /* 0x000fc8000bf01270 */
[----:B------:R-:W-:-:S04]  /*1230*/  USEL UR49, URZ, UR49, !UP0 ;  /* 0x00000031ff317287 */ /* 0x000fc8000c000000 */
[----:B------:R-:W-:Y:S02]  /*1240*/  UISETP.GT.AND UP0, UPT, UR42, UR49, UPT ;  /* 0x000000312a00728c */ /* 0x000fe4000bf04270 */
[----:B-1----:R-:W-:Y:S02]  /*1250*/  UIMAD.WIDE UR62, UR58, 0x4, UR62 ;  /* 0x000000043a3e78a5 */ /* 0x002fe4000f8e023e */
[----:B---3--:R-:W-:Y:S01]  /*1260*/  UIMAD UR17, UR52, UR8, URZ ;  /* 0x00000008341172a4 */ /* 0x008fe2000f8e02ff */
        /* <DEDUP_REMOVED lines=22> */
[----:B-1----:R-:W-:Y:S01]  /*13d0*/  LEA R27, P2, R6, UR10, 0x1 ;  /* 0x0000000a061b7c11 */ /* 0x002fe2000f8408ff */
        /* <DEDUP_REMOVED lines=10> */
[----:B------:R-:W3:Y:S01]  /*1480*/  LDCU.64 UR16, c[0x0][0x570] ;  /* 0x0000ae00ff1077ac */ /* 0x000ee20008000a00 */
[----:B------:R1:W-:Y:S01]  /*1490*/  STL [R1+0xc], R28 ;  /* 0x00000c1c01007387 */ /* 0x0003e20000100800 */
[----:B------:R-:W-:Y:S01]  /*14a0*/  SEL R0, R7, RZ, P5 ;  /* 0x000000ff07007207 */ /* 0x000fe20002800000 */
[----:B------:R-:W-:Y:S01]  /*14b0*/  IMAD.WIDE.U32 R2, R24, R14, R2 ;  /* 0x0000000e18027225 */ /* 0x000fe200078e0002 */
[----:B------:R-:W-:-:S02]  /*14c0*/  MOV R4, UR47 ;  /* 0x0000002f00047c02 */ /* 0x000fc40008000f00 */
[----:B------:R-:W-:Y:S01]  /*14d0*/  IADD3.X R5, PT, PT, R5, UR56, R0, P1, P0 ;  /* 0x0000003805057c10 */ /* 0x000fe20008fe0400 */
[----:B------:R-:W-:Y:S01]  /*14e0*/  IMAD R3, R24, R15, R3 ;  /* 0x0000000f18037224 */ /* 0x000fe200078e0203 */
[----:B--2---:R-:W-:Y:S01]  /*14f0*/  LEA R22, P1, R2, UR8, 0x1 ;  /* 0x0000000802167c11 */ /* 0x004fe2000f8208ff */
[----:B------:R-:W-:Y:S01]  /*1500*/  IMAD.SHL.U32 R12, R14, 0x40, RZ ;  /* 0x000000400e0c7824 */ /* 0x000fe200078e00ff */
[----:B------:R-:W-:Y:S02]  /*1510*/  IADD3 R0, P0, PT, R9, UR47, RZ ;  /* 0x0000002f09007c10 */ /* 0x000fe4000ff1e0ff */
[----:B------:R-:W-:Y:S01]  /*1520*/  LEA.HI.X R23, R2, UR9, R3, 0x1, P1 ;  /* 0x0000000902177c11 */ /* 0x000fe200088f0c03 */
[----:B------:R1:W-:Y:S01]  /*1530*/  STL [R1+0x8], R22 ;  /* 0x0000081601007387 */ /* 0x0003e20000100800 */
[----:B------:R-:W-:Y:S02]  /*1540*/  LEA.HI.X.SX32 R4, R4, R5, 0x1, P0 ;  /* 0x0000000504047211 */ /* 0x000fe400000f0eff */
[----:B------:R-:W-:Y:S01]  /*1550*/  SHF.L.U64.HI R15, R14, 0x6, R15 ;  /* 0x000000060e0f7819 */ /* 0x000fe2000001020f */
[----:B------:R1:W-:Y:S01]  /*1560*/  STL [R1+0x4], R23 ;  /* 0x0000041701007387 */ /* 0x0003e20000100800 */
[----:B---3--:R-:W-:Y:S01]  /*1570*/  LEA R228, P0, R0, UR16, 0x2 ;  /* 0x0000001000e47c11 */ /* 0x008fe2000f8010ff */
[----:B------:R-:W-:Y:S01]  /*1580*/  VIADD R14, R24, 0x40 ;  /* 0x00000040180e7836 */ /* 0x000fe20000000000 */
[----:B------:R-:W-:-:S02]  /*1590*/  UMOV UR16, UR62 ;  /* 0x0000003e00107c82 */ /* 0x000fc40008000000 */
[----:B------:R-:W-:Y:S01]  /*15a0*/  LEA.HI.X R229, R0, UR17, R4, 0x2, P0 ;  /* 0x0000001100e57c11 */ /* 0x000fe200080f1404 */
[----:B------:R-:W-:Y:S01]  /*15b0*/  UMOV UR17, UR63 ;  /* 0x0000003f00117c82 */ /* 0x000fe20008000000 */
[----:B------:R-:W-:-:S04]  /*15c0*/  IADD3 R16, P0, PT, R24, 0x40, RZ ;  /* 0x0000004018107810 */ /* 0x000fc80007f1e0ff */
        /* <DEDUP_REMOVED lines=15> */
.L_x_670:
[----:B------:R-:W2:Y:S01]  /*16c0*/  LDCU.64 UR12, c[0x0][0x5c0] ;  /* 0x0000b800ff0c77ac */ /* 0x000ea20008000a00 */
[----:B------:R-:W-:-:S04]  /*16d0*/  UIADD3 UR8, UPT, UPT, UR34, UR39, URZ ;  /* 0x0000002722087290 */ /* 0x000fc8000fffe0ff */
[----:B--2---:R-:W-:Y:S02]  /*16e0*/  UIMAD.WIDE.U32 UR14, UR8, UR12, URZ ;  /* 0x0000000c080e72a5 */ /* 0x004fe4000f8e00ff */
[----:B------:R-:W-:-:S04]  /*16f0*/  UIMAD UR8, UR8, UR13, URZ ;  /* 0x0000000d080872a4 */ /* 0x000fc8000f8e02ff */
[----:B------:R-:W-:-:S06]  /*1700*/  UIADD3 UR8, UPT, UPT, UR15, UR8, URZ ;  /* 0x000000080f087290 */ /* 0x000fcc000fffe0ff */
[----:B------:R-:W-:Y:S02]  /*1710*/  MOV R0, UR8 ;  /* 0x0000000800007c02 */ /* 0x000fe40008000f00 */
.L_x_671:
        /* <DEDUP_REMOVED lines=12> */
.L_x_672:
[----:B------:R-:W2:Y:S01]  /*17e0*/  LDCU.64 UR10, c[0x0][0x5c8] ;  /* 0x0000b900ff0a77ac */ /* 0x000ea20008000a00 */
[----:B------:R-:W-:-:S04]  /*17f0*/  UIADD3 UR34, UPT, UPT, UR34, UR39, URZ ;  /* 0x0000002722227290 */ /* 0x000fc8000fffe0ff */
[----:B--2---:R-:W-:Y:S02]  /*1800*/  UIMAD.WIDE.U32 UR16, UR34, UR10, URZ ;  /* 0x0000000a221072a5 */ /* 0x004fe4000f8e00ff */
[----:B------:R-:W-:-:S04]  /*1810*/  UIMAD UR34, UR34, UR11, URZ ;  /* 0x0000000b222272a4 */ /* 0x000fc8000f8e02ff */
[----:B------:R-:W-:-:S06]  /*1820*/  UIADD3 UR34, UPT, UPT, UR17, UR34, URZ ;  /* 0x0000002211227290 */ /* 0x000fcc000fffe0ff */
[----:B------:R-:W-:Y:S02]  /*1830*/  MOV R12, UR34 ;  /* 0x00000022000c7c02 */ /* 0x000fe40008000f00 */
.L_x_673:
[----:B------:R-:W-:Y:S01]  /*1840*/  UIADD3 UR31, UPT, UPT, -UR40, UR31, URZ ;  /* 0x0000001f281f7290 */ /* 0x000fe2000fffe1ff */
[----:B------:R-:W-:Y:S01]  /*1850*/  IMAD.U32 R2, RZ, RZ, UR12 ;  /* 0x0000000cff027e24 */ /* 0x000fe2000f8e00ff */
[----:B------:R-:W2:Y:S01]  /*1860*/  LDCU.64 UR8, c[0x0][0x5d8] ;  /* 0x0000bb00ff0877ac */ /* 0x000ea20008000a00 */
        /* <DEDUP_REMOVED lines=8> */
[----:B------:R-:W3:Y:S01]  /*18f0*/  @!P2 LDC.64 R8, c[0x0][0x560] ;  /* 0x00015800ff08ab82 */ /* 0x000ee20000000a00 */
[----:B--2---:R-:W-:Y:S01]  /*1900*/  IMAD.U32 R4, RZ, RZ, UR8 ;  /* 0x00000008ff047e24 */ /* 0x004fe2000f8e00ff */
[----:B------:R-:W-:-:S03]  /*1910*/  MOV R0, UR9 ;  /* 0x0000000900007c02 */ /* 0x000fc60008000f00 */
[----:B------:R-:W-:-:S04]  /*1920*/  IMAD.WIDE.U32 R4, R4, UR23, R2 ;  /* 0x0000001704047c25 */ /* 0x000fc8000f8e0002 */
[----:B------:R-:W-:Y:S01]  /*1930*/  IMAD R3, R0, UR23, R5 ;  /* 0x0000001700037c24 */ /* 0x000fe2000f8e0205 */
[----:B------:R-:W-:-:S05]  /*1940*/  @!P2 MOV R2, R4 ;  /* 0x000000040002a202 */ /* 0x000fca0000000f00 */
        /* <DEDUP_REMOVED lines=15> */
.L_x_675:
[----:B------:R-:W-:Y:S05]  /*1a40*/  BSYNC.RECONVERGENT B0 ;  /* 0x0000000000007941 */ /* 0x000fea0003800200 */
.L_x_674:
        /* <DEDUP_REMOVED lines=29> */
.L_x_669:
[----:B------:R-:W-:Y:S01]  /*1c20*/  IMAD.U32 R0, RZ, RZ, UR14 ;  /* 0x0000000eff007e24 */ /* 0x000fe2000f8e00ff */
[----:B------:R-:W-:Y:S01]  /*1c30*/  UIMAD UR8, UR43, UR14, URZ ;  /* 0x0000000e2b0872a4 */ /* 0x000fe2000f8e02ff */
[----:B------:R-:W-:Y:S01]  /*1c40*/  IMAD.U32 R2, RZ, RZ, UR12 ;  /* 0x0000000cff027e24 */ /* 0x000fe2000f8e00ff */
[----:B------:R-:W-:Y:S01]  /*1c50*/  UIMAD UR47, UR51, -0x80, UR41 ;  /* 0xffffff80332f78a4 */ /* 0x000fe2000f8e0229 */
[--C-:B------:R-:W-:Y:S01]  /*1c60*/  IMAD.WIDE.U32 R4, R0, UR40, R10.reuse ;  /* 0x0000002800047c25 */ /* 0x100fe2000f8e000a */
[----:B------:R-:W-:Y:S01]  /*1c70*/  UIMAD UR43, UR43, UR12, URZ ;  /* 0x0000000c2b2b72a4 */ /* 0x000fe2000f8e02ff */
[----:B------:R-:W-:Y:S01]  /*1c80*/  @P5 BAR.SYNC.DEFER_BLOCKING 0x0 ;  /* 0x0000000000005b1d */ /* 0x000fe20000010000 */
[----:B------:R-:W-:Y:S01]  /*1c90*/  UIMAD UR8, UR40, UR15, UR8 ;  /* 0x0000000f280872a4 */ /* 0x000fe2000f8e0208 */
[----:B------:R-:W-:Y:S01]  /*1ca0*/  IMAD.WIDE.U32 R2, R2, UR40, R10 ;  /* 0x0000002802027c25 */ /* 0x000fe2000f8e000a */
[----:B------:R-:W-:Y:S01]  /*1cb0*/  UIMAD UR43, UR40, UR13, UR43 ;  /* 0x0000000d282b72a4 */ /* 0x000fe2000f8e022b */
[----:B------:R-:W-:Y:S01]  /*1cc0*/  IADD3 R6, P3, PT, R4, UR46, RZ ;  /* 0x0000002e04067c10 */ /* 0x000fe2000ff7e0ff */
[----:B------:R-:W-:Y:S01]  /*1cd0*/  UIADD3 UR38, UPT, UPT, -UR40, UR31, URZ ;  /* 0x0000001f28267290 */ /* 0x000fe2000fffe1ff */
[----:B------:R-:W-:Y:S01]  /*1ce0*/  ISETP.GE.AND P1, PT, R14, UR47, PT ;  /* 0x0000002f0e007c0c */ /* 0x000fe2000bf26270 */
[----:B------:R-:W-:Y:S01]  /*1cf0*/  IMAD.U32 R8, RZ, RZ, UR45 ;  /* 0x0000002dff087e24 */ /* 0x000fe2000f8e00ff */
[----:B------:R-:W-:Y:S01]  /*1d00*/  IADD3 R4, P0, PT, R2, UR54, RZ ;  /* 0x0000003602047c10 */ /* 0x000fe2000ff1e0ff */
[----:B------:R-:W2:Y:S01]  /*1d10*/  LDCU.64 UR10, c[0x0][0x3d0] ;  /* 0x00007a00ff0a77ac */ /* 0x000ea20008000a00 */
[----:B------:R-:W-:Y:S01]  /*1d20*/  IADD3.X R7, PT, PT, R20, UR8, R5, P3, !PT ;  /* 0x0000000814077c10 */ /* 0x000fe20009ffe405 */
[----:B------:R-:W-:Y:S01]  /*1d30*/  IMAD.U32 R2, RZ, RZ, UR55 ;  /* 0x00000037ff027e24 */ /* 0x000fe2000f8e00ff */
[----:B------:R-:W-:Y:S01]  /*1d40*/  IADD3.X R5, PT, PT, R18, UR43, R3, P0, !PT ;  /* 0x0000002b12057c10 */ /* 0x000fe200087fe403 */
[----:B------:R-:W-:Y:S01]  /*1d50*/  IMAD.U32 R3, RZ, RZ, UR45 ;  /* 0x0000002dff037e24 */ /* 0x000fe2000f8e00ff */
[----:B------:R-:W-:Y:S01]  /*1d60*/  ISETP.GE.AND P0, PT, R24, UR47, PT ;  /* 0x0000002f18007c0c */ /* 0x000fe2000bf06270 */
[----:B------:R-:W3:Y:S01]  /*1d70*/  LDCU.64 UR8, c[0x0][0x3d8] ;  /* 0x00007b00ff0877ac */ /* 0x000ee20008000a00 */
[----:B------:R-:W-:Y:S01]  /*1d80*/  LOP3.LUT R0, R21, 0xd8, RZ, 0xc0, !PT ;  /* 0x000000d815007812 */ /* 0x000fe200078ec0ff */
[----:B------:R-:W-:Y:S01]  /*1d90*/  IMAD.MOV.U32 R29, RZ, RZ, 0x7f800000 ;  /* 0x7f800000ff1d7424 */ /* 0x000fe200078e00ff */
[--C-:B------:R-:W-:Y:S01]  /*1da0*/  SHF.R.U32.HI R26, RZ, 0x1, R25.reuse ;  /* 0x00000001ff1a7819 */ /* 0x100fe20000011619 */
[----:B------:R-:W-:Y:S01]  /*1db0*/  ULOP3.LUT UR51, UR51, 0x80000001, URZ, 0xc0, !UPT ;  /* 0x8000000133337892 */ /* 0x000fe2000f8ec0ff */
[----:B------:R-:W-:-:S02]  /*1dc0*/  LOP3.LUT R0, R0, 0x18, R25, 0x78, !PT ;  /* 0x0000001800007812 */ /* 0x000fc400078e7819 */
[----:B------:R-:W-:Y:S01]  /*1dd0*/  @!P1 LEA R8, P4, R8, R27, 0x1 ;  /* 0x0000001b08089211 */ /* 0x000fe200078808ff */
[----:B------:R-:W-:Y:S01]  /*1de0*/  UISETP.NE.AND UP0, UPT, UR51, 0x1, UPT ;  /* 0x000000013300788c */ /* 0x000fe2000bf05270 */
[----:B------:R-:W-:Y:S02]  /*1df0*/  LOP3.LUT R0, R0, 0x1f20, R21, 0xf8, !PT ;  /* 0x00001f2000007812 */ /* 0x000fe400078ef815 */
[----:B------:R-:W-:Y:S02]  /*1e00*/  LOP3.LUT R252, R26, 0x30, RZ, 0xc0, !PT ;  /* 0x000000301afc7812 */ /* 0x000fe400078ec0ff */
[----:B------:R-:W-:Y:S02]  /*1e10*/  ISETP.GE.AND P2, PT, R14, UR38, PT ;  /* 0x000000260e007c0c */ /* 0x000fe4000bf46270 */
[----:B------:R-:W-:Y:S01]  /*1e20*/  @!P1 LEA.HI.X R9, R3, R28, R2, 0x1, P4 ;  /* 0x0000001c03099211 */ /* 0x000fe200020f0c02 */
[----:B------:R-:W-:Y:S01]  /*1e30*/  @!P0 IMAD.MOV.U32 R2, RZ, RZ, R27 ;  /* 0x000000ffff028224 */ /* 0x000fe200078e001b */
[----:B------:R-:W-:Y:S01]  /*1e40*/  @!P1 LEA R14, P3, R12, R22, 0x1 ;  /* 0x000000160c0e9211 */ /* 0x000fe200078608ff */
[----:B------:R-:W-:Y:S01]  /*1e50*/  @!P0 IMAD.MOV.U32 R3, RZ, RZ, R28 ;  /* 0x000000ffff038224 */ /* 0x000fe200078e001c */
[----:B------:R-:W-:Y:S01]  /*1e60*/  LEA R0, R0, UR24, 0x1 ;  /* 0x0000001800007c11 */ /* 0x000fe2000f8e08ff */
[----:B---3--:R-:W-:Y:S01]  /*1e70*/  IMAD R10, R19, UR8, RZ ;  /* 0x00000008130a7c24 */ /* 0x008fe2000f8e02ff */
[----:B------:R-:W-:Y:S01]  /*1e80*/  LOP3.LUT R252, R252, 0x7, R24, 0xf8, !PT ;  /* 0x00000007fcfc7812 */ /* 0x000fe200078ef818 */
[C---:B------:R-:W-:Y:S01]  /*1e90*/  IMAD.WIDE.U32 R4, R13.reuse, UR8, R4 ;  /* 0x000000080d047c25 */ /* 0x040fe2000f8e0004 */
[----:B------:R-:W-:Y:S01]  /*1ea0*/  @!P1 LEA.HI.X R15, R12, R23, R15, 0x1, P3 ;  /* 0x000000170c0f9211 */ /* 0x000fe200018f0c0f */
[----:B------:R-:W-:Y:S01]  /*1eb0*/  @!PT LDS RZ, [RZ] ;  /* 0x00000000fffff984 */ /* 0x000fe20000000800 */
[----:B------:R-:W-:Y:S01]  /*1ec0*/  @!PT LDS RZ, [RZ] ;  /* 0x00000000fffff984 */ /* 0x000fe20000000800 */
[----:B------:R-:W-:Y:S01]  /*1ed0*/  @!PT LDS RZ, [RZ] ;  /* 0x00000000fffff984 */ /* 0x000fe20000000800 */
[----:B------:R3:W-:Y:S01]  /*1ee0*/  @!P0 LDGSTS.E.BYPASS.LTC128B.128 [R0+0x4000], desc[UR32][R2.64] ;  /* 0x0400000002008fae */ /* 0x0007e2000b981a20 */
[----:B------:R-:W-:Y:S01]  /*1ef0*/  ISETP.GE.AND P3, PT, R24, UR38, PT ;  /* 0x0000002618007c0c */ /* 0x000fe2000bf66270 */
[----:B------:R-:W-:Y:S01]  /*1f00*/  IMAD R10, R13, UR9, R10 ;  /* 0x000000090d0a7c24 */ /* 0x000fe2000f8e020a */
[----:B------:R-:W4:Y:S01]  /*1f10*/  @!P2 LDC.64 R20, c[0x0][0x390] ;  /* 0x0000e400ff14ab82 */ /* 0x000f220000000a00 */
[----:B------:R-:W-:Y:S01]  /*1f20*/  @P0 STS.128 [R0+0x4000], RZ ;  /* 0x004000ff00000388 */ /* 0x000fe20000000c00 */
[----:B-1----:R-:W-:Y:S01]  /*1f30*/  IMAD.MOV.U32 R28, RZ, RZ, 0x7f800000 ;  /* 0x7f800000ff1c7424 */ /* 0x002fe200078e00ff */
[----:B------:R-:W1:Y:S01]  /*1f40*/  S2R R121, SR_TID.X ;  /* 0x0000000000797919 */ /* 0x000e620000002100 */
[----:B------:R-:W-:-:S02]  /*1f50*/  IMAD.IADD R5, R5, 0x1, R10 ;  /* 0x0000000105057824 */ /* 0x000fc400078e020a */
[----:B------:R-:W-:Y:S01]  /*1f60*/  IMAD.MOV.U32 R112, RZ, RZ, 0x20 ;  /* 0x00000020ff707424 */ /* 0x000fe200078e00ff */
[----:B------:R-:W-:Y:S01]  /*1f70*/  @P1 STS.128 [R0+0x5000], RZ ;  /* 0x005000ff00001388 */ /* 0x000fe20000000c00 */
[----:B------:R-:W-:Y:S02]  /*1f80*/  @!P2 IMAD R10, R17, UR14, RZ ;  /* 0x0000000e110aac24 */ /* 0x000fe4000f8e02ff */
[----:B------:R-:W-:Y:S01]  /*1f90*/  IMAD.MOV.U32 R119, RZ, RZ, 0x20 ;  /* 0x00000020ff777424 */ /* 0x000fe200078e00ff */
[----:B------:R-:W-:Y:S01]  /*1fa0*/  @!PT LDS RZ, [RZ] ;  /* 0x00000000fffff984 */ /* 0x000fe20000000800 */
[----:B------:R-:W-:Y:S01]  /*1fb0*/  @!PT LDS RZ, [RZ] ;  /* 0x00000000fffff984 */ /* 0x000fe20000000800 */
[----:B------:R-:W-:Y:S01]  /*1fc0*/  @!PT LDS RZ, [RZ] ;  /* 0x00000000fffff984 */ /* 0x000fe20000000800 */
[----:B------:R5:W-:Y:S01]  /*1fd0*/  @!P1 LDGSTS.E.BYPASS.LTC128B.128 [R0+0x5000], desc[UR32][R8.64] ;  /* 0x0500000008009fae */ /* 0x000be2000b981a20 */
        /* <DEDUP_REMOVED lines=9> */
[----:B------:R-:W-:Y:S01]  /*2070*/  CS2R R76, SRZ ;  /* 0x00000000004c7805 */ /* 0x000fe2000001ff00 */
[C---:B---3--:R-:W-:Y:S01]  /*2080*/  VIADD R2, R252.reuse, 0x8 ;  /* 0x00000008fc027836 */ /* 0x048fe20000000000 */
[----:B------:R-:W-:Y:S02]  /*2090*/  LOP3.LUT R3, R252, 0x40, RZ, 0xfc, !PT ;  /* 0x00000040fc037812 */ /* 0x000fe400078efcff */
[----:B------:R-:W-:Y:S02]  /*20a0*/  CS2R R82, SRZ ;  /* 0x0000000000527805 */ /* 0x000fe4000001ff00 */
[----:B------:R-:W-:Y:S02]  /*20b0*/  CS2R R80, SRZ ;  /* 0x0000000000507805 */ /* 0x000fe4000001ff00 */
[----:B------:R-:W-:Y:S02]  /*20c0*/  CS2R R74, SRZ ;  /* 0x00000000004a7805 */ /* 0x000fe4000001ff00 */
[----:B------:R-:W-:Y:S01]  /*20d0*/  ISETP.GE.AND P6, PT, R2, UR47, PT ;  /* 0x0000002f02007c0c */ /* 0x000fe2000bfc6270 */
[----:B--2---:R-:W-:Y:S01]  /*20e0*/  IMAD R2, R19, UR10, RZ ;  /* 0x0000000a13027c24 */ /* 0x004fe2000f8e02ff */
[----:B------:R-:W-:Y:S01]  /*20f0*/  ISETP.GE.AND P5, PT, R3, UR47, PT ;  /* 0x0000002f03007c0c */ /* 0x000fe2000bfa6270 */
[----:B------:R-:W2:Y:S01]  /*2100*/  @!P2 LDC.64 R18, c[0x0][0x388] ;  /* 0x0000e200ff12ab82 */ /* 0x000ea20000000a00 */
[----:B------:R-:W-:Y:S01]  /*2110*/  CS2R R72, SRZ ;  /* 0x0000000000487805 */ /* 0x000fe2000001ff00 */
[C---:B------:R-:W-:Y:S01]  /*2120*/  IMAD R11, R13.reuse, UR11, R2 ;  /* 0x0000000b0d0b7c24 */ /* 0x040fe2000f8e0202 */
[----:B------:R-:W-:Y:S01]  /*2130*/  CS2R R70, SRZ ;  /* 0x0000000000467805 */ /* 0x000fe2000001ff00 */
[----:B------:R-:W-:Y:S01]  /*2140*/  IMAD.WIDE.U32 R2, R13, UR10, R6 ;  /* 0x0000000a0d027c25 */ /* 0x000fe2000f8e0006 */
[----:B------:R-:W-:Y:S01]  /*2150*/  USEL UR10, URZ, 0x2000, UP0 ;  /* 0x00002000ff0a7887 */ /* 0x000fe20008000000 */
[----:B------:R-:W-:Y:S01]  /*2160*/  CS2R R68, SRZ ;  /* 0x0000000000447805 */ /* 0x000fe2000001ff00 */
[----:B------:R-:W-:Y:S01]  /*2170*/  UIADD3 UR50, UPT, UPT, UR50, 0x80, -UR31 ;  /* 0x0000008032327890 */ /* 0x000fe2000fffe81f */
[----:B------:R-:W3:Y:S01]  /*2180*/  @!P3 LDC.64 R12, c[0x0][0x388] ;  /* 0x0000e200ff0cbb82 */ /* 0x000ee20000000a00 */
[----:B------:R-:W-:Y:S01]  /*2190*/  @!P0 IMAD.MOV.U32 R6, RZ, RZ, R22 ;  /* 0x000000ffff068224 */ /* 0x000fe200078e0016 */
[----:B------:R-:W-:Y:S01]  /*21a0*/  USHF.L.U32 UR53, UR53, 0x3, URZ ;  /* 0x0000000335357899 */ /* 0x000fe200080006ff */
[----:B------:R-:W-:Y:S01]  /*21b0*/  VIADD R27, R0, UR10 ;  /* 0x0000000a001b7c36 */ /* 0x000fe20008000000 */
[----:B------:R-:W1:Y:S01]  /*21c0*/  LDCU UR8, c[0x0][0x3e0] ;  /* 0x00007c00ff0877ac */ /* 0x000e620008000800 */
[----:B------:R-:W-:-:S02]  /*21d0*/  @!P0 IMAD.MOV.U32 R7, RZ, RZ, R23 ;  /* 0x000000ffff078224 */ /* 0x000fc400078e0017 */
[----:B------:R-:W-:Y:S01]  /*21e0*/  IMAD.IADD R3, R3, 0x1, R11 ;  /* 0x0000000103037824 */ /* 0x000fe200078e020b */
[----:B------:R-:W4:Y:S01]  /*21f0*/  @!P3 LDC.64 R22, c[0x0][0x390] ;  /* 0x0000e400ff16bb82 */ /* 0x000f220000000a00 */
[----:B------:R-:W-:Y:S01]  /*2200*/  @!P2 IMAD R11, R16, UR15, R10 ;  /* 0x0000000f100bac24 */ /* 0x000fe2000f8e020a */
[----:B------:R1:W-:Y:S01]  /*2210*/  @!P0 LDGSTS.E.BYPASS.LTC128B.128 [R27], desc[UR32][R6.64] ;  /* 0x00000000061b8fae */ /* 0x0003e2000b981a20 */
[----:B-----5:R-:W-:Y:S01]  /*2220*/  @!P2 IMAD.MOV.U32 R8, RZ, RZ, R4 ;  /* 0x000000ffff08a224 */ /* 0x020fe200078e0004 */
[----:B------:R-:W1:Y:S01]  /*2230*/  LDCU UR11, c[0x0][0x50c] ;  /* 0x0000a180ff0b77ac */ /* 0x000e620008000800 */
[----:B------:R-:W-:Y:S01]  /*2240*/  @!P2 IMAD.MOV.U32 R9, RZ, RZ, R5 ;  /* 0x000000ffff09a224 */ /* 0x000fe200078e0005 */
[----:B------:R-:W-:Y:S01]  /*2250*/  @P0 STS.128 [R27], RZ ;  /* 0x000000ff1b000388 */ /* 0x000fe20000000c00 */
[----:B------:R-:W1:Y:S03]  /*2260*/  LDCU UR9, c[0x0][0x45c] ;  /* 0x00008b80ff0977ac */ /* 0x000e660008000800 */
[----:B------:R-:W-:Y:S04]  /*2270*/  @P1 STS.128 [R27+0x1000], RZ ;  /* 0x001000ff1b001388 */ /* 0x000fe80000000c00 */
[----:B------:R-:W-:Y:S01]  /*2280*/  @!PT LDS RZ, [RZ] ;  /* 0x00000000fffff984 */ /* 0x000fe20000000800 */
[----:B------:R-:W-:Y:S01]  /*2290*/  @!PT LDS RZ, [RZ] ;  /* 0x00000000fffff984 */ /* 0x000fe20000000800 */
[----:B------:R-:W-:Y:S01]  /*22a0*/  @!PT LDS RZ, [RZ] ;  /* 0x00000000fffff984 */ /* 0x000fe20000000800 */
[----:B------:R5:W-:Y:S04]  /*22b0*/  @!P1 LDGSTS.E.BYPASS.LTC128B.128 [R27+0x1000], desc[UR32][R14.64] ;  /* 0x010000000e1b9fae */ /* 0x000be8000b981a20 */
[----:B------:R4:W-:Y:S01]  /*22c0*/  STL [R1], R27 ;  /* 0x0000001b01007387 */ /* 0x0009e20000100800 */
[----:B-1----:R-:W-:-:S02]  /*22d0*/  VIADD R6, R252, 0x48 ;  /* 0x00000048fc067836 */ /* 0x002fc40000000000 */
[----:B------:R-:W-:-:S03]  /*22e0*/  @!P2 IMAD.MOV.U32 R7, RZ, RZ, R3 ;  /* 0x000000ffff07a224 */ /* 0x000fc600078e0003 */
[----:B------:R-:W-:Y:S01]  /*22f0*/  ISETP.GE.AND P4, PT, R6, UR47, PT ;  /* 0x0000002f06007c0c */ /* 0x000fe2000bf86270 */
[--C-:B------:R-:W-:Y:S02]  /*2300*/  @!P2 IMAD.MOV.U32 R6, RZ, RZ, R2.reuse ;  /* 0x000000ffff06a224 */ /* 0x100fe400078e0002 */
[----:B------:R-:W-:-:S04]  /*2310*/  @!P3 IMAD.WIDE.U32 R2, R24, UR14, R2 ;  /* 0x0000000e1802bc25 */ /* 0x000fc8000f8e0002 */
[----:B------:R-:W-:Y:S01]  /*2320*/  @!P3 IMAD R10, R24, UR15, R3 ;  /* 0x0000000f180abc24 */ /* 0x000fe2000f8e0203 */
[----:B---3--:R-:W-:Y:S01]  /*2330*/  @!P3 LEA R12, P0, R2, R12, 0x1 ;  /* 0x0000000c020cb211 */ /* 0x008fe200078008ff */
[----:B------:R-:W-:Y:S02]  /*2340*/  @!P2 IMAD R3, R17, UR12, RZ ;  /* 0x0000000c1103ac24 */ /* 0x000fe4000f8e02ff */
[----:B------:R-:W-:Y:S01]  /*2350*/  @!P2 IMAD.WIDE.U32 R6, R16, UR14, R6 ;  /* 0x0000000e1006ac25 */ /* 0x000fe2000f8e0006 */
[----:B------:R-:W-:-:S03]  /*2360*/  @!P3 LEA.HI.X R13, R2, R13, R10, 0x1, P0 ;  /* 0x0000000d020db211 */ /* 0x000fc600000f0c0a */
[----:B-----5:R-:W-:Y:S01]  /*2370*/  @!P2 IMAD R14, R16, UR13, R3 ;  /* 0x0000000d100eac24 */ /* 0x020fe2000f8e0203 */
[----:B--2---:R-:W-:Y:S01]  /*2380*/  @!P2 LEA R10, P1, R6, R18, 0x1 ;  /* 0x00000012060aa211 */ /* 0x004fe200078208ff */
[----:B------:R-:W-:Y:S01]  /*2390*/  @!P3 IMAD.WIDE.U32 R2, R24, UR12, R4 ;  /* 0x0000000c1802bc25 */ /* 0x000fe2000f8e0004 */
[----:B------:R1:W-:Y:S03]  /*23a0*/  @!P3 LDGSTS.E.BYPASS.LTC128B.128 [R0+0x6000], desc[UR32][R12.64] ;  /* 0x060000000c00bfae */ /* 0x0003e6000b981a20 */
[----:B------:R-:W-:Y:S01]  /*23b0*/  @!P2 IMAD.WIDE.U32 R4, R16, UR12, R8 ;  /* 0x0000000c1004ac25 */ /* 0x000fe2000f8e0008 */
[----:B----4-:R-:W-:Y:S01]  /*23c0*/  @!P3 LEA R8, P0, R2, R22, 0x1 ;  /* 0x000000160208b211 */ /* 0x010fe200078008ff */
[----:B------:R-:W-:Y:S01]  /*23d0*/  @P3 STS.128 [R0+0x6000], RZ ;  /* 0x006000ff00003388 */ /* 0x000fe20000000c00 */
[----:B------:R-:W2:Y:S01]  /*23e0*/  LDCU UR12, c[0x0][0x590] ;  /* 0x0000b200ff0c77ac */ /* 0x000ea20008000800 */
[----:B------:R-:W-:-:S02]  /*23f0*/  @!P3 IMAD R3, R24, UR13, R3 ;  /* 0x0000000d1803bc24 */ /* 0x000fc4000f8e0203 */
[----:B------:R-:W-:Y:S01]  /*2400*/  @!P2 IMAD.IADD R7, R7, 0x1, R11 ;  /* 0x000000010707a824 */ /* 0x000fe200078e020b */
[----:B------:R-:W-:Y:S01]  /*2410*/  @P2 STS.128 [R0+0x7000], RZ ;  /* 0x007000ff00002388 */ /* 0x000fe20000000c00 */
[----:B------:R-:W-:Y:S01]  /*2420*/  IMAD.MOV.U32 R27, RZ, RZ, 0x7f800000 ;  /* 0x7f800000ff1b7424 */ /* 0x000fe200078e00ff */
[----:B------:R-:W-:Y:S01]  /*2430*/  @!P3 LEA.HI.X R9, R2, R23, R3, 0x1, P0 ;  /* 0x000000170209b211 */ /* 0x000fe200000f0c03 */
[----:B------:R-:W-:Y:S01]  /*2440*/  @!P2 IMAD.IADD R3, R5, 0x1, R14 ;  /* 0x000000010503a824 */ /* 0x000fe200078e020e */
[----:B------:R-:W-:Y:S01]  /*2450*/  @!P2 LEA R2, P0, R4, R20, 0x1 ;  /* 0x000000140402a211 */ /* 0x000fe200078008ff */
[----:B------:R-:W-:Y:S01]  /*2460*/  IMAD.MOV.U32 R17, RZ, RZ, 0x7f800000 ;  /* 0x7f800000ff117424 */ /* 0x000fe200078e00ff */
[----:B------:R-:W-:Y:S02]  /*2470*/  @!P2 LEA.HI.X R11, R6, R19, R7, 0x1, P1 ;  /* 0x00000013060ba211 */ /* 0x000fe400008f0c07 */
[----:B------:R-:W-:Y:S01]  /*2480*/  @!P2 LEA.HI.X R3, R4, R21, R3, 0x1, P0 ;  /* 0x000000150403a211 */ /* 0x000fe200000f0c03 */
[----:B------:R-:W-:Y:S01]  /*2490*/  IMAD.MOV.U32 R4, RZ, RZ, 0x4 ;  /* 0x00000004ff047424 */ /* 0x000fe200078e00ff */
[----:B------:R-:W-:Y:S01]  /*24a0*/  ISETP.GE.AND P0, PT, R252, UR47, PT ;  /* 0x0000002ffc007c0c */ /* 0x000fe2000bf06270 */
[----:B------:R-:W-:Y:S01]  /*24b0*/  @!PT LDS RZ, [RZ] ;  /* 0x00000000fffff984 */ /* 0x000fe20000000800 */
[----:B------:R-:W-:Y:S01]  /*24c0*/  @!PT LDS RZ, [RZ] ;  /* 0x00000000fffff984 */ /* 0x000fe20000000800 */
[----:B------:R-:W-:Y:S01]  /*24d0*/  @!PT LDS RZ, [RZ] ;  /* 0x00000000fffff984 */ /* 0x000fe20000000800 */
[----:B------:R-:W-:Y:S04]  /*24e0*/  @!P2 LDGSTS.E.BYPASS.LTC128B.128 [R0+0x7000], desc[UR32][R10.64] ;  /* 0x070000000a00afae */ /* 0x000fe8000b981a20 */
[----:B------:R-:W-:Y:S04]  /*24f0*/  @!P3 LDGSTS.E.BYPASS.LTC128B.128 [R0+0x8000], desc[UR32][R8.64] ;  /* 0x080000000800bfae */ /* 0x000fe8000b981a20 */
[----:B------:R-:W-:Y:S04]  /*2500*/  @P3 STS.128 [R0+0x8000], RZ ;  /* 0x008000ff00003388 */ /* 0x000fe80000000c00 */
[----:B------:R3:W-:Y:S04]  /*2510*/  @P2 STS.128 [R0+0x9000], RZ ;  /* 0x009000ff00002388 */ /* 0x0007e80000000c00 */
[----:B------:R-:W-:Y:S01]  /*2520*/  @!PT LDS RZ, [RZ] ;  /* 0x00000000fffff984 */ /* 0x000fe20000000800 */
[----:B------:R-:W-:Y:S01]  /*2530*/  @!PT LDS RZ, [RZ] ;  /* 0x00000000fffff984 */ /* 0x000fe20000000800 */
[----:B------:R-:W-:Y:S01]  /*2540*/  @!PT LDS RZ, [RZ] ;  /* 0x00000000fffff984 */ /* 0x000fe20000000800 */
[----:B------:R4:W-:Y:S01]  /*2550*/  @!P2 LDGSTS.E.BYPASS.LTC128B.128 [R0+0x9000], desc[UR32][R2.64] ;  /* 0x090000000200afae */ /* 0x0009e2000b981a20 */
[----:B------:R-:W-:-:S02]  /*2560*/  IMAD.SHL.U32 R7, R25, 0x10, RZ ;  /* 0x0000001019077824 */ /* 0x000fc400078e00ff */
[C---:B-1----:R-:W-:Y:S01]  /*2570*/  IMAD.SHL.U32 R12, R121.reuse, 0x2, RZ ;  /* 0x00000002790c7824 */ /* 0x042fe200078e00ff */
[----:B------:R-:W-:Y:S01]  /*2580*/  LOP3.LUT P1, RZ, R121, 0x4, RZ, 0xc0, !PT ;  /* 0x0000000479ff7812 */ /* 0x000fe2000782c0ff */
[----:B------:R-:W0:Y:S01]  /*2590*/  LDGDEPBAR ;  /* 0x00000000000079af */ /* 0x000e220000000000 */
[----:B----4-:R-:W-:-:S05]  /*25a0*/  IMAD.WIDE.U32 R2, R252, R4, UR60 ;  /* 0x0000003cfc027e25 */ /* 0x010fca000f8e0004 */
[----:B------:R-:W4:Y:S04]  /*25b0*/  @!P0 LDG.E R29, desc[UR32][R2.64] ;  /* 0x00000020021d8981 */ /* 0x000f28000c1e1900 */
[----:B------:R-:W5:Y:S04]  /*25c0*/  @!P6 LDG.E R28, desc[UR32][R2.64+0x20] ;  /* 0x00002020021ce981 */ /* 0x000f68000c1e1900 */
[----:B------:R-:W5:Y:S04]  /*25d0*/  @!P5 LDG.E R27, desc[UR32][R2.64+0x100] ;  /* 0x00010020021bd981 */ /* 0x000f68000c1e1900 */
[----:B------:R1:W5:Y:S01]  /*25e0*/  @!P4 LDG.E R17, desc[UR32][R2.64+0x120] ;  /* 0x000120200211c981 */ /* 0x000362000c1e1900 */
[C---:B------:R-:W-:Y:S01]  /*25f0*/  IMAD.SHL.U32 R9, R25.reuse, 0x20, RZ ;  /* 0x0000002019097824 */ /* 0x040fe200078e00ff */
[C---:B------:R-:W-:Y:S01]  /*2600*/  LOP3.LUT P0, RZ, R25.reuse, 0x4, RZ, 0xc0, !PT ;  /* 0x0000000419ff7812 */ /* 0x040fe2000780c0ff */
[----:B------:R-:W-:Y:S01]  /*2610*/  IMAD.SHL.U32 R8, R25, 0x4, RZ ;  /* 0x0000000419087824 */ /* 0x000fe200078e00ff */
[----:B--2---:R-:W-:Y:S01]  /*2620*/  USHF.L.U32 UR12, UR12, 0x7, URZ ;  /* 0x000000070c0c7899 */ /* 0x004fe200080006ff */
[----:B------:R-:W-:Y:S01]  /*2630*/  IMAD.SHL.U32 R10, R121, 0x20, RZ ;  /* 0x00000020790a7824 */ /* 0x000fe200078e00ff */
[----:B---3--:R-:W-:Y:S01]  /*2640*/  LOP3.LUT R0, R9, 0x20, RZ, 0xc0, !PT ;  /* 0x0000002009007812 */ /* 0x008fe200078ec0ff */
[----:B------:R-:W-:Y:S01]  /*2650*/  IMAD.SHL.U32 R11, R121, 0x4, RZ ;  /* 0x00000004790b7824 */ /* 0x000fe200078e00ff */
[----:B------:R-:W-:-:S02]  /*2660*/  LOP3.LUT R4, R9, 0x120, RZ, 0xc0, !PT ;  /* 0x0000012009047812 */ /* 0x000fc400078ec0ff */
[--C-:B------:R-:W-:Y:S02]  /*2670*/  LOP3.LUT R0, R0, 0x3800, R7.reuse, 0xf8, !PT ;  /* 0x0000380000007812 */ /* 0x100fe400078ef807 */
[--C-:B------:R-:W-:Y:S02]  /*2680*/  LOP3.LUT R4, R4, 0x600, R7.reuse, 0xf8, !PT ;  /* 0x0000060004047812 */ /* 0x100fe400078ef807 */
[----:B------:R-:W-:Y:S02]  /*2690*/  LOP3.LUT R7, R0, 0x100, R7, 0xf8, !PT ;  /* 0x0000010000077812 */ /* 0x000fe400078ef807 */
[----:B------:R-:W-:Y:S02]  /*26a0*/  LOP3.LUT R8, R8, 0x18, RZ, 0xc0, !PT ;  /* 0x0000001808087812 */ /* 0x000fe400078ec0ff */
[----:B------:R-:W-:Y:S02]  /*26b0*/  LOP3.LUT R6, R10, 0xc0, RZ, 0xc0, !PT ;  /* 0x000000c00a067812 */ /* 0x000fe400078ec0ff */
[----:B------:R-:W-:-:S02]  /*26c0*/  LOP3.LUT R5, R8, 0xc0, R9, 0xf8, !PT ;  /* 0x000000c008057812 */ /* 0x000fc400078ef809 */
[----:B------:R-:W-:Y:S02]  /*26d0*/  LOP3.LUT R6, R6, 0x18, R11, 0xf8, !PT ;  /* 0x0000001806067812 */ /* 0x000fe400078ef80b */
[----:B------:R-:W-:Y:S02]  /*26e0*/  SHF.R.U32.HI R11, RZ, 0x1, R121 ;  /* 0x00000001ff0b7819 */ /* 0x000fe40000011679 */
[--C-:B-1----:R-:W-:Y:S02]  /*26f0*/  SHF.R.U32.HI R2, RZ, 0x4, R25.reuse ;  /* 0x00000004ff027819 */ /* 0x102fe40000011619 */
[----:B------:R-:W-:Y:S02]  /*2700*/  LOP3.LUT R3, R5, 0x8, R26, 0x78, !PT ;  /* 0x0000000805037812 */ /* 0x000fe400078e781a */
[----:B------:R-:W-:Y:S02]  /*2710*/  LOP3.LUT R0, R2, 0x8, RZ, 0xc0, !PT ;  /* 0x0000000802007812 */ /* 0x000fe400078ec0ff */
[----:B------:R-:W-:Y:S01]  /*2720*/  LOP3.LUT R118, R4, R3, RZ, 0xfc, !PT ;  /* 0x0000000304767212 */ /* 0x000fe200078efcff */
[----:B------:R-:W-:Y:S01]  /*2730*/  IMAD.SHL.U32 R3, R121, 0x40, RZ ;  /* 0x0000004079037824 */ /* 0x000fe200078e00ff */
[----:B------:R-:W-:-:S02]  /*2740*/  LOP3.LUT R0, R0, 0x10, R25, 0xf8, !PT ;  /* 0x0000001000007812 */ /* 0x000fc400078ef819 */
[----:B------:R-:W-:Y:S02]  /*2750*/  LOP3.LUT R5, R5, 0x8, R25, 0x78, !PT ;  /* 0x0000000805057812 */ /* 0x000fe400078e7819 */
[----:B------:R-:W-:Y:S01]  /*2760*/  LOP3.LUT R2, R0, 0xc0, R9, 0xf8, !PT ;  /* 0x000000c000027812 */ /* 0x000fe200078ef809 */
[----:B------:R-:W-:Y:S01]  /*2770*/  IMAD.U32 R0, RZ, RZ, UR44 ;  /* 0x0000002cff007e24 */ /* 0x000fe2000f8e00ff */
[----:B------:R-:W-:Y:S01]  /*2780*/  LOP3.LUT R7, R7, R5, RZ, 0xfc, !PT ;  /* 0x0000000507077212 */ /* 0x000fe200078efcff */
[----:B------:R-:W-:Y:S01]  /*2790*/  IMAD.SHL.U32 R5, R121, 0x10, RZ ;  /* 0x0000001079057824 */ /* 0x000fe200078e00ff */
[----:B------:R-:W-:Y:S01]  /*27a0*/  LOP3.LUT R8, R2, R8, RZ, 0x3c, !PT ;  /* 0x0000000802087212 */ /* 0x000fe200078e3cff */
[----:B------:R-:W-:Y:S01]  /*27b0*/  IMAD.U32 R2, RZ, RZ, UR41 ;  /* 0x00000029ff027e24 */ /* 0x000fe2000f8e00ff */
[----:B------:R-:W-:Y:S02]  /*27c0*/  IADD3 R0, PT, PT, R0, UR31, R252 ;  /* 0x0000001f00007c10 */ /* 0x000fe4000fffe0fc */
[----:B------:R-:W-:-:S02]  /*27d0*/  SEL R112, R112, 0xffffffe0, !P0 ;  /* 0xffffffe070707807 */ /* 0x000fc40004000000 */
[----:B------:R-:W-:Y:S02]  /*27e0*/  IADD3 R191, PT, PT, R0, -0x3f, -R2 ;  /* 0xffffffc100bf7810 */ /* 0x000fe40007ffe802 */
[----:B------:R-:W-:Y:S02]  /*27f0*/  LOP3.LUT R0, R12, 0xe006, R3, 0xc8, !PT ;  /* 0x0000e0060c007812 */ /* 0x000fe400078ec803 */
[----:B------:R-:W-:Y:S02]  /*2800*/  LOP3.LUT R3, R10, 0x20, RZ, 0xc0, !PT ;  /* 0x000000200a037812 */ /* 0x000fe400078ec0ff */
[----:B------:R-:W-:Y:S02]  /*2810*/  LOP3.LUT R4, R0, 0xc00, R10, 0xf8, !PT ;  /* 0x00000c0000047812 */ /* 0x000fe400078ef80a */
[----:B------:R-:W-:Y:S02]  /*2820*/  LOP3.LUT R2, R10, 0x120, RZ, 0xc0, !PT ;  /* 0x000001200a027812 */ /* 0x000fe400078ec0ff */
[----:B------:R-:W-:-:S02]  /*2830*/  LOP3.LUT R0, R3, 0x3800, R5, 0xf8, !PT ;  /* 0x0000380003007812 */ /* 0x000fc400078ef805 */
[----:B------:R-:W-:Y:S02]  /*2840*/  LOP3.LUT R10, R5, 0x1c0, RZ, 0xc0, !PT ;  /* 0x000001c0050a7812 */ /* 0x000fe400078ec0ff */
[--C-:B------:R-:W-:Y:S02]  /*2850*/  LOP3.LUT R2, R2, 0x600, R5.reuse, 0xf8, !PT ;  /* 0x0000060002027812 */ /* 0x100fe400078ef805 */
[----:B------:R-:W-:Y:S02]  /*2860*/  LOP3.LUT R5, R0, 0x100, R5, 0xf8, !PT ;  /* 0x0000010000057812 */ /* 0x000fe400078ef805 */
[----:B------:R-:W-:Y:S02]  /*2870*/  LOP3.LUT R0, R6, 0x8, R11, 0x78, !PT ;  /* 0x0000000806007812 */ /* 0x000fe400078e780b */
[----:B------:R-:W-:Y:S02]  /*2880*/  LOP3.LUT R3, R10, 0x38, R12, 0xf8, !PT ;  /* 0x000000380a037812 */ /* 0x000fe400078ef80c */
[----:B------:R-:W-:-:S02]  /*2890*/  LOP3.LUT P0, RZ, R121, 0x2, RZ, 0xc0, !PT ;  /* 0x0000000279ff7812 */ /* 0x000fc4000780c0ff */
[----:B------:R-:W-:Y:S01]  /*28a0*/  LOP3.LUT R120, R2, R0, RZ, 0xfc, !PT ;  /* 0x0000000002787212 */ /* 0x000fe200078efcff */
[----:B------:R-:W-:Y:S01]  /*28b0*/  IMAD.MOV.U32 R0, RZ, RZ, 0x10 ;  /* 0x00000010ff007424 */ /* 0x000fe200078e00ff */
[----:B------:R-:W-:Y:S01]  /*28c0*/  LOP3.LUT R4, R4, R3, RZ, 0xfc, !PT ;  /* 0x0000000304047212 */ /* 0x000fe200078efcff */
[----:B------:R-:W-:Y:S01]  /*28d0*/  IMAD.MOV.U32 R2, RZ, RZ, 0x20 ;  /* 0x00000020ff027424 */ /* 0x000fe200078e00ff */
[----:B------:R-:W-:Y:S02]  /*28e0*/  LOP3.LUT R3, R6, 0x8, R121, 0x78, !PT ;  /* 0x0000000806037812 */ /* 0x000fe400078e7879 */
[----:B------:R-:W-:Y:S02]  /*28f0*/  R2P PR, R121, 0x18 ;  /* 0x0000001879007804 */ /* 0x000fe40000000000 */
[----:B------:R-:W-:Y:S02]  /*2900*/  LOP3.LUT R3, R5, R3, RZ, 0xfc, !PT ;  /* 0x0000000305037212 */ /* 0x000fe400078efcff */
[----:B------:R-:W-:-:S02]  /*2910*/  SEL R0, R0, 0xfffffff0, !P1 ;  /* 0xfffffff000007807 */ /* 0x000fc40004800000 */
[----:B------:R-:W-:Y:S02]  /*2920*/  SEL R0, R2, 0xffffffe0, !P3 ;  /* 0xffffffe002007807 */ /* 0x000fe40005800000 */
[----:B------:R-:W-:Y:S02]  /*2930*/  LOP3.LUT R8, R8, 0x120, R9, 0xf8, !PT ;  /* 0x0000012008087812 */ /* 0x000fe400078ef809 */
[----:B------:R-:W-:Y:S02]  /*2940*/  LEA R118, R118, UR24, 0x1 ;  /* 0x0000001876767c11 */ /* 0x000fe4000f8e08ff */
[----:B------:R-:W-:Y:S02]  /*2950*/  LEA R113, R7, UR24, 0x1 ;  /* 0x0000001807717c11 */ /* 0x000fe4000f8e08ff */
[----:B------:R-:W-:Y:S01]  /*2960*/  LEA R116, R8, UR24, 0x1 ;  /* 0x0000001808747c11 */ /* 0x000fe2000f8e08ff */
[----:B------:R-:W-:Y:S01]  /*2970*/  VIADD R118, R118, UR10 ;  /* 0x0000000a76767c36 */ /* 0x000fe20008000000 */
[----:B------:R-:W-:Y:S01]  /*2980*/  SEL R119, R119, 0xffffffe0, !P0 ;  /* 0xffffffe077777807 */ /* 0x000fe20004000000 */
[----:B------:R-:W-:-:S02]  /*2990*/  IMAD.IADD R117, R112, 0x1, R113 ;  /* 0x0000000170757824 */ /* 0x000fc400078e0271 */
[----:B------:R-:W-:Y:S01]  /*29a0*/  VIADD R116, R116, UR10 ;  /* 0x0000000a74747c36 */ /* 0x000fe20008000000 */
[----:B----4-:R1:W-:Y:S04]  /*29b0*/  STL [R1+0x20], R29 ;  /* 0x0000201d01007387 */ /* 0x0103e80000100800 */
[----:B-----5:R1:W-:Y:S04]  /*29c0*/  STL [R1+0x1c], R28 ;  /* 0x00001c1c01007387 */ /* 0x0203e80000100800 */
[----:B------:R1:W-:Y:S04]  /*29d0*/  STL [R1+0x18], R27 ;  /* 0x0000181b01007387 */ /* 0x0003e80000100800 */
[----:B------:R1:W-:Y:S04]  /*29e0*/  STL [R1+0x14], R17 ;  /* 0x0000141101007387 */ /* 0x0003e80000100800 */
[----:B------:R1:W-:Y:S04]  /*29f0*/  STL [R1+0x2c], R4 ;  /* 0x00002c0401007387 */ /* 0x0003e80000100800 */
[----:B------:R1:W-:Y:S04]  /*2a00*/  STL [R1+0x28], R3 ;  /* 0x0000280301007387 */ /* 0x0003e80000100800 */
[----:B------:R1:W-:Y:S02]  /*2a10*/  STL [R1+0x24], R0 ;  /* 0x0000240001007387 */ /* 0x0003e40000100800 */
.L_x_679:
[----:B------:R-:W0:Y:S01]  /*2a20*/  LDGDEPBAR ;  /* 0x00000000000079af */ /* 0x000e220000000000 */
[----:B------:R-:W-:Y:S01]  /*2a30*/  IADD3 R112, PT, PT, R118, R112, RZ ;  /* 0x0000007076707210 */ /* 0x000fe20007ffe0ff */
[----:B------:R-:W-:Y:S01]  /*2a40*/  UIADD3 UR44, UPT, UPT, UR44, -0x80, URZ ;  /* 0xffffff802c2c7890 */ /* 0x000fe2000fffe0ff */
[----:B-1----:R-:W-:Y:S05]  /*2a50*/  IMAD.SHL.U32 R0, R121, 0x2, RZ ;  /* 0x0000000279007824 */ /* 0x002fea00078e00ff */
        /* <DEDUP_REMOVED lines=26> */
[----:B---3--:R-:W-:Y:S01]  /*2c00*/  FSETP.NEU.FTZ.AND P3, PT, R3, -INF , PT ;  /* 0xff8000000300780b */ /* 0x008fe20003f7d000 */
[----:B------:R-:W-:Y:S04]  /*2c10*/  DEPBAR.LE SB0, 0x0 ;  /* 0x000080000000791a */ /* 0x000fe80000000000 */
[----:B------:R-:W-:Y:S01]  /*2c20*/  BAR.SYNC.DEFER_BLOCKING 0x0 ;  /* 0x0000000000007b1d */ /* 0x000fe20000010000 */
[----:B--2---:R-:W-:Y:S05]  /*2c30*/  FSETP.NEU.FTZ.AND P2, PT, R123, -INF , PT ;  /* 0xff8000007b00780b */ /* 0x004fea0003f5d000 */
        /* <DEDUP_REMOVED lines=78> */
[----:B------:R4:W2:Y:S01]  /*3120*/  MUFU.EX2 R100, R11 ;  /* 0x0000000b00647308 */ /* 0x0008a20000000800 */
        /* <DEDUP_REMOVED lines=13> */
[----:B------:R-:W-:Y:S01]  /*3200*/  FFMA.FTZ R3, R4, UR9, -R10 ;  /* 0x0000000904037c23 */ /* 0x000fe2000801080a */
[--C-:B------:R-:W-:Y:S01]  /*3210*/  FFMA.FTZ R4, R5, UR9, -R9.reuse ;  /* 0x0000000905047c23 */ /* 0x100fe20008010809 */
[----:B------:R-:W-:Y:S01]  /*3220*/  IMAD.MOV.U32 R5, RZ, RZ, R208 ;  /* 0x000000ffff057224 */ /* 0x000fe200078e00d0 */
[----:B------:R4:W-:Y:S01]  /*3230*/  MUFU.TANH R244, R21 ;  /* 0x0000001500f47308 */ /* 0x0009e20000002400 */
[C---:B------:R-:W-:Y:S04]  /*3240*/  HMMA.16816.F32.BF16 R32, R104.reuse, R6, R32 ;  /* 0x000000066820723c */ /* 0x040fe80000041820 */
[-C--:B------:R-:W-:Y:S01]  /*3250*/  @!P0 ISETP.GE.AND P6, PT, R0, R11.reuse, PT ;  /* 0x0000000b0000820c */ /* 0x080fe20003fc6270 */
[----:B------:R-:W-:Y:S01]  /*3260*/  FMUL.FTZ R20, R20, UR11 ;  /* 0x0000000b14147c20 */ /* 0x000fe20008410000 */
[----:B------:R-:W-:Y:S03]  /*3270*/  @!P0 ISETP.GE.AND P5, PT, R2, R11, PT ;  /* 0x0000000b0200820c */ /* 0x000fe60003fa6270 */
[----:B------:R4:W-:Y:S01]  /*3280*/  MUFU.EX2 R110, R3 ;  /* 0x00000003006e7308 */ /* 0x0009e20000000800 */
[----:B-1----:R-:W-:Y:S01]  /*3290*/  MOV R18, R207 ;  /* 0x000000cf00127202 */ /* 0x002fe20000000f00 */
[----:B------:R-:W-:Y:S01]  /*32a0*/  FMUL.FTZ R26, R26, UR11 ;  /* 0x0000000b1a1a7c20 */ /* 0x000fe20008410000 */
[----:B------:R-:W-:Y:S07]  /*32b0*/  FMUL.FTZ R27, R27, UR11 ;  /* 0x0000000b1b1b7c20 */ /* 0x000fee0008410000 */
[----:B------:R1:W-:Y:S01]  /*32c0*/  MUFU.EX2 R71, R4 ;  /* 0x0000000400477308 */ /* 0x0003e20000000800 */
[----:B------:R-:W-:Y:S01]  /*32d0*/  FMUL.FTZ R31, R31, UR11 ;  /* 0x0000000b1f1f7c20 */ /* 0x000fe20008410000 */
[----:B------:R-:W-:Y:S02]  /*32e0*/  IMAD.MOV.U32 R19, RZ, RZ, R206 ;  /* 0x000000ffff137224 */ /* 0x000fe400078e00ce */
[----:B------:R-:W-:Y:S06]  /*32f0*/  FMUL.FTZ R23, R23, UR11 ;  /* 0x0000000b17177c20 */ /* 0x000fec0008410000 */
[----:B------:R-:W-:Y:S01]  /*3300*/  MUFU.TANH R245, R20 ;  /* 0x0000001400f57308 */ /* 0x000fe20000002400 */
[----:B------:R-:W-:Y:S01]  /*3310*/  FMUL.FTZ R22, R22, UR11 ;  /* 0x0000000b16167c20 */ /* 0x000fe20008410000 */
[----:B----4-:R-:W4:Y:S01]  /*3320*/  LDL R21, [R1+0x2c] ;  /* 0x00002c0001157983 */ /* 0x010f220000100800 */
[----:B------:R-:W-:Y:S01]  /*3330*/  FMUL.FTZ R24, R24, UR11 ;  /* 0x0000000b18187c20 */ /* 0x000fe20008410000 */
[----:B------:R-:W-:Y:S01]  /*3340*/  FMUL.FTZ R33, R33, UR11 ;  /* 0x0000000b21217c20 */ /* 0x000fe20008410000 */
[----:B------:R-:W-:Y:S01]  /*3350*/  FMUL.FTZ R35, R35, UR11 ;  /* 0x0000000b23237c20 */ /* 0x000fe20008410000 */
[----:B------:R-:W-:Y:S01]  /*3360*/  FFMA.FTZ R3, R8, UR9, -R9 ;  /* 0x0000000908037c23 */ /* 0x000fe20008010809 */
[----:B------:R-:W-:Y:S03]  /*3370*/  FMUL.FTZ R34, R34, UR11 ;  /* 0x0000000b22227c20 */ /* 0x000fe60008410000 */
[----:B------:R1:W-:Y:S01]  /*3380*/  MUFU.TANH R242, R33 ;  /* 0x0000002100f27308 */ /* 0x0003e20000002400 */
[----:B------:R-:W-:Y:S01]  /*3390*/  @!P0 VIADDMNMX R8, R191, R16, UR31, PT ;  /* 0x0000001fbf088e46 */ /* 0x000fe2000b800110 */
[----:B------:R-:W-:Y:S01]  /*33a0*/  FMUL.FTZ R32, R32, UR11 ;  /* 0x0000000b20207c20 */ /* 0x000fe20008410000 */
[----:B-1----:R-:W-:Y:S01]  /*33b0*/  MOV R4, R209 ;  /* 0x000000d100047202 */ /* 0x002fe20000000f00 */
[----:B------:R-:W-:Y:S01]  /*33c0*/  FMUL.FTZ R25, R25, UR11 ;  /* 0x0000000b19197c20 */ /* 0x000fe20008410000 */
[----:B------:R-:W-:Y:S01]  /*33d0*/  @!P0 ISETP.GE.AND P3, PT, R2, R8, PT ;  /* 0x000000080200820c */ /* 0x000fe20003f66270 */
[----:B------:R-:W-:Y:S01]  /*33e0*/  FMUL.FTZ R28, R28, UR11 ;  /* 0x0000000b1c1c7c20 */ /* 0x000fe20008410000 */
[----:B------:R-:W-:Y:S03]  /*33f0*/  MOV R16, R190 ;  /* 0x000000be00107202 */ /* 0x000fe60000000f00 */
[----:B------:R3:W1:Y:S01]  /*3400*/  MUFU.EX2 R68, R3 ;  /* 0x0000000300447308 */ /* 0x0006620000000800 */
[----:B------:R-:W-:Y:S01]  /*3410*/  @!P0 FSEL R5, R208, -INF , !P3 ;  /* 0xff800000d0058808 */ /* 0x000fe20005800000 */
[----:B------:R-:W-:Y:S01]  /*3420*/  FMUL.FTZ R29, R29, UR11 ;  /* 0x0000000b1d1d7c20 */ /* 0x000fe20008410000 */
[----:B------:R-:W-:Y:S07]  /*3430*/  FMUL.FTZ R30, R30, UR11 ;  /* 0x0000000b1e1e7c20 */ /* 0x000fee0008410000 */
[----:B------:R-:W-:Y:S01]  /*3440*/  MUFU.TANH R157, R23 ;  /* 0x00000017009d7308 */ /* 0x000fe20000002400 */
        /* <DEDUP_REMOVED lines=9> */
[----:B------:R1:W2:Y:S10]  /*34e0*/  MUFU.TANH R196, R31 ;  /* 0x0000001f00c47308 */ /* 0x0002b40000002400 */
[----:B------:R3:W-:Y:S10]  /*34f0*/  MUFU.TANH R243, R32 ;  /* 0x0000002000f37308 */ /* 0x0007f40000002400 */
[----:B------:R-:W-:Y:S01]  /*3500*/  MUFU.TANH R151, R35 ;  /* 0x0000002300977308 */ /* 0x000fe20000002400 */
[----:B-1----:R-:W4:Y:S09]  /*3510*/  LDL R31, [R1+0x28] ;  /* 0x00002800011f7983 */ /* 0x002f320000100800 */
[----:B------:R-:W-:Y:S01]  /*3520*/  MUFU.TANH R152, R34 ;  /* 0x0000002200987308 */ /* 0x000fe20000002400 */
        /* <DEDUP_REMOVED lines=32> */
[C---:B------:R-:W-:Y:S01]  /*3730*/  @!P0 ISETP.GE.AND P6, PT, R15.reuse, R13, PT ;  /* 0x0000000d0f00820c */ /* 0x040fe20003fc6270 */
        /* <DEDUP_REMOVED lines=17> */
[----:B------:R-:W-:Y:S06]  /*3850*/  MOV R19, R196 ;  /* 0x000000c400137202 */ /* 0x000fec0000000f00 */
        /* <DEDUP_REMOVED lines=15> */
[----:B------:R-:W-:Y:S01]  /*3950*/  FFMA.FTZ R16, R16, UR9, -R10 ;  /* 0x0000000910107c23 */ /* 0x000fe2000801080a */
        /* <DEDUP_REMOVED lines=15> */
[----:B----4-:R-:W-:Y:S01]  /*3a50*/  LEA R126, R21, UR4, 0x1 ;  /* 0x00000004157e7c11 */ /* 0x010fe2000f8e08ff */
[----:B------:R-:W-:Y:S01]  /*3a60*/  FMUL.FTZ R36, R36, UR11 ;  /* 0x0000000b24247c20 */ /* 0x000fe20008410000 */
[----:B------:R-:W-:Y:S01]  /*3a70*/  @!P0 FSEL R17, R157, -INF , !P2 ;  /* 0xff8000009d118808 */ /* 0x000fe20005000000 */
[----:B------:R-:W-:Y:S01]  /*3a80*/  FMUL.FTZ R38, R38, UR11 ;  /* 0x0000000b26267c20 */ /* 0x000fe20008410000 */
[----:B------:R-:W-:Y:S01]  /*3a90*/  IADD3 R132, PT, PT, R32, R126, RZ ;  /* 0x0000007e20847210 */ /* 0x000fe20007ffe0ff */
        /* <DEDUP_REMOVED lines=20> */
[----:B------:R-:W-:Y:S02]  /*3be0*/  IMAD.IADD R129, R126, 0x1, R33 ;  /* 0x000000017e817824 */ /* 0x000fe400078e0221 */
[----:B------:R-:W-:Y:S01]  /*3bf0*/  FFMA.FTZ R5, R5, UR9, -R3 ;  /* 0x0000000905057c23 */ /* 0x000fe20008010803 */
[-C--:B------:R-:W-:Y:S01]  /*3c00*/  @!P0 ISETP.GE.AND P2, PT, R4, R8.reuse, PT ;  /* 0x000000080400820c */ /* 0x080fe20003f46270 */
[----:B------:R-:W-:Y:S01]  /*3c10*/  IMAD.MOV.U32 R4, RZ, RZ, R200 ;  /* 0x000000ffff047224 */ /* 0x000fe200078e00c8 */
[----:B------:R-:W-:Y:S02]  /*3c20*/  IADD3 R130, PT, PT, R126, 0x12040, RZ ;  /* 0x000120407e827810 */ /* 0x000fe40007ffe0ff */
[----:B------:R3:W-:Y:S01]  /*3c30*/  MUFU.EX2 R187, R14 ;  /* 0x0000000e00bb7308 */ /* 0x0007e20000000800 */
[----:B------:R-:W-:Y:S01]  /*3c40*/  IADD3 R131, PT, PT, R32, R129, RZ ;  /* 0x0000008120837210 */ /* 0x000fe20007ffe0ff */
[----:B------:R-:W-:Y:S01]  /*3c50*/  FMUL.FTZ R41, R41, UR11 ;  /* 0x0000000b29297c20 */ /* 0x000fe20008410000 */
[----:B------:R-:W-:Y:S07]  /*3c60*/  @!P0 FSEL R4, R200, -INF , !P2 ;  /* 0xff800000c8048808 */ /* 0x000fee0005000000 */
[----:B------:R2:W-:Y:S01]  /*3c70*/  MUFU.EX2 R213, R5 ;  /* 0x0000000500d57308 */ /* 0x0005e20000000800 */
[----:B-1----:R-:W-:Y:S01]  /*3c80*/  MOV R15, R201 ;  /* 0x000000c9000f7202 */ /* 0x002fe20000000f00 */
[----:B------:R-:W-:Y:S01]  /*3c90*/  IMAD.MOV.U32 R17, RZ, RZ, R173 ;  /* 0x000000ffff117224 */ /* 0x000fe200078e00ad */
[----:B------:R-:W-:Y:S07]  /*3ca0*/  @!P0 FSEL R15, R201, -INF , !P3 ;  /* 0xff800000c90f8808 */ /* 0x000fee0005800000 */
[----:B------:R-:W-:Y:S01]  /*3cb0*/  MUFU.TANH R148, R39 ;  /* 0x0000002700947308 */ /* 0x000fe20000002400 */
[--C-:B------:R-:W-:Y:S01]  /*3cc0*/  FFMA.FTZ R4, R4, UR9, -R2.reuse ;  /* 0x0000000904047c23 */ /* 0x100fe20008010802 */
[----:B------:R-:W-:Y:S01]  /*3cd0*/  MOV R16, R175 ;  /* 0x000000af00107202 */ /* 0x000fe20000000f00 */
[----:B------:R-:W-:Y:S01]  /*3ce0*/  FMUL.FTZ R45, R45, UR11 ;  /* 0x0000000b2d2d7c20 */ /* 0x000fe20008410000 */
[----:B------:R-:W-:Y:S01]  /*3cf0*/  FMUL.FTZ R42, R42, UR11 ;  /* 0x0000000b2a2a7c20 */ /* 0x000fe20008410000 */
[----:B------:R-:W-:Y:S01]  /*3d00*/  FMUL.FTZ R43, R43, UR11 ;  /* 0x0000000b2b2b7c20 */ /* 0x000fe20008410000 */
[----:B---3--:R-:W-:Y:S01]  /*3d10*/  IMAD.MOV.U32 R14, RZ, RZ, R179 ;  /* 0x000000ffff0e7224 */ /* 0x008fe200078e00b3 */
[----:B------:R-:W-:Y:S03]  /*3d20*/  @!P0 FSEL R14, R179, -INF , !P5 ;  /* 0xff800000b30e8808 */ /* 0x000fe60006800000 */
[----:B------:R-:W-:Y:S01]  /*3d30*/  MUFU.EX2 R220, R4 ;  /* 0x0000000400dc7308 */ /* 0x000fe20000000800 */
[----:B------:R-:W-:Y:S01]  /*3d40*/  MOV R18, R197 ;  /* 0x000000c500127202 */ /* 0x000fe20000000f00 */
[----:B--2---:R-:W-:Y:S01]  /*3d50*/  FFMA.FTZ R5, R15, UR9, -R2 ;  /* 0x000000090f057c23 */ /* 0x004fe20008010802 */
[----:B------:R-:W-:Y:S07]  /*3d60*/  @!P0 IADD3 R15, PT, PT, R0, 0x18, RZ ;  /* 0x00000018000f8810 */ /* 0x000fee0007ffe0ff */
[----:B------:R-:W-:Y:S01]  /*3d70*/  MUFU.TANH R168, R40 ;  /* 0x0000002800a87308 */ /* 0x000fe20000002400 */
[--C-:B------:R-:W-:Y:S01]  /*3d80*/  FFMA.FTZ R14, R14, UR9, -R3.reuse ;  /* 0x000000090e0e7c23 */ /* 0x100fe20008010803 */
[----:B------:R-:W-:Y:S01]  /*3d90*/  FMUL.FTZ R46, R46, UR11 ;  /* 0x0000000b2e2e7c20 */ /* 0x000fe20008410000 */
[----:B------:R-:W-:Y:S01]  /*3da0*/  @!P0 ISETP.GE.AND P3, PT, R15, R8, PT ;  /* 0x000000080f00820c */ /* 0x000fe20003f66270 */
[----:B------:R-:W-:Y:S01]  /*3db0*/  FMUL.FTZ R47, R47, UR11 ;  /* 0x0000000b2f2f7c20 */ /* 0x000fe20008410000 */
[C---:B------:R-:W-:Y:S02]  /*3dc0*/  @!P0 ISETP.GE.AND P2, PT, R15.reuse, R11, PT ;  /* 0x0000000b0f00820c */ /* 0x040fe40003f46270 */
[----:B------:R-:W-:Y:S03]  /*3dd0*/  @!P0 ISETP.GE.AND P6, PT, R15, R13, PT ;  /* 0x0000000d0f00820c */ /* 0x000fe60003fc6270 */
[----:B------:R1:W-:Y:S01]  /*3de0*/  MUFU.EX2 R212, R14 ;  /* 0x0000000e00d47308 */ /* 0x0003e20000000800 */
[----:B------:R-:W-:Y:S02]  /*3df0*/  @!P0 FSEL R16, R175, -INF , !P2 ;  /* 0xff800000af108808 */ /* 0x000fe40005000000 */
[----:B------:R-:W-:Y:S07]  /*3e00*/  @!P0 FSEL R18, R197, -INF , !P3 ;  /* 0xff800000c5128808 */ /* 0x000fee0005800000 */
[----:B------:R2:W-:Y:S01]  /*3e10*/  MUFU.EX2 R221, R5 ;  /* 0x0000000500dd7308 */ /* 0x0005e20000000800 */
[----:B------:R-:W-:Y:S01]  /*3e20*/  @!P0 ISETP.GE.AND P3, PT, R15, R12, PT ;  /* 0x0000000c0f00820c */ /* 0x000fe20003f66270 */
[--C-:B------:R-:W-:Y:S01]  /*3e30*/  FFMA.FTZ R20, R16, UR9, -R3.reuse ;  /* 0x0000000910147c23 */ /* 0x100fe20008010803 */
[----:B------:R-:W-:Y:S07]  /*3e40*/  MOV R15, R242 ;  /* 0x000000f2000f7202 */ /* 0x000fee0000000f00 */
[----:B------:R-:W3:Y:S01]  /*3e50*/  MUFU.TANH R158, R44 ;  /* 0x0000002c009e7308 */ /* 0x000ee20000002400 */
[----:B-1----:R-:W-:Y:S09]  /*3e60*/  @!P0 VIADD R14, R0, 0x19 ;  /* 0x00000019000e8836 */ /* 0x002ff20000000000 */
[----:B------:R-:W-:Y:S01]  /*3e70*/  MUFU.TANH R167, R41 ;  /* 0x0000002900a77308 */ /* 0x000fe20000002400 */
[----:B--2---:R-:W1:Y:S01]  /*3e80*/  LDSM.16.M88.4 R4, [R117+0x6c00] ;  /* 0x006c00007504783b */ /* 0x004e620000000200 */
[C---:B------:R-:W-:Y:S02]  /*3e90*/  @!P0 ISETP.GE.AND P5, PT, R14.reuse, R11, PT ;  /* 0x0000000b0e00820c */ /* 0x040fe40003fa6270 */
[----:B------:R-:W-:Y:S02]  /*3ea0*/  @!P0 ISETP.GE.AND P2, PT, R14, R8, PT ;  /* 0x000000080e00820c */ /* 0x000fe40003f46270 */
[----:B------:R-:W-:Y:S04]  /*3eb0*/  @!P0 FSEL R17, R173, -INF , !P5 ;  /* 0xff800000ad118808 */ /* 0x000fe80006800000 */
[----:B------:R-:W2:Y:S01]  /*3ec0*/  MUFU.TANH R155, R45 ;  /* 0x0000002d009b7308 */ /* 0x000ea20000002400 */
[----:B------:R-:W-:Y:S01]  /*3ed0*/  @!P0 FSEL R19, R196, -INF , !P2 ;  /* 0xff800000c4138808 */ /* 0x000fe20005000000 */
[----:B---3--:R-:W-:Y:S01]  /*3ee0*/  IMAD.MOV.U32 R30, RZ, RZ, R158 ;  /* 0x000000ffff1e7224 */ /* 0x008fe200078e009e */
[----:B------:R-:W-:Y:S01]  /*3ef0*/  @!P0 ISETP.GE.AND P2, PT, R14, R12, PT ;  /* 0x0000000c0e00820c */ /* 0x000fe20003f46270 */
[----:B------:R-:W-:Y:S01]  /*3f00*/  FFMA.FTZ R16, R17, UR9, -R3 ;  /* 0x0000000911107c23 */ /* 0x000fe20008010803 */
[----:B------:R-:W-:Y:S01]  /*3f10*/  FFMA.FTZ R17, R18, UR9, -R2 ;  /* 0x0000000912117c23 */ /* 0x000fe20008010802 */
[----:B------:R-:W-:Y:S01]  /*3f20*/  @!P0 ISETP.GE.AND P5, PT, R14, R13, PT ;  /* 0x0000000d0e00820c */ /* 0x000fe20003fa6270 */
[----:B------:R-:W-:Y:S03]  /*3f30*/  IMAD.MOV.U32 R14, RZ, RZ, R243 ;  /* 0x000000ffff0e7224 */ /* 0x000fe600078e00f3 */
[----:B------:R3:W-:Y:S01]  /*3f40*/  MUFU.EX2 R204, R16 ;  /* 0x0000001000cc7308 */ /* 0x0007e20000000800 */
[----:B------:R-:W-:Y:S02]  /*3f50*/  @!P0 FSEL R14, R243, -INF , !P6 ;  /* 0xff800000f30e8808 */ /* 0x000fe40007000000 */
[----:B------:R-:W-:Y:S07]  /*3f60*/  @!P0 FSEL R15, R242, -INF , !P5 ;  /* 0xff800000f20f8808 */ /* 0x000fee0006800000 */
[----:B------:R4:W-:Y:S01]  /*3f70*/  MUFU.EX2 R217, R17 ;  /* 0x0000001100d97308 */ /* 0x0009e20000000800 */
[----:B------:R-:W-:Y:S02]  /*3f80*/  MOV R18, R152 ;  /* 0x0000009800127202 */ /* 0x000fe40000000f00 */
[----:B------:R-:W-:Y:S07]  /*3f90*/  @!P0 FSEL R18, R152, -INF , !P3 ;  /* 0xff80000098128808 */ /* 0x000fee0005800000 */
[----:B------:R-:W-:Y:S01]  /*3fa0*/  MUFU.TANH R182, R42 ;  /* 0x0000002a00b67308 */ /* 0x000fe20000002400 */
[----:B------:R-:W-:Y:S01]  /*3fb0*/  FFMA.FTZ R15, R15, UR9, -R10 ;  /* 0x000000090f0f7c23 */ /* 0x000fe2000801080a */
[----:B--2---:R-:W-:Y:S01]  /*3fc0*/  MOV R29, R155 ;  /* 0x0000009b001d7202 */ /* 0x004fe20000000f00 */
[--C-:B------:R-:W-:Y:S01]  /*3fd0*/  FFMA.FTZ R18, R18, UR9, -R9.reuse ;  /* 0x0000000912127c23 */ /* 0x100fe20008010809 */
[----:B---3--:R-:W-:Y:S01]  /*3fe0*/  FFMA.FTZ R16, R19, UR9, -R2 ;  /* 0x0000000913107c23 */ /* 0x008fe20008010802 */
[----:B------:R-:W-:Y:S05]  /*3ff0*/  FFMA.FTZ R19, R14, UR9, -R10 ;  /* 0x000000090e137c23 */ /* 0x000fea000801080a */
[----:B------:R2:W-:Y:S01]  /*4000*/  MUFU.EX2 R72, R15 ;  /* 0x0000000f00487308 */ /* 0x0005e20000000800 */
[----:B------:R-:W-:Y:S01]  /*4010*/  MOV R14, R151 ;  /* 0x00000097000e7202 */ /* 0x000fe20000000f00 */
[----:B----4-:R-:W-:Y:S01]  /*4020*/  IMAD.U32 R17, RZ, RZ, UR17 ;  /* 0x00000011ff117e24 */ /* 0x010fe2000f8e00ff */
[----:B------:R-:W-:Y:S07]  /*4030*/  @!P0 FSEL R14, R151, -INF , !P2 ;  /* 0xff800000970e8808 */ /* 0x000fee0005000000 */
[----:B------:R3:W-:Y:S10]  /*4040*/  MUFU.EX2 R216, R16 ;  /* 0x0000001000d87308 */ /* 0x0007f40000000800 */
[----:B------:R4:W-:Y:S01]  /*4050*/  MUFU.EX2 R172, R18 ;  /* 0x0000001200ac7308 */ /* 0x0009e20000000800 */
[--C-:B------:R-:W-:Y:S01]  /*4060*/  FFMA.FTZ R14, R14, UR9, -R9.reuse ;  /* 0x000000090e0e7c23 */ /* 0x100fe20008010809 */
[-C--:B-1----:R-:W-:Y:S08]  /*4070*/  HMMA.16816.F32.BF16 R52, R104, R4.reuse, R52 ;  /* 0x000000046834723c */ /* 0x082ff00000041834 */
[----:B------:R1:W1:Y:S01]  /*4080*/  MUFU.EX2 R73, R19 ;  /* 0x0000001300497308 */ /* 0x0002620000000800 */
[----:B--2---:R-:W-:Y:S09]  /*4090*/  @!P0 VIADD R15, R0, 0x20 ;  /* 0x00000020000f8836 */ /* 0x004ff20000000000 */
[----:B------:R2:W2:Y:S01]  /*40a0*/  MUFU.EX2 R171, R14 ;  /* 0x0000000e00ab7308 */ /* 0x0004a20000000800 */
[----:B---3--:R-:W-:Y:S01]  /*40b0*/  MOV R16, UR16 ;  /* 0x0000001000107c02 */ /* 0x008fe20008000f00 */
[C---:B------:R-:W-:Y:S08]  /*40c0*/  HMMA.16816.F32.BF16 R56, R112.reuse, R4, R56 ;  /* 0x000000047038723c */ /* 0x040ff00000041838 */
[----:B------:R-:W-:Y:S01]  /*40d0*/  MUFU.TANH R181, R43 ;  /* 0x0000002b00b57308 */ /* 0x000fe20000002400 */
[----:B------:R-:W-:Y:S01]  /*40e0*/  LEA R108, P2, R252, R16, 0x2 ;  /* 0x00000010fc6c7211 */ /* 0x000fe200078410ff */
[----:B----4-:R-:W-:Y:S01]  /*40f0*/  IMAD.MOV.U32 R18, RZ, RZ, R236 ;  /* 0x000000ffff127224 */ /* 0x010fe200078e00ec */
[C---:B------:R-:W-:Y:S01]  /*4100*/  @!P0 ISETP.GE.AND P3, PT, R15.reuse, R13, PT ;  /* 0x0000000d0f00820c */ /* 0x040fe20003f66270 */
[----:B-1----:R-:W-:Y:S01]  /*4110*/  VIADD R19, R126, 0x12000 ;  /* 0x000120007e137836 */ /* 0x002fe20000000000 */
[----:B------:R-:W-:Y:S05]  /*4120*/  LEA.HI.X R109, R252, R17, RZ, 0x2, P2 ;  /* 0x00000011fc6d7211 */ /* 0x000fea00010f14ff */
[----:B------:R-:W1:Y:S01]  /*4130*/  MUFU.TANH R178, R46 ;  /* 0x0000002e00b27308 */ /* 0x000e620000002400 */
[----:B------:R-:W-:Y:S01]  /*4140*/  @!P0 ISETP.GE.AND P2, PT, R15, R12, PT ;  /* 0x0000000c0f00820c */ /* 0x000fe20003f46270 */
[-C--:B------:R-:W-:Y:S01]  /*4150*/  HMMA.16816.F32.BF16 R60, R112, R6.reuse, R60 ;  /* 0x00000006703c723c */ /* 0x080fe2000004183c */
[----:B------:R-:W3:Y:S02]  /*4160*/  LDG.E R124, desc[UR32][R108.64] ;  /* 0x000000206c7c7981 */ /* 0x000ee4000c1e1900 */
[----:B--2---:R-:W-:Y:S01]  /*4170*/  @!P0 IADD3 R14, PT, PT, R0, 0x21, RZ ;  /* 0x00000021000e8810 */ /* 0x004fe20007ffe0ff */
[----:B------:R-:W-:Y:S01]  /*4180*/  FMUL.FTZ R53, R53, UR11 ;  /* 0x0000000b35357c20 */ /* 0x000fe20008410000 */
[----:B------:R-:W-:Y:S03]  /*4190*/  MOV R17, R238 ;  /* 0x000000ee00117202 */ /* 0x000fe60000000f00 */
[----:B------:R-:W-:Y:S01]  /*41a0*/  MUFU.TANH R177, R47 ;  /* 0x0000002f00b17308 */ /* 0x000fe20000002400 */
[----:B------:R-:W-:Y:S01]  /*41b0*/  @!P0 ISETP.GE.AND P5, PT, R14, R13, PT ;  /* 0x0000000d0e00820c */ /* 0x000fe20003fa6270 */
[----:B------:R-:W-:Y:S01]  /*41c0*/  @!P0 VIADD R4, R0, 0x28 ;  /* 0x0000002800048836 */ /* 0x000fe20000000000 */
[----:B------:R-:W-:Y:S01]  /*41d0*/  @!P0 FSEL R17, R238, -INF , !P3 ;  /* 0xff800000ee118808 */ /* 0x000fe20005800000 */
[----:B------:R-:W-:Y:S01]  /*41e0*/  HMMA.16816.F32.BF16 R64, R104, R6, R64 ;  /* 0x000000066840723c */ /* 0x000fe20000041840 */
[----:B------:R-:W2:Y:S01]  /*41f0*/  LDG.E R123, desc[UR32][R108.64+0x20] ;  /* 0x000020206c7b7981 */ /* 0x000ea2000c1e1900 */
[----:B------:R-:W-:Y:S04]  /*4200*/  IMAD.MOV.U32 R104, RZ, RZ, 0x20 ;  /* 0x00000020ff687424 */ /* 0x000fe800078e00ff */
[----:B------:R-:W4:Y:S01]  /*4210*/  MUFU.EX2 R205, R20 ;  /* 0x0000001400cd7308 */ /* 0x000f220000000800 */
[----:B------:R-:W-:Y:S01]  /*4220*/  @!P0 FSEL R18, R236, -INF , !P5 ;  /* 0xff800000ec128808 */ /* 0x000fe20006800000 */
[----:B------:R-:W5:Y:S01]  /*4230*/  LDG.E R122, desc[UR32][R108.64+0x100] ;  /* 0x000100206c7a7981 */ /* 0x000f62000c1e1900 */
[----:B------:R-:W-:Y:S07]  /*4240*/  @!P0 ISETP.GE.AND P5, PT, R14, R12, PT ;  /* 0x0000000c0e00820c */ /* 0x000fee0003fa6270 */
[----:B------:R-:W-:Y:S01]  /*4250*/  MUFU.TANH R232, R49 ;  /* 0x0000003100e87308 */ /* 0x000fe20000002400 */
[C---:B------:R-:W-:Y:S01]  /*4260*/  @!P0 ISETP.GE.AND P3, PT, R15.reuse, R8, PT ;  /* 0x000000080f00820c */ /* 0x040fe20003f66270 */
[--C-:B------:R-:W-:Y:S01]  /*4270*/  FFMA.FTZ R18, R18, UR9, -R10.reuse ;  /* 0x0000000912127c23 */ /* 0x100fe2000801080a */
[----:B------:R-:W-:Y:S01]  /*4280*/  @!P0 ISETP.GE.AND P6, PT, R15, R11, PT ;  /* 0x0000000b0f00820c */ /* 0x000fe20003fc6270 */
[----:B------:R3:W5:Y:S01]  /*4290*/  LDG.E R115, desc[UR32][R108.64+0x120] ;  /* 0x000120206c737981 */ /* 0x000762000c1e1900 */
[----:B------:R-:W-:Y:S01]  /*42a0*/  MOV R15, R148 ;  /* 0x00000094000f7202 */ /* 0x000fe20000000f00 */
[----:B------:R-:W-:Y:S01]  /*42b0*/  FMUL.FTZ R60, R60, UR11 ;  /* 0x0000000b3c3c7c20 */ /* 0x000fe20008410000 */
[----:B------:R-:W-:Y:S03]  /*42c0*/  MOV R16, R147 ;  /* 0x0000009300107202 */ /* 0x000fe60000000f00 */
[----:B------:R-:W-:Y:S01]  /*42d0*/  MUFU.EX2 R250, R18 ;  /* 0x0000001200fa7308 */ /* 0x000fe20000000800 */
[----:B------:R-:W-:Y:S01]  /*42e0*/  @!P0 FSEL R15, R148, -INF , !P5 ;  /* 0xff800000940f8808 */ /* 0x000fe20006800000 */
[----:B------:R-:W-:Y:S01]  /*42f0*/  FMUL.FTZ R61, R61, UR11 ;  /* 0x0000000b3d3d7c20 */ /* 0x000fe20008410000 */
[----:B------:R-:W-:Y:S07]  /*4300*/  @!P0 FSEL R16, R147, -INF , !P2 ;  /* 0xff80000093108808 */ /* 0x000fee0005000000 */
[----:B------:R-:W-:Y:S01]  /*4310*/  MUFU.TANH R233, R48 ;  /* 0x0000003000e97308 */ /* 0x000fe20000002400 */
[----:B------:R-:W-:Y:S01]  /*4320*/  @!P0 ISETP.GE.AND P5, PT, R14, R8, PT ;  /* 0x000000080e00820c */ /* 0x000fe20003fa6270 */
[----:B------:R-:W-:Y:S01]  /*4330*/  FMUL.FTZ R52, R52, UR11 ;  /* 0x0000000b34347c20 */ /* 0x000fe20008410000 */
[-C--:B------:R-:W-:Y:S01]  /*4340*/  @!P0 ISETP.GE.AND P2, PT, R14, R11.reuse, PT ;  /* 0x0000000b0e00820c */ /* 0x080fe20003f46270 */
[----:B------:R-:W-:Y:S01]  /*4350*/  FFMA.FTZ R14, R17, UR9, -R10 ;  /* 0x00000009110e7c23 */ /* 0x000fe2000801080a */
[----:B------:R-:W-:Y:S01]  /*4360*/  @P4 IADD3 R130, PT, PT, R19, -0x40, RZ ;  /* 0xffffffc013824810 */ /* 0x000fe20007ffe0ff */
[----:B------:R-:W-:Y:S01]  /*4370*/  FMUL.FTZ R64, R64, UR11 ;  /* 0x0000000b40407c20 */ /* 0x000fe20008410000 */
[----:B------:R-:W-:Y:S03]  /*4380*/  FMUL.FTZ R65, R65, UR11 ;  /* 0x0000000b41417c20 */ /* 0x000fe60008410000 */
[----:B------:R1:W-:Y:S01]  /*4390*/  MUFU.EX2 R251, R14 ;  /* 0x0000000e00fb7308 */ /* 0x0003e20000000800 */
[----:B------:R-:W-:Y:S01]  /*43a0*/  FFMA.FTZ R16, R16, UR9, -R9 ;  /* 0x0000000910107c23 */ /* 0x000fe20008010809 */
[----:B------:R-:W-:Y:S01]  /*43b0*/  MOV R114, R100 ;  /* 0x0000006400727202 */ /* 0x000fe20000000f00 */
[----:B------:R-:W-:Y:S07]  /*43c0*/  FMUL.FTZ R66, R66, UR11 ;  /* 0x0000000b42427c20 */ /* 0x000fee0008410000 */
[----:B------:R-:W4:Y:S01]  /*43d0*/  MUFU.TANH R140, R50 ;  /* 0x00000032008c7308 */ /* 0x000f220000002400 */
[----:B------:R-:W-:Y:S01]  /*43e0*/  MOV R19, R168 ;  /* 0x000000a800137202 */ /* 0x000fe20000000f00 */
[----:B------:R-:W-:Y:S01]  /*43f0*/  FMUL.FTZ R54, R54, UR11 ;  /* 0x0000000b36367c20 */ /* 0x000fe20008410000 */
[----:B------:R-:W-:Y:S01]  /*4400*/  @!P0 FSEL R19, R168, -INF , !P6 ;  /* 0xff800000a8138808 */ /* 0x000fe20007000000 */
[----:B------:R-:W-:Y:S01]  /*4410*/  FMUL.FTZ R55, R55, UR11 ;  /* 0x0000000b37377c20 */ /* 0x000fe20008410000 */
[-C--:B------:R-:W-:Y:S01]  /*4420*/  @!P0 ISETP.GE.AND P6, PT, R4, R11.reuse, PT ;  /* 0x0000000b0400820c */ /* 0x080fe20003fc6270 */
[----:B------:R-:W-:Y:S01]  /*4430*/  IMAD.MOV.U32 R17, RZ, RZ, R167 ;  /* 0x000000ffff117224 */ /* 0x000fe200078e00a7 */
[----:B------:R-:W-:Y:S03]  /*4440*/  @!P0 IADD3 R5, PT, PT, R0, 0x29, RZ ;  /* 0x0000002900058810 */ /* 0x000fe60007ffe0ff */
[----:B------:R4:W-:Y:S01]  /*4450*/  MUFU.EX2 R163, R16 ;  /* 0x0000001000a37308 */ /* 0x0009e20000000800 */
[----:B------:R-:W-:Y:S01]  /*4460*/  @!P0 FSEL R30, R158, -INF , !P6 ;  /* 0xff8000009e1e8808 */ /* 0x000fe20007000000 */
[----:B-1----:R-:W-:Y:S01]  /*4470*/  FFMA.FTZ R14, R15, UR9, -R9 ;  /* 0x000000090f0e7c23 */ /* 0x002fe20008010809 */
[----:B------:R-:W-:Y:S07]  /*4480*/  @!P0 ISETP.GE.AND P6, PT, R5, R11, PT ;  /* 0x0000000b0500820c */ /* 0x000fee0003fc6270 */
[----:B------:R-:W1:Y:S01]  /*4490*/  MUFU.TANH R230, R53 ;  /* 0x0000003500e67308 */ /* 0x000e620000002400 */
[--C-:B------:R-:W-:Y:S01]  /*44a0*/  FFMA.FTZ R19, R19, UR9, -R3.reuse ;  /* 0x0000000913137c23 */ /* 0x100fe20008010803 */
[----:B------:R-:W-:Y:S01]  /*44b0*/  @!P0 FSEL R17, R167, -INF , !P2 ;  /* 0xff800000a7118808 */ /* 0x000fe20005000000 */
[----:B------:R-:W-:Y:S01]  /*44c0*/  FMUL.FTZ R56, R56, UR11 ;  /* 0x0000000b38387c20 */ /* 0x000fe20008410000 */
[-C--:B------:R-:W-:Y:S01]  /*44d0*/  @!P0 ISETP.GE.AND P2, PT, R4, R8.reuse, PT ;  /* 0x000000080400820c */ /* 0x080fe20003f46270 */
[----:B------:R-:W-:Y:S01]  /*44e0*/  FMUL.FTZ R58, R58, UR11 ;  /* 0x0000000b3a3a7c20 */ /* 0x000fe20008410000 */
[----:B------:R-:W-:Y:S01]  /*44f0*/  @!P0 FSEL R29, R155, -INF , !P6 ;  /* 0xff8000009b1d8808 */ /* 0x000fe20007000000 */
[----:B------:R-:W-:Y:S03]  /*4500*/  FMUL.FTZ R59, R59, UR11 ;  /* 0x0000000b3b3b7c20 */ /* 0x000fe60008410000 */
[----:B------:R1:W-:Y:S01]  /*4510*/  MUFU.EX2 R166, R14 ;  /* 0x0000000e00a67308 */ /* 0x0003e20000000800 */
[----:B------:R-:W-:Y:S01]  /*4520*/  @!P0 ISETP.GE.AND P6, PT, R5, R8, PT ;  /* 0x000000080500820c */ /* 0x000fe20003fc6270 */
[----:B----4-:R-:W-:Y:S01]  /*4530*/  IMAD.MOV.U32 R16, RZ, RZ, R178 ;  /* 0x000000ffff107224 */ /* 0x010fe200078e00b2 */
[----:B------:R-:W-:Y:S07]  /*4540*/  MOV R18, R182 ;  /* 0x000000b600127202 */ /* 0x000fee0000000f00 */
[----:B------:R-:W4:Y:S01]  /*4550*/  MUFU.TANH R139, R51 ;  /* 0x00000033008b7308 */ /* 0x000f220000002400 */
[----:B------:R-:W-:Y:S01]  /*4560*/  MOV R20, R181 ;  /* 0x000000b500147202 */ /* 0x000fe20000000f00 */
[----:B------:R-:W-:Y:S01]  /*4570*/  FFMA.FTZ R6, R17, UR9, -R3 ;  /* 0x0000000911067c23 */ /* 0x000fe20008010803 */
[----:B------:R-:W-:Y:S01]  /*4580*/  @!P0 FSEL R16, R178, -INF , !P2 ;  /* 0xff800000b2108808 */ /* 0x000fe20005000000 */
[----:B------:R-:W-:Y:S01]  /*4590*/  FMUL.FTZ R57, R57, UR11 ;  /* 0x0000000b39397c20 */ /* 0x000fe20008410000 */
[----:B------:R-:W-:Y:S01]  /*45a0*/  @!P0 FSEL R18, R182, -INF , !P3 ;  /* 0xff800000b6128808 */ /* 0x000fe20005800000 */
[----:B------:R-:W-:Y:S01]  /*45b0*/  IMAD.MOV.U32 R15, RZ, RZ, R140 ;  /* 0x000000ffff0f7224 */ /* 0x000fe200078e008c */
[----:B------:R-:W-:Y:S03]  /*45c0*/  @!P0 FSEL R20, R181, -INF , !P5 ;  /* 0xff800000b5148808 */ /* 0x000fe60006800000 */
[----:B------:R-:W4:Y:S01]  /*45d0*/  MUFU.TANH R231, R52 ;  /* 0x0000003400e77308 */ /* 0x000f220000002400 */
[----:B------:R-:W-:Y:S01]  /*45e0*/  MOV R23, R177 ;  /* 0x000000b100177202 */ /* 0x000fe20000000f00 */
[----:B-1----:R-:W-:Y:S01]  /*45f0*/  IMAD.MOV.U32 R21, RZ, RZ, R230 ;  /* 0x000000ffff157224 */ /* 0x002fe200078e00e6 */
[-C--:B------:R-:W-:Y:S01]  /*4600*/  @!P0 ISETP.GE.AND P3, PT, R4, R13.reuse, PT ;  /* 0x0000000d0400820c */ /* 0x080fe20003f66270 */
[----:B------:R-:W-:Y:S01]  /*4610*/  FMUL.FTZ R62, R62, UR11 ;  /* 0x0000000b3e3e7c20 */ /* 0x000fe20008410000 */
[----:B------:R-:W-:Y:S01]  /*4620*/  @!P0 FSEL R23, R177, -INF , !P6 ;  /* 0xff800000b1178808 */ /* 0x000fe20007000000 */
[----:B------:R-:W-:Y:S01]  /*4630*/  FMUL.FTZ R67, R67, UR11 ;  /* 0x0000000b43437c20 */ /* 0x000fe20008410000 */
[-C--:B------:R-:W-:Y:S03]  /*4640*/  @!P0 ISETP.GE.AND P5, PT, R4, R12.reuse, PT ;  /* 0x0000000c0400820c */ /* 0x080fe60003fa6270 */
[----:B------:R-:W1:Y:S01]  /*4650*/  MUFU.TANH R138, R54 ;  /* 0x00000036008a7308 */ /* 0x000e620000002400 */
[CC--:B------:R-:W-:Y:S01]  /*4660*/  @!P0 ISETP.GE.AND P2, PT, R5.reuse, R13.reuse, PT ;  /* 0x0000000d0500820c */ /* 0x0c0fe20003f46270 */
[----:B------:R-:W-:Y:S01]  /*4670*/  IMAD.IADD R128, R32, 0x1, R130 ;  /* 0x0000000120807824 */ /* 0x000fe200078e0282 */
[----:B------:R-:W-:Y:S01]  /*4680*/  @!P0 ISETP.GE.AND P6, PT, R5, R12, PT ;  /* 0x0000000c0500820c */ /* 0x000fe20003fc6270 */
[C---:B------:R-:W-:Y:S01]  /*4690*/  @!P0 VIADD R5, R0.reuse, 0x30 ;  /* 0x0000003000058836 */ /* 0x040fe20000000000 */
[----:B------:R-:W-:Y:S01]  /*46a0*/  @!P0 IADD3 R4, PT, PT, R0, 0x31, RZ ;  /* 0x0000003100048810 */ /* 0x000fe20007ffe0ff */
[----:B------:R-:W-:Y:S01]  /*46b0*/  FMUL.FTZ R63, R63, UR11 ;  /* 0x0000000b3f3f7c20 */ /* 0x000fe20008410000 */
[----:B------:R-:W-:Y:S03]  /*46c0*/  MOV R14, R232 ;  /* 0x000000e8000e7202 */ /* 0x000fe60000000f00 */
[----:B------:R-:W1:Y:S01]  /*46d0*/  MUFU.TANH R135, R55 ;  /* 0x0000003700877308 */ /* 0x000e620000002400 */
[----:B------:R-:W-:Y:S02]  /*46e0*/  @!P0 FSEL R14, R232, -INF , !P2 ;  /* 0xff800000e80e8808 */ /* 0x000fe40005000000 */
[----:B------:R-:W-:Y:S02]  /*46f0*/  @!P0 ISETP.GE.AND P2, PT, R4, R13, PT ;  /* 0x0000000d0400820c */ /* 0x000fe40003f46270 */
[----:B------:R-:W-:Y:S02]  /*4700*/  MOV R7, R233 ;  /* 0x000000e900077202 */ /* 0x000fe40000000f00 */
[----:B------:R-:W-:Y:S03]  /*4710*/  @!P0 FSEL R7, R233, -INF , !P3 ;  /* 0xff800000e9078808 */ /* 0x000fe60005800000 */
[----:B------:R1:W-:Y:S01]  /*4720*/  MUFU.EX2 R184, R19 ;  /* 0x0000001300b87308 */ /* 0x0003e20000000800 */
[C---:B------:R-:W-:Y:S02]  /*4730*/  @!P0 ISETP.GE.AND P3, PT, R5.reuse, R13, PT ;  /* 0x0000000d0500820c */ /* 0x040fe40003f66270 */
[----:B------:R-:W-:Y:S07]  /*4740*/  @!P0 FSEL R15, R140, -INF , !P5 ;  /* 0xff8000008c0f8808 */ /* 0x000fee0006800000 */
[----:B------:R-:W1:Y:S01]  /*4750*/  MUFU.TANH R150, R56 ;  /* 0x0000003800967308 */ /* 0x000e620000002400 */
[----:B------:R-:W-:Y:S02]  /*4760*/  @!P0 FSEL R21, R230, -INF , !P2 ;  /* 0xff800000e6158808 */ /* 0x000fe40005000000 */
[----:B----4-:R-:W-:Y:S02]  /*4770*/  MOV R17, R139 ;  /* 0x0000008b00117202 */ /* 0x010fe40000000f00 */
[-C--:B------:R-:W-:Y:S02]  /*4780*/  @!P0 ISETP.GE.AND P5, PT, R5, R12.reuse, PT ;  /* 0x0000000c0500820c */ /* 0x080fe40003fa6270 */
[----:B------:R-:W-:Y:S03]  /*4790*/  @!P0 ISETP.GE.AND P2, PT, R4, R12, PT ;  /* 0x0000000c0400820c */ /* 0x000fe60003f46270 */
[----:B------:R-:W4:Y:S01]  /*47a0*/  MUFU.TANH R161, R58 ;  /* 0x0000003a00a17308 */ /* 0x000f220000002400 */
[----:B------:R-:W-:Y:S02]  /*47b0*/  @!P0 FSEL R17, R139, -INF , !P6 ;  /* 0xff8000008b118808 */ /* 0x000fe40007000000 */
[----:B-1----:R-:W-:Y:S02]  /*47c0*/  MOV R19, R231 ;  /* 0x000000e700137202 */ /* 0x002fe40000000f00 */
[----:B------:R-:W-:Y:S02]  /*47d0*/  @!P0 FSEL R19, R231, -INF , !P3 ;  /* 0xff800000e7138808 */ /* 0x000fe40005800000 */
[C---:B------:R-:W-:Y:S03]  /*47e0*/  @!P0 ISETP.GE.AND P3, PT, R5.reuse, R8, PT ;  /* 0x000000080500820c */ /* 0x040fe60003f66270 */
[----:B------:R-:W1:Y:S01]  /*47f0*/  MUFU.TANH R160, R59 ;  /* 0x0000003b00a07308 */ /* 0x000e620000002400 */
[----:B------:R-:W-:Y:S01]  /*4800*/  @!P0 ISETP.GE.AND P6, PT, R5, R11, PT ;  /* 0x0000000b0500820c */ /* 0x000fe20003fc6270 */
[--C-:B------:R-:W-:Y:S01]  /*4810*/  FFMA.FTZ R5, R20, UR9, -R2.reuse ;  /* 0x0000000914057c23 */ /* 0x100fe20008010802 */
[----:B------:R-:W-:Y:S02]  /*4820*/  MOV R22, R138 ;  /* 0x0000008a00167202 */ /* 0x000fe40000000f00 */
[----:B------:R-:W-:Y:S02]  /*4830*/  MOV R26, R135 ;  /* 0x00000087001a7202 */ /* 0x000fe40000000f00 */
[----:B------:R-:W-:Y:S03]  /*4840*/  @!P0 FSEL R22, R138, -INF , !P5 ;  /* 0xff8000008a168808 */ /* 0x000fe60006800000 */
[----:B------:R-:W-:Y:S01]  /*4850*/  MUFU.TANH R146, R60 ;  /* 0x0000003c00927308 */ /* 0x000fe20000002400 */
[----:B------:R-:W-:Y:S02]  /*4860*/  @!P0 FSEL R26, R135, -INF , !P2 ;  /* 0xff800000871a8808 */ /* 0x000fe40005000000 */
[C---:B------:R-:W-:Y:S02]  /*4870*/  @!P0 ISETP.GE.AND P2, PT, R4.reuse, R8, PT ;  /* 0x000000080400820c */ /* 0x040fe40003f46270 */
[----:B------:R-:W-:Y:S01]  /*4880*/  @!P0 ISETP.GE.AND P5, PT, R4, R11, PT ;  /* 0x0000000b0400820c */ /* 0x000fe20003fa6270 */
[C---:B------:R-:W-:Y:S01]  /*4890*/  @!P0 VIADD R4, R0.reuse, 0x38 ;  /* 0x0000003800048836 */ /* 0x040fe20000000000 */
[----:B------:R-:W-:Y:S03]  /*48a0*/  @!P0 IADD3 R0, PT, PT, R0, 0x39, RZ ;  /* 0x0000003900008810 */ /* 0x000fe60007ffe0ff */
[----:B------:R-:W1:Y:S01]  /*48b0*/  MUFU.TANH R223, R64 ;  /* 0x0000004000df7308 */ /* 0x000e620000002400 */
[----:B------:R-:W-:Y:S02]  /*48c0*/  MOV R24, R150 ;  /* 0x0000009600187202 */ /* 0x000fe40000000f00 */
[----:B----4-:R-:W-:Y:S02]  /*48d0*/  MOV R27, R161 ;  /* 0x000000a1001b7202 */ /* 0x010fe40000000f00 */
[----:B------:R-:W-:Y:S02]  /*48e0*/  @!P0 FSEL R24, R150, -INF , !P6 ;  /* 0xff80000096188808 */ /* 0x000fe40007000000 */
[----:B------:R-:W-:Y:S03]  /*48f0*/  @!P0 FSEL R27, R161, -INF , !P3 ;  /* 0xff800000a11b8808 */ /* 0x000fe60005800000 */
[----:B------:R4:W-:Y:S01]  /*4900*/  MUFU.EX2 R183, R6 ;  /* 0x0000000600b77308 */ /* 0x0009e20000000800 */
[C---:B------:R-:W-:Y:S02]  /*4910*/  @!P0 ISETP.GE.AND P6, PT, R4.reuse, R11, PT ;  /* 0x0000000b0400820c */ /* 0x040fe40003fc6270 */
[-C--:B------:R-:W-:Y:S07]  /*4920*/  @!P0 ISETP.GE.AND P3, PT, R4, R13.reuse, PT ;  /* 0x0000000d0400820c */ /* 0x080fee0003f66270 */
[----:B------:R-:W4:Y:S01]  /*4930*/  MUFU.TANH R149, R57 ;  /* 0x0000003900957308 */ /* 0x000f220000002400 */
[----:B-1----:R-:W-:Y:S02]  /*4940*/  MOV R28, R160 ;  /* 0x000000a0001c7202 */ /* 0x002fe40000000f00 */
[----:B------:R-:W-:Y:S02]  /*4950*/  @!P0 FSEL R28, R160, -INF , !P2 ;  /* 0xff800000a01c8808 */ /* 0x000fe40005000000 */
[----:B------:R-:W-:Y:S02]  /*4960*/  @!P0 ISETP.GE.AND P2, PT, R0, R13, PT ;  /* 0x0000000d0000820c */ /* 0x000fe40003f46270 */
[----:B------:R-:W-:Y:S03]  /*4970*/  MOV R13, R223 ;  /* 0x000000df000d7202 */ /* 0x000fe60000000f00 */
[----:B------:R-:W1:Y:S01]  /*4980*/  MUFU.TANH R145, R61 ;  /* 0x0000003d00917308 */ /* 0x000e620000002400 */
[----:B------:R-:W-:Y:S01]  /*4990*/  @!P0 FSEL R13, R223, -INF , !P3 ;  /* 0xff800000df0d8808 */ /* 0x000fe20005800000 */
[----:B----4-:R-:W-:Y:S01]  /*49a0*/  FFMA.FTZ R6, R18, UR9, -R2 ;  /* 0x0000000912067c23 */ /* 0x010fe20008010802 */
[----:B------:R-:W-:Y:S01]  /*49b0*/  IMAD.MOV.U32 R18, RZ, RZ, R146 ;  /* 0x000000ffff127224 */ /* 0x000fe200078e0092 */
[----:B------:R-:W-:Y:S02]  /*49c0*/  @!P0 FSEL R18, R146, -INF , !P6 ;  /* 0xff80000092128808 */ /* 0x000fe40007000000 */
[C---:B------:R-:W-:Y:S04]  /*49d0*/  @!P0 ISETP.GE.AND P6, PT, R4.reuse, R12, PT ;  /* 0x0000000c0400820c */ /* 0x040fe80003fc6270 */
[----:B------:R4:W-:Y:S01]  /*49e0*/  MUFU.EX2 R210, R5 ;  /* 0x0000000500d27308 */ /* 0x0009e20000000800 */
[----:B------:R-:W-:Y:S01]  /*49f0*/  @!P0 ISETP.GE.AND P3, PT, R4, R8, PT ;  /* 0x000000080400820c */ /* 0x000fe20003f66270 */
[----:B------:R-:W-:Y:S01]  /*4a00*/  IMAD.MOV.U32 R25, RZ, RZ, R149 ;  /* 0x000000ffff197224 */ /* 0x000fe200078e0095 */
[----:B------:R-:W-:Y:S07]  /*4a10*/  F2FP.BF16.F32.PACK_AB R4, R68, R71 ;  /* 0x000000474404723e */ /* 0x000fee00000010ff */
[----:B------:R-:W4:Y:S01]  /*4a20*/  MUFU.TANH R222, R65 ;  /* 0x0000004100de7308 */ /* 0x000f220000002400 */
[----:B------:R-:W-:Y:S02]  /*4a30*/  @!P0 FSEL R25, R149, -INF , !P5 ;  /* 0xff80000095198808 */ /* 0x000fe40006800000 */
[----:B------:R-:W-:Y:S01]  /*4a40*/  @!P0 ISETP.GE.AND P5, PT, R0, R11, PT ;  /* 0x0000000b0000820c */ /* 0x000fe20003fa6270 */
[----:B------:R3:W-:Y:S01]  /*4a50*/  STS [R126+0x12400], R4 ;  /* 0x012400047e007388 */ /* 0x0007e20000000800 */
[----:B------:R-:W-:Y:S02]  /*4a60*/  IADD3 R125, PT, PT, R33, R130, RZ ;  /* 0x00000082217d7210 */ /* 0x000fe40007ffe0ff */
[----:B-1----:R-:W-:Y:S03]  /*4a70*/  MOV R11, R145 ;  /* 0x00000091000b7202 */ /* 0x002fe60000000f00 */
[----:B------:R1:W-:Y:S01]  /*4a80*/  MUFU.EX2 R211, R6 ;  /* 0x0000000600d37308 */ /* 0x0003e20000000800 */
[----:B------:R-:W-:Y:S02]  /*4a90*/  @!P0 FSEL R11, R145, -INF , !P5 ;  /* 0xff800000910b8808 */ /* 0x000fe40006800000 */
[----:B----4-:R-:W-:Y:S07]  /*4aa0*/  F2FP.BF16.F32.PACK_AB R5, R110, R114 ;  /* 0x000000726e05723e */ /* 0x010fee00000010ff */
[----:B------:R-:W4:Y:S01]  /*4ab0*/  MUFU.TANH R134, R66 ;  /* 0x0000004200867308 */ /* 0x000f220000002400 */
[----:B------:R-:W-:Y:S02]  /*4ac0*/  @!P0 ISETP.GE.AND P5, PT, R0, R12, PT ;  /* 0x0000000c0000820c */ /* 0x000fe40003fa6270 */
[----:B------:R-:W-:Y:S01]  /*4ad0*/  IADD3 R127, PT, PT, R32, R125, RZ ;  /* 0x0000007d207f7210 */ /* 0x000fe20007ffe0ff */
[----:B------:R4:W-:Y:S01]  /*4ae0*/  STS [R126+0x12000], R5 ;  /* 0x012000057e007388 */ /* 0x0009e20000000800 */
[----:B------:R-:W-:Y:S01]  /*4af0*/  LEA R113, R31, UR4, 0x1 ;  /* 0x000000041f717c11 */ /* 0x000fe2000f8e08ff */
[----:B------:R-:W-:Y:S01]  /*4b00*/  IMAD.MOV.U32 R12, RZ, RZ, R222 ;  /* 0x000000ffff0c7224 */ /* 0x000fe200078e00de */
[----:B------:R-:W-:Y:S03]  /*4b10*/  @!P0 FSEL R12, R222, -INF , !P2 ;  /* 0xff800000de0c8808 */ /* 0x000fe60005000000 */
[----:B------:R-:W2:Y:S01]  /*4b20*/  MUFU.TANH R154, R62 ;  /* 0x0000003e009a7308 */ /* 0x000ea20000002400 */
[----:B------:R-:W-:Y:S01]  /*4b30*/  @!P0 ISETP.GE.AND P2, PT, R0, R8, PT ;  /* 0x000000080000820c */ /* 0x000fe20003f46270 */
[--C-:B------:R-:W-:Y:S01]  /*4b40*/  FFMA.FTZ R0, R29, UR9, -R3.reuse ;  /* 0x000000091d007c23 */ /* 0x100fe20008010803 */
[----:B-1----:R-:W-:Y:S01]  /*4b50*/  FFMA.FTZ R6, R30, UR9, -R3 ;  /* 0x000000091e067c23 */ /* 0x002fe20008010803 */
[--C-:B------:R-:W-:Y:S01]  /*4b60*/  FFMA.FTZ R8, R16, UR9, -R2.reuse ;  /* 0x0000000910087c23 */ /* 0x100fe20008010802 */
[----:B------:R-:W-:Y:S05]  /*4b70*/  SEL R112, R104, 0xffffffe0, !P1 ;  /* 0xffffffe068707807 */ /* 0x000fea0004800000 */
[----:B------:R1:W-:Y:S01]  /*4b80*/  MUFU.EX2 R174, R0 ;  /* 0x0000000000ae7308 */ /* 0x0003e20000000800 */
[----:B---3--:R-:W-:Y:S01]  /*4b90*/  F2FP.BF16.F32.PACK_AB R4, R76, R77 ;  /* 0x0000004d4c04723e */ /* 0x008fe200000010ff */
[----:B------:R-:W-:Y:S08]  /*4ba0*/  IMAD.IADD R117, R112, 0x1, R113 ;  /* 0x0000000170757824 */ /* 0x000ff000078e0271 */
[----:B------:R3:W-:Y:S01]  /*4bb0*/  MUFU.EX2 R176, R6 ;  /* 0x0000000600b07308 */ /* 0x0007e20000000800 */
[----:B------:R2:W-:Y:S09]  /*4bc0*/  STS [R132+0x12000], R4 ;  /* 0x0120000484007388 */ /* 0x0005f20000000800 */
[----:B------:R2:W-:Y:S10]  /*4bd0*/  MUFU.EX2 R203, R8 ;  /* 0x0000000800cb7308 */ /* 0x0005f40000000800 */
[----:B------:R-:W2:Y:S01]  /*4be0*/  MUFU.TANH R133, R67 ;  /* 0x0000004300857308 */ /* 0x000ea20000002400 */
[----:B----4-:R-:W-:Y:S02]  /*4bf0*/  F2FP.BF16.F32.PACK_AB R5, R218, R219 ;  /* 0x000000dbda05723e */ /* 0x010fe400000010ff */
[----:B-1----:R-:W-:Y:S01]  /*4c00*/  F2FP.BF16.F32.PACK_AB R0, R198, R195 ;  /* 0x000000c3c600723e */ /* 0x002fe200000010ff */
[----:B---3--:R-:W-:Y:S04]  /*4c10*/  FFMA.FTZ R6, R23, UR9, -R2 ;  /* 0x0000000917067c23 */ /* 0x008fe80008010802 */
[----:B------:R1:W-:Y:S02]  /*4c20*/  STS [R132+0x12400], R0 ;  /* 0x0124000084007388 */ /* 0x0003e40000000800 */
[----:B------:R-:W3:Y:S01]  /*4c30*/  MUFU.TANH R153, R63 ;  /* 0x0000003f00997308 */ /* 0x000ee20000002400 */
[----:B--2---:R-:W-:Y:S01]  /*4c40*/  FFMA.FTZ R8, R18, UR9, -R3 ;  /* 0x0000000912087c23 */ /* 0x004fe20008010803 */
[----:B------:R2:W-:Y:S08]  /*4c50*/  STS [R126+0x14000], R5 ;  /* 0x014000057e007388 */ /* 0x0005f00000000800 */
[----:B------:R4:W-:Y:S01]  /*4c60*/  MUFU.EX2 R202, R6 ;  /* 0x0000000600ca7308 */ /* 0x0009e20000000800 */
[----:B------:R-:W-:Y:S09]  /*4c70*/  F2FP.BF16.F32.PACK_AB R4, R224, R225 ;  /* 0x000000e1e004723e */ /* 0x000ff200000010ff */
[----:B------:R-:W-:Y:S01]  /*4c80*/  MUFU.EX2 R162, R8 ;  /* 0x0000000800a27308 */ /* 0x000fe20000000800 */
[----:B----4-:R-:W-:Y:S02]  /*4c90*/  F2FP.BF16.F32.PACK_AB R6, R226, R227 ;  /* 0x000000e3e206723e */ /* 0x010fe400000010ff */
[----:B-1----:R-:W-:Y:S03]  /*4ca0*/  F2FP.BF16.F32.PACK_AB R0, R74, R75 ;  /* 0x0000004b4a00723e */ /* 0x002fe600000010ff */
[----:B------:R1:W-:Y:S01]  /*4cb0*/  STS [R126+0x14400], R6 ;  /* 0x014400067e007388 */ /* 0x0003e20000000800 */
[----:B--2---:R-:W-:Y:S03]  /*4cc0*/  F2FP.BF16.F32.PACK_AB R5, R214, R215 ;  /* 0x000000d7d605723e */ /* 0x004fe600000010ff */
[----:B------:R2:W-:Y:S04]  /*4cd0*/  STS [R132+0x14400], R4 ;  /* 0x0144000484007388 */ /* 0x0005e80000000800 */
[----:B------:R4:W-:Y:S04]  /*4ce0*/  STS [R132+0x14000], R5 ;  /* 0x0140000584007388 */ /* 0x0009e80000000800 */
[----:B------:R3:W-:Y:S01]  /*4cf0*/  STS [R129+0x12000], R0 ;  /* 0x0120000081007388 */ /* 0x0007e20000000800 */
[--C-:B-1----:R-:W-:Y:S01]  /*4d00*/  FFMA.FTZ R6, R7, UR9, -R10.reuse ;  /* 0x0000000907067c23 */ /* 0x102fe2000801080a */
[--C-:B------:R-:W-:Y:S01]  /*4d10*/  FFMA.FTZ R7, R14, UR9, -R10.reuse ;  /* 0x000000090e077c23 */ /* 0x100fe2000801080a */
[----:B--2---:R-:W-:Y:S02]  /*4d20*/  F2FP.BF16.F32.PACK_AB R4, R72, R73 ;  /* 0x000000494804723e */ /* 0x004fe400000010ff */
[----:B------:R1:W-:Y:S01]  /*4d30*/  MUFU.EX2 R241, R6 ;  /* 0x0000000600f17308 */ /* 0x0003e20000000800 */
[----:B----4-:R-:W-:Y:S09]  /*4d40*/  F2FP.BF16.F32.PACK_AB R5, R187, R188 ;  /* 0x000000bcbb05723e */ /* 0x010ff200000010ff */
[----:B------:R2:W4:Y:S01]  /*4d50*/  MUFU.EX2 R240, R7 ;  /* 0x0000000700f07308 */ /* 0x0005220000000800 */
[----:B---3--:R-:W-:Y:S01]  /*4d60*/  F2FP.BF16.F32.PACK_AB R0, R171, R172 ;  /* 0x000000acab00723e */ /* 0x008fe200000010ff */
[----:B------:R3:W-:Y:S04]  /*4d70*/  STS [R129+0x12400], R5 ;  /* 0x0124000581007388 */ /* 0x0007e80000000800 */
[----:B------:R4:W-:Y:S01]  /*4d80*/  STS [R131+0x12000], R4 ;  /* 0x0120000483007388 */ /* 0x0009e20000000800 */
[--C-:B-1----:R-:W-:Y:S03]  /*4d90*/  FFMA.FTZ R6, R17, UR9, -R9.reuse ;  /* 0x0000000911067c23 */ /* 0x102fe60008010809 */
[----:B------:R1:W-:Y:S01]  /*4da0*/  STS [R131+0x12400], R0 ;  /* 0x0124000083007388 */ /* 0x0003e20000000800 */
[----:B------:R3:W-:Y:S01]  /*4db0*/  MUFU.EX2 R143, R6 ;  /* 0x00000006008f7308 */ /* 0x0007e20000000800 */
[----:B--2---:R-:W-:Y:S09]  /*4dc0*/  FFMA.FTZ R7, R19, UR9, -R10 ;  /* 0x0000000913077c23 */ /* 0x004ff2000801080a */
[----:B------:R2:W-:Y:S01]  /*4dd0*/  MUFU.EX2 R239, R7 ;  /* 0x0000000700ef7308 */ /* 0x0005e20000000800 */
[--C-:B---3--:R-:W-:Y:S01]  /*4de0*/  FFMA.FTZ R6, R26, UR9, -R9.reuse ;  /* 0x000000091a067c23 */ /* 0x108fe20008010809 */
[----:B------:R-:W-:Y:S08]  /*4df0*/  F2FP.BF16.F32.PACK_AB R5, R212, R213 ;  /* 0x000000d5d405723e */ /* 0x000ff000000010ff */
[----:B------:R3:W-:Y:S01]  /*4e00*/  MUFU.EX2 R141, R6 ;  /* 0x00000006008d7308 */ /* 0x0007e20000000800 */
[--C-:B----4-:R-:W-:Y:S01]  /*4e10*/  FFMA.FTZ R4, R15, UR9, -R9.reuse ;  /* 0x000000090f047c23 */ /* 0x110fe20008010809 */
[----:B------:R4:W-:Y:S01]  /*4e20*/  STS [R129+0x14000], R5 ;  /* 0x0140000581007388 */ /* 0x0009e20000000800 */
[----:B--2---:R-:W-:Y:S07]  /*4e30*/  FFMA.FTZ R7, R22, UR9, -R9 ;  /* 0x0000000916077c23 */ /* 0x004fee0008010809 */
[----:B------:R2:W4:Y:S01]  /*4e40*/  MUFU.EX2 R144, R4 ;  /* 0x0000000400907308 */ /* 0x0005220000000800 */
[----:B-1----:R-:W-:Y:S09]  /*4e50*/  F2FP.BF16.F32.PACK_AB R0, R204, R205 ;  /* 0x000000cdcc00723e */ /* 0x002ff200000010ff */
[----:B------:R-:W-:Y:S01]  /*4e60*/  MUFU.EX2 R142, R7 ;  /* 0x00000007008e7308 */ /* 0x000fe20000000800 */
[----:B---3--:R-:W-:Y:S09]  /*4e70*/  FFMA.FTZ R6, R27, UR9, -R2 ;  /* 0x000000091b067c23 */ /* 0x008ff20008010802 */
[----:B------:R1:W-:Y:S01]  /*4e80*/  MUFU.EX2 R199, R6 ;  /* 0x0000000600c77308 */ /* 0x0003e20000000800 */
[----:B--2---:R-:W-:Y:S05]  /*4e90*/  F2FP.BF16.F32.PACK_AB R4, R220, R221 ;  /* 0x000000dddc04723e */ /* 0x004fea00000010ff */
[----:B------:R2:W-:Y:S01]  /*4ea0*/  STS [R129+0x14400], R4 ;  /* 0x0144000481007388 */ /* 0x0005e20000000800 */
[----:B----4-:R-:W-:Y:S03]  /*4eb0*/  F2FP.BF16.F32.PACK_AB R5, R216, R217 ;  /* 0x000000d9d805723e */ /* 0x010fe600000010ff */
        /* <DEDUP_REMOVED lines=67> */
[----:B-1----:R-:W-:Y:S07]  /*52f0*/  IMAD.SHL.U32 R2, R121, 0x40, RZ ;  /* 0x0000004079027824 */ /* 0x002fee00078e00ff */
[----:B------:R1:W4:Y:S01]  /*5300*/  LDSM.16.M88.4 R60, [R0+0x5000] ;  /* 0x00500000003c783b */ /* 0x0003220000000200 */
[----:B--2---:R-:W-:Y:S07]  /*5310*/  MOV R3, R110 ;  /* 0x0000006e00037202 */ /* 0x004fee0000000f00 */
[----:B------:R-:W2:Y:S08]  /*5320*/  LDSM.16.M88.4 R32, [R113+0x8400] ;  /* 0x008400007120783b */ /* 0x000eb00000000200 */
[----:B------:R-:W2:Y:S01]  /*5330*/  LDSM.16.M88.4 R48, [R113+0x8800] ;  /* 0x008800007130783b */ /* 0x000ea20000000200 */
[----:B-1----:R-:W-:Y:S07]  /*5340*/  IADD3 R0, PT, PT, R0, R112, RZ ;  /* 0x0000007000007210 */ /* 0x002fee0007ffe0ff */
        /* <DEDUP_REMOVED lines=20> */
[----:B-1----:R-:W-:Y:S05]  /*5490*/  MOV R0, R114 ;  /* 0x0000007200007202 */ /* 0x002fea0000000f00 */
        /* <DEDUP_REMOVED lines=27> */
[--C-:B------:R-:W-:Y:S02]  /*5650*/  SHF.R.U32.HI R105, RZ, 0x1, R121.reuse ;  /* 0x00000001ff697819 */ /* 0x100fe40000011679 */
[----:B------:R-:W-:Y:S02]  /*5660*/  SHF.L.U32 R104, R121, 0x3, RZ ;  /* 0x0000000379687819 */ /* 0x000fe400000006ff */
[----:B------:R-:W-:Y:S01]  /*5670*/  LOP3.LUT R114, R105, 0x30, RZ, 0xc0, !PT ;  /* 0x0000003069727812 */ /* 0x000fe200078ec0ff */
[-C--:B------:R-:W-:Y:S03]  /*5680*/  HMMA.16816.F32.BF16 R60, R108, R106.reuse, R60 ;  /* 0x0000006a6c3c723c */ /* 0x080fe6000004183c */
[----:B------:R-:W-:Y:S01]  /*5690*/  MOV R111, R3 ;  /* 0x00000003006f7202 */ /* 0x000fe20000000f00 */
[----:B------:R-:W-:Y:S01]  /*56a0*/  FMUL.FTZ R109, R0, R4 ;  /* 0x00000004006d7220 */ /* 0x000fe20000410000 */
[----:B------:R-:W-:Y:S01]  /*56b0*/  LOP3.LUT R3, R114, 0x8, R121, 0xf8, !PT ;  /* 0x0000000872037812 */ /* 0x000fe200078ef879 */
[----:B------:R-:W-:Y:S01]  /*56c0*/  FADD.FTZ R108, -R124, R5 ;  /* 0x000000057c6c7221 */ /* 0x000fe20000010100 */
[----:B------:R-:W-:Y:S01]  /*56d0*/  LOP3.LUT R0, R2, 0x400, RZ, 0xc0, !PT ;  /* 0x0000040002007812 */ /* 0x000fe200078ec0ff */
[----:B------:R-:W-:Y:S04]  /*56e0*/  HMMA.16816.F32.BF16 R64, R100, R106, R64 ;  /* 0x0000006a6440723c */ /* 0x000fe80000041840 */
[----:B------:R-:W-:Y:S01]  /*56f0*/  LOP3.LUT R3, R3, 0x1c0, R2, 0xf8, !PT ;  /* 0x000001c003037812 */ /* 0x000fe200078ef802 */
[----:B------:R-:W-:Y:S01]  /*5700*/  FADD.FTZ R102, -R124, R21 ;  /* 0x000000157c667221 */ /* 0x000fe20000010100 */
[----:B------:R-:W-:Y:S01]  /*5710*/  FMUL.FTZ R108, R111, R108 ;  /* 0x0000006c6f6c7220 */ /* 0x000fe20000410000 */
[----:B------:R-:W-:Y:S01]  /*5720*/  FFMA.FTZ R5, -R248, R248, 1 ;  /* 0x3f800000f8057423 */ /* 0x000fe200000101f8 */
[----:B------:R-:W-:Y:S01]  /*5730*/  LOP3.LUT R3, R3, 0x38, R104, 0x78, !PT ;  /* 0x0000003803037812 */ /* 0x000fe200078e7868 */
[----:B------:R-:W-:Y:S01]  /*5740*/  FMUL.FTZ R102, R74, R102 ;  /* 0x000000664a667220 */ /* 0x000fe20000410000 */
[----:B------:R-:W-:Y:S01]  /*5750*/  FFMA.FTZ R4, -R249, R249, 1 ;  /* 0x3f800000f9047423 */ /* 0x000fe200000101f9 */
[----:B------:R-:W-:Y:S01]  /*5760*/  FMUL.FTZ R5, R5, UR11 ;  /* 0x0000000b05057c20 */ /* 0x000fe20008410000 */
[----:B------:R-:W-:Y:S01]  /*5770*/  LEA R3, R3, R0, 0x1 ;  /* 0x0000000003037211 */ /* 0x000fe200078e08ff */
[----:B------:R-:W-:Y:S01]  /*5780*/  FADD.FTZ R0, -R124, R20 ;  /* 0x000000147c007221 */ /* 0x000fe20000010100 */
[----:B------:R-:W-:Y:S01]  /*5790*/  FMUL.FTZ R20, R76, R17 ;  /* 0x000000114c147220 */ /* 0x000fe20000410000 */
[----:B------:R-:W-:Y:S01]  /*57a0*/  FMUL.FTZ R100, R108, R5 ;  /* 0x000000056c647220 */ /* 0x000fe20000410000 */
        /* <DEDUP_REMOVED lines=10> */
[----:B------:R-:W-:Y:S01]  /*5850*/  FMUL.FTZ R17, R16, R17 ;  /* 0x0000001110117220 */ /* 0x000fe20000410000 */
[----:B------:R-:W-:Y:S01]  /*5860*/  FMUL.FTZ R5, R20, R5 ;  /* 0x0000000514057220 */ /* 0x000fe20000410000 */
[----:B------:R-:W-:Y:S01]  /*5870*/  FADD.FTZ R20, -R124, R33 ;  /* 0x000000217c147221 */ /* 0x000fe20000010100 */
[----:B------:R-:W-:Y:S01]  /*5880*/  FFMA.FTZ R4, -R245, R245, 1 ;  /* 0x3f800000f5047423 */ /* 0x000fe200000101f5 */
[----:B------:R-:W-:Y:S01]  /*5890*/  F2FP.BF16.F32.PACK_AB R16, R100, R101 ;  /* 0x000000656410723e */ /* 0x000fe200000010ff */
[----:B------:R-:W-:Y:S01]  /*58a0*/  FFMA.FTZ R0, -R244, R244, 1 ;  /* 0x3f800000f4007423 */ /* 0x000fe200000101f4 */
[----:B------:R-:W-:Y:S01]  /*58b0*/  F2FP.BF16.F32.PACK_AB R33, R5, R17 ;  /* 0x000000110521723e */ /* 0x000fe200000010ff */
[----:B------:R-:W-:Y:S01]  /*58c0*/  FMUL.FTZ R17, R72, R20 ;  /* 0x0000001448117220 */ /* 0x000fe20000410000 */
[----:B------:R-:W-:Y:S01]  /*58d0*/  FMUL.FTZ R5, R73, R32 ;  /* 0x0000002049057220 */ /* 0x000fe20000410000 */
[----:B------:R-:W-:Y:S01]  /*58e0*/  FFMA.FTZ R20, -R242, R242, 1 ;  /* 0x3f800000f2147423 */ /* 0x000fe200000101f2 */
[----:B------:R2:W5:Y:S01]  /*58f0*/  LDL.LU R73, [R1+0x44] ;  /* 0x0000440001497983 */ /* 0x0005620000300800 */
[----:B------:R-:W-:Y:S01]  /*5900*/  FADD.FTZ R32, -R124, R36 ;  /* 0x000000247c207221 */ /* 0x000fe20000010100 */
[----:B------:R-:W-:Y:S01]  /*5910*/  FMUL.FTZ R4, R4, UR11 ;  /* 0x0000000b04047c20 */ /* 0x000fe20008410000 */
[----:B------:R-:W-:Y:S01]  /*5920*/  FMUL.FTZ R20, R20, UR11 ;  /* 0x0000000b14147c20 */ /* 0x000fe20008410000 */
[----:B------:R2:W5:Y:S01]  /*5930*/  LDL.LU R72, [R1+0x40] ;  /* 0x0000400001487983 */ /* 0x0005620000300800 */
[----:B------:R-:W-:Y:S01]  /*5940*/  FMUL.FTZ R32, R251, R32 ;  /* 0x00000020fb207220 */ /* 0x000fe20000410000 */
[----:B------:R-:W-:Y:S01]  /*5950*/  FMUL.FTZ R4, R21, R4 ;  /* 0x0000000415047220 */ /* 0x000fe20000410000 */
[----:B------:R-:W-:Y:S01]  /*5960*/  FMUL.FTZ R20, R17, R20 ;  /* 0x0000001411147220 */ /* 0x000fe20000410000 */
[----:B------:R-:W-:Y:S01]  /*5970*/  FFMA.FTZ R21, -R243, R243, 1 ;  /* 0x3f800000f3157423 */ /* 0x000fe200000101f3 */
[C---:B------:R-:W-:Y:S01]  /*5980*/  FADD.FTZ R36, -R124.reuse, R37 ;  /* 0x000000257c247221 */ /* 0x040fe20000010100 */
[C---:B------:R-:W-:Y:S01]  /*5990*/  FADD.FTZ R37, -R124.reuse, R48 ;  /* 0x000000307c257221 */ /* 0x040fe20000010100 */
[C---:B------:R-:W-:Y:S01]  /*59a0*/  FADD.FTZ R48, -R124.reuse, R49 ;  /* 0x000000317c307221 */ /* 0x040fe20000010100 */
[----:B------:R-:W-:Y:S01]  /*59b0*/  FMUL.FTZ R21, R21, UR11 ;  /* 0x0000000b15157c20 */ /* 0x000fe20008410000 */
[C---:B------:R-:W-:Y:S01]  /*59c0*/  FADD.FTZ R49, -R124.reuse, R52 ;  /* 0x000000347c317221 */ /* 0x040fe20000010100 */
[----:B------:R-:W-:Y:S01]  /*59d0*/  FADD.FTZ R52, -R124, R53 ;  /* 0x000000357c347221 */ /* 0x000fe20000010100 */
[----:B------:R-:W-:Y:S01]  /*59e0*/  FMUL.FTZ R36, R250, R36 ;  /* 0x00000024fa247220 */ /* 0x000fe20000410000 */
[----:B------:R-:W-:Y:S01]  /*59f0*/  FMUL.FTZ R21, R5, R21 ;  /* 0x0000001505157220 */ /* 0x000fe20000410000 */
[----:B------:R-:W-:Y:S01]  /*5a00*/  FMUL.FTZ R49, R239, R49 ;  /* 0x00000031ef317220 */ /* 0x000fe20000410000 */
[----:B------:R-:W-:Y:S01]  /*5a10*/  FMUL.FTZ R37, R241, R37 ;  /* 0x00000025f1257220 */ /* 0x000fe20000410000 */
[----:B------:R-:W-:Y:S01]  /*5a20*/  FFMA.FTZ R17, -R233, R233, 1 ;  /* 0x3f800000e9117423 */ /* 0x000fe200000101e9 */
[----:B------:R-:W-:Y:S01]  /*5a30*/  FMUL.FTZ R48, R240, R48 ;  /* 0x00000030f0307220 */ /* 0x000fe20000410000 */
[----:B------:R-:W-:Y:S01]  /*5a40*/  F2FP.BF16.F32.PACK_AB R100, R20, R21 ;  /* 0x000000151464723e */ /* 0x000fe200000010ff */
[----:B------:R-:W-:Y:S01]  /*5a50*/  FFMA.FTZ R21, -R70, R70, 1 ;  /* 0x3f80000046157423 */ /* 0x000fe20000010146 */
[----:B------:R-:W-:Y:S01]  /*5a60*/  FMUL.FTZ R20, R68, R7 ;  /* 0x0000000744147220 */ /* 0x000fe20000410000 */
[----:B------:R-:W-:Y:S01]  /*5a70*/  FMUL.FTZ R17, R17, UR11 ;  /* 0x0000000b11117c20 */ /* 0x000fe20008410000 */
[----:B------:R-:W-:Y:S01]  /*5a80*/  FMUL.FTZ R52, R237, R52 ;  /* 0x00000034ed347220 */ /* 0x000fe20000410000 */
[----:B------:R-:W-:Y:S01]  /*5a90*/  FFMA.FTZ R5, -R232, R232, 1 ;  /* 0x3f800000e8057423 */ /* 0x000fe200000101e8 */
[----:B------:R-:W-:Y:S01]  /*5aa0*/  FMUL.FTZ R0, R0, UR11 ;  /* 0x0000000b00007c20 */ /* 0x000fe20008410000 */
[----:B------:R-:W-:Y:S01]  /*5ab0*/  FMUL.FTZ R17, R37, R17 ;  /* 0x0000001125117220 */ /* 0x000fe20000410000 */
[----:B------:R-:W-:Y:S01]  /*5ac0*/  FADD.FTZ R37, -R124, R64 ;  /* 0x000000407c257221 */ /* 0x000fe20000010100 */
[----:B------:R-:W-:Y:S01]  /*5ad0*/  FMUL.FTZ R5, R5, UR11 ;  /* 0x0000000b05057c20 */ /* 0x000fe20008410000 */
[----:B------:R-:W-:Y:S01]  /*5ae0*/  FMUL.FTZ R0, R102, R0 ;  /* 0x0000000066007220 */ /* 0x000fe20000410000 */
[----:B------:R-:W-:Y:S01]  /*5af0*/  FMUL.FTZ R21, R21, UR11 ;  /* 0x0000000b15157c20 */ /* 0x000fe20008410000 */
[----:B------:R-:W-:Y:S01]  /*5b00*/  FMUL.FTZ R37, R234, R37 ;  /* 0x00000025ea257220 */ /* 0x000fe20000410000 */
[----:B------:R-:W-:Y:S02]  /*5b10*/  FMUL.FTZ R5, R48, R5 ;  /* 0x0000000530057220 */ /* 0x000fe40000410000 */
[----:B------:R-:W-:Y:S01]  /*5b20*/  F2FP.BF16.F32.PACK_AB R101, R0, R4 ;  /* 0x000000040065723e */ /* 0x000fe200000010ff */
[----:B------:R-:W-:Y:S01]  /*5b30*/  FFMA.FTZ R4, -R238, R238, 1 ;  /* 0x3f800000ee047423 */ /* 0x000fe200000101ee */
[----:B------:R-:W-:Y:S03]  /*5b40*/  FFMA.FTZ R0, -R236, R236, 1 ;  /* 0x3f800000ec007423 */ /* 0x000fe600000101ec */
[----:B------:R-:W-:Y:S01]  /*5b50*/  FMUL.FTZ R4, R4, UR11 ;  /* 0x0000000b04047c20 */ /* 0x000fe20008410000 */
[----:B------:R-:W-:Y:S03]  /*5b60*/  FMUL.FTZ R0, R0, UR11 ;  /* 0x0000000b00007c20 */ /* 0x000fe60008410000 */
        /* <DEDUP_REMOVED lines=29> */
[----:B------:R-:W-:Y:S01]  /*5d40*/  IADD3 R4, P0, PT, RZ, -UR27, RZ ;  /* 0x8000001bff047c10 */ /* 0x000fe2000ff1e0ff */
[----:B------:R-:W-:Y:S01]  /*5d50*/  ULOP3.LUT UR10, UR42, 0x1, URZ, 0xc0, !UPT ;  /* 0x000000012a0a7892 */ /* 0x000fe2000f8ec0ff */
[----:B------:R-:W4:Y:S03]  /*5d60*/  LDL.LU R103, [R1+0x8] ;  /* 0x0000080001677983 */ /* 0x000f260000300800 */
[----:B------:R-:W-:Y:S01]  /*5d70*/  UISETP.NE.U32.AND UP1, UPT, UR10, 0x1, UPT ;  /* 0x000000010a00788c */ /* 0x000fe2000bf25070 */
[----:B------:R-:W2:Y:S01]  /*5d80*/  LDL.LU R102, [R1] ;  /* 0x0000000001667983 */ /* 0x000ea20000300800 */
[----:B------:R-:W3:Y:S02]  /*5d90*/  LDC R6, c[0x0][0x3b4] ;  /* 0x0000ed00ff067b82 */ /* 0x000ee40000000800 */
[----:B------:R-:W-:Y:S06]  /*5da0*/  USEL UR10, UR5, 0x2000, !UP1 ;  /* 0x00002000050a7887 */ /* 0x000fec000c800000 */
[----:B------:R-:W-:Y:S02]  /*5db0*/  VIADD R118, R118, UR10 ;  /* 0x0000000a76767c36 */ /* 0x000fe40008000000 */
[----:B--2---:R-:W-:Y:S02]  /*5dc0*/  VIADD R102, R102, UR10 ;  /* 0x0000000a66667c36 */ /* 0x004fe40008000000 */
[C---:B-1----:R-:W-:Y:S04]  /*5dd0*/  IMAD.SHL.U32 R0, R5.reuse, 0x80, RZ ;  /* 0x0000008005007824 */ /* 0x042fe800078e00ff */
[----:B------:R-:W-:Y:S05]  /*5de0*/  IMAD.X R0, RZ, RZ, ~R0, P0 ;  /* 0x000000ffff007224 */ /* 0x000fea00000e0e00 */
[----:B------:R-:W-:Y:S04]  /*5df0*/  SHF.R.S64 R4, R4, 0x1f, R0 ;  /* 0x0000001f04047819 */ /* 0x000fe80000001000 */
[----:B----4-:R-:W-:Y:S04]  /*5e00*/  IADD3 R103, P0, PT, R4, R103, RZ ;  /* 0x0000006704677210 */ /* 0x010fe80007f1e0ff */
[----:B---3--:R-:W-:Y:S01]  /*5e10*/  LEA.HI.X.SX32 R106, R0, R106, 0x1, P0 ;  /* 0x0000006a006a7211 */ /* 0x008fe200000f0eff */
[----:B------:R1:W-:Y:S01]  /*5e20*/  STL [R1+0x8], R103 ;  /* 0x0000086701007387 */ /* 0x0003e20000100800 */
[C---:B------:R-:W-:Y:S03]  /*5e30*/  LEA R4, P0, R5.reuse, R103, 0x7 ;  /* 0x0000006705047211 */ /* 0x040fe600078038ff */
[----:B------:R1:W-:Y:S01]  /*5e40*/  STL [R1+0x4], R106 ;  /* 0x0000046a01007387 */ /* 0x0003e20000100800 */
[----:B------:R-:W-:Y:S01]  /*5e50*/  LEA.HI.X R5, R5, R106, R6, 0x7, P0 ;  /* 0x0000006a05057211 */ /* 0x000fe200000f3c06 */
[----:B------:R-:W-:Y:S02]  /*5e60*/  IMAD.MOV.U32 R6, RZ, RZ, R103 ;  /* 0x000000ffff067224 */ /* 0x000fe400078e0067 */
[----:B------:R1:W-:Y:S01]  /*5e70*/  STL [R1], R102 ;  /* 0x0000006601007387 */ /* 0x0003e20000100800 */
[----:B------:R-:W-:Y:S05]  /*5e80*/  IMAD.MOV.U32 R7, RZ, RZ, R106 ;  /* 0x000000ffff077224 */ /* 0x000fea00078e006a */
[----:B------:R-:W-:Y:S01]  /*5e90*/  @!PT LDS RZ, [RZ] ;  /* 0x00000000fffff984 */ /* 0x000fe20000000800 */
[----:B------:R-:W-:Y:S01]  /*5ea0*/  @!PT LDS RZ, [RZ] ;  /* 0x00000000fffff984 */ /* 0x000fe20000000800 */
[----:B------:R-:W-:Y:S01]  /*5eb0*/  @!PT LDS RZ, [RZ] ;  /* 0x00000000fffff984 */ /* 0x000fe20000000800 */
[----:B------:R1:W-:Y:S04]  /*5ec0*/  LDGSTS.E.BYPASS.LTC128B.128 [R102], desc[UR32][R6.64] ;  /* 0x0000000006667fae */ /* 0x0003e8000b981a20 */
[----:B------:R1:W-:Y:S04]  /*5ed0*/  LDGSTS.E.BYPASS.LTC128B.128 [R102+0x1000], desc[UR32][R4.64] ;  /* 0x0100000004667fae */ /* 0x0003e8000b981a20 */
[----:B------:R-:W0:Y:S02]  /*5ee0*/  LDGDEPBAR ;  /* 0x00000000000079af */ /* 0x000e240000000000 */
.L_x_677:
        /* <DEDUP_REMOVED lines=157> */
[----:B------:R-:W-:Y:S01]  /*68c0*/  FADD.FTZ R60, -R122, R60 ;  /* 0x0000003c7a3c7221 */ /* 0x000fe20000010100 */
        /* <DEDUP_REMOVED lines=17> */
[C---:B------:R-:W-:Y:S01]  /*69e0*/  FADD.FTZ R15, -R115.reuse, R15 ;  /* 0x0000000f730f7221 */ /* 0x040fe20000010100 */
        /* <DEDUP_REMOVED lines=36> */
[----:B------:R-:W-:Y:S01]  /*6c30*/  FADD.FTZ R63, -R115, R63 ;  /* 0x0000003f733f7221 */ /* 0x000fe20000010100 */
[----:B------:R-:W-:Y:S01]  /*6c40*/  F2FP.BF16.F32.PACK_AB R34, R35, R34 ;  /* 0x000000222322723e */ /* 0x000fe200000010ff */
[----:B------:R-:W-:Y:S01]  /*6c50*/  STS [R129+0xa000], R101 ;  /* 0x00a0006581007388 */ /* 0x000fe20000000800 */
[C---:B------:R-:W-:Y:S01]  /*6c60*/  FADD.FTZ R42, -R115.reuse, R42 ;  /* 0x0000002a732a7221 */ /* 0x040fe20000010100 */
        /* <DEDUP_REMOVED lines=68> */
[C---:B------:R-:W-:Y:S01]  /*70b0*/  SHF.L.U32 R40, R121.reuse, 0x5, RZ ;  /* 0x0000000579287819 */ /* 0x040fe200000006ff */
[----:B------:R-:W-:Y:S01]  /*70c0*/  STS [R125+-0x8000], R48 ;  /* 0xff8000307d007388 */ /* 0x000fe20000000800 */
[----:B------:R-:W-:Y:S02]  /*70d0*/  LOP3.LUT R59, R0, 0x8, RZ, 0xc0, !PT ;  /* 0x00000008003b7812 */ /* 0x000fe400078ec0ff */
[----:B------:R-:W-:Y:S01]  /*70e0*/  SHF.L.U32 R60, R121, 0x2, RZ ;  /* 0x00000002793c7819 */ /* 0x000fe200000006ff */
[----:B------:R-:W-:Y:S01]  /*70f0*/  STS [R125+-0x7c00], R54 ;  /* 0xff8400367d007388 */ /* 0x000fe20000000800 */
[--C-:B------:R-:W-:Y:S03]  /*7100*/  LOP3.LUT R0, R59, 0x10, R121.reuse, 0xf8, !PT ;  /* 0x000000103b007812 */ /* 0x100fe600078ef879 */
        /* <DEDUP_REMOVED lines=102> */
.L_x_678:
[----:B------:R-:W2:Y:S01]  /*7770*/  LDL R108, [R1+0x20] ;  /* 0x00002000016c7983 */ /* 0x000ea20000100800 */
        /* <DEDUP_REMOVED lines=27> */
[----:B------:R-:W-:Y:S03]  /*7930*/  LDSM.16.MT88.4 R28, [R56+0x6400] ;  /* 0x00640000381c783b */ /* 0x000fe60000004200 */
        /* <DEDUP_REMOVED lines=53> */
[C---:B------:R-:W-:Y:S02]  /*7c90*/  LEA.HI.X.SX32 R49, R61.reuse, R51, 0x5, P0 ;  /* 0x000000333d317211 */ /* 0x040fe400000f2eff */
        /* <DEDUP_REMOVED lines=197> */
.L_x_680:
[----:B------:R-:W2:Y:S01]  /*88f0*/  LDCU.64 UR10, c[0x0][0x5c0] ;  /* 0x0000b800ff0a77ac */ /* 0x000ea20008000a00 */
[----:B------:R-:W-:-:S04]  /*8900*/  UIADD3 UR8, UPT, UPT, UR34, UR39, URZ ;  /* 0x0000002722087290 */ /* 0x000fc8000fffe0ff */
[----:B--2---:R-:W-:Y:S02]  /*8910*/  UIMAD.WIDE.U32 UR16, UR8, UR10, URZ ;  /* 0x0000000a081072a5 */ /* 0x004fe4000f8e00ff */
[----:B------:R-:W-:-:S04]  /*8920*/  UIMAD UR8, UR8, UR11, URZ ;  /* 0x0000000b080872a4 */ /* 0x000fc8000f8e02ff */
[----:B------:R-:W-:-:S06]  /*8930*/  UIADD3 UR8, UPT, UPT, UR17, UR8, URZ ;  /* 0x0000000811087290 */ /* 0x000fcc000fffe0ff */
[----:B-1----:R-:W-:Y:S02]  /*8940*/  MOV R5, UR8 ;  /* 0x0000000800057c02 */ /* 0x002fe40008000f00 */
.L_x_681:
        /* <DEDUP_REMOVED lines=14> */
.L_x_682:
[----:B------:R-:W1:Y:S01]  /*8a30*/  LDCU.64 UR8, c[0x0][0x5c8] ;  /* 0x0000b900ff0877ac */ /* 0x000e620008000a00 */
[----:B------:R-:W-:-:S04]  /*8a40*/  UIADD3 UR12, UPT, UPT, UR34, UR39, URZ ;  /* 0x00000027220c7290 */ /* 0x000fc8000fffe0ff */
[----:B-1----:R-:W-:Y:S02]  /*8a50*/  UIMAD.WIDE.U32 UR14, UR12, UR8, URZ ;  /* 0x000000080c0e72a5 */ /* 0x002fe4000f8e00ff */
[----:B------:R-:W-:-:S04]  /*8a60*/  UIMAD UR12, UR12, UR9, URZ ;  /* 0x000000090c0c72a4 */ /* 0x000fc8000f8e02ff */
[----:B------:R-:W-:Y:S01]  /*8a70*/  UIADD3 UR12, UPT, UPT, UR15, UR12, URZ ;  /* 0x0000000c0f0c7290 */ /* 0x000fe2000fffe0ff */
[----:B------:R-:W-:-:S05]  /*8a80*/  UMOV UR34, UR14 ;  /* 0x0000000e00227c82 */ /* 0x000fca0008000000 */
[----:B------:R-:W-:-:S07]  /*8a90*/  MOV R18, UR12 ;  /* 0x0000000c00127c02 */ /* 0x000fce0008000f00 */
.L_x_683:
        /* <DEDUP_REMOVED lines=13> */
[C---:B------:R-:W-:Y:S01]  /*8b70*/  ISETP.GE.AND P1, PT, R121.reuse, UR31, PT ;  /* 0x0000001f79007c0c */ /* 0x040fe2000bf26270 */
        /* <DEDUP_REMOVED lines=26> */
.L_x_685:
[----:B------:R-:W-:Y:S05]  /*8d20*/  BSYNC.RECONVERGENT B0 ;  /* 0x0000000000007941 */ /* 0x000fea0003800200 */
.L_x_684:
        /* <DEDUP_REMOVED lines=12> */
.L_x_687:
[----:B------:R-:W-:Y:S05]  /*8df0*/  BSYNC.RECONVERGENT B0 ;  /* 0x0000000000007941 */ /* 0x000fea0003800200 */
.L_x_686:
        /* <DEDUP_REMOVED lines=25> */
.L_x_676:
[----:B------:R-:W-:Y:S05]  /*8f90*/  BSYNC.RECONVERGENT B1 ;  /* 0x0000000000017941 */ /* 0x000fea0003800200 */
.L_x_658:
[----:B------:R-:W5:Y:S01]  /*8fa0*/  LDCU UR9, c[0x0][0x438] ;  /* 0x00008700ff0977ac */ /* 0x000f620008000800 */
[----:B------:R-:W4:Y:S01]  /*8fb0*/  LDCU UR10, c[0x0][0x370] ;  /* 0x00006e00ff0a77ac */ /* 0x000f220008000800 */
[----:B-----5:R-:W-:-:S04]  /*8fc0*/  UIADD3 UR9, UPT, UPT, UR9, 0x7f, URZ ;  /* 0x0000007f09097890 */ /* 0x020fc8000fffe0ff */
[----:B------:R-:W-:Y:S02]  /*8fd0*/  USHF.R.S32.HI UR8, URZ, 0x1f, UR9 ;  /* 0x0000001fff087899 */ /* 0x000fe40008011409 */
[----:B----4-:R-:W-:Y:S02]  /*8fe0*/  UIADD3 UR35, UPT, UPT, UR10, UR35, URZ ;  /* 0x000000230a237290 */ /* 0x010fe4000fffe0ff */
[----:B------:R-:W-:Y:S01]  /*8ff0*/  ULEA.HI UR8, UR8, UR9, URZ, 0x7 ;  /* 0x0000000908087291 */ /* 0x000fe2000f8f38ff */
[----:B------:R-:W-:-:S03]  /*9000*/  UMOV UR10, UR19 ;  /* 0x00000013000a7c82 */ /* 0x000fc60008000000 */
[----:B------:R-:W-:-:S04]  /*9010*/  USHF.R.S32.HI UR8, URZ, 0x7, UR8 ;  /* 0x00000007ff087899 */ /* 0x000fc80008011408 */
[----:B------:R-:W-:-:S09]  /*9020*/  UISETP.GE.AND UP0, UPT, UR35, UR8, UPT ;  /* 0x000000082300728c */ /* 0x000fd2000bf06270 */
[----:B------:R-:W-:Y:S05]  /*9030*/  BRA.U !UP0, `(.L_x_688) ;  /* 0xffffff7108b47547 */ /* 0x000fea000b83ffff */
[----:B------:R-:W-:Y:S05]  /*9040*/  EXIT ;  /* 0x000000000000794d */ /* 0x000fea0003800000 */
.L_x_689:
        /* <DEDUP_REMOVED lines=11> */
.L_x_833:


//--------------------- .text._ZN5flash44flash_bwd_dq_dk_dv_loop_seqk_parallel_kernelI23Flash_bwd_kernel_traitsILi32ELi128ELi128ELi8ELi4ELi4ELi4ELb0ELb0EN7cutlass10bfloat16_tE19Flash_kernel_traitsILi32ELi128ELi128ELi8ES3_EELb1ELb1ELb0ELb1ELb0ELb0ELb0EEEvNS_16Flash_bwd_paramsE --------------------------
	.section	.text._ZN5flash44flash_bwd_dq_dk_dv_loop_seqk_parallel_kernelI23Flash_bwd_kernel_traitsILi32ELi128ELi128ELi8ELi4ELi4ELi4ELb0ELb0EN7cutlass10bfloat16_tE19Flash_kernel_traitsILi32ELi128ELi128ELi8ES3_EELb1ELb1ELb0ELb1ELb0ELb0ELb0EEEvNS_16Flash_bwd_paramsE,"ax",@progbits
	.align	128
        .global         _ZN5flash44flash_bwd_dq_dk_dv_loop_seqk_parallel_kernelI23Flash_bwd_kernel_traitsILi32ELi128ELi128ELi8ELi4ELi4ELi4ELb0ELb0EN7cutlass10bfloat16_tE19Flash_kernel_traitsILi32ELi128ELi128ELi8ES3_EELb1ELb1ELb0ELb1ELb0ELb0ELb0EEEvNS_16Flash_bwd_paramsE
        .type           _ZN5flash44flash_bwd_dq_dk_dv_loop_seqk_parallel_kernelI23Flash_bwd_kernel_traitsILi32ELi128ELi128ELi8ELi4ELi4ELi4ELb0ELb0EN7cutlass10bfloat16_tE19Flash_kernel_traitsILi32ELi128ELi128ELi8ES3_EELb1ELb1ELb0ELb1ELb0ELb0ELb0EEEvNS_16Flash_bwd_paramsE,@function
        .size           _ZN5flash44flash_bwd_dq_dk_dv_loop_seqk_parallel_kernelI23Flash_bwd_kernel_traitsILi32ELi128ELi128ELi8ELi4ELi4ELi4ELb0ELb0EN7cutlass10bfloat16_tE19Flash_kernel_traitsILi32ELi128ELi128ELi8ES3_EELb1ELb1ELb0ELb1ELb0ELb0ELb0EEEvNS_16Flash_bwd_paramsE,(.L_x_834 - _ZN5flash44flash_bwd_dq_dk_dv_loop_seqk_parallel_kernelI23Flash_bwd_kernel_traitsILi32ELi128ELi128ELi8ELi4ELi4ELi4ELb0ELb0EN7cutlass10bfloat16_tE19Flash_kernel_traitsILi32ELi128ELi128ELi8ES3_EELb1ELb1ELb0ELb1ELb0ELb0ELb0EEEvNS_16Flash_bwd_paramsE)
        .other          _ZN5flash44flash_bwd_dq_dk_dv_loop_seqk_parallel_kernelI23Flash_bwd_kernel_traitsILi32ELi128ELi128ELi8ELi4ELi4ELi4ELb0ELb0EN7cutlass10bfloat16_tE19Flash_kernel_traitsILi32ELi128ELi128ELi8ES3_EELb1ELb1ELb0ELb1ELb0ELb0ELb0EEEvNS_16Flash_bwd_paramsE,@"STO_CUDA_ENTRY STV_DEFAULT"
_ZN5flash44flash_bwd_dq_dk_dv_loop_seqk_parallel_kernelI23Flash_bwd_kernel_traitsILi32ELi128ELi128ELi8ELi4ELi4ELi4ELb0ELb0EN7cutlass10bfloat16_tE19Flash_kernel_traitsILi32ELi128ELi128ELi8ES3_EELb1ELb1ELb0ELb1ELb0ELb0ELb0EEEvNS_16Flash_bwd_paramsE:
.text._ZN5flash44flash_bwd_dq_dk_dv_loop_seqk_parallel_kernelI23Flash_bwd_kernel_traitsILi32ELi128ELi128ELi8ELi4ELi4ELi4ELb0ELb0EN7cutlass10bfloat16_tE19Flash_kernel_traitsILi32ELi128ELi128ELi8ES3_EELb1ELb1ELb0ELb1ELb0ELb0ELb0EEEvNS_16Flash_bwd_paramsE:
        /* <DEDUP_REMOVED lines=11> */
[----:B------:R-:W3:Y:S01]  /*00b0*/  LDCU UR4, c[0x0][0x438] ;  /* 0x00008700ff0477ac */ /* 0x000ee20008000800 */
[----:B------:R-:W-:Y:S01]  /*00c0*/  UMOV UR7, 0x400 ;  /* 0x0000040000077882 */ /* 0x000fe20000000000 */
[----:B------:R-:W-:Y:S01]  /*00d0*/  UMOV UR6, 0x400 ;  /* 0x0000040000067882 */ /* 0x000fe20000000000 */
[----:B------:R-:W4:Y:S04]  /*00e0*/  LDCU.64 UR26, c[0x0][0x358] ;  /* 0x00006b00ff1a77ac */ /* 0x000f280008000a00 */
[----:B------:R-:W5:Y:S01]  /*00f0*/  S2UR UR20, SR_CgaCtaId ;  /* 0x00000000001479c3 */ /* 0x000f620000008800 */
[----:B------:R-:W1:Y:S01]  /*0100*/  LDCU.64 UR10, c[0x0][0x460] ;  /* 0x00008c00ff0a77ac */ /* 0x000e620008000a00 */
[----:B------:R-:W1:Y:S06]  /*0110*/  LDCU.64 UR8, c[0x0][0x470] ;  /* 0x00008e00ff0877ac */ /* 0x000e6c0008000a00 */
[----:B------:R-:W4:Y:S01]  /*0120*/  S2UR UR21, SR_CTAID.X ;  /* 0x00000000001579c3 */ /* 0x000f220000002500 */
[----:B---3--:R-:W-:Y:S01]  /*0130*/  IMAD.U32 R8, RZ, RZ, UR4 ;  /* 0x00000004ff087e24 */ /* 0x008fe2000f8e00ff */
[----:B------:R-:W-:Y:S01]  /*0140*/  UMOV UR22, URZ ;  /* 0x000000ff00167c82 */ /* 0x000fe20008000000 */
[----:B------:R-:W-:-:S05]  /*0150*/  UMOV UR23, URZ ;  /* 0x000000ff00177c82 */ /* 0x000fca0008000000 */
[----:B------:R-:W3:Y:S01]  /*0160*/  S2UR UR19, SR_CTAID.Y ;  /* 0x00000000001379c3 */ /* 0x000ee20000002600 */
[----:B--2---:R-:W-:Y:S01]  /*0170*/  ULEA UR5, UR5, UR7, 0x18 ;  /* 0x0000000705057291 */ /* 0x004fe2000f8ec0ff */
[----:B-1----:R-:W-:-:S06]  /*0180*/  IMAD.SHL.U32 R4, R0, 0x10, RZ ;  /* 0x0000001000047824 */ /* 0x002fcc00078e00ff */
[----:B------:R-:W1:Y:S01]  /*0190*/  S2UR UR18, SR_CTAID.Z ;  /* 0x00000000001279c3 */ /* 0x000e620000002700 */
[C---:B------:R-:W-:Y:S01]  /*01a0*/  IMAD.SHL.U32 R2, R0.reuse, 0x2, RZ ;  /* 0x0000000200027824 */ /* 0x040fe200078e00ff */
[--C-:B------:R-:W-:Y:S01]  /*01b0*/  SHF.R.U32.HI R141, RZ, 0x1, R0.reuse ;  /* 0x00000001ff8d7819 */ /* 0x100fe20000011600 */
[----:B------:R-:W-:Y:S01]  /*01c0*/  IMAD.SHL.U32 R3, R0, 0x40, RZ ;  /* 0x0000004000037824 */ /* 0x000fe200078e00ff */
[----:B------:R-:W-:Y:S01]  /*01d0*/  LOP3.LUT R4, R4, 0x1c0, RZ, 0xc0, !PT ;  /* 0x000001c004047812 */ /* 0x000fe200078ec0ff */
[----:B------:R-:W-:Y:S01]  /*01e0*/  IMAD.SHL.U32 R143, R0, 0x8, RZ ;  /* 0x00000008008f7824 */ /* 0x000fe200078e00ff */
[----:B------:R-:W-:Y:S01]  /*01f0*/  SHF.R.U32.HI R5, RZ, 0x2, R0 ;  /* 0x00000002ff057819 */ /* 0x000fe20000011600 */
[----:B-----5:R-:W-:Y:S01]  /*0200*/  ULEA UR20, UR20, UR6, 0x18 ;  /* 0x0000000614147291 */ /* 0x020fe2000f8ec0ff */
[----:B------:R-:W-:Y:S02]  /*0210*/  LOP3.LUT R3, R2, 0xe006, R3, 0xc8, !PT ;  /* 0x0000e00602037812 */ /* 0x000fe400078ec803 */
[----:B------:R-:W-:Y:S01]  /*0220*/  LOP3.LUT R2, R4, 0x38, R2, 0xf8, !PT ;  /* 0x0000003804027812 */ /* 0x000fe200078ef802 */
[----:B------:R-:W-:Y:S01]  /*0230*/  IMAD.SHL.U32 R4, R0, 0x20, RZ ;  /* 0x0000002000047824 */ /* 0x000fe200078e00ff */
[----:B------:R-:W-:-:S02]  /*0240*/  LOP3.LUT R141, R141, 0x30, RZ, 0xc0, !PT ;  /* 0x000000308d8d7812 */ /* 0x000fc400078ec0ff */
[----:B------:R-:W-:Y:S02]  /*0250*/  LOP3.LUT R143, R143, 0x18, RZ, 0xc0, !PT ;  /* 0x000000188f8f7812 */ /* 0x000fe400078ec0ff */
[----:B------:R-:W-:Y:S02]  /*0260*/  LOP3.LUT R3, R3, 0xc00, R4, 0xf8, !PT ;  /* 0x00000c0003037812 */ /* 0x000fe400078ef804 */
[----:B------:R-:W-:Y:S02]  /*0270*/  LOP3.LUT R141, R141, 0x7, R5, 0xf8, !PT ;  /* 0x000000078d8d7812 */ /* 0x000fe400078ef805 */
[----:B------:R-:W-:-:S04]  /*0280*/  LOP3.LUT R2, R3, R2, RZ, 0xfc, !PT ;  /* 0x0000000203027212 */ /* 0x000fc800078efcff */
[----:B-1-34-:R-:W-:-:S07]  /*0290*/  LEA R142, R2, UR5, 0x1 ;  /* 0x00000005028e7c11 */ /* 0x01afce000f8e08ff */
.L_x_745:
        /* <DEDUP_REMOVED lines=47> */
.L_x_690:
        /* <DEDUP_REMOVED lines=29> */
[----:B-1----:R-:W-:Y:S01]  /*0760*/  IMAD R11, R4, UR5, R13 ;  /* 0x00000005040b7c24 */ /* 0x002fe2000f8e020d */
[----:B------:R-:W-:Y:S06]  /*0770*/  BRA `(.L_x_693) ;  /* 0x0000000000147947 */ /* 0x000fec0003800000 */
.L_x_692:
[----:B------:R-:W1:Y:S01]  /*0780*/  LDCU.64 UR16, c[0x0][0x3b8] ;  /* 0x00007700ff1077ac */ /* 0x000e620008000a00 */
[----:B------:R-:W-:-:S05]  /*0790*/  IADD3 R12, PT, PT, R139, R140, RZ ;  /* 0x0000008c8b0c7210 */ /* 0x000fca0007ffe0ff */
[C---:B-1----:R-:W-:Y:S02]  /*07a0*/  IMAD R11, R12.reuse, UR17, RZ ;  /* 0x000000110c0b7c24 */ /* 0x042fe4000f8e02ff */
[----:B------:R-:W-:-:S05]  /*07b0*/  IMAD.WIDE.U32 R12, R12, UR16, RZ ;  /* 0x000000100c0c7c25 */ /* 0x000fca000f8e00ff */
[----:B------:R-:W-:Y:S02]  /*07c0*/  IADD3 R11, PT, PT, R13, R11, RZ ;  /* 0x0000000b0d0b7210 */ /* 0x000fe40007ffe0ff */
.L_x_693:
[----:B------:R-:W1:Y:S01]  /*07d0*/  LDC R2, c[0x0][0x3e8] ;  /* 0x0000fa00ff027b82 */ /* 0x000e620000000800 */
[----:B------:R-:W2:Y:S01]  /*07e0*/  S2R R0, SR_CTAID.Z ;  /* 0x0000000000007919 */ /* 0x000ea20000002700 */
[----:B------:R-:W-:Y:S01]  /*07f0*/  USHF.R.S32.HI UR25, URZ, 0x1f, UR28 ;  /* 0x0000001fff197899 */ /* 0x000fe2000801141c */
[----:B-1----:R-:W-:-:S04]  /*0800*/  IABS R7, R2 ;  /* 0x0000000200077213 */ /* 0x002fc80000000000 */
[----:B------:R-:W1:Y:S08]  /*0810*/  I2F.RP R8, R7 ;  /* 0x0000000700087306 */ /* 0x000e700000209400 */
[----:B-1----:R-:W1:Y:S02]  /*0820*/  MUFU.RCP R8, R8 ;  /* 0x0000000800087308 */ /* 0x002e640000001000 */
[----:B-1----:R-:W-:-:S06]  /*0830*/  VIADD R8, R8, 0xffffffe ;  /* 0x0ffffffe08087836 */ /* 0x002fcc0000000000 */
[----:B------:R-:W1:Y:S02]  /*0840*/  F2I.FTZ.U32.TRUNC.NTZ R9, R8 ;  /* 0x0000000800097305 */ /* 0x000e64000021f000 */
[----:B-1----:R-:W-:Y:S02]  /*0850*/  IMAD.MOV R3, RZ, RZ, -R9 ;  /* 0x000000ffff037224 */ /* 0x002fe400078e0a09 */
[----:B------:R-:W-:Y:S02]  /*0860*/  IMAD.MOV.U32 R8, RZ, RZ, RZ ;  /* 0x000000ffff087224 */ /* 0x000fe400078e00ff */
        /* <DEDUP_REMOVED lines=25> */
[----:B------:R-:W-:Y:S02]  /*0a00*/  IADD3 R3, PT, PT, R7, R2, RZ ;  /* 0x0000000207037210 */ /* 0x000fe40007ffe0ff */
[----:B------:R-:W-:-:S05]  /*0a10*/  MOV R2, R6 ;  /* 0x0000000600027202 */ /* 0x000fca0000000f00 */
[----:B--2---:R-:W-:-:S04]  /*0a20*/  IMAD.WIDE.U32 R14, R4, UR4, R2 ;  /* 0x00000004040e7c25 */ /* 0x004fc8000f8e0002 */
[----:B------:R-:W-:Y:S01]  /*0a30*/  IMAD R13, R4, UR5, R15 ;  /* 0x00000005040d7c24 */ /* 0x000fe2000f8e020f */
[----:B------:R-:W-:Y:S06]  /*0a40*/  BRA `(.L_x_695) ;  /* 0x0000000000147947 */ /* 0x000fec0003800000 */
.L_x_694:
[----:B------:R-:W1:Y:S01]  /*0a50*/  LDCU.64 UR14, c[0x0][0x3c0] ;  /* 0x00007800ff0e77ac */ /* 0x000e620008000a00 */
[----:B------:R-:W-:-:S05]  /*0a60*/  IADD3 R14, PT, PT, R139, R140, RZ ;  /* 0x0000008c8b0e7210 */ /* 0x000fca0007ffe0ff */
[C---:B-1----:R-:W-:Y:S02]  /*0a70*/  IMAD R13, R14.reuse, UR15, RZ ;  /* 0x0000000f0e0d7c24 */ /* 0x042fe4000f8e02ff */
[----:B------:R-:W-:-:S05]  /*0a80*/  IMAD.WIDE.U32 R14, R14, UR14, RZ ;  /* 0x0000000e0e0e7c25 */ /* 0x000fca000f8e00ff */
[----:B------:R-:W-:Y:S02]  /*0a90*/  IADD3 R13, PT, PT, R15, R13, RZ ;  /* 0x0000000d0f0d7210 */ /* 0x000fe40007ffe0ff */
.L_x_695:
        /* <DEDUP_REMOVED lines=18> */
[----:B------:R-:W-:-:S05]  /*0bc0*/  IADD3 R2, PT, PT, R29, R2, RZ ;  /* 0x000000021d027210 */ /* 0x000fca0007ffe0ff */
[----:B------:R-:W-:-:S04]  /*0bd0*/  IMAD R2, R2, R10, RZ ;  /* 0x0000000a02027224 */ /* 0x000fc800078e02ff */
        /* <DEDUP_REMOVED lines=8> */
.L_x_696:
[-C--:B------:R-:W-:Y:S02]  /*0c60*/  IMAD R17, R25, R5.reuse, RZ ;  /* 0x0000000519117224 */ /* 0x080fe400078e02ff */
[----:B------:R-:W-:-:S05]  /*0c70*/  IMAD.WIDE.U32 R2, R24, R5, RZ ;  /* 0x0000000518027225 */ /* 0x000fca00078e00ff */
[----:B------:R-:W-:Y:S02]  /*0c80*/  IADD3 R17, PT, PT, R3, R17, RZ ;  /* 0x0000001103117210 */ /* 0x000fe40007ffe0ff */
[----:B------:R-:W-:-:S07]  /*0c90*/  MOV R22, R2 ;  /* 0x0000000200167202 */ /* 0x000fce0000000f00 */
.L_x_697:
        /* <DEDUP_REMOVED lines=20> */
.L_x_698:
[----:B------:R-:W1:Y:S01]  /*0de0*/  LDC R15, c[0x0][0x434] ;  /* 0x00010d00ff0f7b82 */ /* 0x000e620000000800 */
[----:B------:R-:W-:-:S04]  /*0df0*/  IMAD R2, R4, R10, R0 ;  /* 0x0000000a04027224 */ /* 0x000fc800078e0200 */
[----:B-1----:R-:W-:-:S03]  /*0e00*/  IMAD R15, R2, R15, RZ ;  /* 0x0000000f020f7224 */ /* 0x002fc600078e02ff */
.L_x_699:
        /* <DEDUP_REMOVED lines=11> */
.L_x_700:
[----:B------:R-:W1:Y:S01]  /*0ec0*/  LDC R18, c[0x0][0x444] ;  /* 0x00011100ff127b82 */ /* 0x000e620000000800 */
[----:B------:R-:W-:-:S04]  /*0ed0*/  IMAD R2, R4, R10, R0 ;  /* 0x0000000a04027224 */ /* 0x000fc800078e0200 */
[----:B-1----:R-:W-:-:S07]  /*0ee0*/  IMAD R18, R2, R18, RZ ;  /* 0x0000001202127224 */ /* 0x002fce00078e02ff */
.L_x_701:
[----:B------:R-:W1:Y:S01]  /*0ef0*/  LDCU.128 UR4, c[0x0][0x590] ;  /* 0x0000b200ff0477ac */ /* 0x000e620008000c00 */
[----:B------:R-:W2:Y:S01]  /*0f00*/  LDC.64 R2, c[0x0][0x3b0] ;  /* 0x0000ec00ff027b82 */ /* 0x000ea20000000a00 */
[----:B------:R-:W3:Y:S01]  /*0f10*/  S2R R5, SR_TID.X ;  /* 0x0000000000057919 */ /* 0x000ee20000002100 */
[----:B------:R-:W-:Y:S01]  /*0f20*/  IADD3 R30, P0, PT, R143, R30, RZ ;  /* 0x0000001e8f1e7210 */ /* 0x000fe20007f1e0ff */
[----:B------:R-:W4:Y:S01]  /*0f30*/  LDCU.64 UR12, c[0x0][0x550] ;  /* 0x0000aa00ff0c77ac */ /* 0x000f220008000a00 */
[----:B------:R-:W-:Y:S01]  /*0f40*/  IMAD R167, R10, UR32, RZ ;  /* 0x000000200aa77c24 */ /* 0x000fe2000f8e02ff */
[----:B------:R-:W5:Y:S01]  /*0f50*/  S2R R120, SR_TID.X ;  /* 0x0000000000787919 */ /* 0x000f620000002100 */
[----:B------:R-:W-:Y:S01]  /*0f60*/  VIADD R165, R130, UR28 ;  /* 0x0000001c82a57c36 */ /* 0x000fe20008000000 */
[----:B------:R-:W-:Y:S01]  /*0f70*/  ISETP.NE.AND P3, PT, RZ, UR31, PT ;  /* 0x0000001fff007c0c */ /* 0x000fe2000bf65270 */
[----:B------:R-:W-:Y:S01]  /*0f80*/  IMAD.X R31, RZ, RZ, R7, P0 ;  /* 0x000000ffff1f7224 */ /* 0x000fe200000e0607 */
[--C-:B------:R-:W-:Y:S01]  /*0f90*/  IADD3 R22, P1, P0, R28, R22, R21.reuse ;  /* 0x000000161c167210 */ /* 0x100fe2000783e015 */
[----:B------:R-:W4:Y:S01]  /*0fa0*/  LDC.64 R172, c[0x0][0x420] ;  /* 0x00010800ffac7b82 */ /* 0x000f220000000a00 */
[----:B------:R-:W-:Y:S01]  /*0fb0*/  SHF.R.S32.HI R21, RZ, 0x1f, R21 ;  /* 0x0000001fff157819 */ /* 0x000fe20000011415 */
[C---:B------:R-:W-:Y:S01]  /*0fc0*/  IMAD R18, R19.reuse, 0x80, R18 ;  /* 0x0000008013127824 */ /* 0x040fe200078e0212 */
[----:B------:R-:W-:Y:S01]  /*0fd0*/  BSSY.RECONVERGENT B1, `(.L_x_691) ;  /* 0x00008c6000017945 */ /* 0x000fe20003800200 */
[----:B------:R-:W-:Y:S01]  /*0fe0*/  IMAD R15, R19, 0x80, R15 ;  /* 0x00000080130f7824 */ /* 0x000fe200078e020f */
[----:B------:R-:W-:Y:S01]  /*0ff0*/  IADD3.X R24, PT, PT, R24, R17, R21, P1, P0 ;  /* 0x0000001118187210 */ /* 0x000fe20000fe0415 */
[----:B------:R-:W-:Y:S01]  /*1000*/  IMAD.MOV.U32 R17, RZ, RZ, RZ ;  /* 0x000000ffff117224 */ /* 0x000fe200078e00ff */
[----:B-1----:R-:W-:Y:S01]  /*1010*/  USHF.L.U64.HI UR29, UR4, 0x6, UR5 ;  /* 0x00000006041d7899 */ /* 0x002fe20008010205 */
[----:B------:R-:W-:Y:S01]  /*1020*/  IMAD R6, R16, UR4, RZ ;  /* 0x0000000410067c24 */ /* 0x000fe2000f8e02ff */
[----:B------:R-:W-:Y:S01]  /*1030*/  USHF.L.U32 UR30, UR4, 0x6, URZ ;  /* 0x00000006041e7899 */ /* 0x000fe200080006ff */
[----:B------:R-:W-:-:S04]  /*1040*/  IMAD.WIDE.U32 R30, R23, UR4, R30 ;  /* 0x00000004171e7c25 */ /* 0x000fc8000f8e001e */
[----:B------:R-:W-:Y:S02]  /*1050*/  IMAD R6, R23, UR5, R6 ;  /* 0x0000000517067c24 */ /* 0x000fe4000f8e0206 */
[-C--:B--2---:R-:W-:Y:S02]  /*1060*/  IMAD R21, R16, R2.reuse, RZ ;  /* 0x0000000210157224 */ /* 0x084fe400078e02ff */
[----:B------:R-:W-:Y:S02]  /*1070*/  IMAD.IADD R31, R31, 0x1, R6 ;  /* 0x000000011f1f7824 */ /* 0x000fe400078e0206 */
[----:B------:R-:W1:Y:S01]  /*1080*/  LDC.64 R6, c[0x0][0x5f8] ;  /* 0x00017e00ff067b82 */ /* 0x000e620000000a00 */
[----:B------:R-:W-:Y:S02]  /*1090*/  IMAD.MOV.U32 R16, RZ, RZ, R143 ;  /* 0x000000ffff107224 */ /* 0x000fe400078e008f */
[C---:B------:R-:W-:Y:S01]  /*10a0*/  IMAD R21, R23.reuse, R3, R21 ;  /* 0x0000000317157224 */ /* 0x040fe200078e0215 */
[----:B---3--:R-:W-:Y:S01]  /*10b0*/  SHF.R.U32.HI R5, RZ, 0x2, R5 ;  /* 0x00000002ff057819 */ /* 0x008fe20000011605 */
[----:B------:R-:W-:Y:S01]  /*10c0*/  IMAD.WIDE.U32 R32, R23, R2, R16 ;  /* 0x0000000217207225 */ /* 0x000fe200078e0010 */
[----:B-----5:R-:W-:-:S02]  /*10d0*/  LOP3.LUT R178, R120, 0x1f, RZ, 0xc0, !PT ;  /* 0x0000001f78b27812 */ /* 0x020fc400078ec0ff */
[----:B------:R-:W2:Y:S01]  /*10e0*/  LDC R23, c[0x0][0x508] ;  /* 0x00014200ff177b82 */ /* 0x000ea20000000800 */
[----:B------:R-:W-:Y:S01]  /*10f0*/  IMAD.WIDE.U32 R30, R0, UR6, R30 ;  /* 0x00000006001e7c25 */ /* 0x000fe2000f8e001e */
[----:B------:R-:W-:Y:S02]  /*1100*/  IADD3 R26, P1, PT, R26, R32, RZ ;  /* 0x000000201a1a7210 */ /* 0x000fe40007f3e0ff */
[----:B------:R-:W-:Y:S01]  /*1110*/  SHF.R.U32.HI R170, RZ, 0x5, R120 ;  /* 0x00000005ffaa7819 */ /* 0x000fe20000011678 */
[----:B------:R-:W-:Y:S01]  /*1120*/  IMAD R31, R0, UR7, R31 ;  /* 0x00000007001f7c24 */ /* 0x000fe2000f8e021f */
[----:B------:R-:W3:Y:S01]  /*1130*/  LDCU.64 UR6, c[0x0][0x3c8] ;  /* 0x00007900ff0677ac */ /* 0x000ee20008000a00 */
[----:B------:R-:W-:Y:S01]  /*1140*/  IADD3.X R27, PT, PT, R20, R33, R21, P1, !PT ;  /* 0x00000021141b7210 */ /* 0x000fe20000ffe415 */
[----:B----4-:R-:W-:Y:S01]  /*1150*/  IMAD.WIDE R172, R15, 0x4, R172 ;  /* 0x000000040fac7825 */ /* 0x010fe200078e02ac */
[----:B------:R-:W4:Y:S03]  /*1160*/  LDC.64 R20, c[0x0][0x5e8] ;  /* 0x00017a00ff147b82 */ /* 0x000f260000000a00 */
[----:B------:R-:W-:-:S04]  /*1170*/  IMAD.WIDE.U32 R30, R5, UR4, R30 ;  /* 0x00000004051e7c25 */ /* 0x000fc8000f8e001e */
[----:B-1----:R-:W-:Y:S01]  /*1180*/  IMAD.WIDE.U32 R28, R6, UR21, RZ ;  /* 0x00000015061c7c25 */ /* 0x002fe2000f8e00ff */
[----:B------:R-:W-:-:S03]  /*1190*/  LEA R129, P0, R30, UR12, 0x1 ;  /* 0x0000000c1e817c11 */ /* 0x000fc6000f8008ff */
[----:B------:R-:W-:Y:S01]  /*11a0*/  IMAD R128, R5, UR5, R31 ;  /* 0x0000000505807c24 */ /* 0x000fe2000f8e021f */
[----:B------:R-:W1:Y:S01]  /*11b0*/  LDCU.64 UR4, c[0x0][0x380] ;  /* 0x00007000ff0477ac */ /* 0x000e620008000a00 */
[----:B------:R-:W-:Y:S01]  /*11c0*/  IMAD R6, R7, UR21, R29 ;  /* 0x0000001507067c24 */ /* 0x000fe2000f8e021d */
[----:B------:R-:W-:Y:S01]  /*11d0*/  SEL R7, R28, RZ, P3 ;  /* 0x000000ff1c077207 */ /* 0x000fe20001800000 */
[----:B------:R-:W-:Y:S01]  /*11e0*/  IMAD R25, R167, R170, R178 ;  /* 0x000000aaa7197224 */ /* 0x000fe200078e02b2 */
[----:B--2---:R-:W-:Y:S01]  /*11f0*/  IADD3 R23, PT, PT, R165, -R23, -R138 ;  /* 0x80000017a5177210 */ /* 0x004fe20007ffe88a */
[----:B---3--:R-:W-:Y:S01]  /*1200*/  IMAD.WIDE.U32 R26, R0, UR6, R26 ;  /* 0x00000006001a7c25 */ /* 0x008fe2000f8e001a */
[----:B------:R-:W-:Y:S01]  /*1210*/  LEA.HI.X R128, R30, UR13, R128, 0x1, P0 ;  /* 0x0000000d1e807c11 */ /* 0x000fe200080f0c80 */
[----:B------:R-:W2:Y:S01]  /*1220*/  LDCU.64 UR12, c[0x0][0x570] ;  /* 0x0000ae00ff0c77ac */ /* 0x000ea20008000a00 */
[----:B------:R-:W-:Y:S01]  /*1230*/  IADD3 R7, P1, P0, R25, R22, R7 ;  /* 0x0000001619077210 */ /* 0x000fe2000783e007 */
[----:B------:R-:W-:Y:S01]  /*1240*/  IMAD R27, R0, UR7, R27 ;  /* 0x00000007001b7c24 */ /* 0x000fe2000f8e021b */
[----:B------:R-:W-:Y:S01]  /*1250*/  SHF.R.S32.HI R123, RZ, 0x1f, R23 ;  /* 0x0000001fff7b7819 */ /* 0x000fe20000011417 */
[----:B------:R-:W-:Y:S01]  /*1260*/  IMAD.SHL.U32 R22, R167, 0x80, RZ ;  /* 0x00000080a7167824 */ /* 0x000fe200078e00ff */
[----:B------:R-:W-:Y:S01]  /*1270*/  SHF.R.S32.HI R25, RZ, 0x1f, R25 ;  /* 0x0000001fff197819 */ /* 0x000fe20000011419 */
[----:B----4-:R-:W-:Y:S01]  /*1280*/  IMAD.WIDE R20, R18, 0x4, R20 ;  /* 0x0000000412147825 */ /* 0x010fe200078e0214 */
[----:B------:R-:W-:-:S02]  /*1290*/  SEL R6, R6, RZ, P3 ;  /* 0x000000ff06067207 */ /* 0x000fc40001800000 */
[----:B------:R-:W-:Y:S01]  /*12a0*/  LEA.HI R123, R123, R23, RZ, 0x7 ;  /* 0x000000177b7b7211 */ /* 0x000fe200078f38ff */
[----:B------:R-:W-:Y:S01]  /*12b0*/  IMAD.MOV.U32 R125, RZ, RZ, R20 ;  /* 0x000000ffff7d7224 */ /* 0x000fe200078e0014 */
[----:B------:R-:W-:Y:S01]  /*12c0*/  IADD3.X R6, PT, PT, R25, R24, R6, P1, P0 ;  /* 0x0000001819067210 */ /* 0x000fe20000fe0406 */
[C---:B------:R-:W-:Y:S01]  /*12d0*/  IMAD.WIDE.U32 R24, R5.reuse, R2, R26 ;  /* 0x0000000205187225 */ /* 0x040fe200078e001a */
[----:B------:R-:W-:Y:S02]  /*12e0*/  SHF.R.S32.HI R123, RZ, 0x7, R123 ;  /* 0x00000007ff7b7819 */ /* 0x000fe4000001147b */
[----:B------:R-:W-:Y:S01]  /*12f0*/  IADD3 R7, P0, PT, R22, R7, RZ ;  /* 0x0000000716077210 */ /* 0x000fe20007f1e0ff */
[----:B------:R-:W-:Y:S01]  /*1300*/  IMAD R126, R5, R3, R25 ;  /* 0x00000003057e7224 */ /* 0x000fe200078e0219 */
[----:B-1----:R-:W-:Y:S01]  /*1310*/  LEA R127, P1, R24, UR4, 0x1 ;  /* 0x00000004187f7c11 */ /* 0x002fe2000f8208ff */
[----:B------:R-:W-:Y:S01]  /*1320*/  IMAD.MOV.U32 R124, RZ, RZ, R21 ;  /* 0x000000ffff7c7224 */ /* 0x000fe200078e0015 */
[----:B------:R-:W-:-:S02]  /*1330*/  VIMNMX R123, PT, PT, RZ, R123, !PT ;  /* 0x0000007bff7b7248 */ /* 0x000fc40007fe0100 */
[----:B------:R-:W-:Y:S02]  /*1340*/  LEA.HI.X R126, R24, UR5, R126, 0x1, P1 ;  /* 0x00000005187e7c11 */ /* 0x000fe400088f0c7e */
[----:B------:R-:W-:Y:S02]  /*1350*/  ISETP.GT.AND P1, PT, R137, R123, PT ;  /* 0x0000007b8900720c */ /* 0x000fe40003f24270 */
[----:B------:R-:W-:Y:S02]  /*1360*/  LEA.HI.X.SX32 R6, R22, R6, 0x1, P0 ;  /* 0x0000000616067211 */ /* 0x000fe400000f0eff */
[C---:B--2---:R-:W-:Y:S02]  /*1370*/  LEA R144, P0, R7.reuse, UR12, 0x2 ;  /* 0x0000000c07907c11 */ /* 0x044fe4000f8010ff */
[C---:B------:R-:W-:Y:S02]  /*1380*/  SHF.L.U64.HI R3, R2.reuse, 0x6, R3 ;  /* 0x0000000602037819 */ /* 0x040fe40000010203 */
[----:B------:R-:W-:Y:S01]  /*1390*/  LEA.HI.X R145, R7, UR13, R6, 0x2, P0 ;  /* 0x0000000d07917c11 */ /* 0x000fe200080f1406 */
[----:B------:R-:W-:Y:S01]  /*13a0*/  IMAD.SHL.U32 R7, R2, 0x40, RZ ;  /* 0x0000004002077824 */ /* 0x000fe200078e00ff */
[----:B------:R-:W-:-:S02]  /*13b0*/  IADD3 R6, P0, PT, R5, 0x40, RZ ;  /* 0x0000004005067810 */ /* 0x000fc40007f1e0ff */
[----:B------:R-:W-:-:S03]  /*13c0*/  LEA.HI R18, R120, 0x40, RZ, 0x1e ;  /* 0x0000004078127811 */ /* 0x000fc600078ff0ff */
[----:B------:R-:W-:Y:S01]  /*13d0*/  IMAD.X R2, RZ, RZ, RZ, P0 ;  /* 0x000000ffff027224 */ /* 0x000fe200000e06ff */
[----:B------:R-:W-:Y:S07]  /*13e0*/  @P1 BRA `(.L_x_702) ;  /* 0x00000004007c1947 */ /* 0x000fee0003800000 */
        /* <DEDUP_REMOVED lines=12> */
.L_x_703:
[----:B------:R-:W1:Y:S01]  /*14b0*/  LDCU.64 UR12, c[0x0][0x5c0] ;  /* 0x0000b800ff0c77ac */ /* 0x000e620008000a00 */
[----:B------:R-:W-:-:S05]  /*14c0*/  IADD3 R3, PT, PT, R139, R140, RZ ;  /* 0x0000008c8b037210 */ /* 0x000fca0007ffe0ff */
[C---:B-1----:R-:W-:Y:S02]  /*14d0*/  IMAD R7, R3.reuse, UR13, RZ ;  /* 0x0000000d03077c24 */ /* 0x042fe4000f8e02ff */
[----:B------:R-:W-:-:S05]  /*14e0*/  IMAD.WIDE.U32 R8, R3, UR12, RZ ;  /* 0x0000000c03087c25 */ /* 0x000fca000f8e00ff */
[----:B------:R-:W-:Y:S02]  /*14f0*/  IADD3 R3, PT, PT, R9, R7, RZ ;  /* 0x0000000709037210 */ /* 0x000fe40007ffe0ff */
[----:B------:R-:W-:Y:S02]  /*1500*/  MOV R7, R8 ;  /* 0x0000000800077202 */ /* 0x000fe40000000f00 */
.L_x_704:
        /* <DEDUP_REMOVED lines=11> */
.L_x_705:
[----:B------:R-:W1:Y:S01]  /*15c0*/  LDCU.64 UR6, c[0x0][0x5c8] ;  /* 0x0000b900ff0677ac */ /* 0x000e620008000a00 */
[----:B------:R-:W-:-:S05]  /*15d0*/  IADD3 R139, PT, PT, R139, R140, RZ ;  /* 0x0000008c8b8b7210 */ /* 0x000fca0007ffe0ff */
[C---:B-1----:R-:W-:Y:S02]  /*15e0*/  IMAD R4, R139.reuse, UR7, RZ ;  /* 0x000000078b047c24 */ /* 0x042fe4000f8e02ff */
[----:B------:R-:W-:-:S05]  /*15f0*/  IMAD.WIDE.U32 R10, R139, UR6, RZ ;  /* 0x000000068b0a7c25 */ /* 0x000fca000f8e00ff */
[----:B------:R-:W-:Y:S02]  /*1600*/  IADD3 R4, PT, PT, R11, R4, RZ ;  /* 0x000000040b047210 */ /* 0x000fe40007ffe0ff */
.L_x_706:
        /* <DEDUP_REMOVED lines=34> */
.L_x_708:
[----:B------:R-:W-:Y:S05]  /*1830*/  BSYNC.RECONVERGENT B0 ;  /* 0x0000000000007941 */ /* 0x000fea0003800200 */
.L_x_707:
[----:B------:R-:W3:Y:S01]  /*1840*/  LDCU.64 UR4, c[0x0][0x5e0] ;  /* 0x0000bc00ff0477ac */ /* 0x000ee20008000a00 */
[----:B--2---:R-:W-:Y:S01]  /*1850*/  IMAD.WIDE.U32 R12, R3, UR28, R16 ;  /* 0x0000001c030c7c25 */ /* 0x004fe2000f8e0010 */
[----:B-1----:R-:W1:Y:S01]  /*1860*/  @!P1 LDC.64 R8, c[0x0][0x568] ;  /* 0x00015a00ff089b82 */ /* 0x002e620000000a00 */
[----:B------:R-:W-:Y:S01]  /*1870*/  UIMAD UR25, UR25, UR6, URZ ;  /* 0x00000006191972a4 */ /* 0x000fe2000f8e02ff */
[----:B------:R-:W-:-:S03]  /*1880*/  IADD3 R10, P2, PT, R10, R12, RZ ;  /* 0x0000000c0a0a7210 */ /* 0x000fc60007f5e0ff */
[----:B------:R-:W-:-:S06]  /*1890*/  UIMAD UR25, UR28, UR7, UR25 ;  /* 0x000000071c1972a4 */ /* 0x000fcc000f8e0219 */
[----:B------:R-:W-:-:S03]  /*18a0*/  IADD3.X R11, PT, PT, R4, UR25, R13, P2, !PT ;  /* 0x00000019040b7c10 */ /* 0x000fc600097fe40d */
        /* <DEDUP_REMOVED lines=17> */
[----:B------:R4:W-:Y:S01]  /*19c0*/  STG.E.128 desc[UR26][R2.64], RZ ;  /* 0x000000ff02007986 */ /* 0x0009e2000c101d1a */
[----:B------:R-:W-:Y:S05]  /*19d0*/  BRA `(.L_x_709) ;  /* 0x0000008000947947 */ /* 0x000fea0003800000 */
.L_x_702:
[C---:B------:R-:W-:Y:S01]  /*19e0*/  LOP3.LUT R21, R19.reuse, 0x80000001, RZ, 0xc0, !PT ;  /* 0x8000000113157812 */ /* 0x040fe200078ec0ff */
[----:B------:R-:W-:Y:S01]  /*19f0*/  IMAD R19, R19, -0x80, R130 ;  /* 0xffffff8013137824 */ /* 0x000fe200078e0282 */
[----:B------:R-:W-:Y:S01]  /*1a00*/  @P3 BAR.SYNC.DEFER_BLOCKING 0x0 ;  /* 0x0000000000003b1d */ /* 0x000fe20000010000 */
[----:B------:R-:W-:Y:S01]  /*1a10*/  IMAD.SHL.U32 R15, R120, 0x8, RZ ;  /* 0x00000008780f7824 */ /* 0x000fe200078e00ff */
[----:B------:R-:W-:Y:S02]  /*1a20*/  ISETP.NE.AND P0, PT, R21, 0x1, PT ;  /* 0x000000011500780c */ /* 0x000fe40003f05270 */
[----:B------:R-:W-:Y:S02]  /*1a30*/  ISETP.GE.AND P1, PT, R5, R19, PT ;  /* 0x000000130500720c */ /* 0x000fe40003f26270 */
[----:B------:R-:W-:Y:S01]  /*1a40*/  LOP3.LUT R20, R15, 0xd8, RZ, 0xc0, !PT ;  /* 0x000000d80f147812 */ /* 0x000fe200078ec0ff */
[----:B------:R-:W-:Y:S01]  /*1a50*/  BSSY.RECONVERGENT B0, `(.L_x_710) ;  /* 0x0000013000007945 */ /* 0x000fe20003800200 */
[----:B------:R-:W-:-:S02]  /*1a60*/  SEL R116, RZ, 0x2000, P0 ;  /* 0x00002000ff747807 */ /* 0x000fc40000000000 */
[----:B------:R-:W-:-:S04]  /*1a70*/  LOP3.LUT R20, R20, 0x18, R120, 0x78, !PT ;  /* 0x0000001814147812 */ /* 0x000fc800078e7878 */
[----:B------:R-:W-:-:S04]  /*1a80*/  LOP3.LUT R15, R20, 0x1f20, R15, 0xf8, !PT ;  /* 0x00001f20140f7812 */ /* 0x000fc800078ef80f */
[----:B------:R-:W-:Y:S01]  /*1a90*/  LEA R15, R15, UR20, 0x1 ;  /* 0x000000140f0f7c11 */ /* 0x000fe2000f8e08ff */
[----:B------:R-:W-:Y:S06]  /*1aa0*/  @P1 BRA `(.L_x_711) ;  /* 0x0000000000301947 */ /* 0x000fec0003800000 */
        /* <DEDUP_REMOVED lines=10> */
.L_x_712:
[----:B------:R2:W-:Y:S01]  /*1b50*/  STS.128 [R15+0x4000], RZ ;  /* 0x004000ff0f007388 */ /* 0x0005e20000000c00 */
[----:B------:R-:W-:Y:S05]  /*1b60*/  BRA `(.L_x_713) ;  /* 0x0000000000047947 */ /* 0x000fea0003800000 */
.L_x_711:
[----:B------:R3:W-:Y:S02]  /*1b70*/  STS.128 [R15+0x4000], RZ ;  /* 0x004000ff0f007388 */ /* 0x0007e40000000c00 */
.L_x_713:
[----:B------:R-:W-:Y:S05]  /*1b80*/  BSYNC.RECONVERGENT B0 ;  /* 0x0000000000007941 */ /* 0x000fea0003800200 */
.L_x_710:
        /* <DEDUP_REMOVED lines=9> */
[----:B-1----:R-:W-:Y:S01]  /*1c20*/  MOV R21, UR30 ;  /* 0x0000001e00157c02 */ /* 0x002fe20008000f00 */
[----:B------:R-:W-:-:S03]  /*1c30*/  IMAD.U32 R20, RZ, RZ, UR29 ;  /* 0x0000001dff147e24 */ /* 0x000fc6000f8e00ff */
[----:B------:R-:W-:-:S04]  /*1c40*/  LEA R22, P0, R22, R129, 0x1 ;  /* 0x0000008116167211 */ /* 0x000fc800078008ff */
[----:B------:R-:W-:-:S05]  /*1c50*/  LEA.HI.X R23, R21, R128, R20, 0x1, P0 ;  /* 0x0000008015177211 */ /* 0x000fca00000f0c14 */
[----:B------:R-:W-:Y:S01]  /*1c60*/  @!PT LDS RZ, [RZ] ;  /* 0x00000000fffff984 */ /* 0x000fe20000000800 */
[----:B------:R-:W-:Y:S01]  /*1c70*/  @!PT LDS RZ, [RZ] ;  /* 0x00000000fffff984 */ /* 0x000fe20000000800 */
[----:B------:R-:W-:Y:S01]  /*1c80*/  @!PT LDS RZ, [RZ] ;  /* 0x00000000fffff984 */ /* 0x000fe20000000800 */
[----:B------:R1:W-:Y:S04]  /*1c90*/  LDGSTS.E.BYPASS.LTC128B.128 [R15+0x5000], desc[UR26][R22.64] ;  /* 0x05000000160f7fae */ /* 0x0003e8000b981a1a */
.L_x_715:
[----:B------:R-:W-:Y:S05]  /*1ca0*/  BSYNC.RECONVERGENT B0 ;  /* 0x0000000000007941 */ /* 0x000fea0003800200 */
.L_x_714:
        /* <DEDUP_REMOVED lines=13> */
.L_x_718:
[----:B------:R1:W-:Y:S01]  /*1d80*/  STS.128 [R135], RZ ;  /* 0x000000ff87007388 */ /* 0x0003e20000000c00 */
[----:B------:R-:W-:Y:S05]  /*1d90*/  BRA `(.L_x_719) ;  /* 0x0000000000047947 */ /* 0x000fea0003800000 */
.L_x_717:
[----:B------:R1:W-:Y:S02]  /*1da0*/  STS.128 [R135], RZ ;  /* 0x000000ff87007388 */ /* 0x0003e40000000c00 */
.L_x_719:
[----:B------:R-:W-:Y:S05]  /*1db0*/  BSYNC.RECONVERGENT B0 ;  /* 0x0000000000007941 */ /* 0x000fea0003800200 */
.L_x_716:
[C---:B-1----:R-:W-:Y:S01]  /*1dc0*/  VIADD R22, R141.reuse, 0x8 ;  /* 0x000000088d167836 */ /* 0x042fe20000000000 */
[C---:B------:R-:W-:Y:S01]  /*1dd0*/  LOP3.LUT R21, R141.reuse, 0x40, RZ, 0xfc, !PT ;  /* 0x000000408d157812 */ /* 0x040fe200078efcff */
        /* <DEDUP_REMOVED lines=27> */
.L_x_721:
[----:B------:R-:W-:Y:S05]  /*1f90*/  BSYNC.RECONVERGENT B0 ;  /* 0x0000000000007941 */ /* 0x000fea0003800200 */
.L_x_720:
[----:B------:R-:W3:Y:S01]  /*1fa0*/  LDCU.64 UR4, c[0x0][0x3d0] ;  /* 0x00007a00ff0477ac */ /* 0x000ee20008000a00 */
[----:B------:R-:W-:Y:S01]  /*1fb0*/  MOV R3, UR16 ;  /* 0x0000001000037c02 */ /* 0x000fe20008000f00 */
[----:B------:R-:W-:Y:S01]  /*1fc0*/  BSSY.RECONVERGENT B0, `(.L_x_722) ;  /* 0x000001f000007945 */ /* 0x000fe20003800200 */
[----:B------:R-:W-:-:S03]  /*1fd0*/  UIMAD UR6, UR25, UR16, URZ ;  /* 0x00000010190672a4 */ /* 0x000fc6000f8e02ff */
[----:B-1----:R-:W-:Y:S01]  /*1fe0*/  IMAD.WIDE.U32 R20, R3, UR28, R16 ;  /* 0x0000001c03147c25 */ /* 0x002fe2000f8e0010 */
[----:B------:R-:W-:Y:S01]  /*1ff0*/  IADD3 R3, PT, PT, R138, -UR28, RZ ;  /* 0x8000001c8a037c10 */ /* 0x000fe2000fffe0ff */
[----:B------:R-:W-:-:S03]  /*2000*/  UIMAD UR6, UR28, UR17, UR6 ;  /* 0x000000111c0672a4 */ /* 0x000fc6000f8e0206 */
[----:B------:R-:W-:Y:S02]  /*2010*/  ISETP.GE.AND P2, PT, R5, R3, PT ;  /* 0x000000030500720c */ /* 0x000fe40003f46270 */
[----:B------:R-:W-:-:S04]  /*2020*/  IADD3 R20, P0, PT, R12, R20, RZ ;  /* 0x000000140c147210 */ /* 0x000fc80007f1e0ff */
        /* <DEDUP_REMOVED lines=21> */
.L_x_724:
[----:B------:R1:W-:Y:S01]  /*2180*/  STS.128 [R15+0x6000], RZ ;  /* 0x006000ff0f007388 */ /* 0x0003e20000000c00 */
[----:B------:R-:W-:Y:S05]  /*2190*/  BRA `(.L_x_725) ;  /* 0x0000000000047947 */ /* 0x000fea0003800000 */
.L_x_723:
[----:B------:R1:W-:Y:S02]  /*21a0*/  STS.128 [R15+0x6000], RZ ;  /* 0x006000ff0f007388 */ /* 0x0003e40000000c00 */
.L_x_725:
[----:B------:R-:W-:Y:S05]  /*21b0*/  BSYNC.RECONVERGENT B0 ;  /* 0x0000000000007941 */ /* 0x000fea0003800200 */
.L_x_722:
        /* <DEDUP_REMOVED lines=21> */
.L_x_727:
[----:B------:R-:W-:Y:S05]  /*2310*/  BSYNC.RECONVERGENT B0 ;  /* 0x0000000000007941 */ /* 0x000fea0003800200 */
.L_x_726:
        /* <DEDUP_REMOVED lines=17> */
[----:B------:R-:W-:Y:S02]  /*2430*/  MOV R16, R12 ;  /* 0x0000000c00107202 */ /* 0x000fe40000000f00 */
        /* <DEDUP_REMOVED lines=10> */
.L_x_730:
[----:B------:R3:W-:Y:S01]  /*24e0*/  STS.128 [R15+0x8000], RZ ;  /* 0x008000ff0f007388 */ /* 0x0007e20000000c00 */
[----:B------:R-:W-:Y:S05]  /*24f0*/  BRA `(.L_x_731) ;  /* 0x0000000000047947 */ /* 0x000fea0003800000 */
.L_x_729:
[----:B------:R3:W-:Y:S02]  /*2500*/  STS.128 [R15+0x8000], RZ ;  /* 0x008000ff0f007388 */ /* 0x0007e40000000c00 */
.L_x_731:
[----:B------:R-:W-:Y:S05]  /*2510*/  BSYNC.RECONVERGENT B0 ;  /* 0x0000000000007941 */ /* 0x000fea0003800200 */
.L_x_728:
        /* <DEDUP_REMOVED lines=20> */
.L_x_733:
[----:B------:R-:W-:Y:S05]  /*2660*/  BSYNC.RECONVERGENT B0 ;  /* 0x0000000000007941 */ /* 0x000fea0003800200 */
.L_x_732:
[----:B------:R-:W4:Y:S01]  /*2670*/  LDCU.64 UR4, c[0x0][0x538] ;  /* 0x0000a700ff0477ac */ /* 0x000f220008000a00 */
[----:B------:R-:W3:Y:S01]  /*2680*/  LDC.64 R8, c[0x0][0x528] ;  /* 0x00014a00ff087b82 */ /* 0x000ee20000000a00 */
[----:B------:R-:W-:Y:S02]  /*2690*/  IMAD R10, R4, R10, R0 ;  /* 0x0000000a040a7224 */ /* 0x000fe400078e0200 */
[C---:B------:R-:W-:Y:S02]  /*26a0*/  IMAD.SHL.U32 R16, R120.reuse, 0x10, RZ ;  /* 0x0000001078107824 */ /* 0x040fe400078e00ff */
[----:B------:R-:W-:Y:S02]  /*26b0*/  IMAD.U32 R182, RZ, RZ, UR24 ;  /* 0x00000018ffb67e24 */ /* 0x000fe4000f8e00ff */
[C---:B------:R-:W-:Y:S01]  /*26c0*/  IMAD.SHL.U32 R149, R120.reuse, 0x2, RZ ;  /* 0x0000000278957824 */ /* 0x040fe200078e00ff */
[----:B------:R-:W-:Y:S01]  /*26d0*/  SHF.R.U32.HI R11, RZ, 0x1, R120 ;  /* 0x00000001ff0b7819 */ /* 0x000fe20000011678 */
[C---:B------:R-:W-:Y:S01]  /*26e0*/  IMAD.SHL.U32 R17, R120.reuse, 0x4, RZ ;  /* 0x0000000478117824 */ /* 0x040fe200078e00ff */
[----:B------:R-:W-:Y:S01]  /*26f0*/  LOP3.LUT P2, RZ, R120, 0x4, RZ, 0xc0, !PT ;  /* 0x0000000478ff7812 */ /* 0x000fe2000784c0ff */
[----:B------:R-:W2:Y:S01]  /*2700*/  LDC R147, c[0x0][0x44c] ;  /* 0x00011300ff937b82 */ /* 0x000ea20000000800 */
[----:B------:R-:W0:Y:S01]  /*2710*/  LDGDEPBAR ;  /* 0x00000000000079af */ /* 0x000e220000000000 */
[----:B------:R-:W2:Y:S01]  /*2720*/  LDCU UR14, c[0x0][0x590] ;  /* 0x0000b200ff0e77ac */ /* 0x000ea20008000800 */
[----:B----4-:R-:W-:Y:S01]  /*2730*/  ISETP.NE.U32.AND P3, PT, RZ, UR4, PT ;  /* 0x00000004ff007c0c */ /* 0x010fe2000bf65070 */
[----:B------:R-:W4:Y:S03]  /*2740*/  LDCU UR6, c[0x0][0x440] ;  /* 0x00008800ff0677ac */ /* 0x000f260008000800 */
[----:B------:R-:W-:Y:S01]  /*2750*/  ISETP.NE.AND.EX P3, PT, RZ, UR5, PT, P3 ;  /* 0x00000005ff007c0c */ /* 0x000fe2000bf65330 */
[----:B------:R-:W2:Y:S01]  /*2760*/  LDCU UR7, c[0x0][0x3e0] ;  /* 0x00007c00ff0777ac */ /* 0x000ea20008000800 */
[----:B------:R-:W2:Y:S01]  /*2770*/  LDCU UR13, c[0x0][0x45c] ;  /* 0x00008b80ff0d77ac */ /* 0x000ea20008000800 */
[----:B------:R-:W2:Y:S10]  /*2780*/  LDCU.U8 UR12, c[0x0][0x4f8] ;  /* 0x00009f00ff0c77ac */ /* 0x000eb40008000000 */
[----:B------:R-:W4:Y:S01]  /*2790*/  @P3 LDC.64 R2, c[0x0][0x540] ;  /* 0x00015000ff023b82 */ /* 0x000f220000000a00 */
[----:B-1----:R-:W-:-:S02]  /*27a0*/  @P3 IMAD.MOV.U32 R6, RZ, RZ, R0 ;  /* 0x000000ffff063224 */ /* 0x002fc400078e0000 */
[----:B------:R-:W-:Y:S02]  /*27b0*/  @P3 IMAD.MOV.U32 R7, RZ, RZ, RZ ;  /* 0x000000ffff073224 */ /* 0x000fe400078e00ff */
[----:B----4-:R-:W-:-:S04]  /*27c0*/  @P3 IMAD.WIDE.U32 R12, R4, R2, R6 ;  /* 0x00000002040c3225 */ /* 0x010fc800078e0006 */
[----:B---3--:R-:W3:Y:S01]  /*27d0*/  LDG.E.64 R6, desc[UR26][R8.64+0x8] ;  /* 0x0000081a08067981 */ /* 0x008ee2000c1e1b00 */
[----:B------:R-:W-:Y:S01]  /*27e0*/  @P3 IMAD R3, R4, R3, R13 ;  /* 0x0000000304033224 */ /* 0x000fe200078e020d */
[----:B------:R-:W-:-:S04]  /*27f0*/  @P3 LEA R2, P0, R12, UR4, 0x2 ;  /* 0x000000040c023c11 */ /* 0x000fc8000f8010ff */
[----:B------:R-:W-:-:S05]  /*2800*/  @P3 LEA.HI.X R3, R12, UR5, R3, 0x2, P0 ;  /* 0x000000050c033c11 */ /* 0x000fca00080f1403 */
[----:B------:R1:W4:Y:S04]  /*2810*/  @P3 LDG.E R5, desc[UR26][R2.64] ;  /* 0x0000001a02053981 */ /* 0x000328000c1e1900 */
[----:B------:R-:W4:Y:S01]  /*2820*/  LDG.E.64 R8, desc[UR26][R8.64] ;  /* 0x0000001a08087981 */ /* 0x000f22000c1e1b00 */
[----:B------:R-:W-:Y:S01]  /*2830*/  IADD3 R4, PT, PT, R136, R141, R138 ;  /* 0x0000008d88047210 */ /* 0x000fe20007ffe08a */
[----:B-1----:R-:W1:Y:S03]  /*2840*/  S2R R2, SR_TID.X ;  /* 0x0000000000027919 */ /* 0x002e660000002100 */
[----:B------:R-:W-:Y:S02]  /*2850*/  IADD3 R130, PT, PT, R4, -0x3f, -R130 ;  /* 0xffffffc104827810 */ /* 0x000fe40007ffe882 */
[----:B------:R-:W2:Y:S01]  /*2860*/  @P3 LDC R4, c[0x0][0x458] ;  /* 0x00011600ff043b82 */ /* 0x000ea20000000800 */
[----:B------:R-:W-:Y:S01]  /*2870*/  IMAD.SHL.U32 R12, R120, 0x20, RZ ;  /* 0x00000020780c7824 */ /* 0x000fe200078e00ff */
[----:B------:R-:W-:-:S04]  /*2880*/  SHF.R.U32.HI R3, RZ, 0x6, R120 ;  /* 0x00000006ff037819 */ /* 0x000fc80000011678 */
[----:B------:R-:W-:Y:S02]  /*2890*/  LOP3.LUT R3, R3, 0xe, RZ, 0xc0, !PT ;  /* 0x0000000e03037812 */ /* 0x000fe400078ec0ff */
[C---:B------:R-:W-:Y:S02]  /*28a0*/  LOP3.LUT R0, R12.reuse, 0x20, RZ, 0xc0, !PT ;  /* 0x000000200c007812 */ /* 0x040fe400078ec0ff */
[----:B------:R-:W-:Y:S01]  /*28b0*/  LOP3.LUT R18, R12, 0x120, RZ, 0xc0, !PT ;  /* 0x000001200c127812 */ /* 0x000fe200078ec0ff */
[----:B------:R-:W-:Y:S01]  /*28c0*/  IMAD R182, R182, 0x4, R3 ;  /* 0x00000004b6b67824 */ /* 0x000fe200078e0203 */
[----:B------:R-:W-:Y:S02]  /*28d0*/  LOP3.LUT R0, R0, 0x3800, R16, 0xf8, !PT ;  /* 0x0000380000007812 */ /* 0x000fe400078ef810 */
[----:B------:R-:W-:Y:S02]  /*28e0*/  SHF.R.U32.HI R13, RZ, 0x4, R120 ;  /* 0x00000004ff0d7819 */ /* 0x000fe40000011678 */
[----:B------:R-:W-:-:S02]  /*28f0*/  LOP3.LUT R17, R17, 0x18, RZ, 0xc0, !PT ;  /* 0x0000001811117812 */ /* 0x000fc400078ec0ff */
[--C-:B------:R-:W-:Y:S02]  /*2900*/  LOP3.LUT R18, R18, 0x600, R16.reuse, 0xf8, !PT ;  /* 0x0000060012127812 */ /* 0x100fe400078ef810 */
[----:B------:R-:W-:Y:S02]  /*2910*/  LOP3.LUT R16, R0, 0x100, R16, 0xf8, !PT ;  /* 0x0000010000107812 */ /* 0x000fe400078ef810 */
[----:B------:R-:W-:Y:S01]  /*2920*/  LOP3.LUT R149, R149, 0x6, RZ, 0xc0, !PT ;  /* 0x0000000695957812 */ /* 0x000fe200078ec0ff */
[----:B--2---:R-:W4:Y:S01]  /*2930*/  @P3 MUFU.RCP R4, R4 ;  /* 0x0000000400043308 */ /* 0x004f220000001000 */
[----:B------:R-:W-:Y:S01]  /*2940*/  LOP3.LUT R13, R13, 0x8, RZ, 0xc0, !PT ;  /* 0x000000080d0d7812 */ /* 0x000fe200078ec0ff */
[C---:B-1----:R-:W-:Y:S01]  /*2950*/  IMAD.SHL.U32 R3, R2.reuse, 0x20, RZ ;  /* 0x0000002002037824 */ /* 0x042fe200078e00ff */
[----:B------:R-:W-:Y:S01]  /*2960*/  LOP3.LUT R15, R17, 0xc0, R12, 0xf8, !PT ;  /* 0x000000c0110f7812 */ /* 0x000fe200078ef80c */
[----:B------:R-:W-:-:S03]  /*2970*/  IMAD.SHL.U32 R0, R2, 0x4, RZ ;  /* 0x0000000402007824 */ /* 0x000fc600078e00ff */
[----:B------:R-:W-:Y:S01]  /*2980*/  LOP3.LUT R14, R3, 0xc0, RZ, 0xc0, !PT ;  /* 0x000000c0030e7812 */ /* 0x000fe200078ec0ff */
[----:B------:R-:W-:Y:S01]  /*2990*/  IMAD.SHL.U32 R10, R10, 0x20, RZ ;  /* 0x000000200a0a7824 */ /* 0x000fe200078e00ff */
[--C-:B------:R-:W-:Y:S02]  /*29a0*/  LOP3.LUT R149, R149, 0x1c0, R11.reuse, 0xf8, !PT ;  /* 0x000001c095957812 */ /* 0x100fe400078ef80b */
[--C-:B------:R-:W-:Y:S02]  /*29b0*/  LOP3.LUT R13, R13, 0x10, R120.reuse, 0xf8, !PT ;  /* 0x000000100d0d7812 */ /* 0x100fe400078ef878 */
[C---:B------:R-:W-:Y:S02]  /*29c0*/  LOP3.LUT R11, R15.reuse, 0x8, R11, 0x78, !PT ;  /* 0x000000080f0b7812 */ /* 0x040fe400078e780b */
[----:B------:R-:W-:Y:S01]  /*29d0*/  LOP3.LUT R120, R15, 0x8, R120, 0x78, !PT ;  /* 0x000000080f787812 */ /* 0x000fe200078e7878 */
[----:B------:R-:W-:Y:S01]  /*29e0*/  IMAD.SHL.U32 R15, R2, 0x10, RZ ;  /* 0x00000010020f7824 */ /* 0x000fe200078e00ff */
[----:B------:R-:W-:-:S02]  /*29f0*/  LOP3.LUT R0, R14, 0x18, R0, 0xf8, !PT ;  /* 0x000000180e007812 */ /* 0x000fc400078ef800 */
[C---:B------:R-:W-:Y:S02]  /*2a00*/  LOP3.LUT R14, R3.reuse, 0x20, RZ, 0xc0, !PT ;  /* 0x00000020030e7812 */ /* 0x040fe400078ec0ff */
[----:B------:R-:W-:Y:S02]  /*2a10*/  LOP3.LUT R3, R3, 0x120, RZ, 0xc0, !PT ;  /* 0x0000012003037812 */ /* 0x000fe400078ec0ff */
[----:B------:R-:W-:Y:S01]  /*2a20*/  SHF.R.U32.HI R122, RZ, 0x1, R2 ;  /* 0x00000001ff7a7819 */ /* 0x000fe20000011602 */
[----:B------:R-:W-:Y:S01]  /*2a30*/  VIADD R149, R149, UR28 ;  /* 0x0000001c95957c36 */ /* 0x000fe20008000000 */
[----:B------:R-:W-:Y:S02]  /*2a40*/  SHF.R.S32.HI R166, RZ, 0x1f, R10 ;  /* 0x0000001fffa67819 */ /* 0x000fe4000001140a */
[----:B------:R-:W-:Y:S02]  /*2a50*/  LOP3.LUT R121, R0, 0x8, R2, 0x78, !PT ;  /* 0x0000000800797812 */ /* 0x000fe400078e7802 */
[----:B------:R-:W-:-:S02]  /*2a60*/  LOP3.LUT R3, R3, 0x600, R15, 0xf8, !PT ;  /* 0x0000060003037812 */ /* 0x000fc400078ef80f */
[----:B------:R-:W-:Y:S01]  /*2a70*/  LOP3.LUT R0, R0, 0x8, R122, 0x78, !PT ;  /* 0x0000000800007812 */ /* 0x000fe200078e787a */
[----:B------:R-:W-:Y:S01]  /*2a80*/  VIADD R163, R149, 0x1 ;  /* 0x0000000195a37836 */ /* 0x000fe20000000000 */
[----:B------:R-:W-:Y:S01]  /*2a90*/  LOP3.LUT R13, R13, 0xc0, R12, 0xf8, !PT ;  /* 0x000000c00d0d7812 */ /* 0x000fe200078ef80c */
[----:B------:R-:W-:Y:S01]  /*2aa0*/  VIADD R162, R149, 0x8 ;  /* 0x0000000895a27836 */ /* 0x000fe20000000000 */
[----:B------:R-:W-:Y:S01]  /*2ab0*/  LOP3.LUT R0, R3, R0, RZ, 0xfc, !PT ;  /* 0x0000000003007212 */ /* 0x000fe200078efcff */
[C---:B------:R-:W-:Y:S01]  /*2ac0*/  VIADD R161, R149.reuse, 0x9 ;  /* 0x0000000995a17836 */ /* 0x040fe20000000000 */
[----:B------:R-:W-:Y:S01]  /*2ad0*/  I2FP.F32.S32 R164, R149 ;  /* 0x0000009500a47245 */ /* 0x000fe20000201400 */
[C---:B------:R-:W-:Y:S02]  /*2ae0*/  VIADD R160, R149.reuse, 0x10 ;  /* 0x0000001095a07836 */ /* 0x040fe40000000000 */
[C---:B------:R-:W-:Y:S02]  /*2af0*/  VIADD R159, R149.reuse, 0x11 ;  /* 0x00000011959f7836 */ /* 0x040fe40000000000 */
[----:B------:R-:W-:-:S02]  /*2b00*/  VIADD R158, R149, 0x18 ;  /* 0x00000018959e7836 */ /* 0x000fc40000000000 */
[C---:B------:R-:W-:Y:S02]  /*2b10*/  VIADD R157, R149.reuse, 0x19 ;  /* 0x00000019959d7836 */ /* 0x040fe40000000000 */
[C---:B------:R-:W-:Y:S02]  /*2b20*/  VIADD R156, R149.reuse, 0x20 ;  /* 0x00000020959c7836 */ /* 0x040fe40000000000 */
[C---:B------:R-:W-:Y:S02]  /*2b30*/  VIADD R155, R149.reuse, 0x21 ;  /* 0x00000021959b7836 */ /* 0x040fe40000000000 */
[C---:B------:R-:W-:Y:S02]  /*2b40*/  VIADD R154, R149.reuse, 0x28 ;  /* 0x00000028959a7836 */ /* 0x040fe40000000000 */
[C---:B------:R-:W-:Y:S02]  /*2b50*/  VIADD R153, R149.reuse, 0x29 ;  /* 0x0000002995997836 */ /* 0x040fe40000000000 */
[----:B------:R-:W-:-:S02]  /*2b60*/  VIADD R152, R149, 0x30 ;  /* 0x0000003095987836 */ /* 0x000fc40000000000 */
[C---:B------:R-:W-:Y:S02]  /*2b70*/  VIADD R151, R149.reuse, 0x31 ;  /* 0x0000003195977836 */ /* 0x040fe40000000000 */
[C---:B------:R-:W-:Y:S02]  /*2b80*/  VIADD R150, R149.reuse, 0x38 ;  /* 0x0000003895967836 */ /* 0x040fe40000000000 */
[----:B------:R-:W-:Y:S02]  /*2b90*/  IMAD.MOV.U32 R3, RZ, RZ, RZ ;  /* 0x000000ffff037224 */ /* 0x000fe400078e00ff */
[----:B------:R-:W-:Y:S01]  /*2ba0*/  VIADD R149, R149, 0x39 ;  /* 0x0000003995957836 */ /* 0x000fe20000000000 */
[----:B------:R-:W-:Y:S01]  /*2bb0*/  LOP3.LUT R13, R13, R17, RZ, 0x3c, !PT ;  /* 0x000000110d0d7212 */ /* 0x000fe200078e3cff */
[----:B------:R-:W-:Y:S02]  /*2bc0*/  IMAD.MOV.U32 R148, RZ, RZ, 0x20 ;  /* 0x00000020ff947424 */ /* 0x000fe400078e00ff */
[----:B------:R-:W-:Y:S01]  /*2bd0*/  VIADD R180, R182, 0x1 ;  /* 0x00000001b6b47836 */ /* 0x000fe20000000000 */
[----:B------:R-:W-:Y:S01]  /*2be0*/  I2FP.F32.S32 R163, R163 ;  /* 0x000000a300a37245 */ /* 0x000fe20000201400 */
[----:B------:R-:W-:Y:S01]  /*2bf0*/  IMAD.MOV.U32 R119, RZ, RZ, 0x20 ;  /* 0x00000020ff777424 */ /* 0x000fe200078e00ff */
[----:B------:R-:W-:Y:S01]  /*2c00*/  I2FP.F32.S32 R162, R162 ;  /* 0x000000a200a27245 */ /* 0x000fe20000201400 */
[----:B------:R-:W-:Y:S01]  /*2c10*/  IMAD.MOV.U32 R168, RZ, RZ, 0x10 ;  /* 0x00000010ffa87424 */ /* 0x000fe200078e00ff */
        /* <DEDUP_REMOVED lines=13> */
[----:B------:R-:W-:Y:S02]  /*2cf0*/  LOP3.LUT R11, R18, R11, RZ, 0xfc, !PT ;  /* 0x0000000b120b7212 */ /* 0x000fe400078efcff */
[----:B------:R-:W-:Y:S02]  /*2d00*/  LOP3.LUT R120, R16, R120, RZ, 0xfc, !PT ;  /* 0x0000007810787212 */ /* 0x000fe400078efcff */
[----:B------:R-:W-:Y:S02]  /*2d10*/  LOP3.LUT R13, R13, 0x120, R12, 0xf8, !PT ;  /* 0x000001200d0d7812 */ /* 0x000fe400078ef80c */
[----:B------:R-:W-:Y:S02]  /*2d20*/  LOP3.LUT R170, R170, 0x3, RZ, 0xc0, !PT ;  /* 0x00000003aaaa7812 */ /* 0x000fe400078ec0ff */
[----:B------:R-:W-:Y:S02]  /*2d30*/  LOP3.LUT R14, R14, 0x3800, R15, 0xf8, !PT ;  /* 0x000038000e0e7812 */ /* 0x000fe400078ef80f */
[----:B------:R-:W-:Y:S01]  /*2d40*/  LEA R11, R11, UR20, 0x1 ;  /* 0x000000140b0b7c11 */ /* 0x000fe2000f8e08ff */
[----:B------:R-:W-:Y:S01]  /*2d50*/  IMAD R170, R137, 0x8, R170 ;  /* 0x0000000889aa7824 */ /* 0x000fe200078e02aa */
[----:B------:R-:W-:-:S02]  /*2d60*/  LEA R13, R13, UR20, 0x1 ;  /* 0x000000140d0d7c11 */ /* 0x000fc4000f8e08ff */
[----:B------:R-:W-:Y:S02]  /*2d70*/  SEL R119, R119, 0xffffffe0, !P2 ;  /* 0xffffffe077777807 */ /* 0x000fe40005000000 */
[----:B------:R-:W-:Y:S02]  /*2d80*/  LEA R120, R120, UR20, 0x1 ;  /* 0x0000001478787c11 */ /* 0x000fe4000f8e08ff */
[----:B------:R-:W-:Y:S01]  /*2d90*/  LOP3.LUT R14, R14, 0x100, R15, 0xf8, !PT ;  /* 0x000001000e0e7812 */ /* 0x000fe200078ef80f */
[C---:B------:R-:W-:Y:S01]  /*2da0*/  IMAD.IADD R117, R116.reuse, 0x1, R11 ;  /* 0x0000000174757824 */ /* 0x040fe200078e020b */
[----:B------:R-:W-:Y:S01]  /*2db0*/  IADD3 R165, PT, PT, R165, 0x80, -R138 ;  /* 0x00000080a5a57810 */ /* 0x000fe20007ffe88a */
[----:B------:R-:W-:Y:S01]  /*2dc0*/  IMAD.IADD R116, R116, 0x1, R13 ;  /* 0x0000000174747824 */ /* 0x000fe200078e020d */
[----:B------:R-:W-:Y:S01]  /*2dd0*/  LOP3.LUT R121, R14, R121, RZ, 0xfc, !PT ;  /* 0x000000790e797212 */ /* 0x000fe200078efcff */
[----:B------:R-:W-:Y:S01]  /*2de0*/  IMAD.SHL.U32 R167, R167, 0x8, RZ ;  /* 0x00000008a7a77824 */ /* 0x000fe200078e00ff */
[----:B------:R-:W-:Y:S01]  /*2df0*/  CS2R R94, SRZ ;  /* 0x00000000005e7805 */ /* 0x000fe2000001ff00 */
[----:B------:R-:W-:Y:S01]  /*2e00*/  IMAD.MOV.U32 R169, RZ, RZ, R135 ;  /* 0x000000ffffa97224 */ /* 0x000fe200078e0087 */
[----:B------:R-:W-:Y:S01]  /*2e10*/  CS2R R92, SRZ ;  /* 0x00000000005c7805 */ /* 0x000fe2000001ff00 */
[----:B------:R-:W-:Y:S01]  /*2e20*/  VIADD R146, R142, 0x12000 ;  /* 0x000120008e927836 */ /* 0x000fe20000000000 */
        /* <DEDUP_REMOVED lines=14> */
[----:B------:R-:W-:Y:S02]  /*2f10*/  VIADD R170, R170, 0xfffffff8 ;  /* 0xfffffff8aaaa7836 */ /* 0x000fe40000000000 */
[----:B------:R-:W-:Y:S01]  /*2f20*/  IMAD.IADD R118, R119, 0x1, R120 ;  /* 0x0000000177767824 */ /* 0x000fe200078e0278 */
[----:B------:R-:W-:Y:S01]  /*2f30*/  USHF.L.U32 UR14, UR14, 0x7, URZ ;  /* 0x000000070e0e7899 */ /* 0x000fe200080006ff */
[----:B---3--:R-:W-:-:S04]  /*2f40*/  IADD3 R178, P1, P0, R10, R6, R178 ;  /* 0x000000060ab27210 */ /* 0x008fc8000783e0b2 */
[----:B------:R-:W-:Y:S02]  /*2f50*/  IADD3.X R166, PT, PT, R166, R7, RZ, P1, P0 ;  /* 0x00000007a6a67210 */ /* 0x000fe40000fe04ff */
[C---:B------:R-:W-:Y:S02]  /*2f60*/  LOP3.LUT P1, RZ, R2.reuse, 0x4, RZ, 0xc0, !PT ;  /* 0x0000000402ff7812 */ /* 0x040fe4000782c0ff */
[----:B------:R-:W-:Y:S01]  /*2f70*/  LOP3.LUT P0, RZ, R2, 0x2, RZ, 0xc0, !PT ;  /* 0x0000000202ff7812 */ /* 0x000fe2000780c0ff */
[----:B----4-:R-:W-:-:S03]  /*2f80*/  @P3 FMUL.FTZ R3, R5, R4 ;  /* 0x0000000405033220 */ /* 0x010fc60000410000 */
[----:B------:R-:W-:Y:S02]  /*2f90*/  R2P PR, R2, 0x18 ;  /* 0x0000001802007804 */ /* 0x000fe40000000000 */
[----:B------:R-:W-:Y:S01]  /*2fa0*/  R2UR UR17, R9 ;  /* 0x00000000091172ca */ /* 0x000fe200000e0000 */
[----:B------:R-:W-:Y:S01]  /*2fb0*/  IMAD.WIDE.U32 R178, R178, -0x2daee0ad, RZ ;  /* 0xd2511f53b2b27825 */ /* 0x000fe200078e00ff */
[----:B------:R-:W-:Y:S02]  /*2fc0*/  R2UR UR16, R8 ;  /* 0x00000000081072ca */ /* 0x000fe400000e0000 */
[----:B------:R-:W-:Y:S01]  /*2fd0*/  SEL R176, R148, 0xffffffe0, !P3 ;  /* 0xffffffe094b07807 */ /* 0x000fe20005800000 */
[-C--:B------:R-:W-:Y:S01]  /*2fe0*/  FMUL.FTZ R163, R163, R3.reuse ;  /* 0x00000003a3a37220 */ /* 0x080fe20000410000 */
[-C--:B------:R-:W-:Y:S01]  /*2ff0*/  FMUL.FTZ R162, R162, R3.reuse ;  /* 0x00000003a2a27220 */ /* 0x080fe20000410000 */
[-C--:B------:R-:W-:Y:S01]  /*3000*/  FMUL.FTZ R161, R161, R3.reuse ;  /* 0x00000003a1a17220 */ /* 0x080fe20000410000 */
[-C--:B------:R-:W-:Y:S01]  /*3010*/  FMUL.FTZ R160, R160, R3.reuse ;  /* 0x00000003a0a07220 */ /* 0x080fe20000410000 */
[-C--:B------:R-:W-:Y:S01]  /*3020*/  FMUL.FTZ R159, R159, R3.reuse ;  /* 0x000000039f9f7220 */ /* 0x080fe20000410000 */
[----:B------:R-:W-:-:S03]  /*3030*/  FMUL.FTZ R158, R158, R3 ;  /* 0x000000039e9e7220 */ /* 0x000fc60000410000 */
[----:B------:R-:W-:Y:S02]  /*3040*/  LOP3.LUT R182, R182, UR17, RZ, 0x3c, !PT ;  /* 0x00000011b6b67c12 */ /* 0x000fe4000f8e3cff */
[----:B------:R-:W-:Y:S01]  /*3050*/  LOP3.LUT R180, R180, UR17, RZ, 0x3c, !PT ;  /* 0x00000011b4b47c12 */ /* 0x000fe2000f8e3cff */
[-C--:B------:R-:W-:Y:S01]  /*3060*/  FMUL.FTZ R157, R157, R3.reuse ;  /* 0x000000039d9d7220 */ /* 0x080fe20000410000 */
        /* <DEDUP_REMOVED lines=9> */
[----:B------:R-:W-:Y:S01]  /*3100*/  IMAD.MOV.U32 R3, RZ, RZ, 0x20 ;  /* 0x00000020ff037424 */ /* 0x000fe200078e00ff */
[----:B------:R-:W-:Y:S01]  /*3110*/  SEL R168, R168, 0xfffffff0, !P1 ;  /* 0xfffffff0a8a87807 */ /* 0x000fe20004800000 */
[----:B------:R-:W-:Y:S01]  /*3120*/  IMAD.IADD R174, R142, 0x1, R176 ;  /* 0x000000018eae7824 */ /* 0x000fe200078e02b0 */
[----:B------:R-:W-:-:S02]  /*3130*/  LOP3.LUT R182, R179, R182, RZ, 0x3c, !PT ;  /* 0x000000b6b3b67212 */ /* 0x000fc400078e3cff */
[----:B------:R-:W-:Y:S01]  /*3140*/  LOP3.LUT R180, R179, R180, RZ, 0x3c, !PT ;  /* 0x000000b4b3b47212 */ /* 0x000fe200078e3cff */
[----:B------:R-:W-:Y:S01]  /*3150*/  IMAD.IADD R175, R142, 0x1, R168 ;  /* 0x000000018eaf7824 */ /* 0x000fe200078e02a8 */
[----:B------:R-:W-:Y:S01]  /*3160*/  SEL R3, R3, 0xffffffe0, !P0 ;  /* 0xffffffe003037807 */ /* 0x000fe20004000000 */
[----:B------:R-:W-:-:S04]  /*3170*/  IMAD.WIDE.U32 R182, R182, -0x326172a9, RZ ;  /* 0xcd9e8d57b6b67825 */ /* 0x000fc800078e00ff */
[----:B------:R-:W-:-:S04]  /*3180*/  IMAD.WIDE.U32 R180, R180, -0x326172a9, RZ ;  /* 0xcd9e8d57b4b47825 */ /* 0x000fc800078e00ff */
[----:B------:R-:W-:-:S07]  /*3190*/  IMAD.IADD R171, R168, 0x1, R174 ;  /* 0x00000001a8ab7824 */ /* 0x000fce00078e02ae */
.L_x_736:
[----:B------:R-:W0:Y:S01]  /*31a0*/  LDGDEPBAR ;  /* 0x00000000000079af */ /* 0x000e220000000000 */
[----:B------:R-:W-:Y:S01]  /*31b0*/  USHF.L.U32 UR28, UR24, 0x7, URZ ;  /* 0x00000007181c7899 */ /* 0x000fe200080006ff */
[----:B------:R-:W-:Y:S01]  /*31c0*/  VIADD R136, R136, 0xffffff80 ;  /* 0xffffff8088887836 */ /* 0x000fe20000000000 */
[----:B------:R-:W-:Y:S01]  /*31d0*/  UIADD3 UR31, UPT, UPT, UR16, -0x61c88647, URZ ;  /* 0x9e3779b9101f7890 */ /* 0x000fe2000fffe0ff */
[----:B------:R-:W-:Y:S01]  /*31e0*/  IMAD.IADD R112, R117, 0x1, R119 ;  /* 0x0000000175707824 */ /* 0x000fe200078e0277 */
[----:B------:R-:W-:Y:S01]  /*31f0*/  UIADD3 UR28, UPT, UPT, UR28, 0x80, URZ ;  /* 0x000000801c1c7890 */ /* 0x000fe2000fffe0ff */
[----:B------:R-:W-:Y:S01]  /*3200*/  IMAD.WIDE.U32 R194, R170, -0x326172a9, RZ ;  /* 0xcd9e8d57aac27825 */ /* 0x000fe200078e00ff */
[----:B------:R-:W-:Y:S01]  /*3210*/  ISETP.GE.AND P6, PT, R136, R165, PT ;  /* 0x000000a58800720c */ /* 0x000fe20003fc6270 */
[----:B------:R-:W-:Y:S01]  /*3220*/  UIADD3 UR25, UPT, UPT, UR17, -0x4498517b, URZ ;  /* 0xbb67ae8511197890 */ /* 0x000fe2000fffe0ff */
[----:B------:R-:W1:Y:S01]  /*3230*/  S2UR UR4, SR_CgaCtaId ;  /* 0x00000000000479c3 */ /* 0x000e620000008800 */
[----:B------:R-:W-:Y:S01]  /*3240*/  VIADD R184, R170, 0x4 ;  /* 0x00000004aab87836 */ /* 0x000fe20000000000 */
[----:B------:R-:W-:Y:S01]  /*3250*/  LOP3.LUT R190, R166, UR16, R195, 0x96, !PT ;  /* 0x00000010a6be7c12 */ /* 0x000fe2000f8e96c3 */
[----:B------:R-:W-:Y:S01]  /*3260*/  UIADD3 UR15, UPT, UPT, UR17, 0x76cf5d0a, URZ ;  /* 0x76cf5d0a110f7890 */ /* 0x000fe2000fffe0ff */
[----:B------:R-:W-:Y:S01]  /*3270*/  LOP3.LUT R200, R194, UR31, R183, 0x96, !PT ;  /* 0x0000001fc2c87c12 */ /* 0x000fe2000f8e96b7 */
[----:B------:R-:W-:Y:S01]  /*3280*/  UMOV UR5, 0x400 ;  /* 0x0000040000057882 */ /* 0x000fe20000000000 */
[----:B------:R-:W-:Y:S01]  /*3290*/  ISETP.GT.AND P6, PT, R138, UR28, P6 ;  /* 0x0000001c8a007c0c */ /* 0x000fe2000b7c4270 */
[----:B------:R-:W-:Y:S01]  /*32a0*/  IMAD.WIDE.U32 R184, R184, -0x326172a9, RZ ;  /* 0xcd9e8d57b8b87825 */ /* 0x000fe200078e00ff */
[----:B------:R-:W-:Y:S01]  /*32b0*/  LOP3.LUT R194, R194, UR31, R181, 0x96, !PT ;  /* 0x0000001fc2c27c12 */ /* 0x000fe2000f8e96b5 */
[----:B------:R-:W-:Y:S02]  /*32c0*/  UIADD3 UR28, UPT, UPT, UR16, -0x255992d5, URZ ;  /* 0xdaa66d2b101c7890 */ /* 0x000fe4000fffe0ff */
[----:B------:R-:W-:Y:S01]  /*32d0*/  IMAD.WIDE.U32 R200, R200, -0x2daee0ad, RZ ;  /* 0xd2511f53c8c87825 */ /* 0x000fe200078e00ff */
[----:B------:R-:W-:Y:S02]  /*32e0*/  LOP3.LUT R192, R166, UR16, R185, 0x96, !PT ;  /* 0x00000010a6c07c12 */ /* 0x000fe4000f8e96b9 */
[----:B------:R-:W-:Y:S01]  /*32f0*/  LOP3.LUT R186, R184, UR31, R183, 0x96, !PT ;  /* 0x0000001fb8ba7c12 */ /* 0x000fe2000f8e96b7 */
[----:B------:R-:W-:Y:S01]  /*3300*/  IMAD.WIDE.U32 R190, R190, -0x2daee0ad, RZ ;  /* 0xd2511f53bebe7825 */ /* 0x000fe200078e00ff */
[----:B------:R-:W-:Y:S01]  /*3310*/  LOP3.LUT R184, R184, UR31, R181, 0x96, !PT ;  /* 0x0000001fb8b87c12 */ /* 0x000fe2000f8e96b5 */
[----:B------:R-:W-:Y:S02]  /*3320*/  UIADD3 UR31, UPT, UPT, UR16, 0x3c6ef372, URZ ;  /* 0x3c6ef372101f7890 */ /* 0x000fe4000fffe0ff */
[--C-:B------:R-:W-:Y:S01]  /*3330*/  @!P6 VIADDMNMX R206, R130, 0x8, R138.reuse, PT ;  /* 0x0000000882cee846 */ /* 0x100fe2000380018a */
[----:B------:R-:W-:Y:S01]  /*3340*/  IMAD.WIDE.U32 R192, R192, -0x2daee0ad, RZ ;  /* 0xd2511f53c0c07825 */ /* 0x000fe200078e00ff */
[----:B------:R-:W-:Y:S02]  /*3350*/  LOP3.LUT R119, R178, UR25, R191, 0x96, !PT ;  /* 0x00000019b2777c12 */ /* 0x000fe4000f8e96bf */
[----:B------:R-:W-:Y:S01]  /*3360*/  LOP3.LUT R188, R190, UR15, R201, 0x96, !PT ;  /* 0x0000000fbebc7c12 */ /* 0x000fe2000f8e96c9 */
[----:B------:R-:W-:Y:S04]  /*3370*/  DEPBAR.LE SB0, 0x0 ;  /* 0x000080000000791a */ /* 0x000fe80000000000 */
[----:B------:R-:W-:Y:S01]  /*3380*/  BAR.SYNC.DEFER_BLOCKING 0x0 ;  /* 0x0000000000007b1d */ /* 0x000fe20000010000 */
[----:B------:R-:W-:Y:S01]  /*3390*/  IMAD.WIDE.U32 R186, R186, -0x2daee0ad, RZ ;  /* 0xd2511f53baba7825 */ /* 0x000fe200078e00ff */
[----:B-1----:R-:W-:Y:S03]  /*33a0*/  ULEA UR4, UR4, UR5, 0x18 ;  /* 0x0000000504047291 */ /* 0x002fe6000f8ec0ff */
[----:B------:R-:W-:Y:S01]  /*33b0*/  IMAD.WIDE.U32 R194, R194, -0x2daee0ad, RZ ;  /* 0xd2511f53c2c27825 */ /* 0x000fe200078e00ff */
[----:B------:R-:W-:Y:S03]  /*33c0*/  LOP3.LUT R196, R192, UR15, R187, 0x96, !PT ;  /* 0x0000000fc0c47c12 */ /* 0x000fe6000f8e96bb */
[----:B------:R-:W-:Y:S01]  /*33d0*/  IMAD.WIDE.U32 R184, R184, -0x2daee0ad, RZ ;  /* 0xd2511f53b8b87825 */ /* 0x000fe200078e00ff */
[----:B------:R-:W-:Y:S02]  /*33e0*/  LOP3.LUT R190, R190, UR15, R195, 0x96, !PT ;  /* 0x0000000fbebe7c12 */ /* 0x000fe4000f8e96c3 */
[----:B------:R-:W-:Y:S01]  /*33f0*/  @!P6 VIADDMNMX R195, R130, 0xffffffc0, R138, PT ;  /* 0xffffffc082c3e846 */ /* 0x000fe2000380018a */
[----:B------:R-:W-:Y:S01]  /*3400*/  @!P6 IMAD.SHL.U32 R177, R2, 0x2, RZ ;  /* 0x0000000202b1e824 */ /* 0x000fe200078e00ff */
[----:B------:R-:W-:Y:S01]  /*3410*/  LOP3.LUT R192, R192, UR15, R185, 0x96, !PT ;  /* 0x0000000fc0c07c12 */ /* 0x000fe2000f8e96b9 */
[----:B------:R-:W-:Y:S01]  /*3420*/  IMAD.WIDE.U32 R208, R119, -0x326172a9, RZ ;  /* 0xcd9e8d5777d07825 */ /* 0x000fe200078e00ff */
[----:B------:R-:W-:Y:S02]  /*3430*/  UIADD3 UR15, UPT, UPT, UR17, -0x126145ec, URZ ;  /* 0xed9eba14110f7890 */ /* 0x000fe4000fffe0ff */
[----:B------:R-:W-:Y:S01]  /*3440*/  @!P6 LOP3.LUT R177, R177, 0x6, RZ, 0xc0, !PT ;  /* 0x00000006b1b1e812 */ /* 0x000fe200078ec0ff */
[----:B------:R-:W-:Y:S03]  /*3450*/  IMAD.WIDE.U32 R188, R188, -0x326172a9, RZ ;  /* 0xcd9e8d57bcbc7825 */ /* 0x000fe600078e00ff */
[----:B------:R-:W-:Y:S01]  /*3460*/  @!P6 LOP3.LUT R177, R177, 0x1c0, R122, 0xf8, !PT ;  /* 0x000001c0b1b1e812 */ /* 0x000fe200078ef87a */
[----:B------:R-:W-:Y:S01]  /*3470*/  IMAD.WIDE.U32 R190, R190, -0x326172a9, RZ ;  /* 0xcd9e8d57bebe7825 */ /* 0x000fe200078e00ff */
[C---:B------:R-:W-:Y:S01]  /*3480*/  LOP3.LUT R198, R208.reuse, UR28, R189, 0x96, !PT ;  /* 0x0000001cd0c67c12 */ /* 0x040fe2000f8e96bd */
[----:B------:R-:W-:Y:S02]  /*3490*/  LDSM.16.M88.4 R64, [R117] ;  /* 0x000000007540783b */ /* 0x000fe40000000200 */
[----:B------:R-:W-:Y:S01]  /*34a0*/  IMAD.U32 R119, RZ, RZ, UR24 ;  /* 0x00000018ff777e24 */ /* 0x000fe2000f8e00ff */
[----:B------:R-:W-:Y:S01]  /*34b0*/  LOP3.LUT R208, R208, UR28, R191, 0x96, !PT ;  /* 0x0000001cd0d07c12 */ /* 0x000fe2000f8e96bf */
[----:B------:R-:W-:Y:S04]  /*34c0*/  IMAD.WIDE.U32 R196, R196, -0x326172a9, RZ ;  /* 0xcd9e8d57c4c47825 */ /* 0x000fe800078e00ff */
[----:B------:R-:W1:Y:S01]  /*34d0*/  LDSM.16.M88.4 R16, [R120+0x6000] ;  /* 0x006000007810783b */ /* 0x000e620000000200 */
[----:B------:R-:W-:Y:S04]  /*34e0*/  IMAD.WIDE.U32 R198, R198, -0x2daee0ad, RZ ;  /* 0xd2511f53c6c67825 */ /* 0x000fe800078e00ff */
[----:B------:R-:W-:Y:S02]  /*34f0*/  @!P6 IMAD R119, R119, 0x80, R177 ;  /* 0x000000807777e824 */ /* 0x000fe400078e02b1 */
[----:B------:R-:W-:Y:S01]  /*3500*/  VIADD R137, R137, 0xffffffff ;  /* 0xffffffff89897836 */ /* 0x000fe20000000000 */
[----:B------:R-:W2:Y:S02]  /*3510*/  LDSM.16.M88.4 R60, [R117+0x1000] ;  /* 0x00100000753c783b */ /* 0x000ea40000000200 */
[-C--:B------:R-:W-:Y:S06]  /*3520*/  @!P6 ISETP.GE.AND P5, PT, R119, R195.reuse, PT ;  /* 0x000000c37700e20c */ /* 0x080fec0003fa6270 */
[----:B------:R-:W3:Y:S08]  /*3530*/  LDSM.16.M88.4 R32, [R120+0x6400] ;  /* 0x006400007820783b */ /* 0x000ef00000000200 */
[----:B------:R-:W4:Y:S08]  /*3540*/  LDSM.16.M88.4 R48, [R120+0x6800] ;  /* 0x006800007830783b */ /* 0x000f300000000200 */
[----:B------:R3:W4:Y:S01]  /*3550*/  LDSM.16.M88.4 R100, [R120+0x6c00] ;  /* 0x006c00007864783b */ /* 0x0007220000000200 */
[-C--:B-1----:R-:W-:Y:S07]  /*3560*/  HMMA.16816.F32.BF16 R4, R64, R16.reuse, RZ ;  /* 0x000000104004723c */ /* 0x082fee00000418ff */
[----:B------:R-:W-:Y:S01]  /*3570*/  LDSM.16.M88.4 R104, [R112] ;  /* 0x000000007068783b */ /* 0x000fe20000000200 */
[C---:B--2---:R-:W-:Y:S07]  /*3580*/  HMMA.16816.F32.BF16 R8, R60.reuse, R16, RZ ;  /* 0x000000103c08723c */ /* 0x044fee00000418ff */
[----:B------:R-:W1:Y:S01]  /*3590*/  LDSM.16.M88.4 R108, [R118+0x6000] ;  /* 0x00600000766c783b */ /* 0x000e620000000200 */
[----:B---3--:R-:W-:Y:S01]  /*35a0*/  LOP3.LUT R120, R182, UR31, R209, 0x96, !PT ;  /* 0x0000001fb6787c12 */ /* 0x008fe2000f8e96d1 */
[-C--:B------:R-:W-:Y:S06]  /*35b0*/  HMMA.16816.F32.BF16 R12, R60, R18.reuse, RZ ;  /* 0x000000123c0c723c */ /* 0x080fec00000418ff */
[----:B------:R-:W2:Y:S02]  /*35c0*/  LDSM.16.M88.4 R112, [R112+0x1000] ;  /* 0x001000007070783b */ /* 0x000ea40000000200 */
[C---:B------:R-:W-:Y:S08]  /*35d0*/  HMMA.16816.F32.BF16 R16, R64.reuse, R18, RZ ;  /* 0x000000124010723c */ /* 0x040ff000000418ff */
[-C--:B------:R-:W-:Y:S08]  /*35e0*/  HMMA.16816.F32.BF16 R20, R64, R32.reuse, RZ ;  /* 0x000000204014723c */ /* 0x080ff000000418ff */
        /* <DEDUP_REMOVED lines=9> */
[----:B------:R-:W-:Y:S01]  /*3680*/  LOP3.LUT R101, R178, UR25, R193, 0x96, !PT ;  /* 0x00000019b2657c12 */ /* 0x000fe2000f8e96c1 */
[----:B------:R-:W-:Y:S01]  /*3690*/  UIADD3 UR25, UPT, UPT, UR17, 0x32370b8f, URZ ;  /* 0x32370b8f11197890 */ /* 0x000fe2000fffe0ff */
[----:B------:R-:W-:Y:S01]  /*36a0*/  LOP3.LUT R100, R180, UR31, R209, 0x96, !PT ;  /* 0x0000001fb4647c12 */ /* 0x000fe2000f8e96d1 */
[----:B------:R-:W-:Y:S03]  /*36b0*/  IMAD.WIDE.U32 R192, R192, -0x326172a9, RZ ;  /* 0xcd9e8d57c0c07825 */ /* 0x000fe600078e00ff */
[-C--:B------:R-:W-:Y:S01]  /*36c0*/  HMMA.16816.F32.BF16 R60, R60, R102.reuse, RZ ;  /* 0x000000663c3c723c */ /* 0x080fe200000418ff */
[----:B------:R-:W-:Y:S04]  /*36d0*/  IMAD.WIDE.U32 R202, R101, -0x326172a9, RZ ;  /* 0xcd9e8d5765ca7825 */ /* 0x000fe800078e00ff */
[----:B------:R-:W-:Y:S01]  /*36e0*/  IMAD.WIDE.U32 R208, R208, -0x2daee0ad, RZ ;  /* 0xd2511f53d0d07825 */ /* 0x000fe200078e00ff */
[----:B------:R-:W-:Y:S02]  /*36f0*/  LOP3.LUT R187, R182, UR31, R203, 0x96, !PT ;  /* 0x0000001fb6bb7c12 */ /* 0x000fe4000f8e96cb */
[----:B------:R-:W-:Y:S01]  /*3700*/  LOP3.LUT R185, R202, UR28, R197, 0x96, !PT ;  /* 0x0000001ccab97c12 */ /* 0x000fe2000f8e96c5 */
[----:B------:R-:W-:Y:S02]  /*3710*/  HMMA.16816.F32.BF16 R64, R64, R102, RZ ;  /* 0x000000664040723c */ /* 0x000fe400000418ff */
[----:B------:R-:W-:Y:S01]  /*3720*/  LOP3.LUT R177, R180, UR31, R203, 0x96, !PT ;  /* 0x0000001fb4b17c12 */ /* 0x000fe2000f8e96cb */
[----:B------:R-:W-:Y:S01]  /*3730*/  IMAD.WIDE.U32 R102, R120, -0x2daee0ad, RZ ;  /* 0xd2511f5378667825 */ /* 0x000fe200078e00ff */
[----:B------:R-:W-:Y:S01]  /*3740*/  LOP3.LUT R120, R202, UR28, R193, 0x96, !PT ;  /* 0x0000001cca787c12 */ /* 0x000fe2000f8e96c1 */
[----:B------:R-:W-:Y:S01]  /*3750*/  UIADD3 UR28, UPT, UPT, UR16, 0x1715609d, URZ ;  /* 0x1715609d101c7890 */ /* 0x000fe2000fffe0ff */
[----:B------:R-:W-:Y:S01]  /*3760*/  @!P6 VIMNMX R193, PT, PT, R130, R138, PT ;  /* 0x0000008a82c1e248 */ /* 0x000fe20003fe0100 */
[----:B------:R-:W-:Y:S01]  /*3770*/  IMAD.WIDE.U32 R202, R100, -0x2daee0ad, RZ ;  /* 0xd2511f5364ca7825 */ /* 0x000fe200078e00ff */
[----:B------:R-:W-:Y:S01]  /*3780*/  LOP3.LUT R191, R200, UR25, R103, 0x96, !PT ;  /* 0x00000019c8bf7c12 */ /* 0x000fe2000f8e9667 */
[-C--:B-1----:R-:W-:Y:S01]  /*3790*/  HMMA.16816.F32.BF16 R4, R104, R108.reuse, R4 ;  /* 0x0000006c6804723c */ /* 0x082fe20000041804 */
[----:B------:R-:W-:Y:S04]  /*37a0*/  UIADD3 UR31, UPT, UPT, UR16, 0x78dde6e4, URZ ;  /* 0x78dde6e4101f7890 */ /* 0x000fe8000fffe0ff */
[----:B------:R-:W-:Y:S01]  /*37b0*/  LOP3.LUT R189, R102, UR15, R199, 0x96, !PT ;  /* 0x0000000f66bd7c12 */ /* 0x000fe2000f8e96c7 */
[----:B------:R-:W-:Y:S01]  /*37c0*/  @!P6 VIADD R199, R119, 0x1 ;  /* 0x0000000177c7e836 */ /* 0x000fe20000000000 */
[----:B------:R-:W1:Y:S01]  /*37d0*/  LDSM.16.M88.4 R100, [R118+0x6400] ;  /* 0x006400007664783b */ /* 0x000e620000000200 */
[C---:B--2---:R-:W-:Y:S04]  /*37e0*/  HMMA.16816.F32.BF16 R8, R112.reuse, R108, R8 ;  /* 0x0000006c7008723c */ /* 0x044fe80000041808 */
[----:B------:R-:W-:Y:S02]  /*37f0*/  LOP3.LUT R108, R202, UR15, R209, 0x96, !PT ;  /* 0x0000000fca6c7c12 */ /* 0x000fe4000f8e96d1 */
[----:B------:R-:W-:Y:S02]  /*3800*/  LOP3.LUT R109, R194, UR25, R203, 0x96, !PT ;  /* 0x00000019c26d7c12 */ /* 0x000fe4000f8e96cb */
[----:B------:R-:W-:Y:S01]  /*3810*/  @!P6 ISETP.GE.AND P2, PT, R199, R195, PT ;  /* 0x000000c3c700e20c */ /* 0x000fe20003f46270 */
[-C--:B------:R-:W-:Y:S03]  /*3820*/  HMMA.16816.F32.BF16 R12, R112, R110.reuse, R12 ;  /* 0x0000006e700c723c */ /* 0x080fe6000004180c */
[----:B------:R-:W-:Y:S01]  /*3830*/  @!P6 VIADDMNMX R194, R130, 0xffffffc8, R138, PT ;  /* 0xffffffc882c2e846 */ /* 0x000fe2000380018a */
[----:B------:R-:W-:Y:S01]  /*3840*/  FADD.FTZ R202, R163, R5 ;  /* 0x00000005a3ca7221 */ /* 0x000fe20000010000 */
[CC--:B------:R-:W-:Y:S01]  /*3850*/  @!P6 ISETP.GE.AND P3, PT, R199.reuse, R193.reuse, PT ;  /* 0x000000c1c700e20c */ /* 0x0c0fe20003f66270 */
[----:B------:R-:W-:Y:S01]  /*3860*/  FADD.FTZ R197, R164, R4 ;  /* 0x00000004a4c57221 */ /* 0x000fe20000010000 */
[-C--:B------:R-:W-:Y:S01]  /*3870*/  @!P6 ISETP.GE.AND P0, PT, R199, R194.reuse, PT ;  /* 0x000000c2c700e20c */ /* 0x080fe20003f06270 */
[C---:B------:R-:W-:Y:S04]  /*3880*/  HMMA.16816.F32.BF16 R16, R104.reuse, R110, R16 ;  /* 0x0000006e6810723c */ /* 0x040fe80000041810 */
[----:B------:R-:W-:Y:S01]  /*3890*/  @!P6 FSEL R202, R202, -INF , !P2 ;  /* 0xff800000cacae808 */ /* 0x000fe20005000000 */
[C---:B------:R-:W-:Y:S01]  /*38a0*/  FADD.FTZ R205, R164.reuse, R6 ;  /* 0x00000006a4cd7221 */ /* 0x040fe20000010000 */
[----:B------:R-:W-:Y:S01]  /*38b0*/  @!P6 ISETP.GE.AND P2, PT, R119, R194, PT ;  /* 0x000000c27700e20c */ /* 0x000fe20003f46270 */
[----:B------:R-:W-:Y:S01]  /*38c0*/  FADD.FTZ R201, R163, R7 ;  /* 0x00000007a3c97221 */ /* 0x000fe20000010000 */
[----:B------:R-:W-:Y:S01]  /*38d0*/  @!P6 FSEL R197, R197, -INF , !P5 ;  /* 0xff800000c5c5e808 */ /* 0x000fe20006800000 */
[C---:B------:R-:W-:Y:S01]  /*38e0*/  FADD.FTZ R203, R164.reuse, R10 ;  /* 0x0000000aa4cb7221 */ /* 0x040fe20000010000 */
[-C--:B------:R-:W-:Y:S01]  /*38f0*/  @!P6 ISETP.GE.AND P5, PT, R199, R206.reuse, PT ;  /* 0x000000cec700e20c */ /* 0x080fe20003fa6270 */
[----:B------:R-:W-:Y:S01]  /*3900*/  FADD.FTZ R199, R163, R11 ;  /* 0x0000000ba3c77221 */ /* 0x000fe20000010000 */
[----:B------:R-:W-:Y:S01]  /*3910*/  @!P6 FSEL R205, R205, -INF , !P2 ;  /* 0xff800000cdcde808 */ /* 0x000fe20005000000 */
[----:B------:R-:W-:Y:S01]  /*3920*/  @!P6 VIADD R5, R119, 0x8 ;  /* 0x000000087705e836 */ /* 0x000fe20000000000 */
[----:B------:R-:W-:Y:S01]  /*3930*/  @!P6 FSEL R201, R201, -INF , !P0 ;  /* 0xff800000c9c9e808 */ /* 0x000fe20004000000 */
[----:B------:R-:W-:Y:S01]  /*3940*/  FADD.FTZ R204, R164, R8 ;  /* 0x00000008a4cc7221 */ /* 0x000fe20000010000 */
[-C--:B------:R-:W-:Y:S01]  /*3950*/  @!P6 ISETP.GE.AND P2, PT, R119, R193.reuse, PT ;  /* 0x000000c17700e20c */ /* 0x080fe20003f46270 */
[----:B------:R-:W-:Y:S01]  /*3960*/  FADD.FTZ R200, R163, R9 ;  /* 0x00000009a3c87221 */ /* 0x000fe20000010000 */
[CC--:B------:R-:W-:Y:S01]  /*3970*/  @!P6 ISETP.GE.AND P0, PT, R119.reuse, R206.reuse, PT ;  /* 0x000000ce7700e20c */ /* 0x0c0fe20003f06270 */
[C---:B------:R-:W-:Y:S01]  /*3980*/  @!P6 VIADD R4, R119.reuse, 0x9 ;  /* 0x000000097704e836 */ /* 0x040fe20000000000 */
[----:B------:R-:W-:Y:S01]  /*3990*/  @!P6 FSEL R204, R204, -INF , !P2 ;  /* 0xff800000cccce808 */ /* 0x000fe20005000000 */
[----:B------:R-:W-:Y:S01]  /*39a0*/  @!P6 VIADD R8, R119, 0x10 ;  /* 0x000000107708e836 */ /* 0x000fe20000000000 */
[----:B------:R-:W-:Y:S01]  /*39b0*/  @!P6 FSEL R200, R200, -INF , !P3 ;  /* 0xff800000c8c8e808 */ /* 0x000fe20005800000 */
[-C--:B-1----:R-:W-:Y:S03]  /*39c0*/  HMMA.16816.F32.BF16 R20, R104, R100.reuse, R20 ;  /* 0x000000646814723c */ /* 0x082fe60000041814 */
[----:B------:R-:W-:Y:S01]  /*39d0*/  @!P6 FSEL R203, R203, -INF , !P0 ;  /* 0xff800000cbcbe808 */ /* 0x000fe20004000000 */
[----:B------:R-:W-:Y:S01]  /*39e0*/  @!P6 VIADD R9, R119, 0x11 ;  /* 0x000000117709e836 */ /* 0x000fe20000000000 */
        /* <DEDUP_REMOVED lines=9> */
[C---:B------:R-:W-:Y:S04]  /*3a80*/  HMMA.16816.F32.BF16 R24, R112.reuse, R100, R24 ;  /* 0x000000647018723c */ /* 0x040fe80000041818 */
[----:B------:R-:W-:Y:S01]  /*3a90*/  @!P6 FSEL R12, R12, -INF , !P2 ;  /* 0xff8000000c0ce808 */ /* 0x000fe20005000000 */
[----:B------:R-:W-:Y:S01]  /*3aa0*/  FADD.FTZ R16, R162, R16 ;  /* 0x00000010a2107221 */ /* 0x000fe20000010000 */
[----:B------:R-:W-:Y:S01]  /*3ab0*/  @!P6 FSEL R13, R13, -INF , !P3 ;  /* 0xff8000000d0de808 */ /* 0x000fe20005800000 */
[----:B------:R-:W-:Y:S01]  /*3ac0*/  FADD.FTZ R17, R161, R17 ;  /* 0x00000011a1117221 */ /* 0x000fe20000010000 */
[----:B------:R-:W-:Y:S01]  /*3ad0*/  @!P6 FSEL R14, R14, -INF , !P0 ;  /* 0xff8000000e0ee808 */ /* 0x000fe20004000000 */
[-C--:B------:R-:W-:Y:S03]  /*3ae0*/  HMMA.16816.F32.BF16 R28, R112, R102.reuse, R28 ;  /* 0x00000066701c723c */ /* 0x080fe6000004181c */
[----:B------:R-:W-:Y:S01]  /*3af0*/  @!P6 FSEL R15, R15, -INF , !P5 ;  /* 0xff8000000f0fe808 */ /* 0x000fe20006800000 */
[----:B------:R-:W-:Y:S01]  /*3b00*/  FADD.FTZ R18, R162, R18 ;  /* 0x00000012a2127221 */ /* 0x000fe20000010000 */
[-C--:B------:R-:W-:Y:S01]  /*3b10*/  @!P6 ISETP.GE.AND P2, PT, R5, R195.reuse, PT ;  /* 0x000000c30500e20c */ /* 0x080fe20003f46270 */
[----:B------:R-:W-:Y:S01]  /*3b20*/  FADD.FTZ R19, R161, R19 ;  /* 0x00000013a1137221 */ /* 0x000fe20000010000 */
[-C--:B------:R-:W-:Y:S01]  /*3b30*/  @!P6 ISETP.GE.AND P3, PT, R5, R194.reuse, PT ;  /* 0x000000c20500e20c */ /* 0x080fe20003f66270 */
[C---:B------:R-:W-:Y:S04]  /*3b40*/  HMMA.16816.F32.BF16 R32, R104.reuse, R102, R32 ;  /* 0x000000666820723c */ /* 0x040fe80000041820 */
        /* <DEDUP_REMOVED lines=28> */
[CC--:B------:R-:W-:Y:S01]  /*3d10*/  @!P6 ISETP.GE.AND P2, PT, R8.reuse, R193.reuse, PT ;  /* 0x000000c10800e20c */ /* 0x0c0fe20003f46270 */
[----:B------:R-:W-:Y:S01]  /*3d20*/  FADD.FTZ R33, R157, R33 ;  /* 0x000000219d217221 */ /* 0x000fe20000010000 */
[-C--:B------:R-:W-:Y:S01]  /*3d30*/  @!P6 ISETP.GE.AND P0, PT, R8, R206.reuse, PT ;  /* 0x000000ce0800e20c */ /* 0x080fe20003f06270 */
[----:B------:R-:W-:Y:S01]  /*3d40*/  @!P6 VIADD R8, R119, 0x18 ;  /* 0x000000187708e836 */ /* 0x000fe20000000000 */
[CC--:B------:R-:W-:Y:S01]  /*3d50*/  @!P6 ISETP.GE.AND P3, PT, R9.reuse, R193.reuse, PT ;  /* 0x000000c10900e20c */ /* 0x0c0fe20003f66270 */
[----:B------:R-:W-:Y:S01]  /*3d60*/  FADD.FTZ R34, R158, R34 ;  /* 0x000000229e227221 */ /* 0x000fe20000010000 */
[-C--:B------:R-:W-:Y:S01]  /*3d70*/  @!P6 ISETP.GE.AND P5, PT, R9, R206.reuse, PT ;  /* 0x000000ce0900e20c */ /* 0x080fe20003fa6270 */
[----:B------:R-:W-:Y:S01]  /*3d80*/  @!P6 VIADD R9, R119, 0x19 ;  /* 0x000000197709e836 */ /* 0x000fe20000000000 */
[----:B------:R-:W-:Y:S01]  /*3d90*/  @!P6 FSEL R24, R24, -INF , !P2 ;  /* 0xff8000001818e808 */ /* 0x000fe20005000000 */
[----:B------:R-:W-:Y:S01]  /*3da0*/  FADD.FTZ R35, R157, R35 ;  /* 0x000000239d237221 */ /* 0x000fe20000010000 */
[----:B------:R-:W-:Y:S01]  /*3db0*/  @!P6 FSEL R25, R25, -INF , !P3 ;  /* 0xff8000001919e808 */ /* 0x000fe20005800000 */
[----:B------:R-:W-:Y:S01]  /*3dc0*/  IMAD.WIDE.U32 R102, R120, -0x2daee0ad, RZ ;  /* 0xd2511f5378667825 */ /* 0x000fe200078e00ff */
[----:B------:R-:W-:Y:S02]  /*3dd0*/  @!P6 FSEL R26, R26, -INF , !P0 ;  /* 0xff8000001a1ae808 */ /* 0x000fe40004000000 */
[----:B------:R-:W-:Y:S02]  /*3de0*/  @!P6 FSEL R27, R27, -INF , !P5 ;  /* 0xff8000001b1be808 */ /* 0x000fe40006800000 */
[CC--:B------:R-:W-:Y:S01]  /*3df0*/  @!P6 ISETP.GE.AND P2, PT, R8.reuse, R193.reuse, PT ;  /* 0x000000c10800e20c */ /* 0x0c0fe20003f46270 */
[-C--:B-1----:R-:W-:Y:S03]  /*3e00*/  HMMA.16816.F32.BF16 R36, R104, R4.reuse, R36 ;  /* 0x000000046824723c */ /* 0x082fe60000041824 */
[C---:B------:R-:W-:Y:S02]  /*3e10*/  @!P6 ISETP.GE.AND P3, PT, R9.reuse, R193, PT ;  /* 0x000000c10900e20c */ /* 0x040fe40003f66270 */
[-C--:B------:R-:W-:Y:S02]  /*3e20*/  @!P6 ISETP.GE.AND P0, PT, R8, R206.reuse, PT ;  /* 0x000000ce0800e20c */ /* 0x080fe40003f06270 */
[----:B------:R-:W-:Y:S01]  /*3e30*/  @!P6 ISETP.GE.AND P5, PT, R9, R206, PT ;  /* 0x000000ce0900e20c */ /* 0x000fe20003fa6270 */
        /* <DEDUP_REMOVED lines=13> */
[CC--:B------:R-:W-:Y:S01]  /*3f10*/  @!P6 ISETP.GE.AND P0, PT, R9.reuse, R195.reuse, PT ;  /* 0x000000c30900e20c */ /* 0x0c0fe20003f06270 */
[----:B------:R-:W-:Y:S01]  /*3f20*/  FADD.FTZ R38, R156, R38 ;  /* 0x000000269c267221 */ /* 0x000fe20000010000 */
[-C--:B------:R-:W-:Y:S01]  /*3f30*/  @!P6 ISETP.GE.AND P5, PT, R9, R194.reuse, PT ;  /* 0x000000c20900e20c */ /* 0x080fe20003fa6270 */
[----:B------:R-:W-:Y:S01]  /*3f40*/  FADD.FTZ R39, R155, R39 ;  /* 0x000000279b277221 */ /* 0x000fe20000010000 */
[----:B------:R-:W-:Y:S01]  /*3f50*/  @!P6 FSEL R32, R32, -INF , !P2 ;  /* 0xff8000002020e808 */ /* 0x000fe20005000000 */
[----:B------:R-:W1:Y:S01]  /*3f60*/  LDSM.16.M88.4 R8, [R118+0x6c00] ;  /* 0x006c00007608783b */ /* 0x000e620000000200 */
[----:B------:R-:W-:Y:S01]  /*3f70*/  @!P6 FSEL R33, R33, -INF , !P0 ;  /* 0xff8000002121e808 */ /* 0x000fe20004000000 */
[----:B------:R-:W-:Y:S01]  /*3f80*/  FADD.FTZ R41, R155, R41 ;  /* 0x000000299b297221 */ /* 0x000fe20000010000 */
[-C--:B------:R-:W-:Y:S01]  /*3f90*/  @!P6 ISETP.GE.AND P2, PT, R4, R195.reuse, PT ;  /* 0x000000c30400e20c */ /* 0x080fe20003f46270 */
        /* <DEDUP_REMOVED lines=8> */
[C---:B------:R-:W-:Y:S01]  /*4020*/  FADD.FTZ R48, R154.reuse, R48 ;  /* 0x000000309a307221 */ /* 0x040fe20000010000 */
[----:B------:R-:W-:Y:S01]  /*4030*/  @!P6 ISETP.GE.AND P5, PT, R5, R194, PT ;  /* 0x000000c20500e20c */ /* 0x000fe20003fa6270 */
        /* <DEDUP_REMOVED lines=8> */
[----:B------:R-:W-:Y:S01]  /*40c0*/  @!P6 VIADD R4, R119, 0x29 ;  /* 0x000000297704e836 */ /* 0x000fe20000000000 */
[----:B------:R-:W-:Y:S01]  /*40d0*/  @!P6 FSEL R38, R38, -INF , !P3 ;  /* 0xff8000002626e808 */ /* 0x000fe20005800000 */
[----:B------:R-:W-:Y:S01]  /*40e0*/  FADD.FTZ R46, R154, R46 ;  /* 0x0000002e9a2e7221 */ /* 0x000fe20000010000 */
[-C--:B------:R-:W-:Y:S01]  /*40f0*/  @!P6 ISETP.GE.AND P3, PT, R5, R193.reuse, PT ;  /* 0x000000c10500e20c */ /* 0x080fe20003f66270 */
[----:B------:R-:W-:Y:S01]  /*4100*/  FADD.FTZ R47, R153, R47 ;  /* 0x0000002f992f7221 */ /* 0x000fe20000010000 */
[----:B------:R-:W-:Y:S01]  /*4110*/  @!P6 FSEL R39, R39, -INF , !P5 ;  /* 0xff8000002727e808 */ /* 0x000fe20006800000 */
[----:B------:R-:W-:Y:S01]  /*4120*/  IMAD.WIDE.U32 R6, R187, -0x2daee0ad, RZ ;  /* 0xd2511f53bb067825 */ /* 0x000fe200078e00ff */
[-C--:B------:R-:W-:Y:S02]  /*4130*/  @!P6 ISETP.GE.AND P5, PT, R5, R206.reuse, PT ;  /* 0x000000ce0500e20c */ /* 0x080fe40003fa6270 */
[----:B------:R-:W-:Y:S01]  /*4140*/  @!P6 FSEL R41, R41, -INF , !P3 ;  /* 0xff8000002929e808 */ /* 0x000fe20005800000 */
[----:B------:R-:W-:Y:S01]  /*4150*/  @!P6 VIADD R5, R119, 0x28 ;  /* 0x000000287705e836 */ /* 0x000fe20000000000 */
[-C--:B------:R-:W-:Y:S02]  /*4160*/  @!P6 ISETP.GE.AND P3, PT, R4, R193.reuse, PT ;  /* 0x000000c10400e20c */ /* 0x080fe40003f66270 */
[----:B------:R-:W-:Y:S02]  /*4170*/  @!P6 FSEL R40, R40, -INF , !P2 ;  /* 0xff8000002828e808 */ /* 0x000fe40005000000 */
[C---:B------:R-:W-:Y:S02]  /*4180*/  @!P6 ISETP.GE.AND P2, PT, R5.reuse, R193, PT ;  /* 0x000000c10500e20c */ /* 0x040fe40003f46270 */
[----:B------:R-:W-:Y:S01]  /*4190*/  @!P6 FSEL R42, R42, -INF , !P0 ;  /* 0xff8000002a2ae808 */ /* 0x000fe20004000000 */
[-C--:B-1----:R-:W-:Y:S03]  /*41a0*/  HMMA.16816.F32.BF16 R52, R104, R8.reuse, R52 ;  /* 0x000000086834723c */ /* 0x082fe60000041834 */
[-C--:B------:R-:W-:Y:S02]  /*41b0*/  @!P6 ISETP.GE.AND P0, PT, R5, R206.reuse, PT ;  /* 0x000000ce0500e20c */ /* 0x080fe40003f06270 */
[----:B------:R-:W-:Y:S02]  /*41c0*/  @!P6 FSEL R45, R45, -INF , !P3 ;  /* 0xff8000002d2de808 */ /* 0x000fe40005800000 */
[----:B------:R-:W-:Y:S01]  /*41d0*/  @!P6 ISETP.GE.AND P3, PT, R4, R206, PT ;  /* 0x000000ce0400e20c */ /* 0x000fe20003f66270 */
[C---:B------:R-:W-:Y:S04]  /*41e0*/  HMMA.16816.F32.BF16 R56, R112.reuse, R8, R56 ;  /* 0x000000087038723c */ /* 0x040fe80000041838 */
[----:B------:R-:W-:Y:S01]  /*41f0*/  @!P6 FSEL R43, R43, -INF , !P5 ;  /* 0xff8000002b2be808 */ /* 0x000fe20006800000 */
[----:B------:R-:W-:Y:S01]  /*4200*/  IMAD.WIDE.U32 R8, R185, -0x2daee0ad, RZ ;  /* 0xd2511f53b9087825 */ /* 0x000fe200078e00ff */
[----:B------:R-:W-:Y:S02]  /*4210*/  @!P6 FSEL R44, R44, -INF , !P2 ;  /* 0xff8000002c2ce808 */ /* 0x000fe40005000000 */
[CC--:B------:R-:W-:Y:S01]  /*4220*/  @!P6 ISETP.GE.AND P5, PT, R5.reuse, R195.reuse, PT ;  /* 0x000000c30500e20c */ /* 0x0c0fe20003fa6270 */
[-C--:B------:R-:W-:Y:S03]  /*4230*/  HMMA.16816.F32.BF16 R60, R112, R10.reuse, R60 ;  /* 0x0000000a703c723c */ /* 0x080fe6000004183c */
[-C--:B------:R-:W-:Y:S01]  /*4240*/  @!P6 ISETP.GE.AND P2, PT, R5, R194.reuse, PT ;  /* 0x000000c20500e20c */ /* 0x080fe20003f46270 */
[----:B------:R-:W-:Y:S01]  /*4250*/  IMAD.WIDE.U32 R112, R108, -0x326172a9, RZ ;  /* 0xcd9e8d576c707825 */ /* 0x000fe200078e00ff */
[----:B------:R-:W-:Y:S02]  /*4260*/  @!P6 FSEL R46, R46, -INF , !P0 ;  /* 0xff8000002e2ee808 */ /* 0x000fe40004000000 */
[CC--:B------:R-:W-:Y:S01]  /*4270*/  @!P6 ISETP.GE.AND P0, PT, R4.reuse, R195.reuse, PT ;  /* 0x000000c30400e20c */ /* 0x0c0fe20003f06270 */
[----:B------:R-:W-:Y:S01]  /*4280*/  @!P6 VIADD R5, R119, 0x31 ;  /* 0x000000317705e836 */ /* 0x000fe20000000000 */
[----:B------:R-:W-:Y:S01]  /*4290*/  @!P6 FSEL R47, R47, -INF , !P3 ;  /* 0xff8000002f2fe808 */ /* 0x000fe20005800000 */
[----:B------:R-:W-:Y:S04]  /*42a0*/  HMMA.16816.F32.BF16 R64, R104, R10, R64 ;  /* 0x0000000a6840723c */ /* 0x000fe80000041840 */
[-C--:B------:R-:W-:Y:S01]  /*42b0*/  @!P6 ISETP.GE.AND P3, PT, R4, R194.reuse, PT ;  /* 0x000000c20400e20c */ /* 0x080fe20003f66270 */
[----:B------:R-:W-:Y:S01]  /*42c0*/  @!P6 VIADD R4, R119, 0x30 ;  /* 0x000000307704e836 */ /* 0x000fe20000000000 */
[----:B------:R-:W-:Y:S01]  /*42d0*/  @!P6 FSEL R49, R49, -INF , !P0 ;  /* 0xff8000003131e808 */ /* 0x000fe20004000000 */
[----:B------:R-:W-:Y:S01]  /*42e0*/  FADD.FTZ R53, R151, R53 ;  /* 0x0000003597357221 */ /* 0x000fe20000010000 */
[-C--:B------:R-:W-:Y:S01]  /*42f0*/  @!P6 ISETP.GE.AND P0, PT, R5, R195.reuse, PT ;  /* 0x000000c30500e20c */ /* 0x080fe20003f06270 */
[C---:B------:R-:W-:Y:S01]  /*4300*/  FADD.FTZ R61, R149.reuse, R61 ;  /* 0x0000003d953d7221 */ /* 0x040fe20000010000 */
[----:B------:R-:W-:Y:S01]  /*4310*/  @!P6 FSEL R48, R48, -INF , !P5 ;  /* 0xff8000003030e808 */ /* 0x000fe20006800000 */
[----:B------:R-:W-:Y:S01]  /*4320*/  FADD.FTZ R52, R152, R52 ;  /* 0x0000003498347221 */ /* 0x000fe20000010000 */
        /* <DEDUP_REMOVED lines=14> */
[CC--:B------:R-:W-:Y:S01]  /*4410*/  @!P6 ISETP.GE.AND P3, PT, R4.reuse, R193.reuse, PT ;  /* 0x000000c10400e20c */ /* 0x0c0fe20003f66270 */
[----:B------:R-:W-:Y:S01]  /*4420*/  IMAD.WIDE.U32 R114, R177, -0x2daee0ad, RZ ;  /* 0xd2511f53b1727825 */ /* 0x000fe200078e00ff */
[-C--:B------:R-:W-:Y:S02]  /*4430*/  @!P6 ISETP.GE.AND P5, PT, R4, R206.reuse, PT ;  /* 0x000000ce0400e20c */ /* 0x080fe40003fa6270 */
[----:B------:R-:W-:Y:S01]  /*4440*/  @!P6 FSEL R54, R54, -INF , !P2 ;  /* 0xff8000003636e808 */ /* 0x000fe20005000000 */
[----:B------:R-:W-:Y:S01]  /*4450*/  @!P6 VIADD R4, R119, 0x38 ;  /* 0x000000387704e836 */ /* 0x000fe20000000000 */
[----:B------:R-:W-:Y:S01]  /*4460*/  @!P6 FSEL R55, R55, -INF , !P0 ;  /* 0xff8000003737e808 */ /* 0x000fe20004000000 */
[----:B------:R-:W-:Y:S01]  /*4470*/  FADD.FTZ R57, R151, R57 ;  /* 0x0000003997397221 */ /* 0x000fe20000010000 */
[-C--:B------:R-:W-:Y:S01]  /*4480*/  @!P6 ISETP.GE.AND P2, PT, R5, R193.reuse, PT ;  /* 0x000000c10500e20c */ /* 0x080fe20003f46270 */
[----:B------:R-:W-:Y:S01]  /*4490*/  FADD.FTZ R59, R151, R59 ;  /* 0x0000003b973b7221 */ /* 0x000fe20000010000 */
[-C--:B------:R-:W-:Y:S01]  /*44a0*/  @!P6 ISETP.GE.AND P0, PT, R5, R206.reuse, PT ;  /* 0x000000ce0500e20c */ /* 0x080fe20003f06270 */
[----:B------:R-:W-:Y:S01]  /*44b0*/  @!P6 VIADD R119, R119, 0x39 ;  /* 0x000000397777e836 */ /* 0x000fe20000000000 */
[----:B------:R-:W-:Y:S01]  /*44c0*/  @!P6 FSEL R57, R57, -INF , !P2 ;  /* 0xff8000003939e808 */ /* 0x000fe20005000000 */
[C---:B------:R-:W-:Y:S01]  /*44d0*/  FADD.FTZ R56, R152.reuse, R56 ;  /* 0x0000003898387221 */ /* 0x040fe20000010000 */
[----:B------:R-:W-:Y:S01]  /*44e0*/  @!P6 FSEL R59, R59, -INF , !P0 ;  /* 0xff8000003b3be808 */ /* 0x000fe20004000000 */
[----:B------:R-:W-:Y:S01]  /*44f0*/  FADD.FTZ R58, R152, R58 ;  /* 0x0000003a983a7221 */ /* 0x000fe20000010000 */
[CC--:B------:R-:W-:Y:S01]  /*4500*/  @!P6 ISETP.GE.AND P2, PT, R119.reuse, R193.reuse, PT ;  /* 0x000000c17700e20c */ /* 0x0c0fe20003f46270 */
[----:B------:R-:W-:Y:S01]  /*4510*/  FADD.FTZ R64, R150, R64 ;  /* 0x0000004096407221 */ /* 0x000fe20000010000 */
[----:B------:R-:W-:Y:S01]  /*4520*/  @!P6 FSEL R56, R56, -INF , !P3 ;  /* 0xff8000003838e808 */ /* 0x000fe20005800000 */
[----:B------:R-:W-:Y:S01]  /*4530*/  FADD.FTZ R66, R150, R66 ;  /* 0x0000004296427221 */ /* 0x000fe20000010000 */
[----:B------:R-:W-:Y:S02]  /*4540*/  @!P6 FSEL R58, R58, -INF , !P5 ;  /* 0xff8000003a3ae808 */ /* 0x000fe40006800000 */
[-C--:B------:R-:W-:Y:S02]  /*4550*/  @!P6 ISETP.GE.AND P0, PT, R119, R206.reuse, PT ;  /* 0x000000ce7700e20c */ /* 0x080fe40003f06270 */
[C---:B------:R-:W-:Y:S02]  /*4560*/  @!P6 ISETP.GE.AND P3, PT, R4.reuse, R193, PT ;  /* 0x000000c10400e20c */ /* 0x040fe40003f66270 */
[----:B------:R-:W-:Y:S02]  /*4570*/  @!P6 ISETP.GE.AND P5, PT, R4, R206, PT ;  /* 0x000000ce0400e20c */ /* 0x000fe40003fa6270 */
[----:B------:R-:W-:Y:S02]  /*4580*/  LOP3.LUT R186, R186, UR25, R7, 0x96, !PT ;  /* 0x00000019baba7c12 */ /* 0x000fe4000f8e9607 */
[----:B------:R-:W-:Y:S02]  /*4590*/  @!P6 FSEL R61, R61, -INF , !P2 ;  /* 0xff8000003d3de808 */ /* 0x000fe40005000000 */
[----:B------:R-:W-:Y:S01]  /*45a0*/  @!P6 FSEL R63, R63, -INF , !P0 ;  /* 0xff8000003f3fe808 */ /* 0x000fe20004000000 */
[----:B------:R-:W-:Y:S01]  /*45b0*/  IMAD.WIDE.U32 R100, R186, -0x326172a9, RZ ;  /* 0xcd9e8d57ba647825 */ /* 0x000fe200078e00ff */
[----:B------:R-:W-:Y:S02]  /*45c0*/  LOP3.LUT R187, R6, UR15, R9, 0x96, !PT ;  /* 0x0000000f06bb7c12 */ /* 0x000fe4000f8e9609 */
[----:B------:R-:W-:Y:S01]  /*45d0*/  @!P6 FSEL R60, R60, -INF , !P3 ;  /* 0xff8000003c3ce808 */ /* 0x000fe20005800000 */
[----:B------:R-:W-:Y:S01]  /*45e0*/  IMAD.WIDE.U32 R6, R191, -0x326172a9, RZ ;  /* 0xcd9e8d57bf067825 */ /* 0x000fe200078e00ff */
[-C--:B------:R-:W-:Y:S02]  /*45f0*/  @!P6 ISETP.GE.AND P2, PT, R119, R195.reuse, PT ;  /* 0x000000c37700e20c */ /* 0x080fe40003f46270 */
[----:B------:R-:W-:Y:S01]  /*4600*/  @!P6 FSEL R62, R62, -INF , !P5 ;  /* 0xff8000003e3ee808 */ /* 0x000fe20006800000 */
[----:B------:R-:W-:Y:S01]  /*4610*/  IMAD.WIDE.U32 R186, R187, -0x326172a9, RZ ;  /* 0xcd9e8d57bbba7825 */ /* 0x000fe200078e00ff */
[-C--:B------:R-:W-:Y:S02]  /*4620*/  @!P6 ISETP.GE.AND P0, PT, R119, R194.reuse, PT ;  /* 0x000000c27700e20c */ /* 0x080fe40003f06270 */
[C---:B------:R-:W-:Y:S01]  /*4630*/  @!P6 ISETP.GE.AND P3, PT, R4.reuse, R195, PT ;  /* 0x000000c30400e20c */ /* 0x040fe20003f66270 */
[----:B------:R-:W-:Y:S01]  /*4640*/  IMAD.WIDE.U32 R118, R189, -0x326172a9, RZ ;  /* 0xcd9e8d57bd767825 */ /* 0x000fe200078e00ff */
[----:B------:R-:W-:Y:S02]  /*4650*/  @!P6 ISETP.GE.AND P5, PT, R4, R194, PT ;  /* 0x000000c20400e20c */ /* 0x000fe40003fa6270 */
[----:B------:R-:W-:Y:S01]  /*4660*/  LOP3.LUT R184, R184, UR25, R115, 0x96, !PT ;  /* 0x00000019b8b87c12 */ /* 0x000fe2000f8e9673 */
[----:B------:R-:W-:Y:S01]  /*4670*/  IMAD.WIDE.U32 R4, R109, -0x326172a9, RZ ;  /* 0xcd9e8d576d047825 */ /* 0x000fe200078e00ff */
[----:B------:R-:W-:Y:S01]  /*4680*/  LOP3.LUT R188, R188, UR31, R7, 0x96, !PT ;  /* 0x0000001fbcbc7c12 */ /* 0x000fe2000f8e9607 */
[----:B------:R-:W-:Y:S01]  /*4690*/  UIADD3 UR25, UPT, UPT, UR17, -0x56f99767, URZ ;  /* 0xa906689911197890 */ /* 0x000fe2000fffe0ff */
[----:B------:R-:W-:Y:S02]  /*46a0*/  LOP3.LUT R6, R6, UR28, R119, 0x96, !PT ;  /* 0x0000001c06067c12 */ /* 0x000fe4000f8e9677 */
[----:B------:R-:W-:Y:S01]  /*46b0*/  LOP3.LUT R190, R190, UR31, R5, 0x96, !PT ;  /* 0x0000001fbebe7c12 */ /* 0x000fe2000f8e9605 */
[----:B------:R-:W-:Y:S01]  /*46c0*/  IMAD.WIDE.U32 R188, R188, -0x2daee0ad, RZ ;  /* 0xd2511f53bcbc7825 */ /* 0x000fe200078e00ff */
[----:B------:R-:W-:Y:S02]  /*46d0*/  LOP3.LUT R5, R4, UR28, R113, 0x96, !PT ;  /* 0x0000001c04057c12 */ /* 0x000fe4000f8e9671 */
[----:B------:R-:W-:Y:S01]  /*46e0*/  LOP3.LUT R114, R114, UR15, R103, 0x96, !PT ;  /* 0x0000000f72727c12 */ /* 0x000fe2000f8e9667 */
[----:B------:R-:W-:Y:S01]  /*46f0*/  UIADD3 UR15, UPT, UPT, UR17, 0x646e171e, URZ ;  /* 0x646e171e110f7890 */ /* 0x000fe2000fffe0ff */
[----:B------:R-:W-:Y:S02]  /*4700*/  LOP3.LUT R196, R196, UR31, R101, 0x96, !PT ;  /* 0x0000001fc4c47c12 */ /* 0x000fe4000f8e9665 */
[----:B------:R-:W-:Y:S01]  /*4710*/  LOP3.LUT R4, R100, UR28, R187, 0x96, !PT ;  /* 0x0000001c64047c12 */ /* 0x000fe2000f8e96bb */
[----:B------:R-:W-:Y:S01]  /*4720*/  IMAD.WIDE.U32 R100, R184, -0x326172a9, RZ ;  /* 0xcd9e8d57b8647825 */ /* 0x000fe200078e00ff */
[----:B------:R-:W-:Y:S02]  /*4730*/  LOP3.LUT R198, R198, UR25, R189, 0x96, !PT ;  /* 0x00000019c6c67c12 */ /* 0x000fe4000f8e96bd */
[----:B------:R-:W-:Y:S01]  /*4740*/  @!P6 FSEL R64, R64, -INF , !P3 ;  /* 0xff8000004040e808 */ /* 0x000fe20005800000 */
[----:B------:R-:W-:Y:S01]  /*4750*/  IMAD.WIDE.U32 R184, R6, -0x2daee0ad, RZ ;  /* 0xd2511f5306b87825 */ /* 0x000fe200078e00ff */
[----:B------:R-:W-:Y:S02]  /*4760*/  @!P6 FSEL R66, R66, -INF , !P5 ;  /* 0xff8000004242e808 */ /* 0x000fe40006800000 */
[----:B-----5:R-:W-:Y:S01]  /*4770*/  FSETP.NEU.FTZ.AND P5, PT, R134, -INF , PT ;  /* 0xff8000008600780b */ /* 0x020fe20003fbd000 */
[----:B------:R-:W-:Y:S01]  /*4780*/  IMAD.WIDE.U32 R114, R114, -0x326172a9, RZ ;  /* 0xcd9e8d5772727825 */ /* 0x000fe200078e00ff */
[----:B------:R-:W-:Y:S02]  /*4790*/  LOP3.LUT R111, R188, UR15, R185, 0x96, !PT ;  /* 0x0000000fbc6f7c12 */ /* 0x000fe4000f8e96b9 */
[----:B------:R-:W-:Y:S01]  /*47a0*/  PRMT R110, R184, 0x7770, RZ ;  /* 0x00007770b86e7816 */ /* 0x000fe200000000ff */
[----:B------:R-:W-:Y:S01]  /*47b0*/  IMAD.WIDE.U32 R188, R196, -0x2daee0ad, RZ ;  /* 0xd2511f53c4bc7825 */ /* 0x000fe200078e00ff */
[C---:B------:R-:W-:Y:S02]  /*47c0*/  PRMT R109, R184.reuse, 0x7771, RZ ;  /* 0x00007771b86d7816 */ /* 0x040fe400000000ff */
[C---:B------:R-:W-:Y:S01]  /*47d0*/  PRMT R108, R184.reuse, 0x7772, RZ ;  /* 0x00007772b86c7816 */ /* 0x040fe200000000ff */
[----:B------:R-:W-:Y:S01]  /*47e0*/  FMUL.FTZ R187, R133, 1.4426950216293334961 ;  /* 0x3fb8aa3b85bb7820 */ /* 0x000fe20000410000 */
[----:B------:R-:W-:Y:S01]  /*47f0*/  PRMT R103, R184, 0x7773, RZ ;  /* 0x00007773b8677816 */ /* 0x000fe200000000ff */
[----:B------:R-:W-:Y:S01]  /*4800*/  IMAD.WIDE.U32 R184, R4, -0x2daee0ad, RZ ;  /* 0xd2511f5304b87825 */ /* 0x000fe200078e00ff */
[----:B------:R-:W-:Y:S01]  /*4810*/  LOP3.LUT R100, R100, UR28, R115, 0x96, !PT ;  /* 0x0000001c64647c12 */ /* 0x000fe2000f8e9673 */
[----:B------:R-:W-:Y:S01]  /*4820*/  UIADD3 UR28, UPT, UPT, UR16, -0x4ab325aa, URZ ;  /* 0xb54cda56101c7890 */ /* 0x000fe2000fffe0ff */
[----:B------:R-:W-:Y:S01]  /*4830*/  LOP3.LUT R9, R8, UR25, R189, 0x96, !PT ;  /* 0x0000001908097c12 */ /* 0x000fe2000f8e96bd */
[----:B------:R-:W-:Y:S01]  /*4840*/  IMAD.WIDE.U32 R6, R190, -0x2daee0ad, RZ ;  /* 0xd2511f53be067825 */ /* 0x000fe200078e00ff */
[----:B------:R-:W-:Y:S02]  /*4850*/  LOP3.LUT R107, R188, UR15, R185, 0x96, !PT ;  /* 0x0000000fbc6b7c12 */ /* 0x000fe4000f8e96b9 */
[----:B------:R-:W-:Y:S01]  /*4860*/  PRMT R113, R184, 0x7770, RZ ;  /* 0x00007770b8717816 */ /* 0x000fe200000000ff */
[----:B------:R-:W-:Y:S01]  /*4870*/  IMAD.WIDE.U32 R188, R198, -0x326172a9, RZ ;  /* 0xcd9e8d57c6bc7825 */ /* 0x000fe200078e00ff */
[C---:B------:R-:W-:Y:S02]  /*4880*/  PRMT R106, R184.reuse, 0x7771, RZ ;  /* 0x00007771b86a7816 */ /* 0x040fe400000000ff */
[----:B------:R-:W-:Y:S01]  /*4890*/  PRMT R105, R184, 0x7772, RZ ;  /* 0x00007772b8697816 */ /* 0x000fe200000000ff */
[----:B------:R-:W-:Y:S01]  /*48a0*/  IMAD.WIDE.U32 R10, R9, -0x326172a9, RZ ;  /* 0xcd9e8d57090a7825 */ /* 0x000fe200078e00ff */
[----:B------:R-:W-:Y:S02]  /*48b0*/  LOP3.LUT R8, R118, UR28, R189, 0x96, !PT ;  /* 0x0000001c76087c12 */ /* 0x000fe4000f8e96bd */
[----:B------:R-:W-:Y:S01]  /*48c0*/  PRMT R104, R184, 0x7773, RZ ;  /* 0x00007773b8687816 */ /* 0x000fe200000000ff */
[----:B------:R-:W-:Y:S01]  /*48d0*/  IMAD.WIDE.U32 R190, R5, -0x2daee0ad, RZ ;  /* 0xd2511f5305be7825 */ /* 0x000fe200078e00ff */
[----:B------:R-:W-:Y:S02]  /*48e0*/  LOP3.LUT R186, R186, UR28, R11, 0x96, !PT ;  /* 0x0000001cbaba7c12 */ /* 0x000fe4000f8e960b */
[----:B------:R-:W-:Y:S02]  /*48f0*/  LOP3.LUT R11, R8, 0xff, RZ, 0xc0, !PT ;  /* 0x000000ff080b7812 */ /* 0x000fe400078ec0ff */
[----:B------:R-:W-:Y:S02]  /*4900*/  LOP3.LUT R6, R6, UR15, R191, 0x96, !PT ;  /* 0x0000000f06067c12 */ /* 0x000fe4000f8e96bf */
[C---:B------:R-:W-:Y:S02]  /*4910*/  PRMT R9, R10.reuse, 0x7770, RZ ;  /* 0x000077700a097816 */ /* 0x040fe400000000ff */
[C---:B------:R-:W-:Y:S02]  /*4920*/  PRMT R185, R10.reuse, 0x7771, RZ ;  /* 0x000077710ab97816 */ /* 0x040fe400000000ff */
[C---:B------:R-:W-:Y:S02]  /*4930*/  PRMT R184, R10.reuse, 0x7772, RZ ;  /* 0x000077720ab87816 */ /* 0x040fe400000000ff */
[----:B------:R-:W-:Y:S02]  /*4940*/  PRMT R177, R10, 0x7773, RZ ;  /* 0x000077730ab17816 */ /* 0x000fe400000000ff */
[----:B------:R-:W-:Y:S01]  /*4950*/  ISETP.LE.U32.AND P3, PT, R11, UR12, PT ;  /* 0x0000000c0b007c0c */ /* 0x000fe2000bf63070 */
[----:B------:R-:W-:Y:S01]  /*4960*/  FMUL.FTZ R11, R134, 1.4426950216293334961 ;  /* 0x3fb8aa3b860b7820 */ /* 0x000fe20000410000 */
[----:B------:R-:W-:Y:S02]  /*4970*/  SHF.R.U32.HI R10, RZ, 0x18, R8 ;  /* 0x00000018ff0a7819 */ /* 0x000fe40000011608 */
[----:B------:R-:W-:Y:S02]  /*4980*/  @!P6 FSEL R65, R65, -INF , !P2 ;  /* 0xff8000004141e808 */ /* 0x000fe40005000000 */
[----:B------:R-:W-:Y:S02]  /*4990*/  ISETP.LE.U32.AND P2, PT, R10, UR12, PT ;  /* 0x0000000c0a007c0c */ /* 0x000fe4000bf43070 */
[----:B------:R-:W-:Y:S02]  /*49a0*/  PRMT R10, R8, 0x7632, R10 ;  /* 0x00007632080a7816 */ /* 0x000fe4000000000a */
[----:B------:R-:W-:Y:S02]  /*49b0*/  FSEL R11, R11, RZ, P5 ;  /* 0x000000ff0b0b7208 */ /* 0x000fe40002800000 */
[----:B------:R-:W-:Y:S02]  /*49c0*/  LOP3.LUT R10, R10, 0xff, RZ, 0xc0, !PT ;  /* 0x000000ff0a0a7812 */ /* 0x000fe400078ec0ff */
[----:B------:R-:W-:Y:S01]  /*49d0*/  @!P6 FSEL R67, R67, -INF , !P0 ;  /* 0xff8000004343e808 */ /* 0x000fe20004000000 */
[--C-:B------:R-:W-:Y:S01]  /*49e0*/  FFMA.FTZ R32, R32, UR13, -R11.reuse ;  /* 0x0000000d20207c23 */ /* 0x100fe2000801080b */
[----:B------:R-:W-:Y:S01]  /*49f0*/  FSETP.NEU.FTZ.AND P6, PT, R133, -INF , PT ;  /* 0xff8000008500780b */ /* 0x000fe20003fdd000 */
[--C-:B------:R-:W-:Y:S01]  /*4a00*/  FFMA.FTZ R197, R197, UR13, -R11.reuse ;  /* 0x0000000dc5c57c23 */ /* 0x100fe2000801080b */
[----:B------:R-:W-:Y:S01]  /*4a10*/  ISETP.LE.U32.AND P5, PT, R10, UR12, PT ;  /* 0x0000000c0a007c0c */ /* 0x000fe2000bfa3070 */
[--C-:B------:R-:W-:Y:S01]  /*4a20*/  FFMA.FTZ R202, R202, UR13, -R11.reuse ;  /* 0x0000000dcaca7c23 */ /* 0x100fe2000801080b */
[----:B------:R-:W-:Y:S01]  /*4a30*/  FSEL R10, R187, RZ, P6 ;  /* 0x000000ffbb0a7208 */ /* 0x000fe20003000000 */
[----:B------:R-:W1:Y:S01]  /*4a40*/  MUFU.EX2 R250, R197 ;  /* 0x000000c500fa7308 */ /* 0x000e620000000800 */
[----:B------:R-:W-:Y:S01]  /*4a50*/  PRMT R120, R188, 0x7770, RZ ;  /* 0x00007770bc787816 */ /* 0x000fe200000000ff */
[----:B------:R-:W-:Y:S01]  /*4a60*/  FMUL.FTZ R187, R132, 1.4426950216293334961 ;  /* 0x3fb8aa3b84bb7820 */ /* 0x000fe20000410000 */
[C---:B------:R-:W-:Y:S07]  /*4a70*/  PRMT R119, R188.reuse, 0x7771, RZ ;  /* 0x00007771bc777816 */ /* 0x040fee00000000ff */
[----:B------:R-:W-:Y:S01]  /*4a80*/  MUFU.EX2 R244, R32 ;  /* 0x0000002000f47308 */ /* 0x000fe20000000800 */
[C---:B------:R-:W-:Y:S01]  /*4a90*/  PRMT R118, R188.reuse, 0x7772, RZ ;  /* 0x00007772bc767816 */ /* 0x040fe200000000ff */
[--C-:B------:R-:W-:Y:S01]  /*4aa0*/  FFMA.FTZ R35, R35, UR13, -R10.reuse ;  /* 0x0000000d23237c23 */ /* 0x100fe2000801080a */
[----:B------:R-:W-:Y:S01]  /*4ab0*/  PRMT R115, R188, 0x7773, RZ ;  /* 0x00007773bc737816 */ /* 0x000fe200000000ff */
[--C-:B------:R-:W-:Y:S01]  /*4ac0*/  FFMA.FTZ R34, R34, UR13, -R10.reuse ;  /* 0x0000000d22227c23 */ /* 0x100fe2000801080a */
[----:B------:R-:W-:Y:S05]  /*4ad0*/  FSETP.NEU.FTZ.AND P6, PT, R132, -INF , PT ;  /* 0xff8000008400780b */ /* 0x000fea0003fdd000 */
[----:B------:R-:W-:Y:S01]  /*4ae0*/  MUFU.EX2 R227, R35 ;  /* 0x0000002300e37308 */ /* 0x000fe20000000800 */
[----:B------:R-:W-:Y:S01]  /*4af0*/  LOP3.LUT R188, R8, 0xffff, RZ, 0xc0, !PT ;  /* 0x0000ffff08bc7812 */ /* 0x000fe200078ec0ff */
[----:B------:R-:W-:Y:S01]  /*4b00*/  FFMA.FTZ R205, R205, UR13, -R10 ;  /* 0x0000000dcdcd7c23 */ /* 0x000fe2000801080a */
[----:B------:R-:W-:Y:S07]  /*4b10*/  ISETP.LE.U32.AND P0, PT, R9, UR12, PT ;  /* 0x0000000c09007c0c */ /* 0x000fee000bf03070 */
[----:B------:R2:W-:Y:S01]  /*4b20*/  MUFU.EX2 R249, R202 ;  /* 0x000000ca00f97308 */ /* 0x0005e20000000800 */
[----:B------:R-:W-:Y:S01]  /*4b30*/  FSEL R8, R187, RZ, P6 ;  /* 0x000000ffbb087208 */ /* 0x000fe20003000000 */
[--C-:B------:R-:W-:Y:S01]  /*4b40*/  FFMA.FTZ R33, R33, UR13, -R11.reuse ;  /* 0x0000000d21217c23 */ /* 0x100fe2000801080b */
[----:B------:R-:W-:Y:S01]  /*4b50*/  SHF.R.U32.HI R187, RZ, 0x8, R188 ;  /* 0x00000008ffbb7819 */ /* 0x000fe200000116bc */
[C---:B------:R-:W-:Y:S01]  /*4b60*/  FMUL.FTZ R9, R131.reuse, 1.4426950216293334961 ;  /* 0x3fb8aa3b83097820 */ /* 0x040fe20000410000 */
[----:B------:R-:W-:Y:S05]  /*4b70*/  FSETP.NEU.FTZ.AND P6, PT, R131, -INF , PT ;  /* 0xff8000008300780b */ /* 0x000fea0003fdd000 */
[----:B------:R-:W3:Y:S01]  /*4b80*/  MUFU.EX2 R234, R205 ;  /* 0x000000cd00ea7308 */ /* 0x000ee20000000800 */
[----:B------:R-:W-:Y:S01]  /*4b90*/  LOP3.LUT R187, R187, 0xffff, RZ, 0xc0, !PT ;  /* 0x0000ffffbbbb7812 */ /* 0x000fe200078ec0ff */
[----:B------:R-:W-:Y:S01]  /*4ba0*/  FFMA.FTZ R48, R48, UR13, -R11 ;  /* 0x0000000d30307c23 */ /* 0x000fe2000801080b */
[----:B------:R-:W-:Y:S07]  /*4bb0*/  LOP3.LUT R188, R186, 0xff, RZ, 0xc0, !PT ;  /* 0x000000ffbabc7812 */ /* 0x000fee00078ec0ff */
[----:B------:R-:W-:Y:S01]  /*4bc0*/  MUFU.EX2 R228, R34 ;  /* 0x0000002200e47308 */ /* 0x000fe20000000800 */
[----:B------:R-:W-:Y:S01]  /*4bd0*/  FSEL R9, R9, RZ, P6 ;  /* 0x000000ff09097208 */ /* 0x000fe20003000000 */
[----:B-1----:R-:W-:Y:S01]  /*4be0*/  @!P3 FADD.FTZ R250, -R250, -RZ ;  /* 0x800000fffafab221 */ /* 0x002fe20000010100 */
[----:B------:R-:W-:Y:S07]  /*4bf0*/  ISETP.LE.U32.AND P6, PT, R187, UR12, PT ;  /* 0x0000000cbb007c0c */ /* 0x000fee000bfc3070 */
[----:B------:R-:W-:Y:S01]  /*4c00*/  MUFU.EX2 R243, R33 ;  /* 0x0000002100f37308 */ /* 0x000fe20000000800 */
[----:B------:R-:W-:Y:S01]  /*4c10*/  ISETP.LE.U32.AND P3, PT, R188, UR12, PT ;  /* 0x0000000cbc007c0c */ /* 0x000fe2000bf63070 */
[----:B------:R-:W-:Y:S01]  /*4c20*/  FFMA.FTZ R51, R51, UR13, -R10 ;  /* 0x0000000d33337c23 */ /* 0x000fe2000801080a */
[C---:B------:R-:W-:Y:S07]  /*4c30*/  PRMT R188, R186.reuse, 0x7632, R188 ;  /* 0x00007632babc7816 */ /* 0x040fee00000000bc */
[----:B------:R-:W-:Y:S01]  /*4c40*/  MUFU.EX2 R240, R48 ;  /* 0x0000003000f07308 */ /* 0x000fe20000000800 */
[----:B------:R-:W-:Y:S01]  /*4c50*/  LOP3.LUT R187, R186, 0xffff, RZ, 0xc0, !PT ;  /* 0x0000ffffbabb7812 */ /* 0x000fe200078ec0ff */
[----:B--2---:R-:W-:Y:S01]  /*4c60*/  FFMA.FTZ R202, R203, UR13, -R9 ;  /* 0x0000000dcbca7c23 */ /* 0x004fe20008010809 */
[----:B------:R-:W-:Y:S01]  /*4c70*/  LOP3.LUT R188, R188, 0xff, RZ, 0xc0, !PT ;  /* 0x000000ffbcbc7812 */ /* 0x000fe200078ec0ff */
[----:B------:R-:W-:Y:S01]  /*4c80*/  FFMA.FTZ R201, R201, UR13, -R10 ;  /* 0x0000000dc9c97c23 */ /* 0x000fe2000801080a */
[----:B------:R-:W-:Y:S01]  /*4c90*/  SHF.R.U32.HI R187, RZ, 0x8, R187 ;  /* 0x00000008ffbb7819 */ /* 0x000fe200000116bb */
[----:B---3--:R-:W-:Y:S01]  /*4ca0*/  @!P5 FADD.FTZ R234, -R234, -RZ ;  /* 0x800000ffeaead221 */ /* 0x008fe20000010100 */
[----:B------:R-:W-:Y:S03]  /*4cb0*/  ISETP.LE.U32.AND P5, PT, R188, UR12, PT ;  /* 0x0000000cbc007c0c */ /* 0x000fe6000bfa3070 */
[----:B------:R-:W1:Y:S01]  /*4cc0*/  MUFU.EX2 R233, R201 ;  /* 0x000000c900e97308 */ /* 0x000e620000000800 */
[----:B------:R-:W-:Y:S01]  /*4cd0*/  LOP3.LUT R187, R187, 0xffff, RZ, 0xc0, !PT ;  /* 0x0000ffffbbbb7812 */ /* 0x000fe200078ec0ff */
[----:B------:R-:W-:Y:S01]  /*4ce0*/  FFMA.FTZ R200, R200, UR13, -R8 ;  /* 0x0000000dc8c87c23 */ /* 0x000fe20008010808 */
[----:B------:R-:W-:Y:S07]  /*4cf0*/  SHF.R.U32.HI R186, RZ, 0x18, R186 ;  /* 0x00000018ffba7819 */ /* 0x000fee00000116ba */
[----:B------:R-:W2:Y:S01]  /*4d00*/  MUFU.EX2 R202, R202 ;  /* 0x000000ca00ca7308 */ /* 0x000ea20000000800 */
[----:B------:R-:W-:Y:S01]  /*4d10*/  LOP3.LUT R208, R208, UR25, R7, 0x96, !PT ;  /* 0x00000019d0d07c12 */ /* 0x000fe2000f8e9607 */
[----:B------:R-:W-:Y:S01]  /*4d20*/  FFMA.FTZ R12, R12, UR13, -R8 ;  /* 0x0000000d0c0c7c23 */ /* 0x000fe20008010808 */
[----:B------:R-:W-:Y:S01]  /*4d30*/  LOP3.LUT R192, R192, UR31, R101, 0x96, !PT ;  /* 0x0000001fc0c07c12 */ /* 0x000fe2000f8e9665 */
[----:B------:R-:W-:Y:S01]  /*4d40*/  @!P6 FADD.FTZ R249, -R249, -RZ ;  /* 0x800000fff9f9e221 */ /* 0x000fe20000010100 */
[----:B------:R-:W-:Y:S05]  /*4d50*/  ISETP.LE.U32.AND P6, PT, R187, UR12, PT ;  /* 0x0000000cbb007c0c */ /* 0x000fea000bfc3070 */
[----:B------:R-:W3:Y:S01]  /*4d60*/  MUFU.EX2 R217, R200 ;  /* 0x000000c800d97308 */ /* 0x000ee20000000800 */
[C---:B------:R-:W-:Y:S01]  /*4d70*/  PRMT R7, R190.reuse, 0x7771, RZ ;  /* 0x00007771be077816 */ /* 0x040fe200000000ff */
[--C-:B------:R-:W-:Y:S01]  /*4d80*/  FFMA.FTZ R199, R199, UR13, -R9.reuse ;  /* 0x0000000dc7c77c23 */ /* 0x100fe20008010809 */
[C---:B------:R-:W-:Y:S07]  /*4d90*/  PRMT R101, R190.reuse, 0x7770, RZ ;  /* 0x00007770be657816 */ /* 0x040fee00000000ff */
[----:B------:R4:W4:Y:S01]  /*4da0*/  MUFU.EX2 R216, R12 ;  /* 0x0000000c00d87308 */ /* 0x0009220000000800 */
[C---:B------:R-:W-:Y:S01]  /*4db0*/  PRMT R5, R190.reuse, 0x7772, RZ ;  /* 0x00007772be057816 */ /* 0x040fe200000000ff */
[--C-:B------:R-:W-:Y:S01]  /*4dc0*/  FFMA.FTZ R15, R15, UR13, -R9.reuse ;  /* 0x0000000d0f0f7c23 */ /* 0x100fe20008010809 */
[----:B------:R-:W-:Y:S07]  /*4dd0*/  PRMT R4, R190, 0x7773, RZ ;  /* 0x00007773be047816 */ /* 0x000fee00000000ff */
[----:B------:R-:W4:Y:S01]  /*4de0*/  MUFU.EX2 R201, R199 ;  /* 0x000000c700c97308 */ /* 0x000f220000000800 */
[----:B-1----:R-:W-:Y:S01]  /*4df0*/  @!P2 FADD.FTZ R233, -R233, -RZ ;  /* 0x800000ffe9e9a221 */ /* 0x002fe20000010100 */
[----:B------:R-:W-:Y:S01]  /*4e00*/  ISETP.LE.U32.AND P2, PT, R186, UR12, PT ;  /* 0x0000000cba007c0c */ /* 0x000fe2000bf43070 */
[----:B--2---:R-:W-:Y:S01]  /*4e10*/  @!P5 FADD.FTZ R202, -R202, -RZ ;  /* 0x800000ffcacad221 */ /* 0x004fe20000010100 */
[----:B------:R-:W-:Y:S06]  /*4e20*/  ISETP.GT.U32.AND P5, PT, R177, UR12, PT ;  /* 0x0000000cb1007c0c */ /* 0x000fec000bfa4070 */
[----:B------:R-:W1:Y:S01]  /*4e30*/  MUFU.EX2 R199, R15 ;  /* 0x0000000f00c77308 */ /* 0x000e620000000800 */
[----:B------:R-:W-:Y:S01]  /*4e40*/  FFMA.FTZ R14, R14, UR13, -R9 ;  /* 0x0000000d0e0e7c23 */ /* 0x000fe20008010809 */
[----:B------:R-:W-:Y:S01]  /*4e50*/  FFMA.FTZ R16, R16, UR13, -R11 ;  /* 0x0000000d10107c23 */ /* 0x000fe2000801080b */
[----:B---3--:R-:W-:Y:S01]  /*4e60*/  @!P6 FADD.FTZ R217, -R217, -RZ ;  /* 0x800000ffd9d9e221 */ /* 0x008fe20000010100 */
[----:B------:R-:W-:Y:S06]  /*4e70*/  ISETP.GT.U32.AND P6, PT, R184, UR12, PT ;  /* 0x0000000cb8007c0c */ /* 0x000fec000bfc4070 */
[----:B------:R-:W2:Y:S01]  /*4e80*/  MUFU.EX2 R200, R14 ;  /* 0x0000000e00c87308 */ /* 0x000ea20000000800 */
[----:B----4-:R-:W-:Y:S01]  /*4e90*/  LOP3.LUT R12, R111, 0xff, RZ, 0xc0, !PT ;  /* 0x000000ff6f0c7812 */ /* 0x010fe200078ec0ff */
[----:B------:R-:W-:Y:S01]  /*4ea0*/  @!P0 FADD.FTZ R216, -R216, -RZ ;  /* 0x800000ffd8d88221 */ /* 0x000fe20000010100 */
[----:B------:R-:W-:Y:S07]  /*4eb0*/  ISETP.LE.U32.AND P0, PT, R120, UR12, PT ;  /* 0x0000000c78007c0c */ /* 0x000fee000bf03070 */
[----:B------:R-:W3:Y:S01]  /*4ec0*/  MUFU.EX2 R248, R16 ;  /* 0x0000001000f87308 */ /* 0x000ee20000000800 */
[----:B------:R-:W-:Y:S01]  /*4ed0*/  LEA R120, R121, UR4, 0x1 ;  /* 0x0000000479787c11 */ /* 0x000fe2000f8e08ff */
[--C-:B------:R-:W-:Y:S01]  /*4ee0*/  FFMA.FTZ R18, R18, UR13, -R10.reuse ;  /* 0x0000000d12127c23 */ /* 0x100fe2000801080a */
[----:B------:R-:W-:Y:S01]  /*4ef0*/  @!P2 FADD.FTZ R201, -R201, -RZ ;  /* 0x800000ffc9c9a221 */ /* 0x000fe20000010100 */
[----:B------:R-:W-:Y:S01]  /*4f00*/  ISETP.LE.U32.AND P2, PT, R12, UR12, PT ;  /* 0x0000000c0c007c0c */ /* 0x000fe2000bf43070 */
[----:B-1----:R-:W-:Y:S01]  /*4f10*/  @P5 FADD.FTZ R199, -R199, -RZ ;  /* 0x800000ffc7c75221 */ /* 0x002fe20000010100 */
[----:B------:R-:W-:Y:S04]  /*4f20*/  ISETP.GT.U32.AND P5, PT, R118, UR12, PT ;  /* 0x0000000c76007c0c */ /* 0x000fe8000bfa4070 */
[----:B------:R-:W1:Y:S01]  /*4f30*/  MUFU.EX2 R232, R18 ;  /* 0x0000001200e87308 */ /* 0x000e620000000800 */
[----:B------:R-:W-:Y:S01]  /*4f40*/  SHF.R.U32.HI R12, RZ, 0x18, R111 ;  /* 0x00000018ff0c7819 */ /* 0x000fe2000001166f */
[----:B------:R-:W-:Y:S01]  /*4f50*/  FFMA.FTZ R19, R19, UR13, -R10 ;  /* 0x0000000d13137c23 */ /* 0x000fe2000801080a */
[----:B------:R-:W-:Y:S01]  /*4f60*/  FFMA.FTZ R20, R20, UR13, -R11 ;  /* 0x0000000d14147c23 */ /* 0x000fe2000801080b */
[----:B--2---:R-:W-:Y:S01]  /*4f70*/  @P6 FADD.FTZ R200, -R200, -RZ ;  /* 0x800000ffc8c86221 */ /* 0x004fe20000010100 */
[----:B------:R-:W-:Y:S05]  /*4f80*/  ISETP.LE.U32.AND P6, PT, R12, UR12, PT ;  /* 0x0000000c0c007c0c */ /* 0x000fea000bfc3070 */
[----:B------:R-:W2:Y:S01]  /*4f90*/  MUFU.EX2 R231, R19 ;  /* 0x0000001300e77308 */ /* 0x000ea20000000800 */
[----:B------:R-:W-:Y:S01]  /*4fa0*/  PRMT R12, R111, 0x7632, R12 ;  /* 0x000076326f0c7816 */ /* 0x000fe2000000000c */
[----:B---3--:R-:W-:Y:S01]  /*4fb0*/  @!P0 FADD.FTZ R248, -R248, -RZ ;  /* 0x800000fff8f88221 */ /* 0x008fe20000010100 */
[----:B------:R-:W-:Y:S07]  /*4fc0*/  ISETP.GT.U32.AND P0, PT, R115, UR12, PT ;  /* 0x0000000c73007c0c */ /* 0x000fee000bf04070 */
[----:B------:R-:W3:Y:S01]  /*4fd0*/  MUFU.EX2 R246, R20 ;  /* 0x0000001400f67308 */ /* 0x000ee20000000800 */
[----:B------:R-:W-:Y:S01]  /*4fe0*/  LOP3.LUT R111, R111, 0xffff, RZ, 0xc0, !PT ;  /* 0x0000ffff6f6f7812 */ /* 0x000fe200078ec0ff */
[--C-:B------:R-:W-:Y:S01]  /*4ff0*/  FFMA.FTZ R13, R13, UR13, -R8.reuse ;  /* 0x0000000d0d0d7c23 */ /* 0x100fe20008010808 */
[----:B------:R-:W-:Y:S01]  /*5000*/  LOP3.LUT R12, R12, 0xff, RZ, 0xc0, !PT ;  /* 0x000000ff0c0c7812 */ /* 0x000fe200078ec0ff */
[----:B------:R-:W-:Y:S01]  /*5010*/  FFMA.FTZ R204, R204, UR13, -R8 ;  /* 0x0000000dcccc7c23 */ /* 0x000fe20008010808 */
[----:B------:R-:W-:Y:S05]  /*5020*/  SHF.R.U32.HI R111, RZ, 0x8, R111 ;  /* 0x00000008ff6f7819 */ /* 0x000fea000001166f */
[----:B------:R4:W-:Y:S01]  /*5030*/  MUFU.EX2 R215, R13 ;  /* 0x0000000d00d77308 */ /* 0x0009e20000000800 */
[----:B-1----:R-:W-:Y:S01]  /*5040*/  @P5 FADD.FTZ R232, -R232, -RZ ;  /* 0x800000ffe8e85221 */ /* 0x002fe20000010100 */
[----:B------:R-:W-:Y:S01]  /*5050*/  ISETP.LE.U32.AND P5, PT, R12, UR12, PT ;  /* 0x0000000c0c007c0c */ /* 0x000fe2000bfa3070 */
[----:B------:R-:W-:Y:S01]  /*5060*/  FFMA.FTZ R22, R22, UR13, -R10 ;  /* 0x0000000d16167c23 */ /* 0x000fe2000801080a */
[----:B------:R-:W-:Y:S06]  /*5070*/  LOP3.LUT R111, R111, 0xffff, RZ, 0xc0, !PT ;  /* 0x0000ffff6f6f7812 */ /* 0x000fec00078ec0ff */
[----:B------:R-:W1:Y:S01]  /*5080*/  MUFU.EX2 R218, R204 ;  /* 0x000000cc00da7308 */ /* 0x000e620000000800 */
[----:B------:R-:W-:Y:S01]  /*5090*/  LOP3.LUT R12, R107, 0xff, RZ, 0xc0, !PT ;  /* 0x000000ff6b0c7812 */ /* 0x000fe200078ec0ff */
[----:B------:R-:W-:Y:S01]  /*50a0*/  FFMA.FTZ R21, R21, UR13, -R11 ;  /* 0x0000000d15157c23 */ /* 0x000fe2000801080b */
[----:B--2---:R-:W-:Y:S01]  /*50b0*/  @P0 FADD.FTZ R231, -R231, -RZ ;  /* 0x800000ffe7e70221 */ /* 0x004fe20000010100 */
[----:B------:R-:W-:Y:S06]  /*50c0*/  ISETP.LE.U32.AND P0, PT, R111, UR12, PT ;  /* 0x0000000c6f007c0c */ /* 0x000fec000bf03070 */
[----:B------:R-:W2:Y:S01]  /*50d0*/  MUFU.EX2 R230, R22 ;  /* 0x0000001600e67308 */ /* 0x000ea20000000800 */
[----:B---3--:R-:W-:Y:S01]  /*50e0*/  @!P2 FADD.FTZ R246, -R246, -RZ ;  /* 0x800000fff6f6a221 */ /* 0x008fe20000010100 */
[----:B------:R-:W-:Y:S01]  /*50f0*/  ISETP.LE.U32.AND P2, PT, R12, UR12, PT ;  /* 0x0000000c0c007c0c */ /* 0x000fe2000bf43070 */
[----:B------:R-:W-:Y:S01]  /*5100*/  IMAD.WIDE.U32 R14, R100, -0x2daee0ad, RZ ;  /* 0xd2511f53640e7825 */ /* 0x000fe200078e00ff */
[C---:B------:R-:W-:Y:S06]  /*5110*/  LOP3.LUT R12, R107.reuse, 0xffff, RZ, 0xc0, !PT ;  /* 0x0000ffff6b0c7812 */ /* 0x040fec00078ec0ff */
[----:B------:R-:W3:Y:S01]  /*5120*/  MUFU.EX2 R245, R21 ;  /* 0x0000001500f57308 */ /* 0x000ee20000000800 */
[----:B----4-:R-:W-:Y:S01]  /*5130*/  PRMT R13, R107, 0x7632, R13 ;  /* 0x000076326b0d7816 */ /* 0x010fe2000000000d */
[----:B------:R-:W-:Y:S01]  /*5140*/  FFMA.FTZ R49, R49, UR13, -R11 ;  /* 0x0000000d31317c23 */ /* 0x000fe2000801080b */
[----:B------:R-:W-:Y:S01]  /*5150*/  SHF.R.U32.HI R12, RZ, 0x8, R12 ;  /* 0x00000008ff0c7819 */ /* 0x000fe2000001160c */
[--C-:B------:R-:W-:Y:S01]  /*5160*/  FFMA.FTZ R25, R25, UR13, -R8.reuse ;  /* 0x0000000d19197c23 */ /* 0x100fe20008010808 */
[----:B------:R-:W-:Y:S05]  /*5170*/  LOP3.LUT R13, R13, 0xff, RZ, 0xc0, !PT ;  /* 0x000000ff0d0d7812 */ /* 0x000fea00078ec0ff */
[----:B------:R-:W-:Y:S01]  /*5180*/  MUFU.EX2 R223, R51 ;  /* 0x0000003300df7308 */ /* 0x000fe20000000800 */
[----:B------:R-:W-:Y:S01]  /*5190*/  LOP3.LUT R12, R12, 0xffff, RZ, 0xc0, !PT ;  /* 0x0000ffff0c0c7812 */ /* 0x000fe200078ec0ff */
[----:B-1----:R-:W-:Y:S01]  /*51a0*/  @!P3 FADD.FTZ R218, -R218, -RZ ;  /* 0x800000ffdadab221 */ /* 0x002fe20000010100 */
[----:B------:R-:W-:Y:S01]  /*51b0*/  ISETP.GT.U32.AND P3, PT, R185, UR12, PT ;  /* 0x0000000cb9007c0c */ /* 0x000fe2000bf64070 */
[----:B------:R-:W-:Y:S01]  /*51c0*/  FFMA.FTZ R26, R26, UR13, -R9 ;  /* 0x0000000d1a1a7c23 */ /* 0x000fe20008010809 */
[----:B------:R-:W-:Y:S01]  /*51d0*/  SHF.R.U32.HI R107, RZ, 0x18, R107 ;  /* 0x00000018ff6b7819 */ /* 0x000fe2000001166b */
[----:B------:R-:W-:Y:S01]  /*51e0*/  FFMA.FTZ R17, R17, UR13, -R11 ;  /* 0x0000000d11117c23 */ /* 0x000fe2000801080b */
[----:B--2---:R-:W-:Y:S01]  /*51f0*/  @!P5 FADD.FTZ R230, -R230, -RZ ;  /* 0x800000ffe6e6d221 */ /* 0x004fe20000010100 */
[----:B------:R-:W-:Y:S02]  /*5200*/  ISETP.LE.U32.AND P5, PT, R12, UR12, PT ;  /* 0x0000000c0c007c0c */ /* 0x000fe4000bfa3070 */
[----:B------:R-:W1:Y:S01]  /*5210*/  MUFU.EX2 R213, R25 ;  /* 0x0000001900d57308 */ /* 0x000e620000000800 */
[--C-:B------:R-:W-:Y:S01]  /*5220*/  FFMA.FTZ R24, R24, UR13, -R8.reuse ;  /* 0x0000000d18187c23 */ /* 0x100fe20008010808 */
[----:B---3--:R-:W-:Y:S01]  /*5230*/  @!P0 FADD.FTZ R245, -R245, -RZ ;  /* 0x800000fff5f58221 */ /* 0x008fe20000010100 */
[----:B------:R-:W-:Y:S07]  /*5240*/  ISETP.LE.U32.AND P0, PT, R13, UR12, PT ;  /* 0x0000000c0d007c0c */ /* 0x000fee000bf03070 */
[----:B------:R-:W2:Y:S01]  /*5250*/  MUFU.EX2 R198, R26 ;  /* 0x0000001a00c67308 */ /* 0x000ea20000000800 */
[----:B------:R-:W-:Y:S01]  /*5260*/  FFMA.FTZ R30, R30, UR13, -R9 ;  /* 0x0000000d1e1e7c23 */ /* 0x000fe20008010809 */
[--C-:B------:R-:W-:Y:S01]  /*5270*/  FFMA.FTZ R29, R29, UR13, -R8.reuse ;  /* 0x0000000d1d1d7c23 */ /* 0x100fe20008010808 */
[----:B------:R-:W-:Y:S01]  /*5280*/  @P3 FADD.FTZ R215, -R215, -RZ ;  /* 0x800000ffd7d73221 */ /* 0x000fe20000010100 */
[----:B------:R-:W-:Y:S06]  /*5290*/  ISETP.GT.U32.AND P3, PT, R119, UR12, PT ;  /* 0x0000000c77007c0c */ /* 0x000fec000bf64070 */
[----:B------:R3:W-:Y:S01]  /*52a0*/  MUFU.EX2 R247, R17 ;  /* 0x0000001100f77308 */ /* 0x0007e20000000800 */
[----:B------:R-:W-:Y:S01]  /*52b0*/  SEL R119, R148, 0xffffffe0, !P1 ;  /* 0xffffffe094777807 */ /* 0x000fe20004800000 */
[----:B------:R-:W-:Y:S01]  /*52c0*/  FFMA.FTZ R28, R28, UR13, -R8 ;  /* 0x0000000d1c1c7c23 */ /* 0x000fe20008010808 */
[----:B------:R-:W-:Y:S07]  /*52d0*/  IMAD.WIDE.U32 R192, R192, -0x2daee0ad, RZ ;  /* 0xd2511f53c0c07825 */ /* 0x000fee00078e00ff */
[----:B------:R-:W4:Y:S01]  /*52e0*/  MUFU.EX2 R214, R24 ;  /* 0x0000001800d67308 */ /* 0x000f220000000800 */
[----:B-1----:R-:W-:Y:S01]  /*52f0*/  @!P5 FADD.FTZ R213, -R213, -RZ ;  /* 0x800000ffd5d5d221 */ /* 0x002fe20000010100 */
[----:B------:R-:W-:Y:S08]  /*5300*/  ISETP.GT.U32.AND P5, PT, R105, UR12, PT ;  /* 0x0000000c69007c0c */ /* 0x000ff0000bfa4070 */
[----:B------:R-:W1:Y:S01]  /*5310*/  MUFU.EX2 R196, R30 ;  /* 0x0000001e00c47308 */ /* 0x000e620000000800 */
[----:B------:R-:W-:Y:S01]  /*5320*/  LOP3.LUT R102, R102, UR25, R193, 0x96, !PT ;  /* 0x0000001966667c12 */ /* 0x000fe2000f8e96c1 */
[----:B--2---:R-:W-:Y:S01]  /*5330*/  @!P0 FADD.FTZ R198, -R198, -RZ ;  /* 0x800000ffc6c68221 */ /* 0x004fe20000010100 */
[----:B------:R-:W-:Y:S07]  /*5340*/  ISETP.LE.U32.AND P0, PT, R110, UR12, PT ;  /* 0x0000000c6e007c0c */ /* 0x000fee000bf03070 */
[----:B------:R-:W2:Y:S01]  /*5350*/  MUFU.EX2 R211, R29 ;  /* 0x0000001d00d37308 */ /* 0x000ea20000000800 */
[----:B------:R-:W-:Y:S01]  /*5360*/  LOP3.LUT R12, R192, UR15, R15, 0x96, !PT ;  /* 0x0000000fc00c7c12 */ /* 0x000fe2000f8e960f */
[----:B---3--:R-:W-:Y:S04]  /*5370*/  IMAD.WIDE.U32 R16, R208, -0x326172a9, RZ ;  /* 0xcd9e8d57d0107825 */ /* 0x008fe800078e00ff */
[----:B------:R-:W-:Y:S04]  /*5380*/  FFMA.FTZ R50, R50, UR13, -R10 ;  /* 0x0000000d32327c23 */ /* 0x000fe8000801080a */
[----:B------:R-:W-:Y:S01]  /*5390*/  MUFU.EX2 R239, R49 ;  /* 0x0000003100ef7308 */ /* 0x000fe20000000800 */
[----:B------:R-:W-:Y:S01]  /*53a0*/  FFMA.FTZ R64, R64, UR13, -R11 ;  /* 0x0000000d40407c23 */ /* 0x000fe2000801080b */
[----:B----4-:R-:W-:Y:S01]  /*53b0*/  @!P2 FADD.FTZ R214, -R214, -RZ ;  /* 0x800000ffd6d6a221 */ /* 0x010fe20000010100 */
[----:B------:R-:W-:Y:S07]  /*53c0*/  ISETP.GT.U32.AND P2, PT, R106, UR12, PT ;  /* 0x0000000c6a007c0c */ /* 0x000fee000bf44070 */
[----:B------:R-:W-:Y:S01]  /*53d0*/  MUFU.EX2 R224, R50 ;  /* 0x0000003200e07308 */ /* 0x000fe20000000800 */
[----:B------:R-:W-:Y:S01]  /*53e0*/  LOP3.LUT R112, R112, UR28, R17, 0x96, !PT ;  /* 0x0000001c70707c12 */ /* 0x000fe2000f8e9611 */
[----:B------:R-:W-:Y:S01]  /*53f0*/  @P3 FADD.FTZ R247, -R247, -RZ ;  /* 0x800000fff7f73221 */ /* 0x000fe20000010100 */
[----:B------:R-:W-:Y:S07]  /*5400*/  ISETP.LE.U32.AND P3, PT, R113, UR12, PT ;  /* 0x0000000c71007c0c */ /* 0x000fee000bf63070 */
[----:B------:R-:W3:Y:S01]  /*5410*/  MUFU.EX2 R212, R28 ;  /* 0x0000001c00d47308 */ /* 0x000ee20000000800 */
[----:B------:R-:W-:Y:S01]  /*5420*/  LOP3.LUT R19, R112, 0xff, RZ, 0xc0, !PT ;  /* 0x000000ff70137812 */ /* 0x000fe200078ec0ff */
[----:B-1----:R-:W-:Y:S01]  /*5430*/  @P5 FADD.FTZ R196, -R196, -RZ ;  /* 0x800000ffc4c45221 */ /* 0x002fe20000010100 */
[----:B------:R-:W-:Y:S01]  /*5440*/  ISETP.GT.U32.AND P5, PT, R103, UR12, PT ;  /* 0x0000000c67007c0c */ /* 0x000fe2000bfa4070 */
[----:B------:R-:W-:Y:S01]  /*5450*/  @!P0 FADD.FTZ R244, -R244, -RZ ;  /* 0x800000fff4f48221 */ /* 0x000fe20000010100 */
[----:B------:R-:W-:Y:S01]  /*5460*/  ISETP.LE.U32.AND P0, PT, R19, UR12, PT ;  /* 0x0000000c13007c0c */ /* 0x000fe2000bf03070 */
[----:B------:R-:W-:Y:S01]  /*5470*/  IMAD.WIDE.U32 R102, R102, -0x326172a9, RZ ;  /* 0xcd9e8d5766667825 */ /* 0x000fe200078e00ff */
[C---:B------:R-:W-:Y:S03]  /*5480*/  LOP3.LUT R19, R112.reuse, 0xffff, RZ, 0xc0, !PT ;  /* 0x0000ffff70137812 */ /* 0x040fe600078ec0ff */
[----:B------:R-:W-:Y:S01]  /*5490*/  MUFU.EX2 R236, R64 ;  /* 0x0000004000ec7308 */ /* 0x000fe20000000800 */
[----:B------:R-:W-:Y:S01]  /*54a0*/  PRMT R20, R112, 0x7632, R20 ;  /* 0x0000763270147816 */ /* 0x000fe20000000014 */
[----:B--2---:R-:W-:Y:S01]  /*54b0*/  @P2 FADD.FTZ R211, -R211, -RZ ;  /* 0x800000ffd3d32221 */ /* 0x004fe20000010100 */
[----:B------:R-:W-:Y:S01]  /*54c0*/  ISETP.GT.U32.AND P2, PT, R108, UR12, PT ;  /* 0x0000000c6c007c0c */ /* 0x000fe2000bf44070 */
[----:B------:R-:W-:Y:S01]  /*54d0*/  FFMA.FTZ R36, R36, UR13, -R11 ;  /* 0x0000000d24247c23 */ /* 0x000fe2000801080b */
[----:B------:R-:W-:Y:S01]  /*54e0*/  SHF.R.U32.HI R19, RZ, 0x8, R19 ;  /* 0x00000008ff137819 */ /* 0x000fe20000011613 */
[----:B------:R-:W-:Y:S01]  /*54f0*/  FFMA.FTZ R37, R37, UR13, -R11 ;  /* 0x0000000d25257c23 */ /* 0x000fe2000801080b */
[----:B------:R-:W-:Y:S03]  /*5500*/  LOP3.LUT R114, R114, UR28, R103, 0x96, !PT ;  /* 0x0000001c72727c12 */ /* 0x000fe6000f8e9667 */
[----:B------:R-:W1:Y:S01]  /*5510*/  MUFU.EX2 R242, R36 ;  /* 0x0000002400f27308 */ /* 0x000e620000000800 */
[----:B------:R-:W-:Y:S01]  /*5520*/  LOP3.LUT R19, R19, 0xffff, RZ, 0xc0, !PT ;  /* 0x0000ffff13137812 */ /* 0x000fe200078ec0ff */
[----:B---3--:R-:W-:Y:S01]  /*5530*/  @!P3 FADD.FTZ R212, -R212, -RZ ;  /* 0x800000ffd4d4b221 */ /* 0x008fe20000010100 */
[----:B------:R-:W-:Y:S01]  /*5540*/  ISETP.GT.U32.AND P3, PT, R109, UR12, PT ;  /* 0x0000000c6d007c0c */ /* 0x000fe2000bf64070 */
[----:B------:R-:W-:Y:S01]  /*5550*/  @P5 FADD.FTZ R227, -R227, -RZ ;  /* 0x800000ffe3e35221 */ /* 0x000fe20000010100 */
[----:B------:R-:W-:Y:S05]  /*5560*/  ISETP.LE.U32.AND P5, PT, R19, UR12, PT ;  /* 0x0000000c13007c0c */ /* 0x000fea000bfa3070 */
[----:B------:R-:W2:Y:S01]  /*5570*/  MUFU.EX2 R241, R37 ;  /* 0x0000002500f17308 */ /* 0x000ea20000000800 */
[----:B------:R-:W-:Y:S01]  /*5580*/  LOP3.LUT R20, R20, 0xff, RZ, 0xc0, !PT ;  /* 0x000000ff14147812 */ /* 0x000fe200078ec0ff */
[--C-:B------:R-:W-:Y:S01]  /*5590*/  FFMA.FTZ R38, R38, UR13, -R10.reuse ;  /* 0x0000000d26267c23 */ /* 0x100fe2000801080a */
[----:B------:R-:W-:Y:S01]  /*55a0*/  LOP3.LUT R19, R114, 0xffff, RZ, 0xc0, !PT ;  /* 0x0000ffff72137812 */ /* 0x000fe200078ec0ff */
[----:B------:R-:W-:Y:S01]  /*55b0*/  @P2 FADD.FTZ R228, -R228, -RZ ;  /* 0x800000ffe4e42221 */ /* 0x000fe20000010100 */
[----:B------:R-:W-:Y:S05]  /*55c0*/  ISETP.LE.U32.AND P2, PT, R20, UR12, PT ;  /* 0x0000000c14007c0c */ /* 0x000fea000bf43070 */
[----:B------:R-:W3:Y:S01]  /*55d0*/  MUFU.EX2 R226, R38 ;  /* 0x0000002600e27308 */ /* 0x000ee20000000800 */
[----:B------:R-:W-:Y:S01]  /*55e0*/  LOP3.LUT R20, R114, 0xff, RZ, 0xc0, !PT ;  /* 0x000000ff72147812 */ /* 0x000fe200078ec0ff */
[--C-:B------:R-:W-:Y:S01]  /*55f0*/  FFMA.FTZ R66, R66, UR13, -R10.reuse ;  /* 0x0000000d42427c23 */ /* 0x100fe2000801080a */
[----:B------:R-:W-:Y:S01]  /*5600*/  SHF.R.U32.HI R19, RZ, 0x8, R19 ;  /* 0x00000008ff137819 */ /* 0x000fe20000011613 */
[----:B------:R-:W-:Y:S01]  /*5610*/  FFMA.FTZ R39, R39, UR13, -R10 ;  /* 0x0000000d27277c23 */ /* 0x000fe2000801080a */
[----:B------:R-:W-:Y:S01]  /*5620*/  SHF.R.U32.HI R112, RZ, 0x18, R112 ;  /* 0x00000018ff707819 */ /* 0x000fe20000011670 */
[--C-:B------:R-:W-:Y:S01]  /*5630*/  FFMA.FTZ R40, R40, UR13, -R8.reuse ;  /* 0x0000000d28287c23 */ /* 0x100fe20008010808 */
[----:B------:R-:W-:Y:S01]  /*5640*/  LOP3.LUT R19, R19, 0xffff, RZ, 0xc0, !PT ;  /* 0x0000ffff13137812 */ /* 0x000fe200078ec0ff */
[----:B-1----:R-:W-:Y:S01]  /*5650*/  @!P0 FADD.FTZ R242, -R242, -RZ ;  /* 0x800000fff2f28221 */ /* 0x002fe20000010100 */
[----:B------:R-:W-:Y:S01]  /*5660*/  ISETP.LE.U32.AND P0, PT, R20, UR12, PT ;  /* 0x0000000c14007c0c */ /* 0x000fe2000bf03070 */
[----:B------:R-:W-:Y:S01]  /*5670*/  FFMA.FTZ R41, R41, UR13, -R8 ;  /* 0x0000000d29297c23 */ /* 0x000fe20008010808 */
[----:B------:R-:W-:Y:S01]  /*5680*/  PRMT R20, R114, 0x7632, R20 ;  /* 0x0000763272147816 */ /* 0x000fe20000000014 */
[----:B------:R-:W-:Y:S01]  /*5690*/  @P3 FADD.FTZ R243, -R243, -RZ ;  /* 0x800000fff3f33221 */ /* 0x000fe20000010100 */
[----:B------:R-:W-:Y:S01]  /*56a0*/  ISETP.LE.U32.AND P3, PT, R112, UR12, PT ;  /* 0x0000000c70007c0c */ /* 0x000fe2000bf63070 */
[----:B------:R-:W1:Y:S01]  /*56b0*/  MUFU.EX2 R225, R39 ;  /* 0x0000002700e17308 */ /* 0x000e620000000800 */
[----:B------:R-:W-:Y:S01]  /*56c0*/  LOP3.LUT R20, R20, 0xff, RZ, 0xc0, !PT ;  /* 0x000000ff14147812 */ /* 0x000fe200078ec0ff */
[----:B--2---:R-:W-:Y:S01]  /*56d0*/  @!P5 FADD.FTZ R241, -R241, -RZ ;  /* 0x800000fff1f1d221 */ /* 0x004fe20000010100 */
[----:B------:R-:W-:Y:S07]  /*56e0*/  ISETP.LE.U32.AND P5, PT, R19, UR12, PT ;  /* 0x0000000c13007c0c */ /* 0x000fee000bfa3070 */
[----:B------:R-:W2:Y:S01]  /*56f0*/  MUFU.EX2 R210, R40 ;  /* 0x0000002800d27308 */ /* 0x000ea20000000800 */
[----:B------:R-:W-:Y:S01]  /*5700*/  SHF.R.U32.HI R114, RZ, 0x18, R114 ;  /* 0x00000018ff727819 */ /* 0x000fe20000011672 */
[--C-:B------:R-:W-:Y:S01]  /*5710*/  FFMA.FTZ R42, R42, UR13, -R9.reuse ;  /* 0x0000000d2a2a7c23 */ /* 0x100fe20008010809 */
[C---:B------:R-:W-:Y:S07]  /*5720*/  PRMT R18, R102.reuse, 0x7770, RZ ;  /* 0x0000777066127816 */ /* 0x040fee00000000ff */
[----:B------:R-:W4:Y:S01]  /*5730*/  MUFU.EX2 R209, R41 ;  /* 0x0000002900d17308 */ /* 0x000f220000000800 */
[----:B------:R-:W-:Y:S01]  /*5740*/  PRMT R17, R102, 0x7771, RZ ;  /* 0x0000777166117816 */ /* 0x000fe200000000ff */
[----:B---3--:R-:W-:Y:S01]  /*5750*/  @!P2 FADD.FTZ R226, -R226, -RZ ;  /* 0x800000ffe2e2a221 */ /* 0x008fe20000010100 */
[----:B------:R-:W-:Y:S07]  /*5760*/  ISETP.LE.U32.AND P2, PT, R20, UR12, PT ;  /* 0x0000000c14007c0c */ /* 0x000fee000bf43070 */
[----:B------:R-:W3:Y:S01]  /*5770*/  MUFU.EX2 R194, R42 ;  /* 0x0000002a00c27308 */ /* 0x000ee20000000800 */
[C---:B------:R-:W-:Y:S01]  /*5780*/  PRMT R15, R102.reuse, 0x7772, RZ ;  /* 0x00007772660f7816 */ /* 0x040fe200000000ff */
[--C-:B------:R-:W-:Y:S01]  /*5790*/  FFMA.FTZ R43, R43, UR13, -R9.reuse ;  /* 0x0000000d2b2b7c23 */ /* 0x100fe20008010809 */
[----:B------:R-:W-:Y:S01]  /*57a0*/  PRMT R13, R102, 0x7773, RZ ;  /* 0x00007773660d7816 */ /* 0x000fe200000000ff */
[--C-:B------:R-:W-:Y:S01]  /*57b0*/  FFMA.FTZ R44, R44, UR13, -R8.reuse ;  /* 0x0000000d2c2c7c23 */ /* 0x100fe20008010808 */
[----:B------:R-:W-:Y:S01]  /*57c0*/  LEA R112, R0, UR4, 0x1 ;  /* 0x0000000400707c11 */ /* 0x000fe2000f8e08ff */
[----:B------:R-:W-:Y:S01]  /*57d0*/  FFMA.FTZ R45, R45, UR13, -R8 ;  /* 0x0000000d2d2d7c23 */ /* 0x000fe20008010808 */
[----:B-1----:R-:W-:Y:S03]  /*57e0*/  @!P3 FADD.FTZ R225, -R225, -RZ ;  /* 0x800000ffe1e1b221 */ /* 0x002fe60000010100 */
[----:B------:R-:W1:Y:S01]  /*57f0*/  MUFU.EX2 R193, R43 ;  /* 0x0000002b00c17308 */ /* 0x000e620000000800 */
[----:B------:R-:W-:Y:S01]  /*5800*/  ISETP.LE.U32.AND P3, PT, R114, UR12, PT ;  /* 0x0000000c72007c0c */ /* 0x000fe2000bf63070 */
[----:B--2---:R-:W-:Y:S01]  /*5810*/  @!P0 FADD.FTZ R210, -R210, -RZ ;  /* 0x800000ffd2d28221 */ /* 0x004fe20000010100 */
[----:B------:R-:W-:Y:S07]  /*5820*/  ISETP.LE.U32.AND P0, PT, R18, UR12, PT ;  /* 0x0000000c12007c0c */ /* 0x000fee000bf03070 */
[----:B------:R-:W2:Y:S01]  /*5830*/  MUFU.EX2 R208, R44 ;  /* 0x0000002c00d07308 */ /* 0x000ea20000000800 */
[----:B----4-:R-:W-:Y:S01]  /*5840*/  @!P5 FADD.FTZ R209, -R209, -RZ ;  /* 0x800000ffd1d1d221 */ /* 0x010fe20000010100 */
[----:B------:R-:W-:Y:S01]  /*5850*/  ISETP.GT.U32.AND P5, PT, R17, UR12, PT ;  /* 0x0000000c11007c0c */ /* 0x000fe2000bfa4070 */
[--C-:B------:R-:W-:Y:S07]  /*5860*/  FFMA.FTZ R46, R46, UR13, -R9.reuse ;  /* 0x0000000d2e2e7c23 */ /* 0x100fee0008010809 */
[----:B------:R-:W4:Y:S01]  /*5870*/  MUFU.EX2 R207, R45 ;  /* 0x0000002d00cf7308 */ /* 0x000f220000000800 */
[----:B---3--:R-:W-:Y:S01]  /*5880*/  @!P2 FADD.FTZ R194, -R194, -RZ ;  /* 0x800000ffc2c2a221 */ /* 0x008fe20000010100 */
[----:B------:R-:W-:Y:S01]  /*5890*/  ISETP.GT.U32.AND P2, PT, R15, UR12, PT ;  /* 0x0000000c0f007c0c */ /* 0x000fe2000bf44070 */
[----:B------:R-:W-:Y:S07]  /*58a0*/  FFMA.FTZ R47, R47, UR13, -R9 ;  /* 0x0000000d2f2f7c23 */ /* 0x000fee0008010809 */
[----:B------:R-:W3:Y:S01]  /*58b0*/  MUFU.EX2 R192, R46 ;  /* 0x0000002e00c07308 */ /* 0x000ee20000000800 */
[----:B------:R-:W-:Y:S01]  /*58c0*/  PRMT R15, R16, 0x7770, RZ ;  /* 0x00007770100f7816 */ /* 0x000fe200000000ff */
[----:B-1----:R-:W-:Y:S01]  /*58d0*/  @!P3 FADD.FTZ R193, -R193, -RZ ;  /* 0x800000ffc1c1b221 */ /* 0x002fe20000010100 */
[--C-:B------:R-:W-:Y:S07]  /*58e0*/  FFMA.FTZ R23, R23, UR13, -R10.reuse ;  /* 0x0000000d17177c23 */ /* 0x100fee000801080a */
[----:B------:R-:W1:Y:S01]  /*58f0*/  MUFU.EX2 R191, R47 ;  /* 0x0000002f00bf7308 */ /* 0x000e620000000800 */
[----:B------:R-:W-:Y:S01]  /*5900*/  ISETP.LE.U32.AND P3, PT, R15, UR12, PT ;  /* 0x0000000c0f007c0c */ /* 0x000fe2000bf63070 */
[----:B--2---:R-:W-:Y:S01]  /*5910*/  @!P0 FADD.FTZ R208, -R208, -RZ ;  /* 0x800000ffd0d08221 */ /* 0x004fe20000010100 */
[----:B------:R-:W-:Y:S07]  /*5920*/  ISETP.GT.U32.AND P0, PT, R13, UR12, PT ;  /* 0x0000000c0d007c0c */ /* 0x000fee000bf04070 */
[----:B------:R-:W2:Y:S01]  /*5930*/  MUFU.EX2 R229, R23 ;  /* 0x0000001700e57308 */ /* 0x000ea20000000800 */
[--C-:B------:R-:W-:Y:S01]  /*5940*/  FFMA.FTZ R53, R53, UR13, -R11.reuse ;  /* 0x0000000d35357c23 */ /* 0x100fe2000801080b */
[----:B----4-:R-:W-:Y:S01]  /*5950*/  @P5 FADD.FTZ R207, -R207, -RZ ;  /* 0x800000ffcfcf5221 */ /* 0x010fe20000010100 */
[----:B------:R-:W-:Y:S01]  /*5960*/  ISETP.GT.U32.AND P5, PT, R7, UR12, PT ;  /* 0x0000000c07007c0c */ /* 0x000fe2000bfa4070 */
[----:B------:R-:W-:Y:S01]  /*5970*/  FFMA.FTZ R52, R52, UR13, -R11 ;  /* 0x0000000d34347c23 */ /* 0x000fe2000801080b */
[----:B------:R-:W-:Y:S01]  /*5980*/  PRMT R7, R16, 0x7771, RZ ;  /* 0x0000777110077816 */ /* 0x000fe200000000ff */
[----:B---3--:R-:W-:Y:S01]  /*5990*/  @P2 FADD.FTZ R192, -R192, -RZ ;  /* 0x800000ffc0c02221 */ /* 0x008fe20000010100 */
[----:B------:R-:W-:Y:S03]  /*59a0*/  LOP3.LUT R13, R6, 0xff, RZ, 0xc0, !PT ;  /* 0x000000ff060d7812 */ /* 0x000fe600078ec0ff */
[----:B------:R-:W-:Y:S01]  /*59b0*/  MUFU.EX2 R237, R53 ;  /* 0x0000003500ed7308 */ /* 0x000fe20000000800 */
[----:B------:R-:W-:Y:S01]  /*59c0*/  ISETP.GT.U32.AND P2, PT, R7, UR12, PT ;  /* 0x0000000c07007c0c */ /* 0x000fe2000bf44070 */
[----:B------:R-:W-:Y:S01]  /*59d0*/  @!P3 FADD.FTZ R240, -R240, -RZ ;  /* 0x800000fff0f0b221 */ /* 0x000fe20000010100 */
[C---:B------:R-:W-:Y:S01]  /*59e0*/  PRMT R7, R16.reuse, 0x7772, RZ ;  /* 0x0000777210077816 */ /* 0x040fe200000000ff */
[----:B-1----:R-:W-:Y:S01]  /*59f0*/  @P0 FADD.FTZ R191, -R191, -RZ ;  /* 0x800000ffbfbf0221 */ /* 0x002fe20000010100 */
[----:B------:R-:W-:Y:S05]  /*5a00*/  PRMT R16, R16, 0x7773, RZ ;  /* 0x0000777310107816 */ /* 0x000fea00000000ff */
[----:B------:R-:W1:Y:S01]  /*5a10*/  MUFU.EX2 R238, R52 ;  /* 0x0000003400ee7308 */ /* 0x000e620000000800 */
[----:B------:R-:W-:Y:S01]  /*5a20*/  ISETP.GT.U32.AND P0, PT, R7, UR12, PT ;  /* 0x0000000c07007c0c */ /* 0x000fe2000bf04070 */
[----:B------:R-:W-:Y:S01]  /*5a30*/  FFMA.FTZ R27, R27, UR13, -R9 ;  /* 0x0000000d1b1b7c23 */ /* 0x000fe20008010809 */
[----:B------:R-:W-:Y:S01]  /*5a40*/  ISETP.GT.U32.AND P3, PT, R16, UR12, PT ;  /* 0x0000000c10007c0c */ /* 0x000fe2000bf64070 */
[--C-:B------:R-:W-:Y:S01]  /*5a50*/  FFMA.FTZ R55, R55, UR13, -R10.reuse ;  /* 0x0000000d37377c23 */ /* 0x100fe2000801080a */
[----:B------:R-:W-:Y:S01]  /*5a60*/  LOP3.LUT R7, R6, 0xffff, RZ, 0xc0, !PT ;  /* 0x0000ffff06077812 */ /* 0x000fe200078ec0ff */
[----:B--2---:R-:W-:Y:S04]  /*5a70*/  @!P6 FADD.FTZ R229, -R229, -RZ ;  /* 0x800000ffe5e5e221 */ /* 0x004fe80000010100 */
[----:B------:R-:W2:Y:S01]  /*5a80*/  MUFU.EX2 R197, R27 ;  /* 0x0000001b00c57308 */ /* 0x000ea20000000800 */
[----:B------:R-:W-:Y:S01]  /*5a90*/  @P2 FADD.FTZ R239, -R239, -RZ ;  /* 0x800000ffefef2221 */ /* 0x000fe20000010100 */
[----:B------:R-:W-:Y:S01]  /*5aa0*/  SHF.R.U32.HI R7, RZ, 0x8, R7 ;  /* 0x00000008ff077819 */ /* 0x000fe20000011607 */
[----:B------:R-:W-:Y:S01]  /*5ab0*/  FFMA.FTZ R54, R54, UR13, -R10 ;  /* 0x0000000d36367c23 */ /* 0x000fe2000801080a */
[----:B------:R-:W-:Y:S06]  /*5ac0*/  ISETP.LE.U32.AND P2, PT, R13, UR12, PT ;  /* 0x0000000c0d007c0c */ /* 0x000fec000bf43070 */
[----:B------:R-:W3:Y:S01]  /*5ad0*/  MUFU.EX2 R221, R55 ;  /* 0x0000003700dd7308 */ /* 0x000ee20000000800 */
[----:B------:R-:W-:Y:S01]  /*5ae0*/  LOP3.LUT R7, R7, 0xffff, RZ, 0xc0, !PT ;  /* 0x0000ffff07077812 */ /* 0x000fe200078ec0ff */
[----:B------:R-:W-:Y:S01]  /*5af0*/  @P0 FADD.FTZ R224, -R224, -RZ ;  /* 0x800000ffe0e00221 */ /* 0x000fe20000010100 */
[----:B------:R-:W-:Y:S01]  /*5b00*/  SHF.R.U32.HI R13, RZ, 0x18, R6 ;  /* 0x00000018ff0d7819 */ /* 0x000fe20000011606 */
[----:B------:R-:W-:Y:S01]  /*5b10*/  @P3 FADD.FTZ R223, -R223, -RZ ;  /* 0x800000ffdfdf3221 */ /* 0x000fe20000010100 */
[----:B------:R-:W-:Y:S01]  /*5b20*/  ISETP.LE.U32.AND P3, PT, R7, UR12, PT ;  /* 0x0000000c07007c0c */ /* 0x000fe2000bf63070 */
[----:B------:R-:W-:Y:S01]  /*5b30*/  FFMA.FTZ R56, R56, UR13, -R8 ;  /* 0x0000000d38387c23 */ /* 0x000fe20008010808 */
[----:B------:R-:W-:Y:S03]  /*5b40*/  ISETP.LE.U32.AND P6, PT, R107, UR12, PT ;  /* 0x0000000c6b007c0c */ /* 0x000fe6000bfc3070 */
[----:B------:R-:W-:Y:S01]  /*5b50*/  MUFU.EX2 R222, R54 ;  /* 0x0000003600de7308 */ /* 0x000fe20000000800 */
[----:B------:R-:W-:Y:S01]  /*5b60*/  PRMT R6, R6, 0x7632, R6 ;  /* 0x0000763206067816 */ /* 0x000fe20000000006 */
[--C-:B------:R-:W-:Y:S01]  /*5b70*/  FFMA.FTZ R31, R31, UR13, -R9.reuse ;  /* 0x0000000d1f1f7c23 */ /* 0x100fe20008010809 */
[----:B------:R-:W-:Y:S01]  /*5b80*/  ISETP.LE.U32.AND P0, PT, R13, UR12, PT ;  /* 0x0000000c0d007c0c */ /* 0x000fe2000bf03070 */
[----:B-1----:R-:W-:Y:S01]  /*5b90*/  @!P2 FADD.FTZ R238, -R238, -RZ ;  /* 0x800000ffeeeea221 */ /* 0x002fe20000010100 */
[----:B------:R-:W-:Y:S05]  /*5ba0*/  LOP3.LUT R7, R12, 0xff, RZ, 0xc0, !PT ;  /* 0x000000ff0c077812 */ /* 0x000fea00078ec0ff */
[----:B------:R-:W1:Y:S01]  /*5bb0*/  MUFU.EX2 R206, R56 ;  /* 0x0000003800ce7308 */ /* 0x000e620000000800 */
[----:B------:R-:W-:Y:S01]  /*5bc0*/  LOP3.LUT R6, R6, 0xff, RZ, 0xc0, !PT ;  /* 0x000000ff06067812 */ /* 0x000fe200078ec0ff */
[----:B------:R-:W-:Y:S01]  /*5bd0*/  FFMA.FTZ R58, R58, UR13, -R9 ;  /* 0x0000000d3a3a7c23 */ /* 0x000fe20008010809 */
[----:B------:R-:W-:Y:S01]  /*5be0*/  FFMA.FTZ R57, R57, UR13, -R8 ;  /* 0x0000000d39397c23 */ /* 0x000fe20008010808 */
[----:B------:R-:W-:Y:S01]  /*5bf0*/  @!P3 FADD.FTZ R237, -R237, -RZ ;  /* 0x800000ffededb221 */ /* 0x000fe20000010100 */
[----:B------:R-:W-:Y:S01]  /*5c00*/  ISETP.LE.U32.AND P3, PT, R7, UR12, PT ;  /* 0x0000000c07007c0c */ /* 0x000fe2000bf63070 */
[----:B--2---:R-:W-:Y:S01]  /*5c10*/  @!P6 FADD.FTZ R197, -R197, -RZ ;  /* 0x800000ffc5c5e221 */ /* 0x004fe20000010100 */
[----:B------:R-:W-:Y:S03]  /*5c20*/  PRMT R7, R12, 0x7632, R7 ;  /* 0x000076320c077816 */ /* 0x000fe60000000007 */
[----:B------:R-:W2:Y:S01]  /*5c30*/  MUFU.EX2 R195, R31 ;  /* 0x0000001f00c37308 */ /* 0x000ea20000000800 */
[----:B------:R-:W-:Y:S01]  /*5c40*/  ISETP.LE.U32.AND P2, PT, R6, UR12, PT ;  /* 0x0000000c06007c0c */ /* 0x000fe2000bf43070 */
[----:B---3--:R-:W-:Y:S01]  /*5c50*/  @!P0 FADD.FTZ R221, -R221, -RZ ;  /* 0x800000ffdddd8221 */ /* 0x008fe20000010100 */
[----:B------:R-:W-:Y:S07]  /*5c60*/  LOP3.LUT R6, R12, 0xffff, RZ, 0xc0, !PT ;  /* 0x0000ffff0c067812 */ /* 0x000fee00078ec0ff */
[----:B------:R-:W3:Y:S01]  /*5c70*/  MUFU.EX2 R190, R58 ;  /* 0x0000003a00be7308 */ /* 0x000ee20000000800 */
[----:B------:R-:W-:Y:S01]  /*5c80*/  LOP3.LUT R7, R7, 0xff, RZ, 0xc0, !PT ;  /* 0x000000ff07077812 */ /* 0x000fe200078ec0ff */
[----:B------:R-:W-:Y:S01]  /*5c90*/  FFMA.FTZ R11, R65, UR13, -R11 ;  /* 0x0000000d410b7c23 */ /* 0x000fe2000801080b */
[----:B------:R-:W-:Y:S07]  /*5ca0*/  ISETP.GT.U32.AND P6, PT, R104, UR12, PT ;  /* 0x0000000c68007c0c */ /* 0x000fee000bfc4070 */
[----:B------:R-:W-:Y:S01]  /*5cb0*/  MUFU.EX2 R205, R57 ;  /* 0x0000003900cd7308 */ /* 0x000fe20000000800 */
[----:B------:R-:W-:Y:S01]  /*5cc0*/  SHF.R.U32.HI R6, RZ, 0x8, R6 ;  /* 0x00000008ff067819 */ /* 0x000fe20000011606 */
[----:B-1----:R-:W-:Y:S01]  /*5cd0*/  @!P3 FADD.FTZ R206, -R206, -RZ ;  /* 0x800000ffceceb221 */ /* 0x002fe20000010100 */
[----:B------:R-:W-:Y:S07]  /*5ce0*/  ISETP.LE.U32.AND P0, PT, R7, UR12, PT ;  /* 0x0000000c07007c0c */ /* 0x000fee000bf03070 */
[----:B------:R-:W1:Y:S01]  /*5cf0*/  MUFU.EX2 R235, R11 ;  /* 0x0000000b00eb7308 */ /* 0x000e620000000800 */
[----:B------:R-:W-:Y:S01]  /*5d00*/  LOP3.LUT R6, R6, 0xffff, RZ, 0xc0, !PT ;  /* 0x0000ffff06067812 */ /* 0x000fe200078ec0ff */
[----:B------:R-:W-:Y:S01]  /*5d10*/  @!P2 FADD.FTZ R222, -R222, -RZ ;  /* 0x800000ffdedea221 */ /* 0x000fe20000010100 */
[----:B------:R-:W-:Y:S01]  /*5d20*/  ISETP.GT.U32.AND P3, PT, R5, UR12, PT ;  /* 0x0000000c05007c0c */ /* 0x000fe2000bf64070 */
[----:B------:R-:W-:Y:S01]  /*5d30*/  FFMA.FTZ R10, R67, UR13, -R10 ;  /* 0x0000000d430a7c23 */ /* 0x000fe2000801080a */
[----:B------:R-:W-:Y:S01]  /*5d40*/  ISETP.LE.U32.AND P2, PT, R6, UR12, PT ;  /* 0x0000000c06007c0c */ /* 0x000fe2000bf43070 */
[----:B------:R-:W-:Y:S01]  /*5d50*/  VIADD R186, R142, 0x12040 ;  /* 0x000120408eba7836 */ /* 0x000fe20000000000 */
[C---:B------:R-:W-:Y:S01]  /*5d60*/  PRMT R5, R14.reuse, 0x7770, RZ ;  /* 0x000077700e057816 */ /* 0x040fe200000000ff */
[----:B--2---:R-:W-:Y:S01]  /*5d70*/  @P6 FADD.FTZ R195, -R195, -RZ ;  /* 0x800000ffc3c36221 */ /* 0x004fe20000010100 */
[----:B------:R-:W-:Y:S01]  /*5d80*/  ISETP.LE.U32.AND P6, PT, R101, UR12, PT ;  /* 0x0000000c65007c0c */ /* 0x000fe2000bfc3070 */
[----:B------:R2:W4:Y:S01]  /*5d90*/  MUFU.EX2 R219, R10 ;  /* 0x0000000a00db7308 */ /* 0x0005220000000800 */
[----:B------:R-:W-:Y:S01]  /*5da0*/  PRMT R6, R14, 0x7772, RZ ;  /* 0x000077720e067816 */ /* 0x000fe200000000ff */
[----:B---3--:R-:W-:Y:S01]  /*5db0*/  @!P0 FADD.FTZ R190, -R190, -RZ ;  /* 0x800000ffbebe8221 */ /* 0x008fe20000010100 */
[----:B------:R-:W-:Y:S01]  /*5dc0*/  ISETP.LE.U32.AND P0, PT, R5, UR12, PT ;  /* 0x0000000c05007c0c */ /* 0x000fe2000bf03070 */
[----:B-1----:R-:W-:Y:S01]  /*5dd0*/  @P5 FADD.FTZ R235, -R235, -RZ ;  /* 0x800000ffebeb5221 */ /* 0x002fe20000010100 */
[----:B------:R-:W-:Y:S01]  /*5de0*/  F2FP.RELU.BF16.F32.PACK_AB R5, R249, R250 ;  /* 0x000000faf905723e */ /* 0x000fe200000018ff */
[----:B------:R-:W-:Y:S01]  /*5df0*/  @P4 VIADD R186, R146, 0xffffffc0 ;  /* 0xffffffc092ba4836 */ /* 0x000fe20000000000 */
[----:B------:R-:W-:Y:S01]  /*5e00*/  ISETP.GT.U32.AND P5, PT, R6, UR12, PT ;  /* 0x0000000c06007c0c */ /* 0x000fe2000bfa4070 */
[----:B------:R-:W-:Y:S01]  /*5e10*/  @!P2 FADD.FTZ R205, -R205, -RZ ;  /* 0x800000ffcdcda221 */ /* 0x000fe20000010100 */
[----:B------:R-:W-:Y:S01]  /*5e20*/  ISETP.GT.U32.AND P2, PT, R4, UR12, PT ;  /* 0x0000000c04007c0c */ /* 0x000fe2000bf44070 */
[----:B------:R1:W-:Y:S01]  /*5e30*/  STS [R142+0x12000], R5 ;  /* 0x012000058e007388 */ /* 0x0003e20000000800 */
[----:B------:R-:W-:Y:S01]  /*5e40*/  PRMT R4, R14, 0x7771, RZ ;  /* 0x000077710e047816 */ /* 0x000fe200000000ff */
[----:B------:R-:W-:Y:S01]  /*5e50*/  @!P6 FADD.FTZ R236, -R236, -RZ ;  /* 0x800000ffecece221 */ /* 0x000fe20000010100 */
[----:B------:R-:W-:Y:S01]  /*5e60*/  F2FP.RELU.BF16.F32.PACK_AB R6, R247, R248 ;  /* 0x000000f8f706723e */ /* 0x000fe200000018ff */
[--C-:B------:R-:W-:Y:S01]  /*5e70*/  IMAD.IADD R185, R168, 0x1, R186.reuse ;  /* 0x00000001a8b97824 */ /* 0x100fe200078e02ba */
[----:B------:R-:W-:Y:S01]  /*5e80*/  ISETP.GT.U32.AND P6, PT, R4, UR12, PT ;  /* 0x0000000c04007c0c */ /* 0x000fe2000bfc4070 */
[----:B------:R-:W-:Y:S01]  /*5e90*/  IMAD.IADD R184, R176, 0x1, R186 ;  /* 0x00000001b0b87824 */ /* 0x000fe200078e02ba */
[----:B------:R-:W-:Y:S01]  /*5ea0*/  F2FP.RELU.BF16.F32.PACK_AB R4, R233, R234 ;  /* 0x000000eae904723e */ /* 0x000fe200000018ff */
[----:B------:R-:W3:Y:S01]  /*5eb0*/  MUFU.EX2 R220, R66 ;  /* 0x0000004200dc7308 */ /* 0x000ee20000000800 */
[----:B--2---:R-:W-:Y:S01]  /*5ec0*/  F2FP.RELU.BF16.F32.PACK_AB R10, R217, R218 ;  /* 0x000000dad90a723e */ /* 0x004fe200000018ff */
[----:B------:R-:W-:Y:S01]  /*5ed0*/  IMAD.IADD R177, R168, 0x1, R184 ;  /* 0x00000001a8b17824 */ /* 0x000fe200078e02b8 */
[----:B------:R-:W-:Y:S01]  /*5ee0*/  F2FP.RELU.BF16.F32.PACK_AB R7, R201, R202 ;  /* 0x000000cac907723e */ /* 0x000fe200000018ff */
[----:B------:R2:W-:Y:S01]  /*5ef0*/  STS [R142+0x12400], R4 ;  /* 0x012400048e007388 */ /* 0x0005e20000000800 */
[----:B----4-:R-:W-:Y:S01]  /*5f00*/  @P2 FADD.FTZ R219, -R219, -RZ ;  /* 0x800000ffdbdb2221 */ /* 0x010fe20000010100 */
[--C-:B------:R-:W-:Y:S01]  /*5f10*/  FFMA.FTZ R59, R59, UR13, -R9.reuse ;  /* 0x0000000d3b3b7c23 */ /* 0x100fe20008010809 */
[----:B------:R-:W-:Y:S01]  /*5f20*/  SHF.R.U32.HI R12, RZ, 0x18, R12 ;  /* 0x00000018ff0c7819 */ /* 0x000fe2000001160c */
[----:B------:R4:W-:Y:S01]  /*5f30*/  STS [R175+0x12000], R6 ;  /* 0x01200006af007388 */ /* 0x0009e20000000800 */
[--C-:B------:R-:W-:Y:S01]  /*5f40*/  FFMA.FTZ R60, R60, UR13, -R8.reuse ;  /* 0x0000000d3c3c7c23 */ /* 0x100fe20008010808 */
[--C-:B------:R-:W-:Y:S01]  /*5f50*/  FFMA.FTZ R62, R62, UR13, -R9.reuse ;  /* 0x0000000d3e3e7c23 */ /* 0x100fe20008010809 */
[----:B------:R-:W-:Y:S01]  /*5f60*/  FFMA.FTZ R8, R61, UR13, -R8 ;  /* 0x0000000d3d087c23 */ /* 0x000fe20008010808 */
[----:B------:R-:W-:Y:S01]  /*5f70*/  FFMA.FTZ R9, R63, UR13, -R9 ;  /* 0x0000000d3f097c23 */ /* 0x000fe20008010809 */
[----:B------:R-:W4:Y:S01]  /*5f80*/  MUFU.EX2 R189, R59 ;  /* 0x0000003b00bd7308 */ /* 0x000f220000000800 */
[----:B---3--:R-:W-:Y:S01]  /*5f90*/  @P3 FADD.FTZ R220, -R220, -RZ ;  /* 0x800000ffdcdc3221 */ /* 0x008fe20000010100 */
[----:B------:R-:W-:Y:S01]  /*5fa0*/  PRMT R14, R14, 0x7773, RZ ;  /* 0x000077730e0e7816 */ /* 0x000fe200000000ff */
[----:B------:R-:W-:Y:S01]  /*5fb0*/  IMAD.IADD R118, R119, 0x1, R120 ;  /* 0x0000000177767824 */ /* 0x000fe200078e0278 */
[----:B-1----:R-:W-:Y:S06]  /*5fc0*/  F2FP.RELU.BF16.F32.PACK_AB R5, R231, R232 ;  /* 0x000000e8e705723e */ /* 0x002fec00000018ff */
[----:B------:R-:W1:Y:S01]  /*5fd0*/  MUFU.EX2 R204, R60 ;  /* 0x0000003c00cc7308 */ /* 0x000e620000000800 */
[----:B------:R-:W-:Y:S02]  /*5fe0*/  ISETP.LE.U32.AND P2, PT, R12, UR12, PT ;  /* 0x0000000c0c007c0c */ /* 0x000fe4000bf43070 */
[----:B------:R-:W-:Y:S01]  /*5ff0*/  ISETP.GT.U32.AND P3, PT, R14, UR12, PT ;  /* 0x0000000c0e007c0c */ /* 0x000fe2000bf64070 */
[----:B------:R3:W-:Y:S06]  /*6000*/  STS [R175+0x12400], R5 ;  /* 0x01240005af007388 */ /* 0x0007ec0000000800 */
[----:B------:R-:W1:Y:S01]  /*6010*/  MUFU.EX2 R188, R62 ;  /* 0x0000003e00bc7308 */ /* 0x000e620000000800 */
[----:B------:R3:W-:Y:S09]  /*6020*/  STS [R142+0x14000], R10 ;  /* 0x0140000a8e007388 */ /* 0x0007f20000000800 */
[----:B------:R-:W3:Y:S01]  /*6030*/  MUFU.EX2 R203, R8 ;  /* 0x0000000800cb7308 */ /* 0x000ee20000000800 */
[----:B--2---:R-:W-:Y:S01]  /*6040*/  F2FP.RELU.BF16.F32.PACK_AB R4, R215, R216 ;  /* 0x000000d8d704723e */ /* 0x004fe200000018ff */
[----:B------:R2:W-:Y:S08]  /*6050*/  STS [R142+0x14400], R7 ;  /* 0x014400078e007388 */ /* 0x0005f00000000800 */
[----:B------:R-:W2:Y:S01]  /*6060*/  MUFU.EX2 R187, R9 ;  /* 0x0000000900bb7308 */ /* 0x000ea20000000800 */
[----:B----4-:R-:W-:Y:S01]  /*6070*/  @!P2 FADD.FTZ R189, -R189, -RZ ;  /* 0x800000ffbdbda221 */ /* 0x010fe20000010100 */
[----:B------:R-:W-:Y:S01]  /*6080*/  F2FP.RELU.BF16.F32.PACK_AB R6, R229, R230 ;  /* 0x000000e6e506723e */ /* 0x000fe200000018ff */
[----:B------:R4:W-:Y:S01]  /*6090*/  STS [R175+0x14000], R4 ;  /* 0x01400004af007388 */ /* 0x0009e20000000800 */
[----:B-1----:R-:W-:Y:S01]  /*60a0*/  @!P0 FADD.FTZ R204, -R204, -RZ ;  /* 0x800000ffcccc8221 */ /* 0x002fe20000010100 */
[----:B------:R-:W-:Y:S01]  /*60b0*/  FSETP.GE.FTZ.AND P2, PT, R247, RZ, PT ;  /* 0x000000fff700720b */ /* 0x000fe20003f56000 */
[----:B------:R-:W-:Y:S01]  /*60c0*/  @P5 FADD.FTZ R188, -R188, -RZ ;  /* 0x800000ffbcbc5221 */ /* 0x000fe20000010100 */
[----:B------:R-:W-:Y:S01]  /*60d0*/  FSETP.GE.FTZ.AND P5, PT, R244, RZ, PT ;  /* 0x000000fff400720b */ /* 0x000fe20003fb6000 */
[----:B---3--:R-:W-:Y:S01]  /*60e0*/  @P6 FADD.FTZ R203, -R203, -RZ ;  /* 0x800000ffcbcb6221 */ /* 0x008fe20000010100 */
[----:B------:R-:W-:Y:S01]  /*60f0*/  FSETP.GE.FTZ.AND P6, PT, R245, RZ, PT ;  /* 0x000000fff500720b */ /* 0x000fe20003fd6000 */
[----:B--2---:R-:W-:Y:S01]  /*6100*/  @P3 FADD.FTZ R187, -R187, -RZ ;  /* 0x800000ffbbbb3221 */ /* 0x004fe20000010100 */
[----:B------:R-:W-:Y:S02]  /*6110*/  FSETP.GE.FTZ.AND P3, PT, R248, RZ, PT ;  /* 0x000000fff800720b */ /* 0x000fe40003f76000 */
[----:B------:R-:W-:Y:S02]  /*6120*/  F2FP.RELU.BF16.F32.PACK_AB R5, R243, R244 ;  /* 0x000000f4f305723e */ /* 0x000fe400000018ff */
[----:B------:R-:W-:Y:S02]  /*6130*/  F2FP.RELU.BF16.F32.PACK_AB R10, R199, R200 ;  /* 0x000000c8c70a723e */ /* 0x000fe400000018ff */
[----:B------:R-:W-:Y:S03]  /*6140*/  F2FP.RELU.BF16.F32.PACK_AB R7, R245, R246 ;  /* 0x000000f6f507723e */ /* 0x000fe600000018ff */
[----:B------:R-:W-:Y:S01]  /*6150*/  STS [R175+0x14400], R10 ;  /* 0x0144000aaf007388 */ /* 0x000fe20000000800 */
[----:B----4-:R-:W-:Y:S03]  /*6160*/  F2FP.RELU.BF16.F32.PACK_AB R4, R227, R228 ;  /* 0x000000e4e304723e */ /* 0x010fe600000018ff */
[----:B------:R1:W-:Y:S04]  /*6170*/  STS [R174+0x12000], R7 ;  /* 0x01200007ae007388 */ /* 0x0003e80000000800 */
[----:B------:R2:W-:Y:S04]  /*6180*/  STS [R174+0x12400], R6 ;  /* 0x01240006ae007388 */ /* 0x0005e80000000800 */
[----:B------:R3:W-:Y:S04]  /*6190*/  STS [R171+0x12400], R4 ;  /* 0x01240004ab007388 */ /* 0x0007e80000000800 */
[----:B------:R4:W-:Y:S01]  /*61a0*/  STS [R171+0x12000], R5 ;  /* 0x01200005ab007388 */ /* 0x0009e20000000800 */
[----:B-1----:R-:W-:Y:S02]  /*61b0*/  F2FP.RELU.BF16.F32.PACK_AB R7, R213, R214 ;  /* 0x000000d6d507723e */ /* 0x002fe400000018ff */
[----:B--2---:R-:W-:Y:S03]  /*61c0*/  F2FP.RELU.BF16.F32.PACK_AB R6, R197, R198 ;  /* 0x000000c6c506723e */ /* 0x004fe600000018ff */
[----:B------:R1:W-:Y:S01]  /*61d0*/  STS [R174+0x14000], R7 ;  /* 0x01400007ae007388 */ /* 0x0003e20000000800 */
[----:B---3--:R-:W-:Y:S03]  /*61e0*/  F2FP.RELU.BF16.F32.PACK_AB R4, R195, R196 ;  /* 0x000000c4c304723e */ /* 0x008fe600000018ff */
[----:B------:R2:W-:Y:S01]  /*61f0*/  STS [R174+0x14400], R6 ;  /* 0x01440006ae007388 */ /* 0x0005e20000000800 */
[----:B----4-:R-:W-:Y:S03]  /*6200*/  F2FP.RELU.BF16.F32.PACK_AB R5, R211, R212 ;  /* 0x000000d4d305723e */ /* 0x010fe600000018ff */
[----:B------:R3:W-:Y:S04]  /*6210*/  STS [R171+0x14400], R4 ;  /* 0x01440004ab007388 */ /* 0x0007e80000000800 */
[----:B------:R4:W-:Y:S01]  /*6220*/  STS [R171+0x14000], R5 ;  /* 0x01400005ab007388 */ /* 0x0009e20000000800 */
[----:B-1----:R-:W-:Y:S02]  /*6230*/  F2FP.RELU.BF16.F32.PACK_AB R7, R191, R192 ;  /* 0x000000c0bf07723e */ /* 0x002fe400000018ff */
[----:B--2---:R-:W-:Y:S02]  /*6240*/  F2FP.RELU.BF16.F32.PACK_AB R6, R239, R240 ;  /* 0x000000f0ef06723e */ /* 0x004fe400000018ff */
[----:B---3--:R-:W-:Y:S02]  /*6250*/  F2FP.RELU.BF16.F32.PACK_AB R4, R225, R226 ;  /* 0x000000e2e104723e */ /* 0x008fe400000018ff */
[----:B----4-:R-:W-:Y:S03]  /*6260*/  F2FP.RELU.BF16.F32.PACK_AB R5, R241, R242 ;  /* 0x000000f2f105723e */ /* 0x010fe600000018ff */
[----:B------:R1:W-:Y:S04]  /*6270*/  STS [R186+0x400], R4 ;  /* 0x00040004ba007388 */ /* 0x0003e80000000800 */
[----:B------:R2:W-:Y:S04]  /*6280*/  STS [R186], R5 ;  /* 0x00000005ba007388 */ /* 0x0005e80000000800 */
[----:B------:R3:W-:Y:S01]  /*6290*/  STS [R185], R6 ;  /* 0x00000006b9007388 */ /* 0x0007e20000000800 */
[----:B-1----:R-:W-:Y:S02]  /*62a0*/  F2FP.RELU.BF16.F32.PACK_AB R4, R223, R224 ;  /* 0x000000e0df04723e */ /* 0x002fe400000018ff */
[----:B--2---:R-:W-:Y:S03]  /*62b0*/  F2FP.RELU.BF16.F32.PACK_AB R5, R207, R208 ;  /* 0x000000d0cf05723e */ /* 0x004fe600000018ff */
[----:B------:R1:W-:Y:S01]  /*62c0*/  STS [R185+0x400], R4 ;  /* 0x00040004b9007388 */ /* 0x0003e20000000800 */
[----:B---3--:R-:W-:Y:S05]  /*62d0*/  F2FP.RELU.BF16.F32.PACK_AB R6, R209, R210 ;  /* 0x000000d2d106723e */ /* 0x008fea00000018ff */
[----:B------:R2:W-:Y:S01]  /*62e0*/  STS [R186+0x2000], R6 ;  /* 0x00200006ba007388 */ /* 0x0005e20000000800 */
[----:B-1----:R-:W-:Y:S05]  /*62f0*/  F2FP.RELU.BF16.F32.PACK_AB R4, R193, R194 ;  /* 0x000000c2c104723e */ /* 0x002fea00000018ff */
[----:B------:R1:W-:Y:S01]  /*6300*/  STS [R186+0x2400], R4 ;  /* 0x00240004ba007388 */ /* 0x0003e20000000800 */
[----:B--2---:R-:W-:Y:S03]  /*6310*/  F2FP.RELU.BF16.F32.PACK_AB R6, R237, R238 ;  /* 0x000000eeed06723e */ /* 0x004fe600000018ff */
[----:B------:R2:W-:Y:S04]  /*6320*/  STS [R185+0x2000], R5 ;  /* 0x00200005b9007388 */ /* 0x0005e80000000800 */
[----:B------:R-:W-:Y:S04]  /*6330*/  STS [R185+0x2400], R7 ;  /* 0x00240007b9007388 */ /* 0x000fe80000000800 */
[----:B------:R3:W-:Y:S01]  /*6340*/  STS [R184], R6 ;  /* 0x00000006b8007388 */ /* 0x0007e20000000800 */
[----:B-1----:R-:W-:Y:S02]  /*6350*/  F2FP.RELU.BF16.F32.PACK_AB R4, R235, R236 ;  /* 0x000000eceb04723e */ /* 0x002fe400000018ff */
[----:B--2---:R-:W-:Y:S05]  /*6360*/  F2FP.RELU.BF16.F32.PACK_AB R5, R221, R222 ;  /* 0x000000dedd05723e */ /* 0x004fea00000018ff */
[----:B------:R1:W-:Y:S01]  /*6370*/  STS [R184+0x400], R5 ;  /* 0x00040005b8007388 */ /* 0x0003e20000000800 */
[----:B---3--:R-:W-:Y:S03]  /*6380*/  F2FP.RELU.BF16.F32.PACK_AB R6, R189, R190 ;  /* 0x000000bebd06723e */ /* 0x008fe600000018ff */
[----:B------:R2:W-:Y:S01]  /*6390*/  STS [R177], R4 ;  /* 0x00000004b1007388 */ /* 0x0005e20000000800 */
[----:B-1----:R-:W-:Y:S02]  /*63a0*/  F2FP.RELU.BF16.F32.PACK_AB R5, R205, R206 ;  /* 0x000000cecd05723e */ /* 0x002fe400000018ff */
[----:B--2---:R-:W-:Y:S05]  /*63b0*/  F2FP.RELU.BF16.F32.PACK_AB R4, R219, R220 ;  /* 0x000000dcdb04723e */ /* 0x004fea00000018ff */
[----:B------:R1:W-:Y:S04]  /*63c0*/  STS [R177+0x400], R4 ;  /* 0x00040004b1007388 */ /* 0x0003e80000000800 */
[----:B------:R2:W-:Y:S04]  /*63d0*/  STS [R184+0x2000], R5 ;  /* 0x00200005b8007388 */ /* 0x0005e80000000800 */
[----:B------:R-:W-:Y:S01]  /*63e0*/  STS [R184+0x2400], R6 ;  /* 0x00240006b8007388 */ /* 0x000fe20000000800 */
[----:B-1----:R-:W-:Y:S02]  /*63f0*/  F2FP.RELU.BF16.F32.PACK_AB R4, R187, R188 ;  /* 0x000000bcbb04723e */ /* 0x002fe400000018ff */
[----:B--2---:R-:W-:Y:S03]  /*6400*/  F2FP.RELU.BF16.F32.PACK_AB R5, R203, R204 ;  /* 0x000000cccb05723e */ /* 0x004fe600000018ff */
[----:B------:R-:W-:Y:S04]  /*6410*/  STS [R177+0x2400], R4 ;  /* 0x00240004b1007388 */ /* 0x000fe80000000800 */
[----:B------:R-:W-:Y:S04]  /*6420*/  STS [R177+0x2000], R5 ;  /* 0x00200005b1007388 */ /* 0x000fe80000000800 */
[----:B------:R-:W-:Y:S08]  /*6430*/  LDSM.16.M88.4 R64, [R112+0x4000] ;  /* 0x004000007040783b */ /* 0x000ff00000000200 */
[----:B------:R-:W1:Y:S08]  /*6440*/  LDSM.16.M88.4 R16, [R120+0x8000] ;  /* 0x008000007810783b */ /* 0x000e700000000200 */
[----:B------:R2:W3:Y:S08]  /*6450*/  LDSM.16.M88.4 R60, [R112+0x5000] ;  /* 0x00500000703c783b */ /* 0x0004f00000000200 */
[----:B------:R-:W4:Y:S08]  /*6460*/  LDSM.16.M88.4 R32, [R120+0x8400] ;  /* 0x008400007820783b */ /* 0x000f300000000200 */
[----:B------:R-:W4:Y:S01]  /*6470*/  LDSM.16.M88.4 R48, [R120+0x8800] ;  /* 0x008800007830783b */ /* 0x000f220000000200 */
[----:B--2---:R-:W-:Y:S07]  /*6480*/  IMAD.IADD R112, R112, 0x1, R119 ;  /* 0x0000000170707824 */ /* 0x004fee00078e0277 */
[----:B------:R-:W2:Y:S01]  /*6490*/  LDSM.16.M88.4 R100, [R120+0x8c00] ;  /* 0x008c00007864783b */ /* 0x000ea20000000200 */
[-C--:B-1----:R-:W-:Y:S07]  /*64a0*/  HMMA.16816.F32.BF16 R4, R64, R16.reuse, RZ ;  /* 0x000000104004723c */ /* 0x082fee00000418ff */
[----:B------:R-:W-:Y:S01]  /*64b0*/  LDSM.16.M88.4 R104, [R112+0x4000] ;  /* 0x004000007068783b */ /* 0x000fe20000000200 */
[C---:B---3--:R-:W-:Y:S07]  /*64c0*/  HMMA.16816.F32.BF16 R8, R60.reuse, R16, RZ ;  /* 0x000000103c08723c */ /* 0x048fee00000418ff */
[----:B------:R-:W1:Y:S01]  /*64d0*/  LDSM.16.M88.4 R108, [R118+0x8000] ;  /* 0x00800000766c783b */ /* 0x000e620000000200 */
[-C--:B------:R-:W-:Y:S07]  /*64e0*/  HMMA.16816.F32.BF16 R12, R60, R18.reuse, RZ ;  /* 0x000000123c0c723c */ /* 0x080fee00000418ff */
[----:B------:R-:W3:Y:S01]  /*64f0*/  LDSM.16.M88.4 R112, [R112+0x5000] ;  /* 0x005000007070783b */ /* 0x000ee20000000200 */
        /* <DEDUP_REMOVED lines=13> */
[----:B------:R-:W2:Y:S07]  /*65d0*/  LDSM.16.M88.4 R100, [R118+0x8400] ;  /* 0x008400007664783b */ /* 0x000eae0000000200 */
[-C--:B-1----:R-:W-:Y:S08]  /*65e0*/  HMMA.16816.F32.BF16 R4, R104, R108.reuse, R4 ;  /* 0x0000006c6804723c */ /* 0x082ff00000041804 */
[C---:B---3--:R-:W-:Y:S08]  /*65f0*/  HMMA.16816.F32.BF16 R8, R112.reuse, R108, R8 ;  /* 0x0000006c7008723c */ /* 0x048ff00000041808 */
[-C--:B------:R-:W-:Y:S08]  /*6600*/  HMMA.16816.F32.BF16 R12, R112, R110.reuse, R12 ;  /* 0x0000006e700c723c */ /* 0x080ff0000004180c */
[C---:B------:R-:W-:Y:S08]  /*6610*/  HMMA.16816.F32.BF16 R16, R104.reuse, R110, R16 ;  /* 0x0000006e6810723c */ /* 0x040ff00000041810 */
[-C--:B--2---:R-:W-:Y:S08]  /*6620*/  HMMA.16816.F32.BF16 R20, R104, R100.reuse, R20 ;  /* 0x000000646814723c */ /* 0x084ff00000041814 */
[C---:B------:R-:W-:Y:S04]  /*6630*/  HMMA.16816.F32.BF16 R24, R112.reuse, R100, R24 ;  /* 0x000000647018723c */ /* 0x040fe80000041818 */
[----:B------:R-:W-:Y:S02]  /*6640*/  IMAD.MOV.U32 R100, RZ, RZ, R125 ;  /* 0x000000ffff647224 */ /* 0x000fe400078e007d */
[----:B------:R-:W-:Y:S02]  /*6650*/  IMAD.MOV.U32 R101, RZ, RZ, R124 ;  /* 0x000000ffff657224 */ /* 0x000fe400078e007c */
[-C--:B------:R-:W-:Y:S03]  /*6660*/  HMMA.16816.F32.BF16 R28, R112, R102.reuse, R28 ;  /* 0x00000066701c723c */ /* 0x080fe6000004181c */
[C---:B------:R-:W-:Y:S04]  /*6670*/  LEA R108, P0, R141.reuse, R100, 0x2 ;  /* 0x000000648d6c7211 */ /* 0x040fe800078010ff */
[----:B------:R-:W-:Y:S01]  /*6680*/  LEA.HI.X R109, R141, R101, RZ, 0x2, P0 ;  /* 0x000000658d6d7211 */ /* 0x000fe200000f14ff */
[C---:B------:R-:W-:Y:S01]  /*6690*/  HMMA.16816.F32.BF16 R32, R104.reuse, R102, R32 ;  /* 0x000000666820723c */ /* 0x040fe20000041820 */
[----:B------:R-:W1:Y:S03]  /*66a0*/  LDSM.16.M88.4 R100, [R118+0x8800] ;  /* 0x008800007664783b */ /* 0x000e660000000200 */
[----:B------:R-:W-:Y:S05]  /*66b0*/  FSETP.GE.FTZ.AND P0, PT, R250, RZ, PT ;  /* 0x000000fffa00720b */ /* 0x000fea0003f16000 */
[----:B------:R-:W2:Y:S04]  /*66c0*/  LDG.E R110, desc[UR26][R108.64] ;  /* 0x0000001a6c6e7981 */ /* 0x000ea8000c1e1900 */
[----:B------:R-:W5:Y:S04]  /*66d0*/  LDG.E R251, desc[UR26][R108.64+0x20] ;  /* 0x0000201a6cfb7981 */ /* 0x000f68000c1e1900 */
[----:B------:R-:W5:Y:S04]  /*66e0*/  LDG.E R111, desc[UR26][R108.64+0x100] ;  /* 0x0001001a6c6f7981 */ /* 0x000f68000c1e1900 */
[----:B------:R3:W5:Y:S01]  /*66f0*/  LDG.E R252, desc[UR26][R108.64+0x120] ;  /* 0x0001201a6cfc7981 */ /* 0x000762000c1e1900 */
[-C--:B-1----:R-:W-:Y:S03]  /*6700*/  HMMA.16816.F32.BF16 R36, R104, R100.reuse, R36 ;  /* 0x000000646824723c */ /* 0x082fe60000041824 */
[--C-:B---3--:R-:W-:Y:S01]  /*6710*/  SHF.R.U32.HI R108, RZ, 0x1, R2.reuse ;  /* 0x00000001ff6c7819 */ /* 0x108fe20000011602 */
[----:B------:R-:W-:Y:S04]  /*6720*/  IMAD.SHL.U32 R109, R2, 0x40, RZ ;  /* 0x00000040026d7824 */ /* 0x000fe800078e00ff */
[C---:B------:R-:W-:Y:S08]  /*6730*/  HMMA.16816.F32.BF16 R40, R112.reuse, R100, R40 ;  /* 0x000000647028723c */ /* 0x040ff00000041828 */
[-C--:B------:R-:W-:Y:S08]  /*6740*/  HMMA.16816.F32.BF16 R44, R112, R102.reuse, R44 ;  /* 0x00000066702c723c */ /* 0x080ff0000004182c */
[C---:B------:R-:W-:Y:S01]  /*6750*/  HMMA.16816.F32.BF16 R48, R104.reuse, R102, R48 ;  /* 0x000000666830723c */ /* 0x040fe20000041830 */
[----:B------:R-:W1:Y:S07]  /*6760*/  LDSM.16.M88.4 R100, [R118+0x8c00] ;  /* 0x008c00007664783b */ /* 0x000e6e0000000200 */
[-C--:B-1----:R-:W-:Y:S08]  /*6770*/  HMMA.16816.F32.BF16 R52, R104, R100.reuse, R52 ;  /* 0x000000646834723c */ /* 0x082ff00000041834 */
[C---:B------:R-:W-:Y:S04]  /*6780*/  HMMA.16816.F32.BF16 R56, R112.reuse, R100, R56 ;  /* 0x000000647038723c */ /* 0x040fe80000041838 */
[----:B------:R-:W-:Y:S01]  /*6790*/  LOP3.LUT R101, R108, 0x30, RZ, 0xc0, !PT ;  /* 0x000000306c657812 */ /* 0x000fe200078ec0ff */
[----:B------:R-:W-:Y:S03]  /*67a0*/  IMAD.SHL.U32 R100, R2, 0x8, RZ ;  /* 0x0000000802647824 */ /* 0x000fe600078e00ff */
[----:B------:R-:W-:Y:S01]  /*67b0*/  LOP3.LUT R101, R101, 0x8, R2, 0xf8, !PT ;  /* 0x0000000865657812 */ /* 0x000fe200078ef802 */
[-C--:B------:R-:W-:Y:S03]  /*67c0*/  HMMA.16816.F32.BF16 R60, R112, R102.reuse, R60 ;  /* 0x00000066703c723c */ /* 0x080fe6000004183c */
[----:B------:R-:W-:Y:S04]  /*67d0*/  LOP3.LUT R101, R101, 0x1c0, R109, 0xf8, !PT ;  /* 0x000001c065657812 */ /* 0x000fe800078ef86d */
[----:B------:R-:W-:Y:S01]  /*67e0*/  LOP3.LUT R101, R101, 0x38, R100, 0x78, !PT ;  /* 0x0000003865657812 */ /* 0x000fe200078e7864 */
[----:B------:R-:W-:Y:S04]  /*67f0*/  HMMA.16816.F32.BF16 R64, R104, R102, R64 ;  /* 0x000000666840723c */ /* 0x000fe80000041840 */
[C---:B--2---:R-:W-:Y:S01]  /*6800*/  FADD.FTZ R112, -R110.reuse, R4 ;  /* 0x000000046e707221 */ /* 0x044fe20000010100 */
[----:B------:R-:W-:Y:S01]  /*6810*/  LOP3.LUT R4, R109, 0x400, RZ, 0xc0, !PT ;  /* 0x000004006d047812 */ /* 0x000fe200078ec0ff */
[C---:B------:R-:W-:Y:S01]  /*6820*/  FADD.FTZ R5, -R110.reuse, R5 ;  /* 0x000000056e057221 */ /* 0x040fe20000010100 */
[C---:B------:R-:W-:Y:S01]  /*6830*/  FADD.FTZ R16, -R110.reuse, R16 ;  /* 0x000000106e107221 */ /* 0x040fe20000010100 */
[----:B------:R-:W-:Y:S01]  /*6840*/  FADD.FTZ R37, -R110, R37 ;  /* 0x000000256e257221 */ /* 0x000fe20000010100 */
[-C--:B------:R-:W-:Y:S01]  /*6850*/  FSEL R112, R112, R110.reuse, P0 ;  /* 0x0000006e70707208 */ /* 0x080fe20000000000 */
[----:B------:R-:W-:Y:S01]  /*6860*/  IMAD R101, R101, 0x2, R4 ;  /* 0x0000000265657824 */ /* 0x000fe200078e0204 */
[----:B------:R-:W-:Y:S01]  /*6870*/  FSETP.GE.FTZ.AND P0, PT, R249, RZ, PT ;  /* 0x000000fff900720b */ /* 0x000fe20003f16000 */
[----:B------:R-:W-:Y:S01]  /*6880*/  FADD.FTZ R4, -R110, R20 ;  /* 0x000000146e047221 */ /* 0x000fe20000010100 */
[----:B------:R-:W-:Y:S01]  /*6890*/  FSEL R16, R16, R110, P3 ;  /* 0x0000006e10107208 */ /* 0x000fe20001800000 */
[----:B------:R-:W-:Y:S01]  /*68a0*/  FMUL.FTZ R250, R250, R112 ;  /* 0x00000070fafa7220 */ /* 0x000fe20000410000 */
[-C--:B------:R-:W-:Y:S01]  /*68b0*/  FSEL R112, R5, R110.reuse, P0 ;  /* 0x0000006e05707208 */ /* 0x080fe20000000000 */
[----:B------:R-:W-:Y:S01]  /*68c0*/  FADD.FTZ R33, -R110, R33 ;  /* 0x000000216e217221 */ /* 0x000fe20000010100 */
[----:B------:R-:W-:Y:S01]  /*68d0*/  FSETP.GE.FTZ.AND P0, PT, R246, RZ, PT ;  /* 0x000000fff600720b */ /* 0x000fe20003f16000 */
[C---:B------:R-:W-:Y:S01]  /*68e0*/  FADD.FTZ R5, -R110.reuse, R17 ;  /* 0x000000116e057221 */ /* 0x040fe20000010100 */
[----:B------:R-:W-:Y:S01]  /*68f0*/  FSETP.GE.FTZ.AND P3, PT, R243, RZ, PT ;  /* 0x000000fff300720b */ /* 0x000fe20003f76000 */
[----:B------:R-:W-:Y:S01]  /*6900*/  FADD.FTZ R49, -R110, R49 ;  /* 0x000000316e317221 */ /* 0x000fe20000010100 */
[-C--:B------:R-:W-:Y:S01]  /*6910*/  FSEL R4, R4, R110.reuse, P0 ;  /* 0x0000006e04047208 */ /* 0x080fe20000000000 */
        /* <DEDUP_REMOVED lines=8> */
[C---:B------:R-:W-:Y:S01]  /*69a0*/  FADD.FTZ R48, -R110.reuse, R48 ;  /* 0x000000306e307221 */ /* 0x040fe20000010100 */
[----:B------:R-:W-:Y:S01]  /*69b0*/  FSEL R5, R5, R110, P2 ;  /* 0x0000006e05057208 */ /* 0x000fe20001000000 */
[----:B------:R-:W-:Y:S01]  /*69c0*/  FADD.FTZ R53, -R110, R53 ;  /* 0x000000356e357221 */ /* 0x000fe20000010100 */
        /* <DEDUP_REMOVED lines=10> */
[-C--:B------:R-:W-:Y:S01]  /*6a70*/  FSEL R32, R32, R110.reuse, P5 ;  /* 0x0000006e20207208 */ /* 0x080fe20002800000 */
[----:B------:R-:W-:Y:S01]  /*6a80*/  FMUL.FTZ R33, R243, R33 ;  /* 0x00000021f3217220 */ /* 0x000fe20000410000 */
[----:B------:R-:W-:Y:S01]  /*6a90*/  FSEL R36, R36, R110, P2 ;  /* 0x0000006e24247208 */ /* 0x000fe20001000000 */
[----:B------:R-:W-:Y:S01]  /*6aa0*/  FMUL.FTZ R37, R241, R37 ;  /* 0x00000025f1257220 */ /* 0x000fe20000410000 */
[----:B------:R-:W-:Y:S01]  /*6ab0*/  ISETP.GT.AND P3, PT, R137, R123, PT ;  /* 0x0000007b8900720c */ /* 0x000fe20003f64270 */
[----:B------:R-:W-:Y:S01]  /*6ac0*/  FMUL.FTZ R32, R244, R32 ;  /* 0x00000020f4207220 */ /* 0x000fe20000410000 */
[----:B------:R-:W-:Y:S01]  /*6ad0*/  FSETP.GE.FTZ.AND P5, PT, R240, RZ, PT ;  /* 0x000000fff000720b */ /* 0x000fe20003fb6000 */
[----:B------:R-:W-:Y:S01]  /*6ae0*/  FMUL.FTZ R36, R242, R36 ;  /* 0x00000024f2247220 */ /* 0x000fe20000410000 */
[----:B------:R-:W-:Y:S01]  /*6af0*/  FSETP.GE.FTZ.AND P2, PT, R237, RZ, PT ;  /* 0x000000ffed00720b */ /* 0x000fe20003f56000 */
[----:B------:R-:W-:Y:S01]  /*6b00*/  FMUL.FTZ R49, R239, R49 ;  /* 0x00000031ef317220 */ /* 0x000fe20000410000 */
[----:B------:R-:W-:Y:S01]  /*6b10*/  FSEL R21, R21, R110, P6 ;  /* 0x0000006e15157208 */ /* 0x000fe20003000000 */
[----:B------:R-:W-:Y:S01]  /*6b20*/  FMUL.FTZ R52, R238, R52 ;  /* 0x00000034ee347220 */ /* 0x000fe20000410000 */
[-C--:B------:R-:W-:Y:S02]  /*6b30*/  FSEL R48, R48, R110.reuse, P5 ;  /* 0x0000006e30307208 */ /* 0x080fe40002800000 */
        /* <DEDUP_REMOVED lines=14> */
[----:B------:R-:W-:Y:S02]  /*6c20*/  F2FP.BF16.F32.PACK_AB R48, R49, R48 ;  /* 0x000000303130723e */ /* 0x000fe400000010ff */
        /* <DEDUP_REMOVED lines=15> */
[----:B------:R-:W-:Y:S02]  /*6d20*/  @!P0 LEA R102, P5, R17, R127, 0x7 ;  /* 0x0000007f11668211 */ /* 0x000fe400078a38ff */
[----:B------:R-:W-:Y:S02]  /*6d30*/  SEL R21, R21, 0x2000, !P6 ;  /* 0x0000200015157807 */ /* 0x000fe40007000000 */
[----:B--2---:R-:W-:Y:S01]  /*6d40*/  @!P0 LEA.HI.X R103, R17, R126, R16, 0x7, P5 ;  /* 0x0000007e11678211 */ /* 0x004fe200028f3c10 */
[----:B------:R-:W-:Y:S02]  /*6d50*/  @!P2 IMAD.MOV.U32 R16, RZ, RZ, R127 ;  /* 0x000000ffff10a224 */ /* 0x000fe400078e007f */
[--C-:B------:R-:W-:Y:S02]  /*6d60*/  IMAD.IADD R169, R169, 0x1, R21.reuse ;  /* 0x00000001a9a97824 */ /* 0x100fe400078e0215 */
        /* <DEDUP_REMOVED lines=16> */
.L_x_734:
[----:B------:R-:W-:Y:S01]  /*6e70*/  FSETP.GE.FTZ.AND P0, PT, R234, RZ, PT ;  /* 0x000000ffea00720b */ /* 0x000fe20003f16000 */
[----:B-----5:R-:W-:Y:S01]  /*6e80*/  FADD.FTZ R6, -R251, R6 ;  /* 0x00000006fb067221 */ /* 0x020fe20000010100 */
[----:B------:R-:W-:Y:S01]  /*6e90*/  FSETP.GE.FTZ.AND P2, PT, R231, RZ, PT ;  /* 0x000000ffe700720b */ /* 0x000fe20003f56000 */
[----:B------:R-:W-:Y:S01]  /*6ea0*/  STS [R142+0xa000], R249 ;  /* 0x00a000f98e007388 */ /* 0x000fe20000000800 */
[----:B------:R-:W-:Y:S01]  /*6eb0*/  FSETP.GE.FTZ.AND P6, PT, R233, RZ, PT ;  /* 0x000000ffe900720b */ /* 0x000fe20003fd6000 */
[C---:B------:R-:W-:Y:S01]  /*6ec0*/  FADD.FTZ R23, -R251.reuse, R23 ;  /* 0x00000017fb177221 */ /* 0x040fe20000010100 */
[-C--:B------:R-:W-:Y:S01]  /*6ed0*/  FSEL R6, R6, R251.reuse, P0 ;  /* 0x000000fb06067208 */ /* 0x080fe20000000000 */
[C---:B------:R-:W-:Y:S01]  /*6ee0*/  FADD.FTZ R22, -R251.reuse, R22 ;  /* 0x00000016fb167221 */ /* 0x040fe20000010100 */
[----:B------:R-:W-:Y:S01]  /*6ef0*/  FSETP.GE.FTZ.AND P0, PT, R230, RZ, PT ;  /* 0x000000ffe600720b */ /* 0x000fe20003f16000 */
[C---:B------:R-:W-:Y:S01]  /*6f00*/  FADD.FTZ R39, -R251.reuse, R39 ;  /* 0x00000027fb277221 */ /* 0x040fe20000010100 */
[C---:B------:R-:W-:Y:S01]  /*6f10*/  FADD.FTZ R19, -R251.reuse, R19 ;  /* 0x00000013fb137221 */ /* 0x040fe20000010100 */
[C---:B------:R-:W-:Y:S01]  /*6f20*/  FADD.FTZ R50, -R251.reuse, R50 ;  /* 0x00000032fb327221 */ /* 0x040fe20000010100 */
        /* <DEDUP_REMOVED lines=16> */
[----:B------:R-:W-:Y:S01]  /*7030*/  FSETP.GE.FTZ.AND P2, PT, R226, RZ, PT ;  /* 0x000000ffe200720b */ /* 0x000fe20003f56000 */
[----:B------:R-:W-:Y:S01]  /*7040*/  FADD.FTZ R66, -R251, R66 ;  /* 0x00000042fb427221 */ /* 0x000fe20000010100 */
[-C--:B------:R-:W-:Y:S01]  /*7050*/  FSEL R50, R50, R251.reuse, P0 ;  /* 0x000000fb32327208 */ /* 0x080fe20000000000 */
[----:B------:R-:W-:Y:S01]  /*7060*/  FADD.FTZ R8, -R111, R8 ;  /* 0x000000086f087221 */ /* 0x000fe20000010100 */
[----:B------:R-:W-:Y:S01]  /*7070*/  FSETP.GE.FTZ.AND P0, PT, R219, RZ, PT ;  /* 0x000000ffdb00720b */ /* 0x000fe20003f16000 */
[----:B------:R-:W-:Y:S01]  /*7080*/  FADD.FTZ R13, -R111, R13 ;  /* 0x0000000d6f0d7221 */ /* 0x000fe20000010100 */
[-C--:B------:R-:W-:Y:S01]  /*7090*/  FSEL R7, R7, R251.reuse, P6 ;  /* 0x000000fb07077208 */ /* 0x080fe20003000000 */
[C---:B------:R-:W-:Y:S01]  /*70a0*/  FADD.FTZ R24, -R111.reuse, R24 ;  /* 0x000000186f187221 */ /* 0x040fe20000010100 */
[-C--:B------:R-:W-:Y:S01]  /*70b0*/  FSEL R18, R18, R251.reuse, P5 ;  /* 0x000000fb12127208 */ /* 0x080fe20002800000 */
[C---:B------:R-:W-:Y:S01]  /*70c0*/  FADD.FTZ R9, -R111.reuse, R9 ;  /* 0x000000096f097221 */ /* 0x040fe20000010100 */
[-C--:B------:R-:W-:Y:S01]  /*70d0*/  FSEL R38, R38, R251.reuse, P2 ;  /* 0x000000fb26267208 */ /* 0x080fe20001000000 */
[----:B------:R-:W-:Y:S01]  /*70e0*/  FADD.FTZ R25, -R111, R25 ;  /* 0x000000196f197221 */ /* 0x000fe20000010100 */
[----:B------:R-:W-:Y:S01]  /*70f0*/  FSETP.GE.FTZ.AND P5, PT, R227, RZ, PT ;  /* 0x000000ffe300720b */ /* 0x000fe20003fb6000 */
[C---:B------:R-:W-:Y:S01]  /*7100*/  FADD.FTZ R12, -R111.reuse, R12 ;  /* 0x0000000c6f0c7221 */ /* 0x040fe20000010100 */
        /* <DEDUP_REMOVED lines=9> */
[----:B------:R-:W-:Y:S01]  /*71a0*/  FADD.FTZ R44, -R111, R44 ;  /* 0x0000002c6f2c7221 */ /* 0x000fe20000010100 */
[----:B------:R-:W-:Y:S01]  /*71b0*/  FSETP.GE.FTZ.AND P6, PT, R223, RZ, PT ;  /* 0x000000ffdf00720b */ /* 0x000fe20003fd6000 */
        /* <DEDUP_REMOVED lines=9> */
[----:B------:R-:W-:Y:S01]  /*7250*/  FSEL R66, R66, R251, P2 ;  /* 0x000000fb42427208 */ /* 0x000fe20001000000 */
[----:B------:R-:W-:Y:S01]  /*7260*/  @P0 FADD.FTZ R251, -R251, R67 ;  /* 0x00000043fbfb0221 */ /* 0x000fe20000010100 */
[----:B------:R-:W-:Y:S01]  /*7270*/  FSETP.GE.FTZ.AND P0, PT, R218, RZ, PT ;  /* 0x000000ffda00720b */ /* 0x000fe20003f16000 */
[----:B------:R-:W-:Y:S01]  /*7280*/  FADD.FTZ R60, -R111, R60 ;  /* 0x0000003c6f3c7221 */ /* 0x000fe20000010100 */
[----:B------:R-:W-:Y:S01]  /*7290*/  FSETP.GE.FTZ.AND P5, PT, R217, RZ, PT ;  /* 0x000000ffd900720b */ /* 0x000fe20003fb6000 */
[----:B------:R-:W-:Y:S01]  /*72a0*/  FADD.FTZ R11, -R252, R11 ;  /* 0x0000000bfc0b7221 */ /* 0x000fe20000010100 */
[-C--:B------:R-:W-:Y:S01]  /*72b0*/  FSEL R8, R8, R111.reuse, P0 ;  /* 0x0000006f08087208 */ /* 0x080fe20000000000 */
[C---:B------:R-:W-:Y:S01]  /*72c0*/  FADD.FTZ R10, -R252.reuse, R10 ;  /* 0x0000000afc0a7221 */ /* 0x040fe20000010100 */
[----:B------:R-:W-:Y:S01]  /*72d0*/  FSETP.GE.FTZ.AND P0, PT, R215, RZ, PT ;  /* 0x000000ffd700720b */ /* 0x000fe20003f16000 */
[----:B------:R-:W-:Y:S01]  /*72e0*/  FADD.FTZ R15, -R252, R15 ;  /* 0x0000000ffc0f7221 */ /* 0x000fe20000010100 */
[----:B------:R-:W-:Y:S01]  /*72f0*/  FSETP.GE.FTZ.AND P2, PT, R216, RZ, PT ;  /* 0x000000ffd800720b */ /* 0x000fe20003f56000 */
        /* <DEDUP_REMOVED lines=44> */
[----:B------:R-:W-:Y:S01]  /*75c0*/  FMUL.FTZ R38, R226, R38 ;  /* 0x00000026e2267220 */ /* 0x000fe20000410000 */
[----:B------:R-:W-:Y:S01]  /*75d0*/  FSETP.GE.FTZ.AND P2, PT, R204, RZ, PT ;  /* 0x000000ffcc00720b */ /* 0x000fe20003f56000 */
[----:B------:R-:W-:Y:S01]  /*75e0*/  FADD.FTZ R46, -R252, R46 ;  /* 0x0000002efc2e7221 */ /* 0x000fe20000010100 */
[----:B------:R-:W-:Y:S01]  /*75f0*/  F2FP.BF16.F32.PACK_AB R6, R7, R6 ;  /* 0x000000060706723e */ /* 0x000fe200000010ff */
[----:B------:R-:W-:Y:S01]  /*7600*/  IMAD.MOV.U32 R7, RZ, RZ, 0x10 ;  /* 0x00000010ff077424 */ /* 0x000fe200078e00ff */
[-C--:B------:R-:W-:Y:S01]  /*7610*/  FSEL R56, R56, R111.reuse, P6 ;  /* 0x0000006f38387208 */ /* 0x080fe20003000000 */
[----:B------:R-:W-:Y:S01]  /*7620*/  FADD.FTZ R47, -R252, R47 ;  /* 0x0000002ffc2f7221 */ /* 0x000fe20000010100 */
[----:B------:R-:W-:Y:S01]  /*7630*/  FSEL R57, R57, R111, P5 ;  /* 0x0000006f39397208 */ /* 0x000fe20002800000 */
[----:B------:R2:W-:Y:S01]  /*7640*/  STS [R142+0xa400], R6 ;  /* 0x00a400068e007388 */ /* 0x0005e20000000800 */
[----:B------:R-:W-:Y:S01]  /*7650*/  FSETP.GE.FTZ.AND P5, PT, R201, RZ, PT ;  /* 0x000000ffc900720b */ /* 0x000fe20003fb6000 */
[----:B------:R-:W-:Y:S01]  /*7660*/  FMUL.FTZ R50, R224, R50 ;  /* 0x00000032e0327220 */ /* 0x000fe20000410000 */
[----:B------:R-:W-:Y:S01]  /*7670*/  FSETP.GE.FTZ.AND P6, PT, R202, RZ, PT ;  /* 0x000000ffca00720b */ /* 0x000fe20003fd6000 */
[----:B------:R-:W-:Y:S01]  /*7680*/  FMUL.FTZ R51, R223, R51 ;  /* 0x00000033df337220 */ /* 0x000fe20000410000 */
[----:B------:R-:W-:Y:S01]  /*7690*/  FSEL R60, R60, R111, P2 ;  /* 0x0000006f3c3c7208 */ /* 0x000fe20001000000 */
[----:B------:R-:W-:Y:S01]  /*76a0*/  @P0 FADD.FTZ R111, -R111, R61 ;  /* 0x0000003d6f6f0221 */ /* 0x000fe20000010100 */
[----:B------:R-:W-:Y:S01]  /*76b0*/  FSEL R11, R11, R252, P5 ;  /* 0x000000fc0b0b7208 */ /* 0x000fe20002800000 */
[----:B------:R-:W-:Y:S01]  /*76c0*/  FMUL.FTZ R40, R210, R40 ;  /* 0x00000028d2287220 */ /* 0x000fe20000410000 */
[----:B------:R-:W-:Y:S01]  /*76d0*/  FSETP.GE.FTZ.AND P0, PT, R199, RZ, PT ;  /* 0x000000ffc700720b */ /* 0x000fe20003f16000 */
[----:B------:R-:W-:Y:S01]  /*76e0*/  FMUL.FTZ R41, R209, R41 ;  /* 0x00000029d1297220 */ /* 0x000fe20000410000 */
[----:B------:R-:W-:Y:S01]  /*76f0*/  FSEL R10, R10, R252, P6 ;  /* 0x000000fc0a0a7208 */ /* 0x000fe20003000000 */
[----:B------:R-:W-:Y:S01]  /*7700*/  FMUL.FTZ R11, R201, R11 ;  /* 0x0000000bc90b7220 */ /* 0x000fe20000410000 */
[----:B------:R-:W-:Y:S01]  /*7710*/  FSETP.GE.FTZ.AND P2, PT, R200, RZ, PT ;  /* 0x000000ffc800720b */ /* 0x000fe20003f56000 */
[----:B------:R-:W-:Y:S01]  /*7720*/  FMUL.FTZ R44, R208, R44 ;  /* 0x0000002cd02c7220 */ /* 0x000fe20000410000 */
[----:B------:R-:W-:Y:S01]  /*7730*/  SEL R7, R7, 0xfffffff0, !P1 ;  /* 0xfffffff007077807 */ /* 0x000fe20004800000 */
[----:B------:R-:W-:Y:S01]  /*7740*/  FMUL.FTZ R10, R202, R10 ;  /* 0x0000000aca0a7220 */ /* 0x000fe20000410000 */
[-C--:B------:R-:W-:Y:S01]  /*7750*/  FSEL R15, R15, R252.reuse, P0 ;  /* 0x000000fc0f0f7208 */ /* 0x080fe20000000000 */
[----:B------:R-:W-:Y:S01]  /*7760*/  FMUL.FTZ R45, R207, R45 ;  /* 0x0000002dcf2d7220 */ /* 0x000fe20000410000 */
[----:B------:R-:W-:Y:S01]  /*7770*/  FSEL R14, R14, R252, P2 ;  /* 0x000000fc0e0e7208 */ /* 0x000fe20001000000 */
[----:B------:R-:W-:Y:S01]  /*7780*/  IMAD.IADD R7, R142, 0x1, R7 ;  /* 0x000000018e077824 */ /* 0x000fe200078e0207 */
[----:B------:R-:W-:Y:S01]  /*7790*/  F2FP.BF16.F32.PACK_AB R18, R19, R18 ;  /* 0x000000121312723e */ /* 0x000fe200000010ff */
[----:B------:R-:W-:Y:S01]  /*77a0*/  FMUL.FTZ R15, R199, R15 ;  /* 0x0000000fc70f7220 */ /* 0x000fe20000410000 */
[----:B------:R-:W-:Y:S01]  /*77b0*/  F2FP.BF16.F32.PACK_AB R8, R9, R8 ;  /* 0x000000080908723e */ /* 0x000fe200000010ff */
[----:B------:R-:W-:Y:S01]  /*77c0*/  FMUL.FTZ R14, R200, R14 ;  /* 0x0000000ec80e7220 */ /* 0x000fe20000410000 */
[----:B------:R-:W-:Y:S01]  /*77d0*/  F2FP.BF16.F32.PACK_AB R10, R11, R10 ;  /* 0x0000000a0b0a723e */ /* 0x000fe200000010ff */
[----:B------:R3:W-:Y:S01]  /*77e0*/  STS [R7+0xa000], R5 ;  /* 0x00a0000507007388 */ /* 0x0007e20000000800 */
[----:B------:R-:W-:Y:S01]  /*77f0*/  FSETP.GE.FTZ.AND P0, PT, R197, RZ, PT ;  /* 0x000000ffc500720b */ /* 0x000fe20003f16000 */
[----:B------:R-:W-:Y:S01]  /*7800*/  FADD.FTZ R58, -R252, R58 ;  /* 0x0000003afc3a7221 */ /* 0x000fe20000010100 */
[----:B------:R-:W-:Y:S01]  /*7810*/  FSETP.GE.FTZ.AND P2, PT, R198, RZ, PT ;  /* 0x000000ffc600720b */ /* 0x000fe20003f56000 */
[----:B------:R-:W-:Y:S01]  /*7820*/  STS [R7+0xa400], R18 ;  /* 0x00a4001207007388 */ /* 0x000fe20000000800 */
[----:B------:R-:W-:Y:S01]  /*7830*/  F2FP.BF16.F32.PACK_AB R12, R13, R12 ;  /* 0x0000000c0d0c723e */ /* 0x000fe200000010ff */
[----:B------:R-:W-:Y:S01]  /*7840*/  FADD.FTZ R59, -R252, R59 ;  /* 0x0000003bfc3b7221 */ /* 0x000fe20000010100 */
[----:B------:R-:W-:Y:S01]  /*7850*/  F2FP.BF16.F32.PACK_AB R14, R15, R14 ;  /* 0x0000000e0f0e723e */ /* 0x000fe200000010ff */
[----:B------:R-:W-:Y:S01]  /*7860*/  STS [R142+0xc000], R8 ;  /* 0x00c000088e007388 */ /* 0x000fe20000000800 */
[----:B------:R-:W-:Y:S01]  /*7870*/  FSEL R27, R27, R252, P0 ;  /* 0x000000fc1b1b7208 */ /* 0x000fe20000000000 */
[----:B------:R-:W-:Y:S01]  /*7880*/  FMUL.FTZ R54, R222, R54 ;  /* 0x00000036de367220 */ /* 0x000fe20000410000 */
[----:B------:R-:W-:Y:S01]  /*7890*/  FSEL R26, R26, R252, P2 ;  /* 0x000000fc1a1a7208 */ /* 0x000fe20001000000 */
[----:B------:R-:W-:Y:S01]  /*78a0*/  STS [R142+0xc400], R10 ;  /* 0x00c4000a8e007388 */ /* 0x000fe20000000800 */
[----:B------:R-:W-:Y:S01]  /*78b0*/  FSETP.GE.FTZ.AND P0, PT, R195, RZ, PT ;  /* 0x000000ffc300720b */ /* 0x000fe20003f16000 */
[----:B------:R-:W-:Y:S01]  /*78c0*/  FMUL.FTZ R27, R197, R27 ;  /* 0x0000001bc51b7220 */ /* 0x000fe20000410000 */
[----:B------:R-:W-:Y:S01]  /*78d0*/  FSETP.GE.FTZ.AND P2, PT, R196, RZ, PT ;  /* 0x000000ffc400720b */ /* 0x000fe20003f56000 */
[----:B------:R-:W-:Y:S01]  /*78e0*/  STS [R7+0xc000], R12 ;  /* 0x00c0000c07007388 */ /* 0x000fe20000000800 */
[----:B------:R-:W-:Y:S01]  /*78f0*/  F2FP.BF16.F32.PACK_AB R22, R23, R22 ;  /* 0x000000161716723e */ /* 0x000fe200000010ff */
[----:B------:R-:W-:Y:S01]  /*7900*/  FMUL.FTZ R26, R198, R26 ;  /* 0x0000001ac61a7220 */ /* 0x000fe20000410000 */
[-C--:B------:R-:W-:Y:S01]  /*7910*/  FSEL R31, R31, R252.reuse, P0 ;  /* 0x000000fc1f1f7208 */ /* 0x080fe20000000000 */
[----:B------:R-:W-:Y:S01]  /*7920*/  STS [R7+0xc400], R14 ;  /* 0x00c4000e07007388 */ /* 0x000fe20000000800 */
[----:B------:R-:W-:Y:S01]  /*7930*/  FSEL R30, R30, R252, P2 ;  /* 0x000000fc1e1e7208 */ /* 0x000fe20001000000 */
[----:B------:R-:W-:Y:S01]  /*7940*/  FMUL.FTZ R55, R221, R55 ;  /* 0x00000037dd377220 */ /* 0x000fe20000410000 */
[----:B------:R-:W-:Y:S01]  /*7950*/  F2FP.BF16.F32.PACK_AB R34, R35, R34 ;  /* 0x000000222322723e */ /* 0x000fe200000010ff */
[----:B------:R-:W-:Y:S01]  /*7960*/  STS [R174+0xa000], R4 ;  /* 0x00a00004ae007388 */ /* 0x000fe20000000800 */
[----:B------:R-:W-:Y:S01]  /*7970*/  FMUL.FTZ R31, R195, R31 ;  /* 0x0000001fc31f7220 */ /* 0x000fe20000410000 */
[----:B------:R-:W-:Y:S01]  /*7980*/  FMUL.FTZ R30, R196, R30 ;  /* 0x0000001ec41e7220 */ /* 0x000fe20000410000 */
[----:B------:R-:W-:Y:S01]  /*7990*/  F2FP.BF16.F32.PACK_AB R24, R25, R24 ;  /* 0x000000181918723e */ /* 0x000fe200000010ff */
[----:B------:R-:W-:Y:S01]  /*79a0*/  STS [R174+0xa400], R22 ;  /* 0x00a40016ae007388 */ /* 0x000fe20000000800 */
[----:B------:R-:W-:Y:S01]  /*79b0*/  F2FP.BF16.F32.PACK_AB R26, R27, R26 ;  /* 0x0000001a1b1a723e */ /* 0x000fe200000010ff */
[----:B------:R-:W-:Y:S01]  /*79c0*/  FADD.FTZ R62, -R252, R62 ;  /* 0x0000003efc3e7221 */ /* 0x000fe20000010100 */
[----:B------:R-:W-:Y:S01]  /*79d0*/  FSETP.GE.FTZ.AND P2, PT, R194, RZ, PT ;  /* 0x000000ffc200720b */ /* 0x000fe20003f56000 */
[----:B------:R-:W-:Y:S01]  /*79e0*/  STS [R171+0xa000], R32 ;  /* 0x00a00020ab007388 */ /* 0x000fe20000000800 */
[----:B------:R-:W-:Y:S01]  /*79f0*/  FSETP.GE.FTZ.AND P0, PT, R193, RZ, PT ;  /* 0x000000ffc100720b */ /* 0x000fe20003f16000 */
[----:B------:R-:W-:Y:S01]  /*7a00*/  FMUL.FTZ R66, R220, R66 ;  /* 0x00000042dc427220 */ /* 0x000fe20000410000 */
[----:B------:R-:W-:Y:S01]  /*7a10*/  F2FP.BF16.F32.PACK_AB R28, R29, R28 ;  /* 0x0000001c1d1c723e */ /* 0x000fe200000010ff */
[----:B------:R-:W-:Y:S01]  /*7a20*/  STS [R171+0xa400], R34 ;  /* 0x00a40022ab007388 */ /* 0x000fe20000000800 */
[----:B------:R-:W-:Y:S01]  /*7a30*/  F2FP.BF16.F32.PACK_AB R30, R31, R30 ;  /* 0x0000001e1f1e723e */ /* 0x000fe200000010ff */
[----:B------:R-:W-:Y:S01]  /*7a40*/  FMUL.FTZ R219, R219, R251 ;  /* 0x000000fbdbdb7220 */ /* 0x000fe20000410000 */
[-C--:B------:R-:W-:Y:S01]  /*7a50*/  FSEL R42, R42, R252.reuse, P2 ;  /* 0x000000fc2a2a7208 */ /* 0x080fe20001000000 */
[----:B------:R-:W-:Y:S01]  /*7a60*/  STS [R174+0xc000], R24 ;  /* 0x00c00018ae007388 */ /* 0x000fe20000000800 */
[----:B------:R-:W-:Y:S01]  /*7a70*/  FSEL R43, R43, R252, P0 ;  /* 0x000000fc2b2b7208 */ /* 0x000fe20000000000 */
[----:B------:R-:W-:Y:S01]  /*7a80*/  FMUL.FTZ R56, R206, R56 ;  /* 0x00000038ce387220 */ /* 0x000fe20000410000 */
[----:B------:R-:W-:Y:S01]  /*7a90*/  FSETP.GE.FTZ.AND P5, PT, R192, RZ, PT ;  /* 0x000000ffc000720b */ /* 0x000fe20003fb6000 */
[----:B------:R-:W-:Y:S01]  /*7aa0*/  STS [R174+0xc400], R26 ;  /* 0x00c4001aae007388 */ /* 0x000fe20000000800 */
[----:B------:R-:W-:Y:S01]  /*7ab0*/  FSETP.GE.FTZ.AND P2, PT, R191, RZ, PT ;  /* 0x000000ffbf00720b */ /* 0x000fe20003f56000 */
[----:B------:R-:W-:Y:S01]  /*7ac0*/  FMUL.FTZ R42, R194, R42 ;  /* 0x0000002ac22a7220 */ /* 0x000fe20000410000 */
[----:B------:R-:W-:Y:S01]  /*7ad0*/  F2FP.BF16.F32.PACK_AB R38, R39, R38 ;  /* 0x000000262726723e */ /* 0x000fe200000010ff */
[----:B------:R-:W-:Y:S01]  /*7ae0*/  STS [R171+0xc000], R28 ;  /* 0x00c0001cab007388 */ /* 0x000fe20000000800 */
[-C--:B------:R-:W-:Y:S01]  /*7af0*/  FSEL R46, R46, R252.reuse, P5 ;  /* 0x000000fc2e2e7208 */ /* 0x080fe20002800000 */
[----:B------:R-:W-:Y:S01]  /*7b00*/  FMUL.FTZ R43, R193, R43 ;  /* 0x0000002bc12b7220 */ /* 0x000fe20000410000 */
[----:B------:R-:W-:Y:S01]  /*7b10*/  FSEL R47, R47, R252, P2 ;  /* 0x000000fc2f2f7208 */ /* 0x000fe20001000000 */
[----:B------:R-:W-:Y:S01]  /*7b20*/  STS [R171+0xc400], R30 ;  /* 0x00c4001eab007388 */ /* 0x000fe20000000800 */
[----:B------:R-:W-:Y:S01]  /*7b30*/  F2FP.BF16.F32.PACK_AB R50, R51, R50 ;  /* 0x000000323332723e */ /* 0x000fe200000010ff */
[----:B------:R-:W-:Y:S01]  /*7b40*/  FMUL.FTZ R46, R192, R46 ;  /* 0x0000002ec02e7220 */ /* 0x000fe20000410000 */
[----:B------:R-:W-:Y:S01]  /*7b50*/  FSETP.GE.FTZ.AND P0, PT, R187, RZ, PT ;  /* 0x000000ffbb00720b */ /* 0x000fe20003f16000 */
[----:B------:R-:W-:Y:S01]  /*7b60*/  STS [R186+-0x8000], R36 ;  /* 0xff800024ba007388 */ /* 0x000fe20000000800 */
[----:B------:R-:W-:Y:S01]  /*7b70*/  FMUL.FTZ R47, R191, R47 ;  /* 0x0000002fbf2f7220 */ /* 0x000fe20000410000 */
[----:B------:R-:W-:Y:S01]  /*7b80*/  F2FP.BF16.F32.PACK_AB R41, R41, R40 ;  /* 0x000000282929723e */ /* 0x000fe200000010ff */
[----:B------:R-:W-:Y:S01]  /*7b90*/  FMUL.FTZ R57, R205, R57 ;  /* 0x00000039cd397220 */ /* 0x000fe20000410000 */
[----:B------:R-:W-:Y:S01]  /*7ba0*/  STS [R186+-0x7c00], R38 ;  /* 0xff840026ba007388 */ /* 0x000fe20000000800 */
[----:B------:R-:W-:Y:S01]  /*7bb0*/  F2FP.BF16.F32.PACK_AB R42, R43, R42 ;  /* 0x0000002a2b2a723e */ /* 0x000fe200000010ff */
[----:B------:R-:W-:Y:S01]  /*7bc0*/  FMUL.FTZ R60, R204, R60 ;  /* 0x0000003ccc3c7220 */ /* 0x000fe20000410000 */
[----:B------:R-:W-:Y:S01]  /*7bd0*/  FSETP.GE.FTZ.AND P6, PT, R190, RZ, PT ;  /* 0x000000ffbe00720b */ /* 0x000fe20003fd6000 */
[----:B------:R-:W-:Y:S01]  /*7be0*/  STS [R185+-0x8000], R48 ;  /* 0xff800030b9007388 */ /* 0x000fe20000000800 */
[----:B------:R-:W-:Y:S01]  /*7bf0*/  FSETP.GE.FTZ.AND P5, PT, R189, RZ, PT ;  /* 0x000000ffbd00720b */ /* 0x000fe20003fb6000 */
[----:B------:R-:W-:Y:S01]  /*7c00*/  FMUL.FTZ R111, R203, R111 ;  /* 0x0000006fcb6f7220 */ /* 0x000fe20000410000 */
[----:B------:R-:W-:Y:S01]  /*7c10*/  F2FP.BF16.F32.PACK_AB R44, R45, R44 ;  /* 0x0000002c2d2c723e */ /* 0x000fe200000010ff */
[----:B------:R-:W-:Y:S01]  /*7c20*/  STS [R185+-0x7c00], R50 ;  /* 0xff840032b9007388 */ /* 0x000fe20000000800 */
[----:B------:R-:W-:Y:S01]  /*7c30*/  F2FP.BF16.F32.PACK_AB R46, R47, R46 ;  /* 0x0000002e2f2e723e */ /* 0x000fe200000010ff */
[----:B------:R-:W-:Y:S01]  /*7c40*/  IMAD.SHL.U32 R40, R2, 0x20, RZ ;  /* 0x0000002002287824 */ /* 0x000fe200078e00ff */
[-C--:B------:R-:W-:Y:S01]  /*7c50*/  FSEL R58, R58, R252.reuse, P6 ;  /* 0x000000fc3a3a7208 */ /* 0x080fe20003000000 */
[----:B------:R-:W-:Y:S01]  /*7c60*/  STS [R186+-0x6000], R41 ;  /* 0xffa00029ba007388 */ /* 0x000fe20000000800 */
[----:B------:R-:W-:Y:S02]  /*7c70*/  FSEL R59, R59, R252, P5 ;  /* 0x000000fc3b3b7208 */ /* 0x000fe40002800000 */
[----:B------:R-:W-:Y:S01]  /*7c80*/  FSETP.GE.FTZ.AND P2, PT, R188, RZ, PT ;  /* 0x000000ffbc00720b */ /* 0x000fe20003f56000 */
[----:B------:R-:W-:Y:S01]  /*7c90*/  STS [R186+-0x5c00], R42 ;  /* 0xffa4002aba007388 */ /* 0x000fe20000000800 */
[----:B------:R-:W-:Y:S01]  /*7ca0*/  F2FP.BF16.F32.PACK_AB R54, R55, R54 ;  /* 0x000000363736723e */ /* 0x000fe200000010ff */
[----:B------:R-:W-:Y:S01]  /*7cb0*/  FMUL.FTZ R58, R190, R58 ;  /* 0x0000003abe3a7220 */ /* 0x000fe20000410000 */
[----:B------:R-:W-:Y:S01]  /*7cc0*/  FSEL R62, R62, R252, P2 ;  /* 0x000000fc3e3e7208 */ /* 0x000fe20001000000 */
[----:B------:R-:W-:Y:S01]  /*7cd0*/  STS [R185+-0x6000], R44 ;  /* 0xffa0002cb9007388 */ /* 0x000fe20000000800 */
[----:B------:R-:W-:Y:S01]  /*7ce0*/  FMUL.FTZ R59, R189, R59 ;  /* 0x0000003bbd3b7220 */ /* 0x000fe20000410000 */
[----:B------:R-:W-:Y:S01]  /*7cf0*/  @P0 FADD.FTZ R252, -R252, R63 ;  /* 0x0000003ffcfc0221 */ /* 0x000fe20000010100 */
[----:B--2---:R-:W-:Y:S01]  /*7d00*/  F2FP.BF16.F32.PACK_AB R6, R219, R66 ;  /* 0x00000042db06723e */ /* 0x004fe200000010ff */
[----:B------:R-:W-:Y:S01]  /*7d10*/  STS [R185+-0x5c00], R46 ;  /* 0xffa4002eb9007388 */ /* 0x000fe20000000800 */
[----:B------:R-:W-:Y:S01]  /*7d20*/  F2FP.BF16.F32.PACK_AB R64, R110, R64 ;  /* 0x000000406e40723e */ /* 0x000fe200000010ff */
[----:B------:R-:W-:Y:S01]  /*7d30*/  FMUL.FTZ R62, R188, R62 ;  /* 0x0000003ebc3e7220 */ /* 0x000fe20000410000 */
[----:B------:R-:W-:Y:S01]  /*7d40*/  FMUL.FTZ R187, R187, R252 ;  /* 0x000000fcbbbb7220 */ /* 0x000fe20000410000 */
[----:B------:R-:W-:Y:S01]  /*7d50*/  STS [R184+-0x8000], R52 ;  /* 0xff800034b8007388 */ /* 0x000fe20000000800 */
[----:B---3--:R-:W-:Y:S01]  /*7d60*/  F2FP.BF16.F32.PACK_AB R5, R57, R56 ;  /* 0x000000383905723e */ /* 0x008fe200000010ff */
[----:B------:R-:W-:Y:S01]  /*7d70*/  IMAD.SHL.U32 R56, R2, 0x4, RZ ;  /* 0x0000000402387824 */ /* 0x000fe200078e00ff */
[----:B------:R-:W-:Y:S01]  /*7d80*/  F2FP.BF16.F32.PACK_AB R59, R59, R58 ;  /* 0x0000003a3b3b723e */ /* 0x000fe200000010ff */
[----:B------:R-:W-:Y:S01]  /*7d90*/  STS [R184+-0x7c00], R54 ;  /* 0xff840036b8007388 */ /* 0x000fe20000000800 */
[----:B------:R-:W-:Y:S02]  /*7da0*/  F2FP.BF16.F32.PACK_AB R60, R111, R60 ;  /* 0x0000003c6f3c723e */ /* 0x000fe400000010ff */
[----:B------:R-:W-:Y:S01]  /*7db0*/  F2FP.BF16.F32.PACK_AB R62, R187, R62 ;  /* 0x0000003ebb3e723e */ /* 0x000fe200000010ff */
[----:B------:R2:W-:Y:S01]  /*7dc0*/  STS [R177+-0x8000], R64 ;  /* 0xff800040b1007388 */ /* 0x0005e20000000800 */
[--C-:B------:R-:W-:Y:S02]  /*7dd0*/  SHF.R.U32.HI R57, RZ, 0x4, R2.reuse ;  /* 0x00000004ff397819 */ /* 0x100fe40000011602 */
[----:B------:R-:W-:Y:S01]  /*7de0*/  LOP3.LUT R63, R100, 0xd8, RZ, 0xc0, !PT ;  /* 0x000000d8643f7812 */ /* 0x000fe200078ec0ff */
[----:B------:R-:W-:Y:S01]  /*7df0*/  STS [R177+-0x7c00], R6 ;  /* 0xff840006b1007388 */ /* 0x000fe20000000800 */
[----:B------:R-:W-:Y:S02]  /*7e00*/  LOP3.LUT R57, R57, 0x8, RZ, 0xc0, !PT ;  /* 0x0000000839397812 */ /* 0x000fe400078ec0ff */
[--C-:B------:R-:W-:Y:S01]  /*7e10*/  LOP3.LUT R63, R63, 0x18, R2.reuse, 0x78, !PT ;  /* 0x000000183f3f7812 */ /* 0x100fe200078e7802 */
[----:B------:R-:W-:Y:S01]  /*7e20*/  STS [R184+-0x6000], R5 ;  /* 0xffa00005b8007388 */ /* 0x000fe20000000800 */
[----:B------:R-:W-:Y:S02]  /*7e30*/  LOP3.LUT R58, R57, 0x10, R2, 0xf8, !PT ;  /* 0x00000010393a7812 */ /* 0x000fe400078ef802 */
[----:B------:R-:W-:Y:S01]  /*7e40*/  LOP3.LUT R63, R63, 0x1f20, R100, 0xf8, !PT ;  /* 0x00001f203f3f7812 */ /* 0x000fe200078ef864 */
[----:B------:R-:W-:Y:S01]  /*7e50*/  STS [R184+-0x5c00], R59 ;  /* 0xffa4003bb8007388 */ /* 0x000fe20000000800 */
[----:B------:R-:W-:Y:S02]  /*7e60*/  LOP3.LUT R58, R58, 0xc0, R40, 0xf8, !PT ;  /* 0x000000c03a3a7812 */ /* 0x000fe400078ef828 */
[----:B------:R-:W-:Y:S01]  /*7e70*/  LEA R63, R63, UR4, 0x1 ;  /* 0x000000043f3f7c11 */ /* 0x000fe2000f8e08ff */
[----:B------:R-:W-:Y:S01]  /*7e80*/  STS [R177+-0x6000], R60 ;  /* 0xffa0003cb1007388 */ /* 0x000fe20000000800 */
[----:B------:R-:W-:Y:S03]  /*7e90*/  LOP3.LUT R58, R58, 0x18, R56, 0x78, !PT ;  /* 0x000000183a3a7812 */ /* 0x000fe600078e7838 */
[----:B------:R-:W-:Y:S01]  /*7ea0*/  STS [R177+-0x5c00], R62 ;  /* 0xffa4003eb1007388 */ /* 0x000fe20000000800 */
[----:B------:R-:W-:Y:S01]  /*7eb0*/  LOP3.LUT R58, R58, 0x120, R40, 0xf8, !PT ;  /* 0x000001203a3a7812 */ /* 0x000fe200078ef828 */
[----:B------:R-:W-:Y:S03]  /*7ec0*/  BAR.SYNC.DEFER_BLOCKING 0x0 ;  /* 0x0000000000007b1d */ /* 0x000fe60000010000 */
[----:B------:R-:W-:Y:S01]  /*7ed0*/  LEA R58, R58, UR4, 0x1 ;  /* 0x000000043a3a7c11 */ /* 0x000fe2000f8e08ff */
[----:B--2---:R-:W-:Y:S02]  /*7ee0*/  IMAD R64, R147, UR7, RZ ;  /* 0x0000000793407c24 */ /* 0x004fe4000f8e02ff */
[----:B------:R-:W-:Y:S04]  /*7ef0*/  LDSM.16.MT88.4 R4, [R101+UR4+0x12000] ;  /* 0x012000046504783b */ /* 0x000fe80008004200 */
[----:B------:R-:W2:Y:S04]  /*7f00*/  LDSM.16.MT88.4 R8, [R58+0x4000] ;  /* 0x004000003a08783b */ /* 0x000ea80000004200 */
[----:B------:R-:W3:Y:S04]  /*7f10*/  LDSM.16.MT88.4 R12, [R101+UR4+0x16000] ;  /* 0x01600004650c783b */ /* 0x000ee80008004200 */
[----:B-1----:R-:W-:Y:S04]  /*7f20*/  LDSM.16.MT88.4 R16, [R101+UR4+0x12800] ;  /* 0x012800046510783b */ /* 0x002fe80008004200 */
[----:B------:R-:W1:Y:S04]  /*7f30*/  LDSM.16.MT88.4 R20, [R58+0x4400] ;  /* 0x004400003a14783b */ /* 0x000e680000004200 */
[----:B------:R-:W4:Y:S04]  /*7f40*/  LDSM.16.MT88.4 R24, [R101+UR4+0x16800] ;  /* 0x016800046518783b */ /* 0x000f280008004200 */
        /* <DEDUP_REMOVED lines=38> */
[-C--:B---3--:R-:W-:Y:S01]  /*81b0*/  HMMA.16816.F32.BF16 R68, R28, R32.reuse, R68 ;  /* 0x000000201c44723c */ /* 0x088fe20000041844 */
[----:B------:R-:W-:Y:S07]  /*81c0*/  BAR.SYNC.DEFER_BLOCKING 0x0 ;  /* 0x0000000000007b1d */ /* 0x000fee0000010000 */
[C---:B------:R-:W-:Y:S08]  /*81d0*/  HMMA.16816.F32.BF16 R72, R36.reuse, R32, R72 ;  /* 0x000000202448723c */ /* 0x040ff00000041848 */
[-C--:B------:R-:W-:Y:S08]  /*81e0*/  HMMA.16816.F32.BF16 R76, R36, R34.reuse, R76 ;  /* 0x00000022244c723c */ /* 0x080ff0000004184c */
[----:B------:R-:W-:Y:S08]  /*81f0*/  HMMA.16816.F32.BF16 R80, R28, R34, R80 ;  /* 0x000000221c50723c */ /* 0x000ff00000041850 */
[-C--:B--2---:R-:W-:Y:S08]  /*8200*/  HMMA.16816.F32.BF16 R68, R4, R8.reuse, R68 ;  /* 0x000000080444723c */ /* 0x084ff00000041844 */
[C---:B------:R-:W-:Y:S08]  /*8210*/  HMMA.16816.F32.BF16 R72, R12.reuse, R8, R72 ;  /* 0x000000080c48723c */ /* 0x040ff00000041848 */
[-C--:B------:R-:W-:Y:S08]  /*8220*/  HMMA.16816.F32.BF16 R76, R12, R10.reuse, R76 ;  /* 0x0000000a0c4c723c */ /* 0x080ff0000004184c */
[----:B------:R-:W-:Y:S04]  /*8230*/  HMMA.16816.F32.BF16 R80, R4, R10, R80 ;  /* 0x0000000a0450723c */ /* 0x000fe80000041850 */
[----:B------:R-:W-:Y:S04]  /*8240*/  IMAD.U32 R4, R64, -0x80, RZ ;  /* 0xffffff8040047824 */ /* 0x000fe800078e00ff */
[-C--:B-1----:R-:W-:Y:S05]  /*8250*/  HMMA.16816.F32.BF16 R68, R16, R20.reuse, R68 ;  /* 0x000000141044723c */ /* 0x082fea0000041844 */
[C---:B------:R-:W-:Y:S03]  /*8260*/  LEA R144, P0, R4.reuse, R144, 0x2 ;  /* 0x0000009004907211 */ /* 0x040fe600078010ff */
[C---:B------:R-:W-:Y:S04]  /*8270*/  HMMA.16816.F32.BF16 R72, R24.reuse, R20, R72 ;  /* 0x000000141848723c */ /* 0x040fe80000041848 */
[----:B------:R-:W-:Y:S02]  /*8280*/  LEA.HI.X.SX32 R145, R4, R145, 0x2, P0 ;  /* 0x0000009104917211 */ /* 0x000fe400000f16ff */
[----:B------:R-:W-:Y:S02]  /*8290*/  LOP3.LUT R4, R109, 0x1c0, RZ, 0xc0, !PT ;  /* 0x000001c06d047812 */ /* 0x000fe400078ec0ff */
        /* <DEDUP_REMOVED lines=15> */
[----:B------:R-:W-:Y:S01]  /*8390*/  @!P5 IMAD.MOV.U32 R7, RZ, RZ, R128 ;  /* 0x000000ffff07d224 */ /* 0x000fe200078e0080 */
[----:B------:R-:W-:Y:S01]  /*83a0*/  @!P2 LEA.HI.X R9, R6, R128, R5, 0x1, P0 ;  /* 0x000000800609a211 */ /* 0x000fe200000f0c05 */
        /* <DEDUP_REMOVED lines=12> */
.L_x_735:
[----:B------:R-:W-:Y:S01]  /*8470*/  LOP3.LUT R109, R109, 0x200, RZ, 0xc0, !PT ;  /* 0x000002006d6d7812 */ /* 0x000fe200078ec0ff */
[----:B------:R-:W-:Y:S01]  /*8480*/  LDSM.16.MT88.4 R20, [R58+0x6000] ;  /* 0x006000003a14783b */ /* 0x000fe20000004200 */
[----:B------:R-:W-:Y:S01]  /*8490*/  LOP3.LUT R4, R4, 0x38, R100, 0xf8, !PT ;  /* 0x0000003804047812 */ /* 0x000fe200078ef864 */
[----:B------:R-:W-:Y:S01]  /*84a0*/  VIADD R130, R130, 0xffffff80 ;  /* 0xffffff8082827836 */ /* 0x000fe20000000000 */
[----:B------:R-:W-:Y:S01]  /*84b0*/  LOP3.LUT R109, R109, 0xc00, R40, 0xf8, !PT ;  /* 0x00000c006d6d7812 */ /* 0x000fe200078ef828 */
[----:B------:R-:W-:Y:S01]  /*84c0*/  LDSM.16.MT88.4 R28, [R58+0x6400] ;  /* 0x006400003a1c783b */ /* 0x000fe20000004200 */
[----:B------:R-:W-:Y:S01]  /*84d0*/  LOP3.LUT R4, R4, 0x8, R108, 0x78, !PT ;  /* 0x0000000804047812 */ /* 0x000fe200078e786c */
[----:B------:R-:W-:Y:S01]  /*84e0*/  VIADD R170, R170, 0xfffffff8 ;  /* 0xfffffff8aaaa7836 */ /* 0x000fe20000000000 */
[----:B------:R-:W-:Y:S01]  /*84f0*/  ISETP.GT.AND P2, PT, R137, R123, PT ;  /* 0x0000007b8900720c */ /* 0x000fe20003f44270 */
[----:B------:R-:W-:Y:S01]  /*8500*/  LDSM.16.MT88.4 R40, [R58+0x6800] ;  /* 0x006800003a28783b */ /* 0x000fe20000004200 */
[----:B------:R-:W-:Y:S02]  /*8510*/  LOP3.LUT R4, R109, R4, RZ, 0xfc, !PT ;  /* 0x000000046d047212 */ /* 0x000fe400078efcff */
[----:B------:R-:W-:Y:S01]  /*8520*/  @P3 IADD3 R125, P5, PT, R125, -0x200, RZ ;  /* 0xfffffe007d7d3810 */ /* 0x000fe20007fbe0ff */
[----:B------:R-:W-:Y:S01]  /*8530*/  LDSM.16.MT88.4 R48, [R58+0x6c00] ;  /* 0x006c00003a30783b */ /* 0x000fe20000004200 */
[----:B------:R-:W-:Y:S02]  /*8540*/  LEA R62, R4, UR4, 0x1 ;  /* 0x00000004043e7c11 */ /* 0x000fe4000f8e08ff */
[----:B------:R-:W-:Y:S03]  /*8550*/  @P3 IADD3.X R124, PT, PT, R124, -0x1, RZ, P5, !PT ;  /* 0xffffffff7c7c3810 */ /* 0x000fe60002ffe4ff */
[----:B------:R-:W2:Y:S01]  /*8560*/  LDSM.16.M88.4 R16, [R62+0xa000] ;  /* 0x00a000003e10783b */ /* 0x000ea20000000200 */
[C---:B------:R-:W-:Y:S02]  /*8570*/  IMAD.IADD R61, R62.reuse, 0x1, R3 ;  /* 0x000000013e3d7824 */ /* 0x040fe400078e0203 */
[C---:B-1----:R-:W-:Y:S01]  /*8580*/  VIADD R8, R62.reuse, 0xa000 ;  /* 0x0000a0003e087836 */ /* 0x042fe20000000000 */
[----:B------:R-:W1:Y:S01]  /*8590*/  LDSM.16.M88.4 R12, [R62+0xc000] ;  /* 0x00c000003e0c783b */ /* 0x000e620000000200 */
[----:B------:R-:W-:Y:S02]  /*85a0*/  VIADD R60, R62, 0xa040 ;  /* 0x0000a0403e3c7836 */ /* 0x000fe40000000000 */
[----:B------:R-:W-:Y:S01]  /*85b0*/  @P1 VIADD R60, R8, 0xffffffc0 ;  /* 0xffffffc0083c1836 */ /* 0x000fe20000000000 */
[----:B------:R-:W3:Y:S03]  /*85c0*/  LDSM.16.M88.4 R24, [R61+0xa000] ;  /* 0x00a000003d18783b */ /* 0x000ee60000000200 */
[----:B------:R-:W-:Y:S01]  /*85d0*/  IMAD.IADD R59, R3, 0x1, R60 ;  /* 0x00000001033b7824 */ /* 0x000fe200078e023c */
[----:B------:R-:W4:Y:S04]  /*85e0*/  LDSM.16.M88.4 R32, [R61+0xc000] ;  /* 0x00c000003d20783b */ /* 0x000f280000000200 */
[----:B------:R-:W4:Y:S04]  /*85f0*/  LDSM.16.M88.4 R36, [R60] ;  /* 0x000000003c24783b */ /* 0x000f280000000200 */
[----:B------:R-:W4:Y:S04]  /*8600*/  LDSM.16.M88.4 R44, [R60+0x2000] ;  /* 0x002000003c2c783b */ /* 0x000f280000000200 */
        /* <DEDUP_REMOVED lines=12> */
[----:B------:R-:W2:Y:S03]  /*86d0*/  LDSM.16.M88.4 R24, [R62+0xe000] ;  /* 0x00e000003e18783b */ /* 0x000ea60000000200 */
        /* <DEDUP_REMOVED lines=25> */
[----:B------:R4:W2:Y:S04]  /*8870*/  LDSM.16.M88.4 R24, [R60+0x6000] ;  /* 0x006000003c18783b */ /* 0x0008a80000000200 */
[----:B------:R-:W-:Y:S03]  /*8880*/  LDSM.16.MT88.4 R28, [R58+0x7c00] ;  /* 0x007c00003a1c783b */ /* 0x000fe60000004200 */
[-C--:B---3--:R-:W-:Y:S08]  /*8890*/  HMMA.16816.F32.BF16 R4, R36, R40.reuse, R4 ;  /* 0x000000282404723c */ /* 0x088ff00000041804 */
[C---:B-1----:R-:W-:Y:S08]  /*88a0*/  HMMA.16816.F32.BF16 R8, R20.reuse, R40, R8 ;  /* 0x000000281408723c */ /* 0x042ff00000041808 */
[-C--:B------:R-:W-:Y:S01]  /*88b0*/  HMMA.16816.F32.BF16 R12, R20, R42.reuse, R12 ;  /* 0x0000002a140c723c */ /* 0x080fe2000004180c */
[----:B------:R-:W1:Y:S02]  /*88c0*/  LDSM.16.M88.4 R20, [R59+0x4000] ;  /* 0x004000003b14783b */ /* 0x000e640000000200 */
[C---:B----4-:R-:W-:Y:S04]  /*88d0*/  LEA R60, P0, R64.reuse, R54, 0x5 ;  /* 0x00000036403c7211 */ /* 0x050fe800078028ff */
[C---:B------:R-:W-:Y:S01]  /*88e0*/  LEA.HI.X.SX32 R61, R64.reuse, R55, 0x5, P0 ;  /* 0x00000037403d7211 */ /* 0x040fe200000f2eff */
[----:B------:R-:W-:Y:S01]  /*88f0*/  HMMA.16816.F32.BF16 R16, R36, R42, R16 ;  /* 0x0000002a2410723c */ /* 0x000fe20000041810 */
[----:B------:R-:W3:Y:S03]  /*8900*/  LDSM.16.M88.4 R36, [R59+0x6000] ;  /* 0x006000003b24783b */ /* 0x000ee60000000200 */
[C---:B------:R-:W-:Y:S04]  /*8910*/  LEA R40, P0, R64.reuse, R60, 0x5 ;  /* 0x0000003c40287211 */ /* 0x040fe800078028ff */
[-C--:B--2---:R-:W-:Y:S05]  /*8920*/  HMMA.16816.F32.BF16 R4, R32, R44.reuse, R4 ;  /* 0x0000002c2004723c */ /* 0x084fea0000041804 */
        /* <DEDUP_REMOVED lines=8> */
[----:B------:R-:W-:Y:S04]  /*89b0*/  HMMA.16816.F32.BF16 R16, R32, R46, R16 ;  /* 0x0000002e2010723c */ /* 0x000fe80000041810 */
[C---:B------:R-:W-:Y:S02]  /*89c0*/  LEA.HI.X.SX32 R45, R64.reuse, R43, 0x5, P0 ;  /* 0x0000002b402d7211 */ /* 0x040fe400000f2eff */
[C---:B------:R-:W-:Y:S02]  /*89d0*/  LEA R24, P0, R64.reuse, R44, 0x5 ;  /* 0x0000002c40187211 */ /* 0x040fe400078028ff */
[-C--:B-1----:R-:W-:Y:S05]  /*89e0*/  HMMA.16816.F32.BF16 R4, R20, R28.reuse, R4 ;  /* 0x0000001c1404723c */ /* 0x082fea0000041804 */
[C---:B------:R-:W-:Y:S02]  /*89f0*/  LEA.HI.X.SX32 R25, R64.reuse, R45, 0x5, P0 ;  /* 0x0000002d40197211 */ /* 0x040fe400000f2eff */
[C---:B------:R-:W-:Y:S01]  /*8a00*/  LEA R26, P0, R64.reuse, R24, 0x5 ;  /* 0x00000018401a7211 */ /* 0x040fe200078028ff */
[C---:B---3--:R-:W-:Y:S04]  /*8a10*/  HMMA.16816.F32.BF16 R8, R36.reuse, R28, R8 ;  /* 0x0000001c2408723c */ /* 0x048fe80000041808 */
[----:B------:R-:W-:Y:S01]  /*8a20*/  @P3 IMAD.WIDE.U32 R28, R141, 0x4, R172 ;  /* 0x000000048d1c3825 */ /* 0x000fe200078e00ac */
[C---:B------:R-:W-:Y:S02]  /*8a30*/  LEA.HI.X.SX32 R27, R64.reuse, R25, 0x5, P0 ;  /* 0x00000019401b7211 */ /* 0x040fe400000f2eff */
[C---:B------:R-:W-:Y:S01]  /*8a40*/  LEA R32, P0, R64.reuse, R26, 0x5 ;  /* 0x0000001a40207211 */ /* 0x040fe200078028ff */
[-C--:B------:R-:W-:Y:S01]  /*8a50*/  HMMA.16816.F32.BF16 R12, R36, R30.reuse, R12 ;  /* 0x0000001e240c723c */ /* 0x080fe2000004180c */
[----:B------:R-:W5:Y:S02]  /*8a60*/  @P3 LDG.E R134, desc[UR26][R28.64+-0x200] ;  /* 0xfffe001a1c863981 */ /* 0x000f64000c1e1900 */
[C---:B------:R-:W-:Y:S02]  /*8a70*/  LEA.HI.X.SX32 R33, R64.reuse, R27, 0x5, P0 ;  /* 0x0000001b40217211 */ /* 0x040fe400000f2eff */
[----:B------:R-:W5:Y:S01]  /*8a80*/  @P3 LDG.E R133, desc[UR26][R28.64+-0x1e0] ;  /* 0xfffe201a1c853981 */ /* 0x000f62000c1e1900 */
[C---:B------:R-:W-:Y:S02]  /*8a90*/  LEA R34, P0, R64.reuse, R32, 0x5 ;  /* 0x0000002040227211 */ /* 0x040fe400078028ff */
[----:B------:R-:W-:Y:S01]  /*8aa0*/  HMMA.16816.F32.BF16 R16, R20, R30, R16 ;  /* 0x0000001e1410723c */ /* 0x000fe20000041810 */
[----:B------:R-:W5:Y:S03]  /*8ab0*/  @P3 LDG.E R132, desc[UR26][R28.64+-0x100] ;  /* 0xffff001a1c843981 */ /* 0x000f66000c1e1900 */
[C---:B------:R-:W-:Y:S01]  /*8ac0*/  LEA.HI.X.SX32 R35, R64.reuse, R33, 0x5, P0 ;  /* 0x0000002140237211 */ /* 0x040fe200000f2eff */
[----:B------:R1:W5:Y:S01]  /*8ad0*/  @P3 LDG.E R131, desc[UR26][R28.64+-0xe0] ;  /* 0xffff201a1c833981 */ /* 0x000362000c1e1900 */
[C---:B------:R-:W-:Y:S03]  /*8ae0*/  LEA R20, P0, R64.reuse, R34, 0x5 ;  /* 0x0000002240147211 */ /* 0x040fe600078028ff */
[----:B------:R2:W-:Y:S01]  /*8af0*/  REDG.E.ADD.F32.FTZ.RN.STRONG.GPU desc[UR26][R144.64], R4 ;  /* 0x00000004900079a6 */ /* 0x0005e2000c12f31a */
[C---:B------:R-:W-:Y:S03]  /*8b00*/  LEA.HI.X.SX32 R21, R64.reuse, R35, 0x5, P0 ;  /* 0x0000002340157211 */ /* 0x040fe600000f2eff */
[----:B------:R3:W-:Y:S04]  /*8b10*/  REDG.E.ADD.F32.FTZ.RN.STRONG.GPU desc[UR26][R48.64], R5 ;  /* 0x00000005300079a6 */ /* 0x0007e8000c12f31a */
[----:B------:R-:W-:Y:S04]  /*8b20*/  REDG.E.ADD.F32.FTZ.RN.STRONG.GPU desc[UR26][R50.64], R6 ;  /* 0x00000006320079a6 */ /* 0x000fe8000c12f31a */
[----:B------:R-:W-:Y:S04]  /*8b30*/  REDG.E.ADD.F32.FTZ.RN.STRONG.GPU desc[UR26][R52.64], R7 ;  /* 0x00000007340079a6 */ /* 0x000fe8000c12f31a */
[----:B------:R-:W-:Y:S04]  /*8b40*/  REDG.E.ADD.F32.FTZ.RN.STRONG.GPU desc[UR26][R54.64], R8 ;  /* 0x00000008360079a6 */ /* 0x000fe8000c12f31a */
[----:B------:R-:W-:Y:S04]  /*8b50*/  REDG.E.ADD.F32.FTZ.RN.STRONG.GPU desc[UR26][R60.64], R9 ;  /* 0x000000093c0079a6 */ /* 0x000fe8000c12f31a */
[----:B------:R-:W-:Y:S01]  /*8b60*/  REDG.E.ADD.F32.FTZ.RN.STRONG.GPU desc[UR26][R40.64], R10 ;  /* 0x0000000a280079a6 */ /* 0x000fe2000c12f31a */
[C---:B--2---:R-:W-:Y:S03]  /*8b70*/  LEA R4, P0, R64.reuse, R20, 0x5 ;  /* 0x0000001440047211 */ /* 0x044fe600078028ff */
[----:B------:R-:W-:Y:S01]  /*8b80*/  REDG.E.ADD.F32.FTZ.RN.STRONG.GPU desc[UR26][R66.64], R11 ;  /* 0x0000000b420079a6 */ /* 0x000fe2000c12f31a */
[----:B---3--:R-:W-:Y:S03]  /*8b90*/  LEA.HI.X.SX32 R5, R64, R21, 0x5, P0 ;  /* 0x0000001540057211 */ /* 0x008fe600000f2eff */
[----:B------:R-:W-:Y:S04]  /*8ba0*/  REDG.E.ADD.F32.FTZ.RN.STRONG.GPU desc[UR26][R42.64], R16 ;  /* 0x000000102a0079a6 */ /* 0x000fe8000c12f31a */
        /* <DEDUP_REMOVED lines=12> */
[----:B------:R-:W4:Y:S04]  /*8c70*/  LDSM.16.MT88.4 R24, [R101+UR4+0xe800] ;  /* 0x00e800046518783b */ /* 0x000f280008004200 */
[----:B-1----:R-:W-:Y:S04]  /*8c80*/  LDSM.16.MT88.4 R28, [R101+UR4+0xb000] ;  /* 0x00b00004651c783b */ /* 0x002fe80008004200 */
[----:B------:R-:W1:Y:S04]  /*8c90*/  LDSM.16.MT88.4 R32, [R116+0x800] ;  /* 0x000800007420783b */ /* 0x000e680000004200 */
[----:B------:R-:W1:Y:S01]  /*8ca0*/  LDSM.16.MT88.4 R36, [R101+UR4+0xf000] ;  /* 0x00f000046524783b */ /* 0x000e620008004200 */
        /* <DEDUP_REMOVED lines=46> */
[-C--:B---3--:R-:W-:Y:S05]  /*8f90*/  HMMA.16816.F32.BF16 R84, R16, R20.reuse, R84 ;  /* 0x000000141054723c */ /* 0x088fea0000041854 */
        /* <DEDUP_REMOVED lines=11> */
[C---:B------:R-:W-:Y:S01]  /*9050*/  SHF.L.U32 R0, R2.reuse, 0x4, RZ ;  /* 0x0000000402007819 */ /* 0x040fe200000006ff */
[----:B------:R-:W1:Y:S01]  /*9060*/  LDCU UR5, c[0x0][0x500] ;  /* 0x0000a000ff0577ac */ /* 0x000e620008000800 */
[----:B------:R-:W-:Y:S02]  /*9070*/  SHF.L.U32 R3, R2, 0x1, RZ ;  /* 0x0000000102037819 */ /* 0x000fe400000006ff */
[----:B------:R-:W-:Y:S01]  /*9080*/  LOP3.LUT R0, R0, 0x600, RZ, 0xc0, !PT ;  /* 0x0000060000007812 */ /* 0x000fe200078ec0ff */
[----:B------:R-:W2:Y:S01]  /*9090*/  LDCU UR6, c[0x0][0x4fc] ;  /* 0x00009f80ff0677ac */ /* 0x000ea20008000800 */
[----:B------:R-:W-:Y:S02]  /*90a0*/  LOP3.LUT R56, R56, 0x40, RZ, 0xc0, !PT ;  /* 0x0000004038387812 */ /* 0x000fe400078ec0ff */
[----:B------:R-:W-:Y:S02]  /*90b0*/  LOP3.LUT R3, R0, 0x6, R3, 0xf8, !PT ;  /* 0x0000000600037812 */ /* 0x000fe400078ef803 */
[----:B------:R-:W-:-:S02]  /*90c0*/  LOP3.LUT R0, R100, 0xc0, RZ, 0xc0, !PT ;  /* 0x000000c064007812 */ /* 0x000fc400078ec0ff */
[----:B------:R-:W-:Y:S02]  /*90d0*/  LOP3.LUT R3, R3, 0x20, R100, 0xf8, !PT ;  /* 0x0000002003037812 */ /* 0x000fe400078ef864 */
[----:B------:R-:W-:Y:S02]  /*90e0*/  LOP3.LUT R0, R0, 0x18, R2, 0xf8, !PT ;  /* 0x0000001800007812 */ /* 0x000fe400078ef802 */
[----:B------:R-:W-:Y:S02]  /*90f0*/  ISETP.NE.AND P0, PT, R140, -0x1, PT ;  /* 0xffffffff8c00780c */ /* 0x000fe40003f05270 */
        /* <DEDUP_REMOVED lines=79> */
.L_x_737:
[----:B------:R-:W2:Y:S01]  /*95f0*/  LDCU.64 UR12, c[0x0][0x5c0] ;  /* 0x0000b800ff0c77ac */ /* 0x000ea20008000a00 */
[----:B------:R-:W-:-:S05]  /*9600*/  IADD3 R12, PT, PT, R139, R140, RZ ;  /* 0x0000008c8b0c7210 */ /* 0x000fca0007ffe0ff */
[C---:B--2---:R-:W-:Y:S02]  /*9610*/  IMAD R3, R12.reuse, UR13, RZ ;  /* 0x0000000d0c037c24 */ /* 0x044fe4000f8e02ff */
[----:B------:R-:W-:-:S05]  /*9620*/  IMAD.WIDE.U32 R12, R12, UR12, RZ ;  /* 0x0000000c0c0c7c25 */ /* 0x000fca000f8e00ff */
[----:B------:R-:W-:Y:S02]  /*9630*/  IADD3 R3, PT, PT, R13, R3, RZ ;  /* 0x000000030d037210 */ /* 0x000fe40007ffe0ff */
.L_x_738:
        /* <DEDUP_REMOVED lines=10> */
[----:B------:R-:W-:Y:S06]  /*96e0*/  BRA `(.L_x_740) ;  /* 0x0000000000147947 */ /* 0x000fec0003800000 */
.L_x_739:
[----:B------:R-:W1:Y:S01]  /*96f0*/  LDCU.64 UR6, c[0x0][0x5c8] ;  /* 0x0000b900ff0677ac */ /* 0x000e620008000a00 */
[----:B------:R-:W-:-:S05]  /*9700*/  IADD3 R16, PT, PT, R139, R140, RZ ;  /* 0x0000008c8b107210 */ /* 0x000fca0007ffe0ff */
[C---:B-1----:R-:W-:Y:S02]  /*9710*/  IMAD R0, R16.reuse, UR7, RZ ;  /* 0x0000000710007c24 */ /* 0x042fe4000f8e02ff */
[----:B------:R-:W-:-:S05]  /*9720*/  IMAD.WIDE.U32 R16, R16, UR6, RZ ;  /* 0x0000000610107c25 */ /* 0x000fca000f8e00ff */
[----:B------:R-:W-:-:S07]  /*9730*/  IADD3 R0, PT, PT, R17, R0, RZ ;  /* 0x0000000011007210 */ /* 0x000fce0007ffe0ff */
.L_x_740:
[----:B------:R-:W-:Y:S01]  /*9740*/  BAR.SYNC.DEFER_BLOCKING 0x0 ;  /* 0x0000000000007b1d */ /* 0x000fe20000010000 */
[----:B------:R-:W-:Y:S01]  /*9750*/  USHF.L.U32 UR14, UR24, 0x7, URZ ;  /* 0x00000007180e7899 */ /* 0x000fe200080006ff */
[----:B------:R-:W-:Y:S01]  /*9760*/  IMAD.MOV.U32 R15, RZ, RZ, RZ ;  /* 0x000000ffff0f7224 */ /* 0x000fe200078e00ff */
[----:B------:R-:W-:Y:S02]  /*9770*/  USHF.L.U32 UR4, UR24, 0x7, URZ ;  /* 0x0000000718047899 */ /* 0x000fe400080006ff */
[----:B------:R-:W-:-:S03]  /*9780*/  UIMAD.WIDE.U32 UR28, UR14, UR12, URZ ;  /* 0x0000000c0e1c72a5 */ /* 0x000fc6000f8e00ff */
[----:B------:R-:W1:Y:S01]  /*9790*/  LDC.64 R6, c[0x0][0x5d8] ;  /* 0x00017600ff067b82 */ /* 0x000e620000000a00 */
[----:B------:R-:W2:Y:S01]  /*97a0*/  LDCU UR5, c[0x0][0x440] ;  /* 0x00008800ff0577ac */ /* 0x000ea20008000800 */
[----:B------:R-:W3:Y:S01]  /*97b0*/  S2R R13, SR_TID.X ;  /* 0x00000000000d7919 */ /* 0x000ee20000002100 */
[----:B------:R-:W-:Y:S01]  /*97c0*/  VIADD R138, R138, -UR4 ;  /* 0x800000048a8a7c36 */ /* 0x000fe20008000000 */
[----:B------:R-:W-:Y:S01]  /*97d0*/  BSSY.RECONVERGENT B0, `(.L_x_741) ;  /* 0x000001f000007945 */ /* 0x000fe20003800200 */
[----:B------:R-:W-:Y:S01]  /*97e0*/  USHF.R.S32.HI UR15, URZ, 0x1f, UR14 ;  /* 0x0000001fff0f7899 */ /* 0x000fe2000801140e */
[----:B------:R-:W-:Y:S02]  /*97f0*/  LOP3.LUT R18, R143, UR28, RZ, 0xfc, !PT ;  /* 0x0000001c8f127c12 */ /* 0x000fe4000f8efcff */
[----:B------:R-:W4:Y:S01]  /*9800*/  LDC.64 R4, c[0x0][0x5e0] ;  /* 0x00017800ff047b82 */ /* 0x000f220000000a00 */
[----:B------:R-:W-:Y:S01]  /*9810*/  UIMAD UR16, UR15, UR12, URZ ;  /* 0x0000000c0f1072a4 */ /* 0x000fe2000f8e02ff */
[----:B------:R-:W-:-:S02]  /*9820*/  IADD3 R18, P0, PT, R12, R18, RZ ;  /* 0x000000120c127210 */ /* 0x000fc40007f1e0ff */
[----:B------:R-:W-:Y:S01]  /*9830*/  LEA.HI R12, R2, 0x40, RZ, 0x1e ;  /* 0x00000040020c7811 */ /* 0x000fe200078ff0ff */
[----:B------:R-:W-:Y:S01]  /*9840*/  UIMAD UR16, UR14, UR13, UR16 ;  /* 0x0000000d0e1072a4 */ /* 0x000fe2000f8e0210 */
[----:B------:R1:W4:Y:S01]  /*9850*/  LDS.128 R8, [R63+0x7000] ;  /* 0x007000003f087984 */ /* 0x0003220000000c00 */
[----:B--2---:R-:W-:-:S04]  /*9860*/  ISETP.GE.AND P2, PT, R143, UR5, PT ;  /* 0x000000058f007c0c */ /* 0x004fc8000bf46270 */
[----:B------:R-:W-:Y:S01]  /*9870*/  IMAD.U32 R14, RZ, RZ, UR16 ;  /* 0x00000010ff0e7e24 */ /* 0x000fe2000f8e00ff */
[----:B------:R-:W-:Y:S01]  /*9880*/  ISETP.GE.OR P1, PT, R12, R138, P2 ;  /* 0x0000008a0c00720c */ /* 0x000fe20001726670 */
[----:B------:R-:W-:-:S03]  /*9890*/  IMAD.U32 R12, RZ, RZ, UR6 ;  /* 0x00000006ff0c7e24 */ /* 0x000fc6000f8e00ff */
[----:B------:R-:W-:Y:S01]  /*98a0*/  IADD3.X R19, PT, PT, R3, UR29, R14, P0, !PT ;  /* 0x0000001d03137c10 */ /* 0x000fe200087fe40e */
[----:B------:R-:W-:Y:S02]  /*98b0*/  IMAD.MOV.U32 R14, RZ, RZ, R143 ;  /* 0x000000ffff0e7224 */ /* 0x000fe400078e008f */
[----:B-1----:R-:W-:Y:S01]  /*98c0*/  IMAD.WIDE.U32 R20, R6, UR18, R18 ;  /* 0x0000001206147c25 */ /* 0x002fe2000f8e0012 */
[----:B---3--:R-:W-:-:S03]  /*98d0*/  SHF.R.U32.HI R2, RZ, 0x2, R13 ;  /* 0x00000002ff027819 */ /* 0x008fc6000001160d */
[----:B------:R-:W-:Y:S01]  /*98e0*/  IMAD.WIDE.U32 R18, R12, UR14, R14 ;  /* 0x0000000e0c127c25 */ /* 0x000fe2000f8e000e */
[----:B------:R-:W-:-:S03]  /*98f0*/  ISETP.GE.OR P2, PT, R2, R138, P2 ;  /* 0x0000008a0200720c */ /* 0x000fc60001746670 */
[----:B------:R-:W-:Y:S01]  /*9900*/  IMAD R7, R7, UR18, R21 ;  /* 0x0000001207077c24 */ /* 0x000fe2000f8e0215 */
[----:B------:R-:W-:-:S05]  /*9910*/  IADD3 R3, P0, PT, R2, 0x40, RZ ;  /* 0x0000004002037810 */ /* 0x000fca0007f1e0ff */
[----:B------:R-:W-:-:S04]  /*9920*/  IMAD.X R17, RZ, RZ, RZ, P0 ;  /* 0x000000ffff117224 */ /* 0x000fc800000e06ff */
        /* <DEDUP_REMOVED lines=9> */
.L_x_742:
[----:B------:R-:W-:Y:S05]  /*99c0*/  BSYNC.RECONVERGENT B0 ;  /* 0x0000000000007941 */ /* 0x000fea0003800200 */
.L_x_741:
        /* <DEDUP_REMOVED lines=12> */
.L_x_744:
[----:B------:R-:W-:Y:S05]  /*9a90*/  BSYNC.RECONVERGENT B0 ;  /* 0x0000000000007941 */ /* 0x000fea0003800200 */
.L_x_743:
        /* <DEDUP_REMOVED lines=25> */
.L_x_709:
[----:B------:R-:W-:Y:S05]  /*9c30*/  BSYNC.RECONVERGENT B1 ;  /* 0x0000000000017941 */ /* 0x000fea0003800200 */
.L_x_691:
[----:B------:R-:W4:Y:S01]  /*9c40*/  LDCU UR5, c[0x0][0x438] ;  /* 0x00008700ff0577ac */ /* 0x000f220008000800 */
[----:B-1-3--:R-:W1:Y:S01]  /*9c50*/  LDC R8, c[0x0][0x438] ;  /* 0x00010e00ff087b82 */ /* 0x00ae620000000800 */
[----:B------:R-:W3:Y:S01]  /*9c60*/  LDCU UR6, c[0x0][0x370] ;  /* 0x00006e00ff0677ac */ /* 0x000ee20008000800 */
[----:B----4-:R-:W-:-:S04]  /*9c70*/  UIADD3 UR5, UPT, UPT, UR5, 0x7f, URZ ;  /* 0x0000007f05057890 */ /* 0x010fc8000fffe0ff */
[----:B------:R-:W-:Y:S02]  /*9c80*/  USHF.R.S32.HI UR4, URZ, 0x1f, UR5 ;  /* 0x0000001fff047899 */ /* 0x000fe40008011405 */
[----:B---3--:R-:W-:Y:S02]  /*9c90*/  UIADD3 UR24, UPT, UPT, UR6, UR24, URZ ;  /* 0x0000001806187290 */ /* 0x008fe4000fffe0ff */
[----:B------:R-:W-:-:S04]  /*9ca0*/  ULEA.HI UR4, UR4, UR5, URZ, 0x7 ;  /* 0x0000000504047291 */ /* 0x000fc8000f8f38ff */
[----:B------:R-:W-:-:S04]  /*9cb0*/  USHF.R.S32.HI UR4, URZ, 0x7, UR4 ;  /* 0x00000007ff047899 */ /* 0x000fc80008011404 */
[----:B------:R-:W-:-:S09]  /*9cc0*/  UISETP.GE.AND UP0, UPT, UR24, UR4, UPT ;  /* 0x000000041800728c */ /* 0x000fd2000bf06270 */
[----:B------:R-:W-:Y:S05]  /*9cd0*/  BRA.U !UP0, `(.L_x_745) ;  /* 0xffffff6508707547 */ /* 0x000fea000b83ffff */
[----:B------:R-:W-:Y:S05]  /*9ce0*/  EXIT ;  /* 0x000000000000794d */ /* 0x000fea0003800000 */
.L_x_746:
        /* <DEDUP_REMOVED lines=9> */
.L_x_834:


//--------------------- .text._ZN5flash44flash_bwd_dq_dk_dv_loop_seqk_parallel_kernelI23Flash_bwd_kernel_traitsILi32ELi128ELi128ELi8ELi4ELi4ELi4ELb0ELb0EN7cutlass10bfloat16_tE19Flash_kernel_traitsILi32ELi128ELi128ELi8ES3_EELb0ELb1ELb0ELb1ELb0ELb0ELb1EEEvNS_16Flash_bwd_paramsE --------------------------
	.section	.text._ZN5flash44flash_bwd_dq_dk_dv_loop_seqk_parallel_kernelI23Flash_bwd_kernel_traitsILi32ELi128ELi128ELi8ELi4ELi4ELi4ELb0ELb0EN7cutlass10bfloat16_tE19Flash_kernel_traitsILi32ELi128ELi128ELi8ES3_EELb0ELb1ELb0ELb1ELb0ELb0ELb1EEEvNS_16Flash_bwd_paramsE,"ax",@progbits
	.align	128
        .global         _ZN5flash44flash_bwd_dq_dk_dv_loop_seqk_parallel_kernelI23Flash_bwd_kernel_traitsILi32ELi128ELi128ELi8ELi4ELi4ELi4ELb0ELb0EN7cutlass10bfloat16_tE19Flash_kernel_traitsILi32ELi128ELi128ELi8ES3_EELb0ELb1ELb0ELb1ELb0ELb0ELb1EEEvNS_16Flash_bwd_paramsE
        .type           _ZN5flash44flash_bwd_dq_dk_dv_loop_seqk_parallel_kernelI23Flash_bwd_kernel_traitsILi32ELi128ELi128ELi8ELi4ELi4ELi4ELb0ELb0EN7cutlass10bfloat16_tE19Flash_kernel_traitsILi32ELi128ELi128ELi8ES3_EELb0ELb1ELb0ELb1ELb0ELb0ELb1EEEvNS_16Flash_bwd_paramsE,@function
        .size           _ZN5flash44flash_bwd_dq_dk_dv_loop_seqk_parallel_kernelI23Flash_bwd_kernel_traitsILi32ELi128ELi128ELi8ELi4ELi4ELi4ELb0ELb0EN7cutlass10bfloat16_tE19Flash_kernel_traitsILi32ELi128ELi128ELi8ES3_EELb0ELb1ELb0ELb1ELb0ELb0ELb1EEEvNS_16Flash_bwd_paramsE,(.L_x_835 - _ZN5flash44flash_bwd_dq_dk_dv_loop_seqk_parallel_kernelI23Flash_bwd_kernel_traitsILi32ELi128ELi128ELi8ELi4ELi4ELi4ELb0ELb0EN7cutlass10bfloat16_tE19Flash_kernel_traitsILi32ELi128ELi128ELi8ES3_EELb0ELb1ELb0ELb1ELb0ELb0ELb1EEEvNS_16Flash_bwd_paramsE)
        .other          _ZN5flash44flash_bwd_dq_dk_dv_loop_seqk_parallel_kernelI23Flash_bwd_kernel_traitsILi32ELi128ELi128ELi8ELi4ELi4ELi4ELb0ELb0EN7cutlass10bfloat16_tE19Flash_kernel_traitsILi32ELi128ELi128ELi8ES3_EELb0ELb1ELb0ELb1ELb0ELb0ELb1EEEvNS_16Flash_bwd_paramsE,@"STO_CUDA_ENTRY STV_DEFAULT"
_ZN5flash44flash_bwd_dq_dk_dv_loop_seqk_parallel_kernelI23Flash_bwd_kernel_traitsILi32ELi128ELi128ELi8ELi4ELi4ELi4ELb0ELb0EN7cutlass10bfloat16_tE19Flash_kernel_traitsILi32ELi128ELi128ELi8ES3_EELb0ELb1ELb0ELb1ELb0ELb0ELb1EEEvNS_16Flash_bwd_paramsE:
.text._ZN5flash44flash_bwd_dq_dk_dv_loop_seqk_parallel_kernelI23Flash_bwd_kernel_traitsILi32ELi128ELi128ELi8ELi4ELi4ELi4ELb0ELb0EN7cutlass10bfloat16_tE19Flash_kernel_traitsILi32ELi128ELi128ELi8ES3_EELb0ELb1ELb0ELb1ELb0ELb0ELb1EEEvNS_16Flash_bwd_paramsE:
        /* <DEDUP_REMOVED lines=49> */
.L_x_802:
        /* <DEDUP_REMOVED lines=23> */
[----:B------:R-:W-:Y:S01]  /*0480*/  UMOV UR17, 0xffffffff ;  /* 0xffffffff00117882 */ /* 0x000fe20000000000 */
[----:B------:R-:W-:Y:S01]  /*0490*/  UMOV UR40, 0xffffffff ;  /* 0xffffffff00287882 */ /* 0x000fe20000000000 */
[----:B----4-:R-:W-:-:S04]  /*04a0*/  @!UP0 UISETP.NE.U32.AND UP1, UPT, UR8, URZ, UPT ;  /* 0x000000ff0800828c */ /* 0x010fc8000bf25070 */
[----:B------:R-:W-:-:S04]  /*04b0*/  @!UP0 UISETP.NE.AND.EX UP1, UPT, UR9, URZ, UPT, UP1 ;  /* 0x000000ff0900828c */ /* 0x000fc8000bf25310 */
        /* <DEDUP_REMOVED lines=25> */
.L_x_747:
        /* <DEDUP_REMOVED lines=35> */
.L_x_749:
[----:B------:R-:W1:Y:S01]  /*0880*/  LDCU.64 UR14, c[0x0][0x3b8] ;  /* 0x00007700ff0e77ac */ /* 0x000e620008000a00 */
[----:B------:R-:W-:-:S04]  /*0890*/  UIADD3 UR8, UPT, UPT, UR38, UR40, URZ ;  /* 0x0000002826087290 */ /* 0x000fc8000fffe0ff */
[----:B-1----:R-:W-:Y:S02]  /*08a0*/  UIMAD.WIDE.U32 UR10, UR8, UR14, URZ ;  /* 0x0000000e080a72a5 */ /* 0x002fe4000f8e00ff */
[----:B------:R-:W-:-:S04]  /*08b0*/  UIMAD UR8, UR8, UR15, URZ ;  /* 0x0000000f080872a4 */ /* 0x000fc8000f8e02ff */
[----:B------:R-:W-:Y:S01]  /*08c0*/  UIADD3 UR8, UPT, UPT, UR11, UR8, URZ ;  /* 0x000000080b087290 */ /* 0x000fe2000fffe0ff */
[----:B------:R-:W-:-:S05]  /*08d0*/  UMOV UR52, UR10 ;  /* 0x0000000a00347c82 */ /* 0x000fca0008000000 */
[----:B------:R-:W-:Y:S02]  /*08e0*/  MOV R18, UR8 ;  /* 0x0000000800127c02 */ /* 0x000fe40008000f00 */
.L_x_750:
        /* <DEDUP_REMOVED lines=43> */
.L_x_751:
[----:B------:R-:W1:Y:S01]  /*0ba0*/  LDCU.64 UR12, c[0x0][0x3c0] ;  /* 0x00007800ff0c77ac */ /* 0x000e620008000a00 */
[----:B------:R-:W-:-:S04]  /*0bb0*/  UIADD3 UR8, UPT, UPT, UR38, UR40, URZ ;  /* 0x0000002826087290 */ /* 0x000fc8000fffe0ff */
[----:B-1----:R-:W-:Y:S02]  /*0bc0*/  UIMAD.WIDE.U32 UR48, UR8, UR12, URZ ;  /* 0x0000000c083072a5 */ /* 0x002fe4000f8e00ff */
[----:B------:R-:W-:-:S04]  /*0bd0*/  UIMAD UR8, UR8, UR13, URZ ;  /* 0x0000000d080872a4 */ /* 0x000fc8000f8e02ff */
[----:B------:R-:W-:-:S06]  /*0be0*/  UIADD3 UR8, UPT, UPT, UR49, UR8, URZ ;  /* 0x0000000831087290 */ /* 0x000fcc000fffe0ff */
[----:B------:R-:W-:-:S07]  /*0bf0*/  MOV R20, UR8 ;  /* 0x0000000800147c02 */ /* 0x000fce0008000f00 */
.L_x_752:
        /* <DEDUP_REMOVED lines=28> */
.L_x_753:
[----:B------:R-:W-:Y:S02]  /*0dc0*/  UIMAD.WIDE.U32 UR10, UR58, UR17, URZ ;  /* 0x000000113a0a72a5 */ /* 0x000fe4000f8e00ff */
[----:B------:R-:W-:-:S04]  /*0dd0*/  UIMAD UR8, UR59, UR17, URZ ;  /* 0x000000113b0872a4 */ /* 0x000fc8000f8e02ff */
[----:B------:R-:W-:-:S12]  /*0de0*/  UIADD3 UR8, UPT, UPT, UR11, UR8, URZ ;  /* 0x000000080b087290 */ /* 0x000fd8000fffe0ff */
.L_x_754:
        /* <DEDUP_REMOVED lines=20> */
.L_x_755:
[----:B------:R-:W1:Y:S01]  /*0f30*/  LDCU UR59, c[0x0][0x434] ;  /* 0x00008680ff3b77ac */ /* 0x000e620008000800 */
[----:B------:R-:W-:-:S04]  /*0f40*/  UIMAD UR9, UR24, UR16, UR23 ;  /* 0x00000010180972a4 */ /* 0x000fc8000f8e0217 */
[----:B-1----:R-:W-:Y:S02]  /*0f50*/  UIMAD UR59, UR9, UR59, URZ ;  /* 0x0000003b093b72a4 */ /* 0x002fe4000f8e02ff */
.L_x_756:
        /* <DEDUP_REMOVED lines=11> */
.L_x_757:
[----:B------:R-:W1:Y:S01]  /*1010*/  LDCU UR58, c[0x0][0x444] ;  /* 0x00008880ff3a77ac */ /* 0x000e620008000800 */
[----:B------:R-:W-:-:S04]  /*1020*/  UIMAD UR9, UR24, UR16, UR23 ;  /* 0x00000010180972a4 */ /* 0x000fc8000f8e0217 */
[----:B-1----:R-:W-:-:S12]  /*1030*/  UIMAD UR58, UR9, UR58, URZ ;  /* 0x0000003a093a72a4 */ /* 0x002fd8000f8e02ff */
.L_x_758:
        /* <DEDUP_REMOVED lines=102> */
.L_x_760:
[----:B------:R-:W1:Y:S01]  /*16a0*/  LDCU.64 UR10, c[0x0][0x5c0] ;  /* 0x0000b800ff0a77ac */ /* 0x000e620008000a00 */
[----:B------:R-:W-:-:S04]  /*16b0*/  UIADD3 UR8, UPT, UPT, UR38, UR40, URZ ;  /* 0x0000002826087290 */ /* 0x000fc8000fffe0ff */
[----:B-1----:R-:W-:Y:S02]  /*16c0*/  UIMAD.WIDE.U32 UR14, UR8, UR10, URZ ;  /* 0x0000000a080e72a5 */ /* 0x002fe4000f8e00ff */
[----:B------:R-:W-:-:S04]  /*16d0*/  UIMAD UR8, UR8, UR11, URZ ;  /* 0x0000000b080872a4 */ /* 0x000fc8000f8e02ff */
[----:B------:R-:W-:-:S06]  /*16e0*/  UIADD3 UR8, UPT, UPT, UR15, UR8, URZ ;  /* 0x000000080f087290 */ /* 0x000fcc000fffe0ff */
[----:B------:R-:W-:Y:S02]  /*16f0*/  MOV R0, UR8 ;  /* 0x0000000800007c02 */ /* 0x000fe40008000f00 */
.L_x_761:
        /* <DEDUP_REMOVED lines=12> */
.L_x_762:
[----:B------:R-:W1:Y:S01]  /*17c0*/  LDCU.64 UR8, c[0x0][0x5c8] ;  /* 0x0000b900ff0877ac */ /* 0x000e620008000a00 */
[----:B------:R-:W-:-:S04]  /*17d0*/  UIADD3 UR38, UPT, UPT, UR38, UR40, URZ ;  /* 0x0000002826267290 */ /* 0x000fc8000fffe0ff */
[----:B-1----:R-:W-:Y:S02]  /*17e0*/  UIMAD.WIDE.U32 UR16, UR38, UR8, URZ ;  /* 0x00000008261072a5 */ /* 0x002fe4000f8e00ff */
[----:B------:R-:W-:-:S04]  /*17f0*/  UIMAD UR38, UR38, UR9, URZ ;  /* 0x00000009262672a4 */ /* 0x000fc8000f8e02ff */
[----:B------:R-:W-:-:S06]  /*1800*/  UIADD3 UR38, UPT, UPT, UR17, UR38, URZ ;  /* 0x0000002611267290 */ /* 0x000fcc000fffe0ff */
[----:B------:R-:W-:Y:S02]  /*1810*/  MOV R12, UR38 ;  /* 0x00000026000c7c02 */ /* 0x000fe40008000f00 */
.L_x_763:
        /* <DEDUP_REMOVED lines=34> */
.L_x_765:
[----:B------:R-:W-:Y:S05]  /*1a40*/  BSYNC.RECONVERGENT B0 ;  /* 0x0000000000007941 */ /* 0x000fea0003800200 */
.L_x_764:
        /* <DEDUP_REMOVED lines=29> */
.L_x_759:
        /* <DEDUP_REMOVED lines=22> */
.L_x_769:
[----:B------:R2:W-:Y:S01]  /*1d80*/  STS.128 [R8+0x4000], RZ ;  /* 0x004000ff08007388 */ /* 0x0005e20000000c00 */
[----:B------:R-:W-:Y:S05]  /*1d90*/  BRA `(.L_x_770) ;  /* 0x0000000000047947 */ /* 0x000fea0003800000 */
.L_x_768:
[----:B------:R4:W-:Y:S02]  /*1da0*/  STS.128 [R8+0x4000], RZ ;  /* 0x004000ff08007388 */ /* 0x0009e40000000c00 */
.L_x_770:
[----:B------:R-:W-:Y:S05]  /*1db0*/  BSYNC.RECONVERGENT B0 ;  /* 0x0000000000007941 */ /* 0x000fea0003800200 */
.L_x_767:
        /* <DEDUP_REMOVED lines=17> */
.L_x_772:
[----:B------:R-:W-:Y:S05]  /*1ed0*/  BSYNC.RECONVERGENT B0 ;  /* 0x0000000000007941 */ /* 0x000fea0003800200 */
.L_x_771:
        /* <DEDUP_REMOVED lines=13> */
.L_x_775:
[----:B------:R1:W-:Y:S01]  /*1fb0*/  STS.128 [R219], RZ ;  /* 0x000000ffdb007388 */ /* 0x0003e20000000c00 */
[----:B------:R-:W-:Y:S05]  /*1fc0*/  BRA `(.L_x_776) ;  /* 0x0000000000047947 */ /* 0x000fea0003800000 */
.L_x_774:
[----:B------:R1:W-:Y:S02]  /*1fd0*/  STS.128 [R219], RZ ;  /* 0x000000ffdb007388 */ /* 0x0003e40000000c00 */
.L_x_776:
[----:B------:R-:W-:Y:S05]  /*1fe0*/  BSYNC.RECONVERGENT B0 ;  /* 0x0000000000007941 */ /* 0x000fea0003800200 */
.L_x_773:
        /* <DEDUP_REMOVED lines=37> */
.L_x_778:
[----:B------:R-:W-:Y:S05]  /*2240*/  BSYNC.RECONVERGENT B0 ;  /* 0x0000000000007941 */ /* 0x000fea0003800200 */
.L_x_777:
        /* <DEDUP_REMOVED lines=30> */
.L_x_781:
[----:B------:R3:W-:Y:S01]  /*2430*/  STS.128 [R8+0x6000], RZ ;  /* 0x006000ff08007388 */ /* 0x0007e20000000c00 */
[----:B------:R-:W-:Y:S05]  /*2440*/  BRA `(.L_x_782) ;  /* 0x0000000000047947 */ /* 0x000fea0003800000 */
.L_x_780:
[----:B------:R3:W-:Y:S02]  /*2450*/  STS.128 [R8+0x6000], RZ ;  /* 0x006000ff08007388 */ /* 0x0007e40000000c00 */
.L_x_782:
[----:B------:R-:W-:Y:S05]  /*2460*/  BSYNC.RECONVERGENT B0 ;  /* 0x0000000000007941 */ /* 0x000fea0003800200 */
.L_x_779:
        /* <DEDUP_REMOVED lines=20> */
.L_x_784:
[----:B------:R-:W-:Y:S05]  /*25b0*/  BSYNC.RECONVERGENT B0 ;  /* 0x0000000000007941 */ /* 0x000fea0003800200 */
.L_x_783:
        /* <DEDUP_REMOVED lines=9> */
[----:B------:R-:W-:-:S04]  /*2650*/  IMAD.WIDE.U32 R2, R14, UR8, R2 ;  /* 0x000000080e027c25 */ /* 0x000fc8000f8e0002 */
[----:B------:R-:W-:-:S05]  /*2660*/  IMAD R0, R14, UR9, R0 ;  /* 0x000000090e007c24 */ /* 0x000fca000f8e0200 */
[----:B------:R-:W-:Y:S01]  /*2670*/  IADD3 R0, PT, PT, R3, R0, RZ ;  /* 0x0000000003007210 */ /* 0x000fe20007ffe0ff */
[----:B------:R-:W-:Y:S06]  /*2680*/  @P2 BRA `(.L_x_786) ;  /* 0x0000000000442947 */ /* 0x000fec0003800000 */
[----:B------:R-:W1:Y:S02]  /*2690*/  LDCU UR8, c[0x0][0x440] ;  /* 0x00008800ff0877ac */ /* 0x000e640008000800 */
[----:B-1----:R-:W-:-:S13]  /*26a0*/  ISETP.GE.AND P0, PT, R10, UR8, PT ;  /* 0x000000080a007c0c */ /* 0x002fda000bf06270 */
[----:B------:R-:W-:Y:S05]  /*26b0*/  @P0 BRA `(.L_x_787) ;  /* 0x0000000000300947 */ /* 0x000fea0003800000 */
[----:B------:R-:W4:Y:S01]  /*26c0*/  LDCU.64 UR8, c[0x0][0x390] ;  /* 0x00007200ff0877ac */ /* 0x000f220008000a00 */
[----:B------:R-:W-:Y:S02]  /*26d0*/  MOV R4, R2 ;  /* 0x0000000200047202 */ /* 0x000fe40000000f00 */
[----:B------:R-:W-:-:S03]  /*26e0*/  MOV R5, R0 ;  /* 0x0000000000057202 */ /* 0x000fc60000000f00 */
[----:B------:R-:W-:-:S04]  /*26f0*/  IMAD.WIDE.U32 R4, R21, UR12, R4 ;  /* 0x0000000c15047c25 */ /* 0x000fc8000f8e0004 */
[----:B------:R-:W-:Y:S01]  /*2700*/  IMAD R5, R21, UR13, R5 ;  /* 0x0000000d15057c24 */ /* 0x000fe2000f8e0205 */
[----:B----4-:R-:W-:-:S04]  /*2710*/  LEA R6, P0, R4, UR8, 0x1 ;  /* 0x0000000804067c11 */ /* 0x010fc8000f8008ff */
[----:B------:R-:W-:-:S05]  /*2720*/  LEA.HI.X R7, R4, UR9, R5, 0x1, P0 ;  /* 0x0000000904077c11 */ /* 0x000fca00080f0c05 */
[----:B------:R-:W-:Y:S01]  /*2730*/  @!PT LDS RZ, [RZ] ;  /* 0x00000000fffff984 */ /* 0x000fe20000000800 */
[----:B------:R-:W-:Y:S01]  /*2740*/  @!PT LDS RZ, [RZ] ;  /* 0x00000000fffff984 */ /* 0x000fe20000000800 */
[----:B------:R-:W-:Y:S01]  /*2750*/  @!PT LDS RZ, [RZ] ;  /* 0x00000000fffff984 */ /* 0x000fe20000000800 */
[----:B------:R1:W-:Y:S01]  /*2760*/  LDGSTS.E.BYPASS.LTC128B.128 [R8+0x8000], desc[UR34][R6.64] ;  /* 0x0800000006087fae */ /* 0x0003e2000b981a22 */
[----:B------:R-:W-:Y:S05]  /*2770*/  BRA `(.L_x_788) ;  /* 0x00000000000c7947 */ /* 0x000fea0003800000 */
.L_x_787:
[----:B------:R1:W-:Y:S01]  /*2780*/  STS.128 [R8+0x8000], RZ ;  /* 0x008000ff08007388 */ /* 0x0003e20000000c00 */
[----:B------:R-:W-:Y:S05]  /*2790*/  BRA `(.L_x_788) ;  /* 0x0000000000047947 */ /* 0x000fea0003800000 */
.L_x_786:
[----:B------:R1:W-:Y:S02]  /*27a0*/  STS.128 [R8+0x8000], RZ ;  /* 0x008000ff08007388 */ /* 0x0003e40000000c00 */
.L_x_788:
[----:B------:R-:W-:Y:S05]  /*27b0*/  BSYNC.RECONVERGENT B0 ;  /* 0x0000000000007941 */ /* 0x000fea0003800200 */
.L_x_785:
        /* <DEDUP_REMOVED lines=19> */
.L_x_790:
[----:B------:R-:W-:Y:S05]  /*28f0*/  BSYNC.RECONVERGENT B0 ;  /* 0x0000000000007941 */ /* 0x000fea0003800200 */
.L_x_789:
[----:B------:R-:W5:Y:S01]  /*2900*/  LDCU.64 UR8, c[0x0][0x538] ;  /* 0x0000a700ff0877ac */ /* 0x000f620008000a00 */
[----:B-1----:R-:W-:Y:S01]  /*2910*/  IMAD.U32 R2, RZ, RZ, UR23 ;  /* 0x00000017ff027e24 */ /* 0x002fe2000f8e00ff */
[----:B------:R-:W1:Y:S01]  /*2920*/  S2R R124, SR_TID.X ;  /* 0x00000000007c7919 */ /* 0x000e620000002100 */
[C---:B------:R-:W-:Y:S01]  /*2930*/  IMAD.SHL.U32 R12, R23.reuse, 0x20, RZ ;  /* 0x00000020170c7824 */ /* 0x040fe200078e00ff */
[----:B------:R-:W2:Y:S01]  /*2940*/  LDCU UR13, c[0x0][0x590] ;  /* 0x0000b200ff0d77ac */ /* 0x000ea20008000800 */
[----:B------:R-:W-:Y:S01]  /*2950*/  IMAD.U32 R0, RZ, RZ, UR33 ;  /* 0x00000021ff007e24 */ /* 0x000fe2000f8e00ff */
[----:B------:R-:W0:Y:S01]  /*2960*/  LDGDEPBAR ;  /* 0x00000000000079af */ /* 0x000e220000000000 */
[----:B----4-:R-:W-:Y:S01]  /*2970*/  IMAD.SHL.U32 R7, R23, 0x10, RZ ;  /* 0x0000001017077824 */ /* 0x010fe200078e00ff */
[----:B------:R-:W4:Y:S01]  /*2980*/  LDCU UR12, c[0x0][0x50c] ;  /* 0x0000a180ff0c77ac */ /* 0x000f220008000800 */
[----:B-----5:R-:W-:-:S04]  /*2990*/  ISETP.NE.U32.AND P1, PT, RZ, UR8, PT ;  /* 0x00000008ff007c0c */ /* 0x020fc8000bf25070 */
[----:B------:R-:W-:-:S13]  /*29a0*/  ISETP.NE.AND.EX P1, PT, RZ, UR9, PT, P1 ;  /* 0x00000009ff007c0c */ /* 0x000fda000bf25310 */
[----:B------:R-:W5:Y:S01]  /*29b0*/  @P1 LDC.64 R4, c[0x0][0x540] ;  /* 0x00015000ff041b82 */ /* 0x000f620000000a00 */
[----:B------:R-:W-:Y:S02]  /*29c0*/  @P1 IMAD.MOV.U32 R3, RZ, RZ, RZ ;  /* 0x000000ffff031224 */ /* 0x000fe400078e00ff */
[----:B---3--:R-:W-:-:S05]  /*29d0*/  IMAD.SHL.U32 R8, R23, 0x4, RZ ;  /* 0x0000000417087824 */ /* 0x008fca00078e00ff */
[----:B------:R-:W3:Y:S01]  /*29e0*/  @P1 LDC R9, c[0x0][0x458] ;  /* 0x00011600ff091b82 */ /* 0x000ee20000000800 */
[----:B-----5:R-:W-:-:S04]  /*29f0*/  @P1 IMAD.WIDE.U32 R2, R4, UR24, R2 ;  /* 0x0000001804021c25 */ /* 0x020fc8000f8e0002 */
[----:B------:R-:W-:Y:S01]  /*2a00*/  @P1 IMAD R5, R5, UR24, R3 ;  /* 0x0000001805051c24 */ /* 0x000fe2000f8e0203 */
[----:B------:R-:W-:Y:S01]  /*2a10*/  @P1 LEA R4, P0, R2, UR8, 0x2 ;  /* 0x0000000802041c11 */ /* 0x000fe2000f8010ff */
[----:B------:R-:W-:Y:S01]  /*2a20*/  IMAD.U32 R3, RZ, RZ, UR39 ;  /* 0x00000027ff037e24 */ /* 0x000fe2000f8e00ff */
[----:B------:R-:W-:Y:S01]  /*2a30*/  LOP3.LUT R8, R8, 0x18, RZ, 0xc0, !PT ;  /* 0x0000001808087812 */ /* 0x000fe200078ec0ff */
[----:B-1----:R-:W-:Y:S01]  /*2a40*/  IMAD.SHL.U32 R126, R124, 0x20, RZ ;  /* 0x000000207c7e7824 */ /* 0x002fe200078e00ff */
[----:B------:R-:W-:Y:S01]  /*2a50*/  @P1 LEA.HI.X R5, R2, UR9, R5, 0x2, P0 ;  /* 0x0000000902051c11 */ /* 0x000fe200080f1405 */
[----:B------:R-:W-:Y:S01]  /*2a60*/  IMAD.SHL.U32 R13, R124, 0x10, RZ ;  /* 0x000000107c0d7824 */ /* 0x000fe200078e00ff */
[----:B------:R-:W-:Y:S01]  /*2a70*/  IADD3 R2, PT, PT, R0, UR37, R251 ;  /* 0x0000002500027c10 */ /* 0x000fe2000fffe0fb */
[----:B------:R-:W-:Y:S01]  /*2a80*/  IMAD.SHL.U32 R14, R124, 0x2, RZ ;  /* 0x000000027c0e7824 */ /* 0x000fe200078e00ff */
[----:B------:R-:W-:Y:S01]  /*2a90*/  LOP3.LUT R6, R8, 0xc0, R12, 0xf8, !PT ;  /* 0x000000c008067812 */ /* 0x000fe200078ef80c */
[----:B------:R1:W5:Y:S01]  /*2aa0*/  @P1 LDG.E R11, desc[UR34][R4.64] ;  /* 0x00000022040b1981 */ /* 0x000362000c1e1900 */
[----:B------:R-:W-:Y:S01]  /*2ab0*/  IADD3 R171, PT, PT, R2, -0x3f, -R3 ;  /* 0xffffffc102ab7810 */ /* 0x000fe20007ffe803 */
[----:B------:R-:W-:Y:S01]  /*2ac0*/  IMAD.SHL.U32 R125, R124, 0x40, RZ ;  /* 0x000000407c7d7824 */ /* 0x000fe200078e00ff */
[C---:B------:R-:W-:Y:S01]  /*2ad0*/  LOP3.LUT R2, R6.reuse, 0x8, R22, 0x78, !PT ;  /* 0x0000000806027812 */ /* 0x040fe200078e7816 */
[----:B---3--:R-:W5:Y:S01]  /*2ae0*/  @P1 MUFU.RCP R9, R9 ;  /* 0x0000000900091308 */ /* 0x008f620000001000 */
[----:B------:R-:W-:Y:S01]  /*2af0*/  LOP3.LUT R6, R6, 0x8, R23, 0x78, !PT ;  /* 0x0000000806067812 */ /* 0x000fe200078e7817 */
[C---:B------:R-:W-:Y:S01]  /*2b00*/  IMAD.SHL.U32 R10, R23.reuse, 0x2, RZ ;  /* 0x00000002170a7824 */ /* 0x040fe200078e00ff */
[----:B------:R-:W-:Y:S01]  /*2b10*/  LOP3.LUT P0, RZ, R23, 0x4, RZ, 0xc0, !PT ;  /* 0x0000000417ff7812 */ /* 0x000fe2000780c0ff */
[----:B------:R-:W-:Y:S01]  /*2b20*/  IMAD.MOV.U32 R112, RZ, RZ, 0x20 ;  /* 0x00000020ff707424 */ /* 0x000fe200078e00ff */
[----:B------:R-:W-:Y:S01]  /*2b30*/  LOP3.LUT R120, R125, 0x200, RZ, 0xc0, !PT ;  /* 0x000002007d787812 */ /* 0x000fe200078ec0ff */
[----:B------:R-:W-:Y:S01]  /*2b40*/  IMAD.MOV.U32 R122, RZ, RZ, 0x20 ;  /* 0x00000020ff7a7424 */ /* 0x000fe200078e00ff */
[----:B------:R-:W-:-:S02]  /*2b50*/  LOP3.LUT R10, R10, 0x6, RZ, 0xc0, !PT ;  /* 0x000000060a0a7812 */ /* 0x000fc400078ec0ff */
[----:B------:R-:W-:Y:S02]  /*2b60*/  CS2R R94, SRZ ;  /* 0x00000000005e7805 */ /* 0x000fe4000001ff00 */
[----:B------:R-:W-:Y:S02]  /*2b70*/  SEL R112, R112, 0xffffffe0, !P0 ;  /* 0xffffffe070707807 */ /* 0x000fe40004000000 */
[----:B------:R-:W-:Y:S02]  /*2b80*/  CS2R R92, SRZ ;  /* 0x00000000005c7805 */ /* 0x000fe4000001ff00 */
[----:B------:R-:W-:Y:S02]  /*2b90*/  LOP3.LUT R10, R10, 0x1c0, R22, 0xf8, !PT ;  /* 0x000001c00a0a7812 */ /* 0x000fe400078ef816 */
[----:B------:R-:W-:Y:S02]  /*2ba0*/  CS2R R98, SRZ ;  /* 0x0000000000627805 */ /* 0x000fe4000001ff00 */
[----:B------:R-:W-:-:S02]  /*2bb0*/  LOP3.LUT P0, RZ, R124, 0x2, RZ, 0xc0, !PT ;  /* 0x000000027cff7812 */ /* 0x000fc4000780c0ff */
[----:B------:R-:W-:Y:S02]  /*2bc0*/  CS2R R96, SRZ ;  /* 0x0000000000607805 */ /* 0x000fe4000001ff00 */
[----:B------:R-:W-:Y:S02]  /*2bd0*/  CS2R R90, SRZ ;  /* 0x00000000005a7805 */ /* 0x000fe4000001ff00 */
[----:B------:R-:W-:Y:S02]  /*2be0*/  CS2R R88, SRZ ;  /* 0x0000000000587805 */ /* 0x000fe4000001ff00 */
[----:B------:R-:W-:Y:S02]  /*2bf0*/  CS2R R86, SRZ ;  /* 0x0000000000567805 */ /* 0x000fe4000001ff00 */
[----:B------:R-:W-:Y:S02]  /*2c00*/  CS2R R84, SRZ ;  /* 0x0000000000547805 */ /* 0x000fe4000001ff00 */
[----:B------:R-:W-:-:S02]  /*2c10*/  CS2R R78, SRZ ;  /* 0x00000000004e7805 */ /* 0x000fc4000001ff00 */
[----:B------:R-:W-:Y:S02]  /*2c20*/  CS2R R76, SRZ ;  /* 0x00000000004c7805 */ /* 0x000fe4000001ff00 */
[C---:B-1----:R-:W-:Y:S02]  /*2c30*/  LOP3.LUT R4, R12.reuse, 0x20, RZ, 0xc0, !PT ;  /* 0x000000200c047812 */ /* 0x042fe400078ec0ff */
[----:B------:R-:W-:Y:S02]  /*2c40*/  CS2R R82, SRZ ;  /* 0x0000000000527805 */ /* 0x000fe4000001ff00 */
[----:B------:R-:W-:Y:S02]  /*2c50*/  LOP3.LUT R5, R12, 0x120, RZ, 0xc0, !PT ;  /* 0x000001200c057812 */ /* 0x000fe400078ec0ff */
[----:B------:R-:W-:Y:S02]  /*2c60*/  CS2R R80, SRZ ;  /* 0x0000000000507805 */ /* 0x000fe4000001ff00 */
[--C-:B------:R-:W-:Y:S01]  /*2c70*/  LOP3.LUT R0, R4, 0x3800, R7.reuse, 0xf8, !PT ;  /* 0x0000380004007812 */ /* 0x100fe200078ef807 */
[----:B------:R-:W-:Y:S01]  /*2c80*/  IMAD.SHL.U32 R4, R124, 0x4, RZ ;  /* 0x000000047c047824 */ /* 0x000fe200078e00ff */
[----:B------:R-:W-:-:S02]  /*2c90*/  LOP3.LUT R3, R5, 0x600, R7, 0xf8, !PT ;  /* 0x0000060005037812 */ /* 0x000fc400078ef807 */
[----:B------:R-:W-:Y:S02]  /*2ca0*/  CS2R R74, SRZ ;  /* 0x00000000004a7805 */ /* 0x000fe4000001ff00 */
[----:B------:R-:W-:Y:S02]  /*2cb0*/  LOP3.LUT R7, R0, 0x100, R7, 0xf8, !PT ;  /* 0x0000010000077812 */ /* 0x000fe400078ef807 */
[----:B------:R-:W-:Y:S02]  /*2cc0*/  CS2R R72, SRZ ;  /* 0x0000000000487805 */ /* 0x000fe4000001ff00 */
[----:B------:R-:W-:Y:S02]  /*2cd0*/  SHF.R.U32.HI R0, RZ, 0x4, R23 ;  /* 0x00000004ff007819 */ /* 0x000fe40000011617 */
[----:B------:R-:W-:Y:S02]  /*2ce0*/  CS2R R70, SRZ ;  /* 0x0000000000467805 */ /* 0x000fe4000001ff00 */
[----:B------:R-:W-:-:S02]  /*2cf0*/  LOP3.LUT R5, R126, 0xc0, RZ, 0xc0, !PT ;  /* 0x000000c07e057812 */ /* 0x000fc400078ec0ff */
[----:B------:R-:W-:Y:S02]  /*2d00*/  CS2R R68, SRZ ;  /* 0x0000000000447805 */ /* 0x000fe4000001ff00 */
[----:B------:R-:W-:Y:S01]  /*2d10*/  LOP3.LUT R0, R0, 0x8, RZ, 0xc0, !PT ;  /* 0x0000000800007812 */ /* 0x000fe200078ec0ff */
[----:B------:R-:W-:Y:S01]  /*2d20*/  IMAD.SHL.U32 R121, R124, 0x8, RZ ;  /* 0x000000087c797824 */ /* 0x000fe200078e00ff */
[----:B------:R-:W-:Y:S01]  /*2d30*/  LOP3.LUT R5, R5, 0x18, R4, 0xf8, !PT ;  /* 0x0000001805057812 */ /* 0x000fe200078ef804 */
[----:B------:R-:W1:Y:S01]  /*2d40*/  LDCU UR8, c[0x0][0x440] ;  /* 0x00008800ff0877ac */ /* 0x000e620008000800 */
[----:B------:R-:W-:Y:S02]  /*2d50*/  LOP3.LUT R0, R0, 0x10, R23, 0xf8, !PT ;  /* 0x0000001000007812 */ /* 0x000fe400078ef817 */
[----:B------:R-:W-:Y:S01]  /*2d60*/  LOP3.LUT R118, R3, R2, RZ, 0xfc, !PT ;  /* 0x0000000203767212 */ /* 0x000fe200078efcff */
[----:B------:R-:W3:Y:S01]  /*2d70*/  LDCU UR9, c[0x0][0x3e0] ;  /* 0x00007c00ff0977ac */ /* 0x000ee20008000800 */
[----:B------:R-:W-:-:S02]  /*2d80*/  LOP3.LUT R0, R0, 0xc0, R12, 0xf8, !PT ;  /* 0x000000c000007812 */ /* 0x000fc400078ef80c */
[----:B------:R-:W-:Y:S01]  /*2d90*/  LOP3.LUT R3, R13, 0x1c0, RZ, 0xc0, !PT ;  /* 0x000001c00d037812 */ /* 0x000fe200078ec0ff */
[----:B--2---:R-:W-:Y:S01]  /*2da0*/  USHF.L.U32 UR13, UR13, 0x7, URZ ;  /* 0x000000070d0d7899 */ /* 0x004fe200080006ff */
[----:B------:R-:W-:Y:S01]  /*2db0*/  LOP3.LUT R8, R0, R8, RZ, 0x3c, !PT ;  /* 0x0000000800087212 */ /* 0x000fe200078e3cff */
[----:B------:R-:W-:Y:S01]  /*2dc0*/  UIADD3 UR46, UPT, UPT, UR46, 0x80, -UR37 ;  /* 0x000000802e2e7890 */ /* 0x000fe2000fffe825 */
[----:B------:R-:W-:Y:S01]  /*2dd0*/  LOP3.LUT R0, R126, 0x20, RZ, 0xc0, !PT ;  /* 0x000000207e007812 */ /* 0x000fe200078ec0ff */
[----:B------:R-:W-:Y:S01]  /*2de0*/  USHF.L.U32 UR47, UR47, 0x3, URZ ;  /* 0x000000032f2f7899 */ /* 0x000fe200080006ff */
[----:B------:R-:W-:Y:S02]  /*2df0*/  LOP3.LUT R4, R14, 0xe006, R125, 0xc8, !PT ;  /* 0x0000e0060e047812 */ /* 0x000fe400078ec87d */
[----:B------:R-:W-:Y:S02]  /*2e00*/  LOP3.LUT R0, R0, 0x3800, R13, 0xf8, !PT ;  /* 0x0000380000007812 */ /* 0x000fe400078ef80d */
[----:B------:R-:W-:-:S02]  /*2e10*/  LOP3.LUT R3, R3, 0x38, R14, 0xf8, !PT ;  /* 0x0000003803037812 */ /* 0x000fc400078ef80e */
[----:B------:R-:W-:Y:S02]  /*2e20*/  LOP3.LUT R4, R4, 0xc00, R126, 0xf8, !PT ;  /* 0x00000c0004047812 */ /* 0x000fe400078ef87e */
[----:B------:R-:W-:Y:S02]  /*2e30*/  LOP3.LUT R113, R7, R6, RZ, 0xfc, !PT ;  /* 0x0000000607717212 */ /* 0x000fe400078efcff */
[----:B------:R-:W-:Y:S02]  /*2e40*/  LOP3.LUT R6, R0, 0x100, R13, 0xf8, !PT ;  /* 0x0000010000067812 */ /* 0x000fe400078ef80d */
[----:B------:R-:W-:Y:S01]  /*2e50*/  LOP3.LUT R0, R4, R3, RZ, 0xfc, !PT ;  /* 0x0000000304007212 */ /* 0x000fe200078efcff */
[----:B------:R-:W-:Y:S01]  /*2e60*/  IMAD.MOV.U32 R3, RZ, RZ, RZ ;  /* 0x000000ffff037224 */ /* 0x000fe200078e00ff */
[----:B------:R-:W-:Y:S02]  /*2e70*/  LOP3.LUT R4, R5, 0x8, R124, 0x78, !PT ;  /* 0x0000000805047812 */ /* 0x000fe400078e787c */
[----:B------:R-:W-:Y:S01]  /*2e80*/  LOP3.LUT R2, R126, 0x120, RZ, 0xc0, !PT ;  /* 0x000001207e027812 */ /* 0x000fe200078ec0ff */
[----:B------:R2:W-:Y:S01]  /*2e90*/  STL [R1+0x6c], R0 ;  /* 0x00006c0001007387 */ /* 0x0005e20000100800 */
[----:B------:R-:W-:-:S02]  /*2ea0*/  LOP3.LUT R116, R8, 0x120, R12, 0xf8, !PT ;  /* 0x0000012008747812 */ /* 0x000fc400078ef80c */
[----:B------:R-:W-:Y:S02]  /*2eb0*/  LOP3.LUT R2, R2, 0x600, R13, 0xf8, !PT ;  /* 0x0000060002027812 */ /* 0x000fe400078ef80d */
[----:B------:R-:W-:Y:S02]  /*2ec0*/  LEA R118, R118, UR25, 0x1 ;  /* 0x0000001976767c11 */ /* 0x000fe4000f8e08ff */
[----:B------:R-:W-:Y:S02]  /*2ed0*/  LEA R116, R116, UR25, 0x1 ;  /* 0x0000001974747c11 */ /* 0x000fe4000f8e08ff */
[----:B------:R-:W-:Y:S01]  /*2ee0*/  LEA R113, R113, UR25, 0x1 ;  /* 0x0000001971717c11 */ /* 0x000fe2000f8e08ff */
[----:B------:R-:W-:Y:S01]  /*2ef0*/  VIADD R118, R118, UR16 ;  /* 0x0000001076767c36 */ /* 0x000fe20008000000 */
[----:B------:R-:W-:Y:S01]  /*2f00*/  SEL R123, R122, 0xffffffe0, !P0 ;  /* 0xffffffe07a7b7807 */ /* 0x000fe20004000000 */
[----:B------:R-:W-:Y:S01]  /*2f10*/  VIADD R116, R116, UR16 ;  /* 0x0000001074747c36 */ /* 0x000fe20008000000 */
[----:B------:R-:W-:Y:S01]  /*2f20*/  LOP3.LUT R120, R120, 0xc00, R126, 0xf8, !PT ;  /* 0x00000c0078787812 */ /* 0x000fe200078ef87e */
[----:B------:R-:W-:Y:S01]  /*2f30*/  IMAD.IADD R117, R112, 0x1, R113 ;  /* 0x0000000170757824 */ /* 0x000fe200078e0271 */
[----:B--2---:R-:W-:-:S04]  /*2f40*/  SHF.R.U32.HI R0, RZ, 0x1, R124 ;  /* 0x00000001ff007819 */ /* 0x004fc8000001167c */
[----:B------:R-:W-:Y:S02]  /*2f50*/  LOP3.LUT R0, R5, 0x8, R0, 0x78, !PT ;  /* 0x0000000805007812 */ /* 0x000fe400078e7800 */
[----:B------:R-:W-:Y:S01]  /*2f60*/  LOP3.LUT R5, R6, R4, RZ, 0xfc, !PT ;  /* 0x0000000406057212 */ /* 0x000fe200078efcff */
[----:B------:R-:W-:Y:S01]  /*2f70*/  VIADD R4, R10, UR5 ;  /* 0x000000050a047c36 */ /* 0x000fe20008000000 */
[----:B------:R-:W-:Y:S01]  /*2f80*/  LOP3.LUT R119, R2, R0, RZ, 0xfc, !PT ;  /* 0x0000000002777212 */ /* 0x000fe200078efcff */
[----:B------:R-:W2:Y:S02]  /*2f90*/  LDCU UR5, c[0x0][0x45c] ;  /* 0x00008b80ff0577ac */ /* 0x000ea40008000800 */
[C---:B------:R-:W-:Y:S01]  /*2fa0*/  VIADD R8, R4.reuse, 0x8 ;  /* 0x0000000804087836 */ /* 0x040fe20000000000 */
[----:B------:R4:W-:Y:S01]  /*2fb0*/  STL [R1+0x68], R5 ;  /* 0x0000680501007387 */ /* 0x0009e20000100800 */
        /* <DEDUP_REMOVED lines=18> */
[----:B------:R-:W-:-:S02]  /*30e0*/  VIADD R24, R4, 0x38 ;  /* 0x0000003804187836 */ /* 0x000fc40000000000 */
[----:B------:R-:W-:-:S03]  /*30f0*/  VIADD R23, R4, 0x39 ;  /* 0x0000003904177836 */ /* 0x000fc60000000000 */
[----:B------:R-:W-:Y:S01]  /*3100*/  I2FP.F32.S32 R2, R24 ;  /* 0x0000001800027245 */ /* 0x000fe20000201400 */
[----:B----4-:R-:W-:Y:S01]  /*3110*/  VIADD R5, R4, 0x11 ;  /* 0x0000001104057836 */ /* 0x010fe20000000000 */
[----:B------:R-:W-:-:S04]  /*3120*/  I2FP.F32.S32 R0, R23 ;  /* 0x0000001700007245 */ /* 0x000fc80000201400 */
[----:B------:R-:W-:Y:S02]  /*3130*/  I2FP.F32.S32 R14, R5 ;  /* 0x00000005000e7245 */ /* 0x000fe40000201400 */
[----:B------:R-:W-:Y:S01]  /*3140*/  I2FP.F32.S32 R5, R20 ;  /* 0x0000001400057245 */ /* 0x000fe20000201400 */
[----:B-----5:R-:W-:Y:S01]  /*3150*/  @P1 FMUL.FTZ R3, R11, R9 ;  /* 0x000000090b031220 */ /* 0x020fe20000410000 */
[----:B------:R-:W-:Y:S01]  /*3160*/  VIADD R9, R4, 0x1 ;  /* 0x0000000104097836 */ /* 0x000fe20000000000 */
[----:B------:R-:W-:Y:S01]  /*3170*/  LOP3.LUT P1, RZ, R124, 0x4, RZ, 0xc0, !PT ;  /* 0x000000047cff7812 */ /* 0x000fe2000782c0ff */
[----:B------:R-:W-:Y:S02]  /*3180*/  VIADD R11, R4, 0x20 ;  /* 0x00000020040b7836 */ /* 0x000fe40000000000 */
[-C--:B------:R-:W-:Y:S01]  /*3190*/  FMUL.FTZ R13, R19, R3.reuse ;  /* 0x00000003130d7220 */ /* 0x080fe20000410000 */
[----:B------:R-:W-:Y:S01]  /*31a0*/  FMUL.FTZ R15, R17, R3 ;  /* 0x00000003110f7220 */ /* 0x000fe20000410000 */
[----:B------:R-:W-:Y:S01]  /*31b0*/  I2FP.F32.S32 R21, R9 ;  /* 0x0000000900157245 */ /* 0x000fe20000201400 */
[----:B------:R-:W-:Y:S01]  /*31c0*/  FMUL.FTZ R12, R12, R3 ;  /* 0x000000030c0c7220 */ /* 0x000fe20000410000 */
[----:B------:R-:W-:Y:S01]  /*31d0*/  I2FP.F32.S32 R9, R11 ;  /* 0x0000000b00097245 */ /* 0x000fe20000201400 */
[-C--:B------:R-:W-:Y:S01]  /*31e0*/  FMUL.FTZ R0, R0, R3.reuse ;  /* 0x0000000300007220 */ /* 0x080fe20000410000 */
[----:B------:R-:W-:Y:S01]  /*31f0*/  I2FP.F32.S32 R4, R22 ;  /* 0x0000001600047245 */ /* 0x000fe20000201400 */
[----:B------:R-:W-:Y:S01]  /*3200*/  FMUL.FTZ R11, R21, R3 ;  /* 0x00000003150b7220 */ /* 0x000fe20000410000 */
[----:B------:R-:W-:-:S04]  /*3210*/  R2P PR, R124, 0x18 ;  /* 0x000000187c007804 */ /* 0x000fc80000000000 */
[----:B------:R4:W-:Y:S04]  /*3220*/  STL [R1+0x40], R11 ;  /* 0x0000400b01007387 */ /* 0x0009e80000100800 */
[----:B------:R5:W-:Y:S04]  /*3230*/  STL [R1+0x3c], R13 ;  /* 0x00003c0d01007387 */ /* 0x000be80000100800 */
[----:B------:R-:W-:Y:S01]  /*3240*/  STL [R1+0x38], R15 ;  /* 0x0000380f01007387 */ /* 0x000fe20000100800 */
[-C--:B----4-:R-:W-:Y:S01]  /*3250*/  FMUL.FTZ R11, R16, R3.reuse ;  /* 0x00000003100b7220 */ /* 0x090fe20000410000 */
[----:B-----5:R-:W-:-:S04]  /*3260*/  FMUL.FTZ R13, R14, R3 ;  /* 0x000000030e0d7220 */ /* 0x020fc80000410000 */
[----:B------:R4:W-:Y:S04]  /*3270*/  STL [R1+0x34], R11 ;  /* 0x0000340b01007387 */ /* 0x0009e80000100800 */
[----:B------:R-:W-:Y:S04]  /*3280*/  STL [R1+0x30], R13 ;  /* 0x0000300d01007387 */ /* 0x000fe80000100800 */
[----:B------:R-:W-:Y:S01]  /*3290*/  STL [R1+0x2c], R12 ;  /* 0x00002c0c01007387 */ /* 0x000fe20000100800 */
[-C--:B----4-:R-:W-:Y:S01]  /*32a0*/  FMUL.FTZ R11, R10, R3.reuse ;  /* 0x000000030a0b7220 */ /* 0x090fe20000410000 */
        /* <DEDUP_REMOVED lines=16> */
[----:B------:R-:W-:Y:S04]  /*33b0*/  STL [R1+0xc], R2 ;  /* 0x00000c0201007387 */ /* 0x000fe80000100800 */
[----:B------:R4:W-:Y:S04]  /*33c0*/  STL [R1], R0 ;  /* 0x0000000001007387 */ /* 0x0009e80000100800 */
[----:B------:R1:W-:Y:S01]  /*33d0*/  STL [R1+0x4], R219 ;  /* 0x000004db01007387 */ /* 0x0003e20000100800 */
[----:B----4-:R-:W-:-:S05]  /*33e0*/  IMAD.MOV.U32 R0, RZ, RZ, 0x10 ;  /* 0x00000010ff007424 */ /* 0x010fca00078e00ff */
[----:B------:R-:W-:Y:S02]  /*33f0*/  SEL R0, R0, 0xfffffff0, !P1 ;  /* 0xfffffff000007807 */ /* 0x000fe40004800000 */
[----:B------:R-:W-:-:S05]  /*3400*/  SEL R0, R122, 0xffffffe0, !P3 ;  /* 0xffffffe07a007807 */ /* 0x000fca0005800000 */
[----:B-123--:R4:W-:Y:S02]  /*3410*/  STL [R1+0x64], R0 ;  /* 0x0000640001007387 */ /* 0x00e9e40000100800 */
.L_x_793:
[----:B------:R-:W0:Y:S01]  /*3420*/  LDGDEPBAR ;  /* 0x00000000000079af */ /* 0x000e220000000000 */
[----:B------:R-:W-:Y:S01]  /*3430*/  IADD3 R112, PT, PT, R118, R112, RZ ;  /* 0x0000007076707210 */ /* 0x000fe20007ffe0ff */
[----:B------:R-:W-:Y:S01]  /*3440*/  UIADD3 UR33, UPT, UPT, UR33, -0x80, URZ ;  /* 0xffffff8021217890 */ /* 0x000fe2000fffe0ff */
[----:B----4-:R-:W-:Y:S05]  /*3450*/  SHF.L.U32 R0, R124, 0x1, RZ ;  /* 0x000000017c007819 */ /* 0x010fea00000006ff */
[----:B------:R-:W2:Y:S01]  /*3460*/  LDL R3, [R1+0x60] ;  /* 0x0000600001037983 */ /* 0x000ea20000100800 */
[----:B------:R-:W-:Y:S01]  /*3470*/  USHF.L.U32 UR14, UR41, 0x7, URZ ;  /* 0x00000007290e7899 */ /* 0x000fe200080006ff */
[----:B------:R-:W-:Y:S01]  /*3480*/  SHF.R.U32.HI R125, RZ, 0x1, R124 ;  /* 0x00000001ff7d7819 */ /* 0x000fe2000001167c */
[----:B------:R-:W-:Y:S01]  /*3490*/  UISETP.GE.AND UP0, UPT, UR33, UR46, UPT ;  /* 0x0000002e2100728c */ /* 0x000fe2000bf06270 */
[----:B------:R-:W3:Y:S01]  /*34a0*/  LDL R126, [R1+0x5c] ;  /* 0x00005c00017e7983 */ /* 0x000ee20000100800 */
[----:B------:R-:W-:Y:S02]  /*34b0*/  UIADD3 UR14, UPT, UPT, UR14, 0x80, URZ ;  /* 0x000000800e0e7890 */ /* 0x000fe4000fffe0ff */
[----:B------:R-:W-:Y:S01]  /*34c0*/  UIADD3 UR36, UPT, UPT, UR36, -0x1, URZ ;  /* 0xffffffff24247890 */ /* 0x000fe2000fffe0ff */
[----:B------:R-:W4:Y:S01]  /*34d0*/  LDL R129, [R1+0xc] ;  /* 0x00000c0001817983 */ /* 0x000f220000100800 */
[----:B------:R-:W-:Y:S03]  /*34e0*/  UISETP.LT.AND UP0, UPT, UR14, UR37, UP0 ;  /* 0x000000250e00728c */ /* 0x000fe60008701270 */
[----:B------:R-:W4:Y:S03]  /*34f0*/  LDL R128, [R1+0x40] ;  /* 0x0000400001807983 */ /* 0x000f260000100800 */
        /* <DEDUP_REMOVED lines=20> */
[----:B------:R-:W-:Y:S01]  /*3640*/  STL [R1+0x70], R68 ;  /* 0x0000704401007387 */ /* 0x000fe20000100800 */
[----:B------:R-:W-:Y:S04]  /*3650*/  DEPBAR.LE SB0, 0x0 ;  /* 0x000080000000791a */ /* 0x000fe80000000000 */
[----:B------:R-:W-:Y:S06]  /*3660*/  BAR.SYNC.DEFER_BLOCKING 0x0 ;  /* 0x0000000000007b1d */ /* 0x000fec0000010000 */
[----:B------:R-:W-:Y:S08]  /*3670*/  LDSM.16.M88.4 R64, [R118] ;  /* 0x000000007640783b */ /* 0x000ff00000000200 */
[----:B------:R-:W1:Y:S08]  /*3680*/  LDSM.16.M88.4 R16, [R113+0x6000] ;  /* 0x006000007110783b */ /* 0x000e700000000200 */
[----:B------:R-:W1:Y:S08]  /*3690*/  LDSM.16.M88.4 R60, [R118+0x1000] ;  /* 0x00100000763c783b */ /* 0x000e700000000200 */
[----:B------:R-:W1:Y:S08]  /*36a0*/  LDSM.16.M88.4 R32, [R113+0x6400] ;  /* 0x006400007120783b */ /* 0x000e700000000200 */
[----:B------:R-:W1:Y:S08]  /*36b0*/  LDSM.16.M88.4 R48, [R113+0x6800] ;  /* 0x006800007130783b */ /* 0x000e700000000200 */
[----:B------:R-:W1:Y:S02]  /*36c0*/  LDSM.16.M88.4 R100, [R113+0x6c00] ;  /* 0x006c00007164783b */ /* 0x000e640000000200 */
[-C--:B-1----:R-:W-:Y:S06]  /*36d0*/  HMMA.16816.F32.BF16 R4, R64, R16.reuse, RZ ;  /* 0x000000104004723c */ /* 0x082fec00000418ff */
[----:B------:R-:W-:Y:S02]  /*36e0*/  LDSM.16.M88.4 R104, [R112] ;  /* 0x000000007068783b */ /* 0x000fe40000000200 */
[C---:B------:R-:W-:Y:S06]  /*36f0*/  HMMA.16816.F32.BF16 R8, R60.reuse, R16, RZ ;  /* 0x000000103c08723c */ /* 0x040fec00000418ff */
[----:B------:R-:W1:Y:S02]  /*3700*/  LDSM.16.M88.4 R108, [R117+0x6000] ;  /* 0x00600000756c783b */ /* 0x000e640000000200 */
[-C--:B------:R-:W-:Y:S06]  /*3710*/  HMMA.16816.F32.BF16 R12, R60, R18.reuse, RZ ;  /* 0x000000123c0c723c */ /* 0x080fec00000418ff */
[----:B------:R-:W1:Y:S02]  /*3720*/  LDSM.16.M88.4 R112, [R112+0x1000] ;  /* 0x001000007070783b */ /* 0x000e640000000200 */
        /* <DEDUP_REMOVED lines=20> */
[----:B------:R-:W4:Y:S01]  /*3870*/  MUFU.TANH R127, R4 ;  /* 0x00000004007f7308 */ /* 0x000f220000002400 */
[C---:B------:R-:W-:Y:S04]  /*3880*/  HMMA.16816.F32.BF16 R16, R104.reuse, R110, R16 ;  /* 0x0000006e6810723c */ /* 0x040fe80000041810 */
[----:B------:R-:W-:Y:S01]  /*3890*/  FMUL.FTZ R8, R8, UR12 ;  /* 0x0000000c08087c20 */ /* 0x000fe20008410000 */
[----:B------:R-:W-:Y:S01]  /*38a0*/  FMUL.FTZ R9, R9, UR12 ;  /* 0x0000000c09097c20 */ /* 0x000fe20008410000 */
[----:B------:R-:W-:Y:S03]  /*38b0*/  FMUL.FTZ R11, R11, UR12 ;  /* 0x0000000c0b0b7c20 */ /* 0x000fe60008410000 */
[----:B------:R-:W-:Y:S01]  /*38c0*/  MUFU.TANH R121, R5 ;  /* 0x0000000500797308 */ /* 0x000fe20000002400 */
[----:B--2---:R-:W-:Y:S01]  /*38d0*/  FSETP.NEU.FTZ.AND P3, PT, R3, -INF , PT ;  /* 0xff8000000300780b */ /* 0x004fe20003f7d000 */
[----:B------:R-:W-:Y:S01]  /*38e0*/  FMUL.FTZ R10, R10, UR12 ;  /* 0x0000000c0a0a7c20 */ /* 0x000fe20008410000 */
[----:B------:R-:W-:Y:S01]  /*38f0*/  FMUL.FTZ R15, R15, UR12 ;  /* 0x0000000c0f0f7c20 */ /* 0x000fe20008410000 */
[----:B------:R-:W-:Y:S01]  /*3900*/  FMUL.FTZ R14, R14, UR12 ;  /* 0x0000000c0e0e7c20 */ /* 0x000fe20008410000 */
[----:B------:R-:W-:Y:S01]  /*3910*/  FMUL.FTZ R12, R12, UR12 ;  /* 0x0000000c0c0c7c20 */ /* 0x000fe20008410000 */
[----:B------:R-:W-:Y:S04]  /*3920*/  FMUL.FTZ R13, R13, UR12 ;  /* 0x0000000c0d0d7c20 */ /* 0x000fe80008410000 */
[----:B------:R1:W-:Y:S01]  /*3930*/  MUFU.TANH R218, R9 ;  /* 0x0000000900da7308 */ /* 0x0003e20000002400 */
[----:B---3--:R-:W-:Y:S01]  /*3940*/  FSETP.NEU.FTZ.AND P2, PT, R126, -INF , PT ;  /* 0xff8000007e00780b */ /* 0x008fe20003f5d000 */
[----:B------:R-:W-:Y:S01]  /*3950*/  FMUL.FTZ R18, R18, UR12 ;  /* 0x0000000c12127c20 */ /* 0x000fe20008410000 */
[----:B------:R-:W-:Y:S01]  /*3960*/  FMUL.FTZ R16, R16, UR12 ;  /* 0x0000000c10107c20 */ /* 0x000fe20008410000 */
[----:B------:R-:W-:Y:S01]  /*3970*/  FMUL.FTZ R19, R19, UR12 ;  /* 0x0000000c13137c20 */ /* 0x000fe20008410000 */
[----:B------:R-:W-:Y:S05]  /*3980*/  FMUL.FTZ R17, R17, UR12 ;  /* 0x0000000c11117c20 */ /* 0x000fea0008410000 */
[----:B------:R-:W-:Y:S10]  /*3990*/  MUFU.TANH R69, R6 ;  /* 0x0000000600457308 */ /* 0x000ff40000002400 */
[----:B------:R4:W-:Y:S01]  /*39a0*/  MUFU.TANH R222, R8 ;  /* 0x0000000800de7308 */ /* 0x0009e20000002400 */
[----:B-1----:R-:W-:Y:S05]  /*39b0*/  FMUL.FTZ R9, R126, 1.4426950216293334961 ;  /* 0x3fb8aa3b7e097820 */ /* 0x002fea0000410000 */
[----:B------:R-:W-:Y:S04]  /*39c0*/  FSEL R9, R9, RZ, P2 ;  /* 0x000000ff09097208 */ /* 0x000fe80001000000 */
[----:B------:R1:W2:Y:S10]  /*39d0*/  MUFU.TANH R68, R7 ;  /* 0x0000000700447308 */ /* 0x0002b40000002400 */
[----:B------:R-:W-:Y:S01]  /*39e0*/  MUFU.TANH R217, R12 ;  /* 0x0000000c00d97308 */ /* 0x000fe20000002400 */
[----:B----4-:R-:W-:Y:S09]  /*39f0*/  FADD.FTZ R8, R129, R127 ;  /* 0x0000007f81087221 */ /* 0x010ff20000010000 */
[----:B------:R3:W-:Y:S01]  /*3a00*/  MUFU.TANH R229, R15 ;  /* 0x0000000f00e57308 */ /* 0x0007e20000002400 */
[----:B-1----:R-:W1:Y:S09]  /*3a10*/  LDSM.16.M88.4 R4, [R117+0x6400] ;  /* 0x006400007504783b */ /* 0x002e720000000200 */
[----:B------:R4:W2:Y:S10]  /*3a20*/  MUFU.TANH R231, R11 ;  /* 0x0000000b00e77308 */ /* 0x0008b40000002400 */
[----:B------:R2:W-:Y:S01]  /*3a30*/  MUFU.TANH R230, R14 ;  /* 0x0000000e00e67308 */ /* 0x0005e20000002400 */
[----:B---3--:R-:W3:Y:S09]  /*3a40*/  LDL R15, [R1+0x58] ;  /* 0x00005800010f7983 */ /* 0x008ef20000100800 */
[----:B------:R-:W-:Y:S01]  /*3a50*/  MUFU.TANH R194, R18 ;  /* 0x0000001200c27308 */ /* 0x000fe20000002400 */
[----:B----4-:R-:W-:Y:S04]  /*3a60*/  @!P0 VIMNMX R11, PT, PT, R171, UR37, PT ;  /* 0x00000025ab0b8c48 */ /* 0x010fe8000bfe0100 */
[----:B------:R-:W-:Y:S05]  /*3a70*/  @!P0 ISETP.GE.AND P6, PT, R2, R11, PT ;  /* 0x0000000b0200820c */ /* 0x000fea0003fc6270 */
[----:B------:R4:W3:Y:S01]  /*3a80*/  MUFU.TANH R232, R10 ;  /* 0x0000000a00e87308 */ /* 0x0008e20000002400 */
[----:B--2---:R-:W2:Y:S09]  /*3a90*/  LDL R14, [R1+0x54] ;  /* 0x00005400010e7983 */ /* 0x004eb20000100800 */
[----:B------:R4:W2:Y:S01]  /*3aa0*/  MUFU.TANH R216, R13 ;  /* 0x0000000d00d87308 */ /* 0x0008a20000002400 */
[-C--:B-1----:R-:W-:Y:S09]  /*3ab0*/  HMMA.16816.F32.BF16 R20, R104, R4.reuse, R20 ;  /* 0x000000046814723c */ /* 0x082ff20000041814 */
[----:B------:R1:W-:Y:S01]  /*3ac0*/  MUFU.TANH R75, R16 ;  /* 0x00000010004b7308 */ /* 0x0003e20000002400 */
[----:B----4-:R-:W-:Y:S01]  /*3ad0*/  FMUL.FTZ R10, R3, 1.4426950216293334961 ;  /* 0x3fb8aa3b030a7820 */ /* 0x010fe20000410000 */
[----:B------:R-:W-:Y:S01]  /*3ae0*/  MOV R3, 0x38 ;  /* 0x0000003800037802 */ /* 0x000fe20000000f00 */
[C---:B------:R-:W-:Y:S07]  /*3af0*/  HMMA.16816.F32.BF16 R24, R112.reuse, R4, R24 ;  /* 0x000000047018723c */ /* 0x040fee0000041818 */
[----:B------:R-:W-:Y:S01]  /*3b00*/  MUFU.TANH R193, R19 ;  /* 0x0000001300c17308 */ /* 0x000fe20000002400 */
[C---:B------:R-:W-:Y:S01]  /*3b10*/  @!P0 VIADDMNMX R12, R171.reuse, -R3, UR37, PT ;  /* 0x00000025ab0c8e46 */ /* 0x040fe2000b800903 */
[----:B------:R-:W-:Y:S01]  /*3b20*/  FADD.FTZ R3, R128, R68 ;  /* 0x0000004480037221 */ /* 0x000fe20000010000 */
[----:B------:R-:W-:Y:S01]  /*3b30*/  @!P0 VIADDMNMX R13, R171, -R125, UR37, PT ;  /* 0x00000025ab0d8e46 */ /* 0x000fe2000b80097d */
[----:B------:R-:W-:Y:S01]  /*3b40*/  FADD.FTZ R5, R129, R69 ;  /* 0x0000004581057221 */ /* 0x000fe20000010000 */
[----:B------:R-:W-:Y:S01]  /*3b50*/  FMUL.FTZ R21, R21, UR12 ;  /* 0x0000000c15157c20 */ /* 0x000fe20008410000 */
[----:B------:R-:W-:Y:S01]  /*3b60*/  FMUL.FTZ R20, R20, UR12 ;  /* 0x0000000c14147c20 */ /* 0x000fe20008410000 */
[----:B------:R-:W-:Y:S03]  /*3b70*/  FADD.FTZ R4, R128, R121 ;  /* 0x0000007980047221 */ /* 0x000fe60000010000 */
[----:B------:R-:W4:Y:S01]  /*3b80*/  MUFU.TANH R74, R17 ;  /* 0x00000011004a7308 */ /* 0x000f220000002400 */
[----:B------:R-:W-:Y:S01]  /*3b90*/  FMUL.FTZ R22, R22, UR12 ;  /* 0x0000000c16167c20 */ /* 0x000fe20008410000 */
[-C--:B------:R-:W-:Y:S01]  /*3ba0*/  HMMA.16816.F32.BF16 R28, R112, R6.reuse, R28 ;  /* 0x00000006701c723c */ /* 0x080fe2000004181c */
[----:B-1----:R-:W-:Y:S02]  /*3bb0*/  MOV R16, 0x8 ;  /* 0x0000000800107802 */ /* 0x002fe40000000f00 */
[----:B------:R-:W-:Y:S01]  /*3bc0*/  FMUL.FTZ R23, R23, UR12 ;  /* 0x0000000c17177c20 */ /* 0x000fe20008410000 */
[-C--:B------:R-:W-:Y:S01]  /*3bd0*/  @!P0 ISETP.GE.AND P2, PT, R0, R13.reuse, PT ;  /* 0x0000000d0000820c */ /* 0x080fe20003f46270 */
[----:B------:R-:W-:Y:S03]  /*3be0*/  FMUL.FTZ R24, R24, UR12 ;  /* 0x0000000c18187c20 */ /* 0x000fe60008410000 */
[----:B------:R1:W-:Y:S01]  /*3bf0*/  MUFU.TANH R72, R21 ;  /* 0x0000001500487308 */ /* 0x0003e20000002400 */
[----:B------:R-:W-:Y:S01]  /*3c00*/  FSEL R10, R10, RZ, P3 ;  /* 0x000000ff0a0a7208 */ /* 0x000fe20001800000 */
[C---:B------:R-:W-:Y:S04]  /*3c10*/  HMMA.16816.F32.BF16 R32, R104.reuse, R6, R32 ;  /* 0x000000066820723c */ /* 0x040fe80000041820 */
[----:B------:R-:W-:Y:S01]  /*3c20*/  @!P0 FSEL R8, R8, -INF , !P2 ;  /* 0xff80000008088808 */ /* 0x000fe20005000000 */
[----:B------:R-:W-:Y:S03]  /*3c30*/  FMUL.FTZ R26, R26, UR12 ;  /* 0x0000000c1a1a7c20 */ /* 0x000fe60008410000 */
[----:B------:R4:W-:Y:S01]  /*3c40*/  MUFU.TANH R73, R20 ;  /* 0x0000001400497308 */ /* 0x0009e20000002400 */
[-C--:B------:R-:W-:Y:S01]  /*3c50*/  @!P0 ISETP.GE.AND P2, PT, R2, R12.reuse, PT ;  /* 0x0000000c0200820c */ /* 0x080fe20003f46270 */
[----:B------:R-:W-:Y:S01]  /*3c60*/  FMUL.FTZ R25, R25, UR12 ;  /* 0x0000000c19197c20 */ /* 0x000fe20008410000 */
[----:B------:R-:W-:Y:S01]  /*3c70*/  @!P0 ISETP.GE.AND P3, PT, R0, R12, PT ;  /* 0x0000000c0000820c */ /* 0x000fe20003f66270 */
[--C-:B------:R-:W-:Y:S01]  /*3c80*/  FFMA.FTZ R8, R8, UR5, -R10.reuse ;  /* 0x0000000508087c23 */ /* 0x100fe2000801080a */
[----:B------:R-:W-:Y:S01]  /*3c90*/  @!P0 FSEL R3, R3, -INF , !P2 ;  /* 0xff80000003038808 */ /* 0x000fe20005000000 */
[----:B------:R-:W-:Y:S01]  /*3ca0*/  FMUL.FTZ R30, R30, UR12 ;  /* 0x0000000c1e1e7c20 */ /* 0x000fe20008410000 */
[----:B------:R-:W-:Y:S03]  /*3cb0*/  @!P0 FSEL R5, R5, -INF , !P3 ;  /* 0xff80000005058808 */ /* 0x000fe60005800000 */
[----:B------:R4:W-:Y:S01]  /*3cc0*/  MUFU.EX2 R125, R8 ;  /* 0x00000008007d7308 */ /* 0x0009e20000000800 */
[----:B------:R-:W-:Y:S01]  /*3cd0*/  @!P0 ISETP.GE.AND P5, PT, R2, R13, PT ;  /* 0x0000000d0200820c */ /* 0x000fe20003fa6270 */
[----:B-1----:R-:W2:Y:S01]  /*3ce0*/  LDL R21, [R1+0x3c] ;  /* 0x00003c0001157983 */ /* 0x002ea20000100800 */
[--C-:B------:R-:W-:Y:S07]  /*3cf0*/  FFMA.FTZ R3, R3, UR5, -R9.reuse ;  /* 0x0000000503037c23 */ /* 0x100fee0008010809 */
[----:B------:R1:W-:Y:S01]  /*3d00*/  MUFU.TANH R191, R22 ;  /* 0x0000001600bf7308 */ /* 0x0003e20000002400 */
[----:B------:R-:W-:Y:S01]  /*3d10*/  FMUL.FTZ R34, R34, UR12 ;  /* 0x0000000c22227c20 */ /* 0x000fe20008410000 */
[----:B------:R-:W-:Y:S01]  /*3d20*/  FMUL.FTZ R35, R35, UR12 ;  /* 0x0000000c23237c20 */ /* 0x000fe20008410000 */
[----:B------:R-:W-:Y:S01]  /*3d30*/  FMUL.FTZ R33, R33, UR12 ;  /* 0x0000000c21217c20 */ /* 0x000fe20008410000 */
[----:B------:R-:W-:Y:S01]  /*3d40*/  @!P0 FSEL R4, R4, -INF , !P5 ;  /* 0xff80000004048808 */ /* 0x000fe20006800000 */
[----:B------:R-:W-:Y:S01]  /*3d50*/  FFMA.FTZ R5, R5, UR5, -R9 ;  /* 0x0000000505057c23 */ /* 0x000fe20008010809 */
[----:B----4-:R-:W4:Y:S01]  /*3d60*/  LDL R20, [R1+0x38] ;  /* 0x0000380001147983 */ /* 0x010f220000100800 */
[----:B------:R-:W-:Y:S03]  /*3d70*/  FMUL.FTZ R28, R28, UR12 ;  /* 0x0000000c1c1c7c20 */ /* 0x000fe60008410000 */
[----:B------:R-:W-:Y:S01]  /*3d80*/  MUFU.EX2 R126, R3 ;  /* 0x00000003007e7308 */ /* 0x000fe20000000800 */
[----:B------:R-:W-:Y:S01]  /*3d90*/  FFMA.FTZ R4, R4, UR5, -R10 ;  /* 0x0000000504047c23 */ /* 0x000fe2000801080a */
[----:B------:R-:W-:Y:S01]  /*3da0*/  @!P0 VIADDMNMX R8, R171, R16, UR37, PT ;  /* 0x00000025ab088e46 */ /* 0x000fe2000b800110 */
[----:B------:R-:W-:Y:S07]  /*3db0*/  FMUL.FTZ R32, R32, UR12 ;  /* 0x0000000c20207c20 */ /* 0x000fee0008410000 */
[----:B------:R1:W4:Y:S01]  /*3dc0*/  MUFU.EX2 R70, R5 ;  /* 0x0000000500467308 */ /* 0x0003220000000800 */
[----:B------:R-:W-:Y:S01]  /*3dd0*/  FMUL.FTZ R31, R31, UR12 ;  /* 0x0000000c1f1f7c20 */ /* 0x000fe20008410000 */
[-C--:B------:R-:W-:Y:S01]  /*3de0*/  @!P0 ISETP.GE.AND P5, PT, R2, R8.reuse, PT ;  /* 0x000000080200820c */ /* 0x080fe20003fa6270 */
[----:B------:R-:W-:Y:S07]  /*3df0*/  FMUL.FTZ R29, R29, UR12 ;  /* 0x0000000c1d1d7c20 */ /* 0x000fee0008410000 */
[----:B------:R1:W-:Y:S01]  /*3e00*/  MUFU.TANH R189, R23 ;  /* 0x0000001700bd7308 */ /* 0x0003e20000002400 */
[----:B------:R-:W-:Y:S01]  /*3e10*/  FMUL.FTZ R27, R27, UR12 ;  /* 0x0000000c1b1b7c20 */ /* 0x000fe20008410000 */
[----:B-1----:R-:W4:Y:S08]  /*3e20*/  LDL R22, [R1+0x2c] ;  /* 0x00002c0001167983 */ /* 0x002f300000100800 */
[----:B------:R1:W-:Y:S01]  /*3e30*/  MUFU.EX2 R80, R4 ;  /* 0x0000000400507308 */ /* 0x0003e20000000800 */
[C---:B------:R-:W-:Y:S09]  /*3e40*/  FADD.FTZ R5, R128.reuse, R218 ;  /* 0x000000da80057221 */ /* 0x040ff20000010000 */
[----:B------:R-:W-:Y:S01]  /*3e50*/  MUFU.TANH R211, R24 ;  /* 0x0000001800d37308 */ /* 0x000fe20000002400 */
[----:B------:R-:W-:Y:S01]  /*3e60*/  @!P0 FSEL R5, R5, -INF , !P6 ;  /* 0xff80000005058808 */ /* 0x000fe20007000000 */
[----:B------:R-:W4:Y:S08]  /*3e70*/  LDL R23, [R1+0x24] ;  /* 0x0000240001177983 */ /* 0x000f300000100800 */
[----:B------:R-:W-:Y:S01]  /*3e80*/  MUFU.TANH R223, R31 ;  /* 0x0000001f00df7308 */ /* 0x000fe20000002400 */
[----:B-1----:R-:W-:Y:S05]  /*3e90*/  FADD.FTZ R4, R128, R231 ;  /* 0x000000e780047221 */ /* 0x002fea0000010000 */
[----:B------:R-:W-:Y:S04]  /*3ea0*/  @!P0 FSEL R4, R4, -INF , !P5 ;  /* 0xff80000004048808 */ /* 0x000fe80006800000 */
[----:B------:R-:W-:Y:S10]  /*3eb0*/  MUFU.TANH R228, R26 ;  /* 0x0000001a00e47308 */ /* 0x000ff40000002400 */
[----:B------:R-:W-:Y:S10]  /*3ec0*/  MUFU.TANH R210, R25 ;  /* 0x0000001900d27308 */ /* 0x000ff40000002400 */
[----:B------:R-:W-:Y:S10]  /*3ed0*/  MUFU.TANH R225, R27 ;  /* 0x0000001b00e17308 */ /* 0x000ff40000002400 */
[----:B------:R-:W-:Y:S10]  /*3ee0*/  MUFU.TANH R224, R30 ;  /* 0x0000001e00e07308 */ /* 0x000ff40000002400 */
[----:B------:R-:W-:Y:S10]  /*3ef0*/  MUFU.TANH R207, R28 ;  /* 0x0000001c00cf7308 */ /* 0x000ff40000002400 */
[----:B------:R-:W-:Y:S10]  /*3f00*/  MUFU.TANH R250, R32 ;  /* 0x0000002000fa7308 */ /* 0x000ff40000002400 */
[----:B------:R1:W-:Y:S10]  /*3f10*/  MUFU.TANH R181, R34 ;  /* 0x0000002200b57308 */ /* 0x0003f40000002400 */
[----:B------:R-:W-:Y:S10]  /*3f20*/  MUFU.TANH R204, R29 ;  /* 0x0000001d00cc7308 */ /* 0x000ff40000002400 */
[----:B------:R1:W-:Y:S02]  /*3f30*/  MUFU.TANH R178, R35 ;  /* 0x0000002300b27308 */ /* 0x0003e40000002400 */
[----:B-1----:R-:W4:Y:S08]  /*3f40*/  LDL R34, [R1+0x64] ;  /* 0x0000640001227983 */ /* 0x002f300000100800 */
[----:B------:R1:W-:Y:S01]  /*3f50*/  MUFU.TANH R249, R33 ;  /* 0x0000002100f97308 */ /* 0x0003e20000002400 */
[----:B------:R-:W4:Y:S04]  /*3f60*/  LDL R35, [R1] ;  /* 0x0000000001237983 */ /* 0x000f280000100800 */
[----:B-1----:R-:W4:Y:S01]  /*3f70*/  LDL R33, [R1+0x10] ;  /* 0x0000100001217983 */ /* 0x002f220000100800 */
[C---:B---3--:R-:W-:Y:S01]  /*3f80*/  FMUL.FTZ R3, R15.reuse, 1.4426950216293334961 ;  /* 0x3fb8aa3b0f037820 */ /* 0x048fe20000410000 */
[----:B------:R-:W-:Y:S01]  /*3f90*/  FSETP.NEU.FTZ.AND P3, PT, R15, -INF , PT ;  /* 0xff8000000f00780b */ /* 0x000fe20003f7d000 */
[----:B------:R-:W-:Y:S03]  /*3fa0*/  FADD.FTZ R15, R129, R222 ;  /* 0x000000de810f7221 */ /* 0x000fe60000010000 */
[----:B------:R-:W-:Y:S02]  /*3fb0*/  FSEL R3, R3, RZ, P3 ;  /* 0x000000ff03037208 */ /* 0x000fe40001800000 */
[CC--:B------:R-:W-:Y:S03]  /*3fc0*/  @!P0 ISETP.GE.AND P3, PT, R0.reuse, R11.reuse, PT ;  /* 0x0000000b0000820c */ /* 0x0c0fe60003f66270 */
[--C-:B------:R-:W-:Y:S01]  /*3fd0*/  FFMA.FTZ R5, R5, UR5, -R3.reuse ;  /* 0x0000000505057c23 */ /* 0x100fe20008010803 */
[----:B------:R-:W-:Y:S02]  /*3fe0*/  @!P0 FSEL R15, R15, -INF , !P3 ;  /* 0xff8000000f0f8808 */ /* 0x000fe40005800000 */
[-C--:B------:R-:W-:Y:S01]  /*3ff0*/  @!P0 ISETP.GE.AND P3, PT, R0, R8.reuse, PT ;  /* 0x000000080000820c */ /* 0x080fe20003f66270 */
[----:B------:R-:W-:Y:S02]  /*4000*/  MUFU.EX2 R202, R5 ;  /* 0x0000000500ca7308 */ /* 0x000fe40000000800 */
[----:B------:R-:W-:Y:S01]  /*4010*/  FFMA.FTZ R15, R15, UR5, -R3 ;  /* 0x000000050f0f7c23 */ /* 0x000fe20008010803 */
[C---:B--2---:R-:W-:Y:S01]  /*4020*/  FMUL.FTZ R2, R14.reuse, 1.4426950216293334961 ;  /* 0x3fb8aa3b0e027820 */ /* 0x044fe20000410000 */
[----:B------:R-:W-:Y:S01]  /*4030*/  FSETP.NEU.FTZ.AND P2, PT, R14, -INF , PT ;  /* 0xff8000000e00780b */ /* 0x000fe20003f5d000 */
[----:B------:R-:W-:Y:S05]  /*4040*/  FADD.FTZ R14, R129, R232 ;  /* 0x000000e8810e7221 */ /* 0x000fea0000010000 */
[----:B------:R1:W-:Y:S01]  /*4050*/  MUFU.EX2 R203, R15 ;  /* 0x0000000f00cb7308 */ /* 0x0003e20000000800 */
[----:B------:R-:W-:Y:S02]  /*4060*/  FSEL R2, R2, RZ, P2 ;  /* 0x000000ff02027208 */ /* 0x000fe40001000000 */
[----:B------:R-:W-:Y:S03]  /*4070*/  @!P0 FSEL R14, R14, -INF , !P3 ;  /* 0xff8000000e0e8808 */ /* 0x000fe60005800000 */
[--C-:B------:R-:W-:Y:S02]  /*4080*/  FFMA.FTZ R4, R4, UR5, -R2.reuse ;  /* 0x0000000504047c23 */ /* 0x100fe40008010802 */
[----:B------:R-:W-:Y:S02]  /*4090*/  FFMA.FTZ R14, R14, UR5, -R2 ;  /* 0x000000050e0e7c23 */ /* 0x000fe40008010802 */
[----:B------:R2:W-:Y:S01]  /*40a0*/  MUFU.EX2 R220, R4 ;  /* 0x0000000400dc7308 */ /* 0x0005e20000000800 */
[C---:B-1----:R-:W-:Y:S09]  /*40b0*/  @!P0 IADD3 R15, PT, PT, R0.reuse, 0x8, RZ ;  /* 0x00000008000f8810 */ /* 0x042ff20007ffe0ff */
[----:B------:R1:W3:Y:S01]  /*40c0*/  MUFU.EX2 R221, R14 ;  /* 0x0000000e00dd7308 */ /* 0x0002e20000000800 */
[C---:B------:R-:W-:Y:S02]  /*40d0*/  @!P0 ISETP.GE.AND P3, PT, R15.reuse, R8, PT ;  /* 0x000000080f00820c */ /* 0x040fe40003f66270 */
[C---:B------:R-:W-:Y:S02]  /*40e0*/  @!P0 ISETP.GE.AND P2, PT, R15.reuse, R11, PT ;  /* 0x0000000b0f00820c */ /* 0x040fe40003f46270 */
[----:B------:R-:W-:Y:S01]  /*40f0*/  @!P0 ISETP.GE.AND P6, PT, R15, R13, PT ;  /* 0x0000000d0f00820c */ /* 0x000fe20003fc6270 */
[----:B--2---:R-:W2:Y:S01]  /*4100*/  LDSM.16.M88.4 R4, [R117+0x6800] ;  /* 0x006800007504783b */ /* 0x004ea20000000200 */
[----:B-1----:R-:W-:Y:S04]  /*4110*/  @!P0 IADD3 R14, PT, PT, R0, 0x9, RZ ;  /* 0x00000009000e8810 */ /* 0x002fe80007ffe0ff */
[----:B------:R-:W-:Y:S01]  /*4120*/  @!P0 ISETP.GE.AND P5, PT, R14, R11, PT ;  /* 0x0000000b0e00820c */ /* 0x000fe20003fa6270 */
[C---:B------:R-:W-:Y:S01]  /*4130*/  FADD.FTZ R18, R21.reuse, R230 ;  /* 0x000000e615127221 */ /* 0x040fe20000010000 */
[----:B------:R-:W-:Y:S04]  /*4140*/  FADD.FTZ R19, R21, R217 ;  /* 0x000000d915137221 */ /* 0x000fe80000010000 */
[----:B------:R-:W-:Y:S02]  /*4150*/  @!P0 FSEL R18, R18, -INF , !P3 ;  /* 0xff80000012128808 */ /* 0x000fe40005800000 */
[----:B------:R-:W-:Y:S01]  /*4160*/  @!P0 FSEL R19, R19, -INF , !P2 ;  /* 0xff80000013138808 */ /* 0x000fe20005000000 */
[----:B----4-:R-:W-:Y:S01]  /*4170*/  FADD.FTZ R17, R20, R216 ;  /* 0x000000d814117221 */ /* 0x010fe20000010000 */
[----:B------:R-:W-:Y:S01]  /*4180*/  @!P0 ISETP.GE.AND P3, PT, R15, R12, PT ;  /* 0x0000000c0f00820c */ /* 0x000fe20003f66270 */
[----:B------:R-:W-:Y:S01]  /*4190*/  FFMA.FTZ R18, R18, UR5, -R2 ;  /* 0x0000000512127c23 */ /* 0x000fe20008010802 */
[C---:B------:R-:W-:Y:S01]  /*41a0*/  FADD.FTZ R15, R20.reuse, R74 ;  /* 0x0000004a140f7221 */ /* 0x040fe20000010000 */
[----:B------:R-:W-:Y:S01]  /*41b0*/  FFMA.FTZ R19, R19, UR5, -R3 ;  /* 0x0000000513137c23 */ /* 0x000fe20008010803 */
[----:B------:R-:W-:Y:S01]  /*41c0*/  FADD.FTZ R16, R20, R229 ;  /* 0x000000e514107221 */ /* 0x000fe20000010000 */
[----:B------:R1:W-:Y:S01]  /*41d0*/  MUFU.EX2 R215, R18 ;  /* 0x0000001200d77308 */ /* 0x0003e20000000800 */
[-C--:B--2---:R-:W-:Y:S09]  /*41e0*/  HMMA.16816.F32.BF16 R36, R104, R4.reuse, R36 ;  /* 0x000000046824723c */ /* 0x084ff20000041824 */
[----:B------:R2:W-:Y:S01]  /*41f0*/  MUFU.EX2 R199, R19 ;  /* 0x0000001300c77308 */ /* 0x0005e20000000800 */
[----:B------:R-:W-:Y:S02]  /*4200*/  @!P0 FSEL R17, R17, -INF , !P5 ;  /* 0xff80000011118808 */ /* 0x000fe40006800000 */
[CC--:B------:R-:W-:Y:S02]  /*4210*/  @!P0 ISETP.GE.AND P5, PT, R14.reuse, R13.reuse, PT ;  /* 0x0000000d0e00820c */ /* 0x0c0fe40003fa6270 */
[----:B------:R-:W-:Y:S01]  /*4220*/  @!P0 ISETP.GE.AND P2, PT, R14, R8, PT ;  /* 0x000000080e00820c */ /* 0x000fe20003f46270 */
[----:B------:R-:W-:Y:S01]  /*4230*/  FFMA.FTZ R17, R17, UR5, -R3 ;  /* 0x0000000511117c23 */ /* 0x000fe20008010803 */
[----:B------:R-:W-:Y:S01]  /*4240*/  @!P0 FSEL R15, R15, -INF , !P5 ;  /* 0xff8000000f0f8808 */ /* 0x000fe20006800000 */
[C---:B------:R-:W-:Y:S02]  /*4250*/  HMMA.16816.F32.BF16 R40, R112.reuse, R4, R40 ;  /* 0x000000047028723c */ /* 0x040fe40000041828 */
[----:B------:R4:W-:Y:S01]  /*4260*/  MUFU.EX2 R198, R17 ;  /* 0x0000001100c67308 */ /* 0x0009e20000000800 */
[----:B-1----:R-:W3:Y:S01]  /*4270*/  LDL R18, [R1+0x30] ;  /* 0x0000300001127983 */ /* 0x002ee20000100800 */
[----:B------:R-:W-:Y:S01]  /*4280*/  FFMA.FTZ R15, R15, UR5, -R10 ;  /* 0x000000050f0f7c23 */ /* 0x000fe2000801080a */
[----:B------:R-:W-:Y:S02]  /*4290*/  @!P0 IADD3 R4, PT, PT, R0, 0x11, RZ ;  /* 0x0000001100048810 */ /* 0x000fe40007ffe0ff */
[----:B--2---:R-:W2:Y:S05]  /*42a0*/  LDL R19, [R1+0x34] ;  /* 0x0000340001137983 */ /* 0x004eaa0000100800 */
[----:B------:R-:W-:Y:S01]  /*42b0*/  MUFU.EX2 R78, R15 ;  /* 0x0000000f004e7308 */ /* 0x000fe20000000800 */
[----:B------:R-:W-:Y:S01]  /*42c0*/  @!P0 FSEL R16, R16, -INF , !P2 ;  /* 0xff80000010108808 */ /* 0x000fe20005000000 */
[----:B------:R-:W-:Y:S01]  /*42d0*/  FMUL.FTZ R36, R36, UR12 ;  /* 0x0000000c24247c20 */ /* 0x000fe20008410000 */
[-C--:B------:R-:W-:Y:S01]  /*42e0*/  @!P0 ISETP.GE.AND P2, PT, R14, R12.reuse, PT ;  /* 0x0000000c0e00820c */ /* 0x080fe20003f46270 */
[----:B------:R-:W-:Y:S01]  /*42f0*/  FADD.FTZ R14, R20, R193 ;  /* 0x000000c1140e7221 */ /* 0x000fe20000010000 */
[-C--:B------:R-:W-:Y:S05]  /*4300*/  @!P0 ISETP.GE.AND P5, PT, R4, R13.reuse, PT ;  /* 0x0000000d0400820c */ /* 0x080fea0003fa6270 */
[----:B------:R1:W-:Y:S01]  /*4310*/  MUFU.TANH R246, R36 ;  /* 0x0000002400f67308 */ /* 0x0003e20000002400 */
[----:B------:R-:W-:Y:S01]  /*4320*/  FFMA.FTZ R16, R16, UR5, -R2 ;  /* 0x0000000510107c23 */ /* 0x000fe20008010802 */
[----:B----4-:R-:W-:Y:S01]  /*4330*/  FADD.FTZ R17, R21, R75 ;  /* 0x0000004b15117221 */ /* 0x010fe20000010000 */
[----:B------:R-:W-:Y:S01]  /*4340*/  @!P0 FSEL R14, R14, -INF , !P2 ;  /* 0xff8000000e0e8808 */ /* 0x000fe20005000000 */
[----:B------:R-:W4:Y:S01]  /*4350*/  LDL R20, [R1+0x6c] ;  /* 0x00006c0001147983 */ /* 0x000f220000100800 */
[-C--:B------:R-:W-:Y:S05]  /*4360*/  HMMA.16816.F32.BF16 R44, R112, R6.reuse, R44 ;  /* 0x00000006702c723c */ /* 0x080fea000004182c */
[----:B------:R1:W-:Y:S01]  /*4370*/  MUFU.EX2 R214, R16 ;  /* 0x0000001000d67308 */ /* 0x0003e20000000800 */
[----:B------:R-:W-:Y:S01]  /*4380*/  @!P0 FSEL R17, R17, -INF , !P6 ;  /* 0xff80000011118808 */ /* 0x000fe20007000000 */
[--C-:B------:R-:W-:Y:S01]  /*4390*/  FFMA.FTZ R14, R14, UR5, -R9.reuse ;  /* 0x000000050e0e7c23 */ /* 0x100fe20008010809 */
[----:B------:R-:W-:Y:S01]  /*43a0*/  @!P0 IADD3 R5, PT, PT, R0, 0x10, RZ ;  /* 0x0000001000058810 */ /* 0x000fe20007ffe0ff */
[----:B------:R-:W-:Y:S01]  /*43b0*/  FMUL.FTZ R37, R37, UR12 ;  /* 0x0000000c25257c20 */ /* 0x000fe20008410000 */
[C---:B------:R-:W-:Y:S05]  /*43c0*/  HMMA.16816.F32.BF16 R48, R104.reuse, R6, R48 ;  /* 0x000000066830723c */ /* 0x040fea0000041830 */
[----:B------:R3:W-:Y:S01]  /*43d0*/  MUFU.EX2 R170, R14 ;  /* 0x0000000e00aa7308 */ /* 0x0007e20000000800 */
[----:B------:R-:W-:Y:S09]  /*43e0*/  FFMA.FTZ R17, R17, UR5, -R10 ;  /* 0x0000000511117c23 */ /* 0x000ff2000801080a */
[----:B------:R-:W-:Y:S01]  /*43f0*/  MUFU.TANH R245, R37 ;  /* 0x0000002500f57308 */ /* 0x000fe20000002400 */
[----:B-1----:R-:W4:Y:S01]  /*4400*/  LDL R36, [R1+0x8] ;  /* 0x0000080001247983 */ /* 0x002f220000100800 */
[----:B------:R-:W-:Y:S01]  /*4410*/  @!P0 ISETP.GE.AND P2, PT, R5, R13, PT ;  /* 0x0000000d0500820c */ /* 0x000fe20003f46270 */
[----:B------:R-:W-:Y:S01]  /*4420*/  FMUL.FTZ R38, R38, UR12 ;  /* 0x0000000c26267c20 */ /* 0x000fe20008410000 */
[----:B------:R-:W-:Y:S01]  /*4430*/  FADD.FTZ R16, R21, R194 ;  /* 0x000000c215107221 */ /* 0x000fe20000010000 */
[----:B------:R-:W-:Y:S01]  /*4440*/  FMUL.FTZ R39, R39, UR12 ;  /* 0x0000000c27277c20 */ /* 0x000fe20008410000 */
[----:B------:R-:W4:Y:S01]  /*4450*/  LDL R21, [R1+0x28] ;  /* 0x0000280001157983 */ /* 0x000f220000100800 */
[CC--:B------:R-:W-:Y:S03]  /*4460*/  @!P0 ISETP.GE.AND P6, PT, R5.reuse, R11.reuse, PT ;  /* 0x0000000b0500820c */ /* 0x0c0fe60003fc6270 */
[----:B------:R2:W-:Y:S01]  /*4470*/  MUFU.EX2 R79, R17 ;  /* 0x00000011004f7308 */ /* 0x0005e20000000800 */
[----:B------:R-:W-:Y:S01]  /*4480*/  @!P0 FSEL R16, R16, -INF , !P3 ;  /* 0xff80000010108808 */ /* 0x000fe20005800000 */
[----:B------:R-:W-:Y:S01]  /*4490*/  FMUL.FTZ R40, R40, UR12 ;  /* 0x0000000c28287c20 */ /* 0x000fe20008410000 */
[-C--:B------:R-:W-:Y:S07]  /*44a0*/  @!P0 ISETP.GE.AND P3, PT, R5, R12.reuse, PT ;  /* 0x0000000c0500820c */ /* 0x080fee0003f66270 */
[----:B------:R-:W-:Y:S01]  /*44b0*/  MUFU.TANH R172, R38 ;  /* 0x0000002600ac7308 */ /* 0x000fe20000002400 */
[----:B------:R-:W-:Y:S01]  /*44c0*/  FMUL.FTZ R41, R41, UR12 ;  /* 0x0000000c29297c20 */ /* 0x000fe20008410000 */
[----:B------:R-:W-:Y:S01]  /*44d0*/  FFMA.FTZ R16, R16, UR5, -R9 ;  /* 0x0000000510107c23 */ /* 0x000fe20008010809 */
[----:B------:R-:W-:Y:S01]  /*44e0*/  FMUL.FTZ R48, R48, UR12 ;  /* 0x0000000c30307c20 */ /* 0x000fe20008410000 */
[----:B------:R-:W-:Y:S01]  /*44f0*/  FMUL.FTZ R49, R49, UR12 ;  /* 0x0000000c31317c20 */ /* 0x000fe20008410000 */
[----:B------:R-:W-:Y:S01]  /*4500*/  FMUL.FTZ R51, R51, UR12 ;  /* 0x0000000c33337c20 */ /* 0x000fe20008410000 */
[----:B------:R-:W-:Y:S01]  /*4510*/  FMUL.FTZ R50, R50, UR12 ;  /* 0x0000000c32327c20 */ /* 0x000fe20008410000 */
[----:B------:R-:W-:Y:S03]  /*4520*/  FMUL.FTZ R42, R42, UR12 ;  /* 0x0000000c2a2a7c20 */ /* 0x000fe60008410000 */
[----:B------:R1:W4:Y:S01]  /*4530*/  MUFU.EX2 R167, R16 ;  /* 0x0000001000a77308 */ /* 0x0003220000000800 */
[----:B------:R-:W-:Y:S01]  /*4540*/  FMUL.FTZ R43, R43, UR12 ;  /* 0x0000000c2b2b7c20 */ /* 0x000fe20008410000 */
[----:B------:R-:W-:Y:S01]  /*4550*/  FMUL.FTZ R44, R44, UR12 ;  /* 0x0000000c2c2c7c20 */ /* 0x000fe20008410000 */
[----:B------:R-:W-:Y:S07]  /*4560*/  FMUL.FTZ R45, R45, UR12 ;  /* 0x0000000c2d2d7c20 */ /* 0x000fee0008410000 */
[----:B------:R-:W-:Y:S01]  /*4570*/  MUFU.TANH R173, R39 ;  /* 0x0000002700ad7308 */ /* 0x000fe20000002400 */
[----:B------:R-:W-:Y:S01]  /*4580*/  FMUL.FTZ R46, R46, UR12 ;  /* 0x0000000c2e2e7c20 */ /* 0x000fe20008410000 */
[----:B------:R-:W-:Y:S08]  /*4590*/  FMUL.FTZ R47, R47, UR12 ;  /* 0x0000000c2f2f7c20 */ /* 0x000ff00008410000 */
[----:B------:R-:W-:Y:S10]  /*45a0*/  MUFU.TANH R197, R40 ;  /* 0x0000002800c57308 */ /* 0x000ff40000002400 */
[----:B------:R-:W-:Y:S10]  /*45b0*/  MUFU.TANH R196, R41 ;  /* 0x0000002900c47308 */ /* 0x000ff40000002400 */
[----:B------:R-:W1:Y:S10]  /*45c0*/  MUFU.TANH R213, R42 ;  /* 0x0000002a00d57308 */ /* 0x000e740000002400 */
[----:B------:R-:W-:Y:S10]  /*45d0*/  MUFU.TANH R212, R43 ;  /* 0x0000002b00d47308 */ /* 0x000ff40000002400 */
[----:B------:R-:W-:Y:S01]  /*45e0*/  MUFU.TANH R190, R44 ;  /* 0x0000002c00be7308 */ /* 0x000fe20000002400 */
[----:B-1----:R-:W-:Y:S09]  /*45f0*/  FADD.FTZ R30, R23, R213 ;  /* 0x000000d5171e7221 */ /* 0x002ff20000010000 */
[----:B------:R-:W-:Y:S10]  /*4600*/  MUFU.TANH R188, R45 ;  /* 0x0000002d00bc7308 */ /* 0x000ff40000002400 */
[----:B------:R-:W-:Y:S10]  /*4610*/  MUFU.TANH R209, R46 ;  /* 0x0000002e00d17308 */ /* 0x000ff40000002400 */
[----:B------:R-:W-:Y:S10]  /*4620*/  MUFU.TANH R208, R47 ;  /* 0x0000002f00d07308 */ /* 0x000ff40000002400 */
[----:B------:R-:W-:Y:S10]  /*4630*/  MUFU.TANH R244, R48 ;  /* 0x0000003000f47308 */ /* 0x000ff40000002400 */
[----:B------:R-:W-:Y:S10]  /*4640*/  MUFU.TANH R243, R49 ;  /* 0x0000003100f37308 */ /* 0x000ff40000002400 */
[----:B------:R-:W-:Y:S10]  /*4650*/  MUFU.TANH R157, R51 ;  /* 0x00000033009d7308 */ /* 0x000ff40000002400 */
[----:B------:R-:W-:Y:S01]  /*4660*/  MUFU.TANH R158, R50 ;  /* 0x00000032009e7308 */ /* 0x000fe20000002400 */
[C---:B---3--:R-:W-:Y:S01]  /*4670*/  FADD.FTZ R15, R18.reuse, R72 ;  /* 0x00000048120f7221 */ /* 0x048fe20000010000 */
[----:B------:R-:W-:Y:S01]  /*4680*/  FADD.FTZ R14, R18, R189 ;  /* 0x000000bd120e7221 */ /* 0x000fe20000010000 */
[----:B--2---:R-:W-:Y:S03]  /*4690*/  FADD.FTZ R17, R19, R73 ;  /* 0x0000004913117221 */ /* 0x004fe60000010000 */
[----:B------:R-:W-:Y:S01]  /*46a0*/  @!P0 FSEL R15, R15, -INF , !P5 ;  /* 0xff8000000f0f8808 */ /* 0x000fe20006800000 */
[----:B------:R-:W-:Y:S01]  /*46b0*/  FADD.FTZ R16, R19, R191 ;  /* 0x000000bf13107221 */ /* 0x000fe20000010000 */
[CC--:B------:R-:W-:Y:S02]  /*46c0*/  @!P0 ISETP.GE.AND P5, PT, R4.reuse, R11.reuse, PT ;  /* 0x0000000b0400820c */ /* 0x0c0fe40003fa6270 */
[----:B------:R-:W-:Y:S01]  /*46d0*/  @!P0 FSEL R17, R17, -INF , !P2 ;  /* 0xff80000011118808 */ /* 0x000fe20005000000 */
[--C-:B------:R-:W-:Y:S01]  /*46e0*/  FFMA.FTZ R15, R15, UR5, -R10.reuse ;  /* 0x000000050f0f7c23 */ /* 0x100fe2000801080a */
[----:B------:R-:W-:Y:S02]  /*46f0*/  @!P0 ISETP.GE.AND P2, PT, R4, R12, PT ;  /* 0x0000000c0400820c */ /* 0x000fe40003f46270 */
[----:B------:R-:W-:Y:S01]  /*4700*/  @!P0 FSEL R16, R16, -INF , !P3 ;  /* 0xff80000010108808 */ /* 0x000fe20005800000 */
[----:B------:R1:W-:Y:S01]  /*4710*/  MUFU.EX2 R76, R15 ;  /* 0x0000000f004c7308 */ /* 0x0003e20000000800 */
[----:B------:R-:W-:Y:S01]  /*4720*/  @!P0 FSEL R14, R14, -INF , !P2 ;  /* 0xff8000000e0e8808 */ /* 0x000fe20005000000 */
[----:B------:R-:W-:Y:S01]  /*4730*/  FFMA.FTZ R17, R17, UR5, -R10 ;  /* 0x0000000511117c23 */ /* 0x000fe2000801080a */
[-C--:B------:R-:W-:Y:S01]  /*4740*/  @!P0 ISETP.GE.AND P3, PT, R5, R8.reuse, PT ;  /* 0x000000080500820c */ /* 0x080fe20003f66270 */
[----:B------:R-:W-:Y:S01]  /*4750*/  FADD.FTZ R5, R18, R210 ;  /* 0x000000d212057221 */ /* 0x000fe20000010000 */
[----:B------:R-:W-:Y:S01]  /*4760*/  @!P0 ISETP.GE.AND P2, PT, R4, R8, PT ;  /* 0x000000080400820c */ /* 0x000fe20003f46270 */
[----:B------:R-:W-:Y:S01]  /*4770*/  FFMA.FTZ R14, R14, UR5, -R9 ;  /* 0x000000050e0e7c23 */ /* 0x000fe20008010809 */
[----:B----4-:R-:W-:Y:S01]  /*4780*/  LEA R130, R20, UR4, 0x1 ;  /* 0x0000000414827c11 */ /* 0x010fe2000f8e08ff */
[----:B------:R-:W-:Y:S01]  /*4790*/  FADD.FTZ R4, R18, R225 ;  /* 0x000000e112047221 */ /* 0x000fe20000010000 */
[----:B------:R-:W-:Y:S01]  /*47a0*/  @!P0 FSEL R5, R5, -INF , !P5 ;  /* 0xff80000005058808 */ /* 0x000fe20006800000 */
[----:B------:R2:W-:Y:S01]  /*47b0*/  MUFU.EX2 R162, R14 ;  /* 0x0000000e00a27308 */ /* 0x0005e20000000800 */
[----:B------:R-:W-:Y:S01]  /*47c0*/  IADD3 R134, PT, PT, R130, 0x12040, RZ ;  /* 0x0001204082867810 */ /* 0x000fe20007ffe0ff */
[----:B------:R-:W-:Y:S01]  /*47d0*/  FADD.FTZ R18, R22, R224 ;  /* 0x000000e016127221 */ /* 0x000fe20000010000 */
[----:B------:R-:W-:Y:S01]  /*47e0*/  @!P0 FSEL R4, R4, -INF , !P2 ;  /* 0xff80000004048808 */ /* 0x000fe20005000000 */
[----:B-1----:R-:W-:Y:S01]  /*47f0*/  FADD.FTZ R15, R19, R211 ;  /* 0x000000d3130f7221 */ /* 0x002fe20000010000 */
[----:B------:R-:W-:Y:S01]  /*4800*/  IADD3 R133, PT, PT, R130, R34, RZ ;  /* 0x0000002282857210 */ /* 0x000fe20007ffe0ff */
[----:B------:R-:W3:Y:S04]  /*4810*/  LDL R20, [R1+0x1c] ;  /* 0x00001c0001147983 */ /* 0x000ee80000100800 */
[----:B------:R1:W-:Y:S01]  /*4820*/  MUFU.EX2 R77, R17 ;  /* 0x00000011004d7308 */ /* 0x0003e20000000800 */
[----:B------:R-:W-:Y:S01]  /*4830*/  FFMA.FTZ R5, R5, UR5, -R3 ;  /* 0x0000000505057c23 */ /* 0x000fe20008010803 */
[----:B------:R-:W-:Y:S01]  /*4840*/  @!P0 FSEL R15, R15, -INF , !P6 ;  /* 0xff8000000f0f8808 */ /* 0x000fe20007000000 */
[----:B------:R-:W-:Y:S01]  /*4850*/  FFMA.FTZ R16, R16, UR5, -R9 ;  /* 0x0000000510107c23 */ /* 0x000fe20008010809 */
[----:B------:R-:W-:Y:S06]  /*4860*/  FFMA.FTZ R4, R4, UR5, -R2 ;  /* 0x0000000504047c23 */ /* 0x000fec0008010802 */
[----:B------:R-:W-:Y:S01]  /*4870*/  MUFU.EX2 R184, R5 ;  /* 0x0000000500b87308 */ /* 0x000fe20000000800 */
[----:B------:R-:W-:Y:S01]  /*4880*/  FFMA.FTZ R15, R15, UR5, -R3 ;  /* 0x000000050f0f7c23 */ /* 0x000fe20008010803 */
[----:B--2---:R-:W-:Y:S01]  /*4890*/  FADD.FTZ R14, R19, R228 ;  /* 0x000000e4130e7221 */ /* 0x004fe20000010000 */
[----:B------:R-:W-:Y:S07]  /*48a0*/  FADD.FTZ R19, R22, R207 ;  /* 0x000000cf16137221 */ /* 0x000fee0000010000 */
[----:B------:R2:W-:Y:S01]  /*48b0*/  MUFU.EX2 R205, R4 ;  /* 0x0000000400cd7308 */ /* 0x0005e20000000800 */
[----:B------:R-:W-:Y:S09]  /*48c0*/  @!P0 FSEL R14, R14, -INF , !P3 ;  /* 0xff8000000e0e8808 */ /* 0x000ff20005800000 */
[----:B------:R4:W-:Y:S01]  /*48d0*/  MUFU.EX2 R185, R15 ;  /* 0x0000000f00b97308 */ /* 0x0009e20000000800 */
[----:B-1----:R-:W-:Y:S09]  /*48e0*/  FADD.FTZ R17, R21, R204 ;  /* 0x000000cc15117221 */ /* 0x002ff20000010000 */
[----:B------:R1:W-:Y:S01]  /*48f0*/  MUFU.EX2 R163, R16 ;  /* 0x0000001000a37308 */ /* 0x0003e20000000800 */
[--C-:B------:R-:W-:Y:S09]  /*4900*/  FFMA.FTZ R14, R14, UR5, -R2.reuse ;  /* 0x000000050e0e7c23 */ /* 0x100ff20008010802 */
[----:B------:R1:W-:Y:S01]  /*4910*/  MUFU.EX2 R206, R14 ;  /* 0x0000000e00ce7308 */ /* 0x0003e20000000800 */
[----:B--2---:R-:W2:Y:S01]  /*4920*/  LDSM.16.M88.4 R4, [R117+0x6c00] ;  /* 0x006c00007504783b */ /* 0x004ea20000000200 */
[----:B----4-:R-:W-:Y:S04]  /*4930*/  @!P0 IADD3 R15, PT, PT, R0, 0x18, RZ ;  /* 0x00000018000f8810 */ /* 0x010fe80007ffe0ff */
[----:B------:R-:W-:Y:S01]  /*4940*/  @!P0 ISETP.GE.AND P2, PT, R15, R11, PT ;  /* 0x0000000b0f00820c */ /* 0x000fe20003f46270 */
[----:B-1----:R-:W-:Y:S01]  /*4950*/  FADD.FTZ R16, R21, R223 ;  /* 0x000000df15107221 */ /* 0x002fe20000010000 */
[----:B------:R-:W-:Y:S02]  /*4960*/  @!P0 ISETP.GE.AND P3, PT, R15, R8, PT ;  /* 0x000000080f00820c */ /* 0x000fe40003f66270 */
[----:B------:R-:W-:Y:S02]  /*4970*/  @!P0 FSEL R19, R19, -INF , !P2 ;  /* 0xff80000013138808 */ /* 0x000fe40005000000 */
[----:B------:R-:W-:Y:S02]  /*4980*/  @!P0 FSEL R18, R18, -INF , !P3 ;  /* 0xff80000012128808 */ /* 0x000fe40005800000 */
[----:B------:R-:W-:Y:S01]  /*4990*/  @!P0 IADD3 R14, PT, PT, R0, 0x19, RZ ;  /* 0x00000019000e8810 */ /* 0x000fe20007ffe0ff */
[--C-:B------:R-:W-:Y:S01]  /*49a0*/  FFMA.FTZ R19, R19, UR5, -R3.reuse ;  /* 0x0000000513137c23 */ /* 0x100fe20008010803 */
[C---:B------:R-:W-:Y:S01]  /*49b0*/  @!P0 ISETP.GE.AND P6, PT, R15.reuse, R13, PT ;  /* 0x0000000d0f00820c */ /* 0x040fe20003fc6270 */
[----:B------:R-:W-:Y:S01]  /*49c0*/  FFMA.FTZ R18, R18, UR5, -R2 ;  /* 0x0000000512127c23 */ /* 0x000fe20008010802 */
[----:B------:R-:W-:Y:S01]  /*49d0*/  @!P0 ISETP.GE.AND P3, PT, R15, R12, PT ;  /* 0x0000000c0f00820c */ /* 0x000fe20003f66270 */
[----:B------:R-:W-:Y:S01]  /*49e0*/  FADD.FTZ R15, R22, R250 ;  /* 0x000000fa160f7221 */ /* 0x000fe20000010000 */
[C---:B------:R-:W-:Y:S01]  /*49f0*/  @!P0 ISETP.GE.AND P2, PT, R14.reuse, R8, PT ;  /* 0x000000080e00820c */ /* 0x040fe20003f46270 */
[----:B------:R1:W-:Y:S01]  /*4a00*/  MUFU.EX2 R201, R18 ;  /* 0x0000001200c97308 */ /* 0x0003e20000000800 */
[----:B------:R-:W-:Y:S02]  /*4a10*/  @!P0 ISETP.GE.AND P5, PT, R14, R11, PT ;  /* 0x0000000b0e00820c */ /* 0x000fe40003fa6270 */
[----:B------:R-:W-:Y:S07]  /*4a20*/  @!P0 FSEL R16, R16, -INF , !P2 ;  /* 0xff80000010108808 */ /* 0x000fee0005000000 */
[----:B------:R4:W-:Y:S01]  /*4a30*/  MUFU.EX2 R180, R19 ;  /* 0x0000001300b47308 */ /* 0x0009e20000000800 */
[----:B------:R-:W-:Y:S02]  /*4a40*/  @!P0 FSEL R17, R17, -INF , !P5 ;  /* 0xff80000011118808 */ /* 0x000fe40006800000 */
[----:B------:R-:W-:Y:S01]  /*4a50*/  @!P0 FSEL R15, R15, -INF , !P6 ;  /* 0xff8000000f0f8808 */ /* 0x000fe20007000000 */
[----:B------:R-:W-:Y:S01]  /*4a60*/  FFMA.FTZ R16, R16, UR5, -R2 ;  /* 0x0000000510107c23 */ /* 0x000fe20008010802 */
[C---:B------:R-:W-:Y:S01]  /*4a70*/  @!P0 ISETP.GE.AND P2, PT, R14.reuse, R12, PT ;  /* 0x0000000c0e00820c */ /* 0x040fe20003f46270 */
[----:B------:R-:W-:Y:S01]  /*4a80*/  FFMA.FTZ R17, R17, UR5, -R3 ;  /* 0x0000000511117c23 */ /* 0x000fe20008010803 */
[----:B------:R-:W-:Y:S03]  /*4a90*/  @!P0 ISETP.GE.AND P5, PT, R14, R13, PT ;  /* 0x0000000d0e00820c */ /* 0x000fe60003fa6270 */
[----:B------:R4:W-:Y:S01]  /*4aa0*/  MUFU.EX2 R200, R16 ;  /* 0x0000001000c87308 */ /* 0x0009e20000000800 */
[----:B------:R-:W-:Y:S01]  /*4ab0*/  FFMA.FTZ R15, R15, UR5, -R10 ;  /* 0x000000050f0f7c23 */ /* 0x000fe2000801080a */
[----:B-1----:R-:W-:Y:S01]  /*4ac0*/  FADD.FTZ R18, R22, R181 ;  /* 0x000000b516127221 */ /* 0x002fe20000010000 */
[----:B------:R-:W-:Y:S01]  /*4ad0*/  MOV R14, UR10 ;  /* 0x0000000a000e7c02 */ /* 0x000fe20008000f00 */
[----:B------:R-:W3:Y:S06]  /*4ae0*/  LDL R22, [R1+0x20] ;  /* 0x0000200001167983 */ /* 0x000eec0000100800 */
[----:B------:R1:W-:Y:S01]  /*4af0*/  MUFU.EX2 R179, R17 ;  /* 0x0000001100b37308 */ /* 0x0003e20000000800 */
[-C--:B--2---:R-:W-:Y:S03]  /*4b00*/  HMMA.16816.F32.BF16 R52, R104, R4.reuse, R52 ;  /* 0x000000046834723c */ /* 0x084fe60000041834 */
[----:B------:R-:W-:Y:S06]  /*4b10*/  @!P0 FSEL R18, R18, -INF , !P3 ;  /* 0xff80000012128808 */ /* 0x000fec0005800000 */
[----:B------:R2:W-:Y:S01]  /*4b20*/  MUFU.EX2 R71, R15 ;  /* 0x0000000f00477308 */ /* 0x0005e20000000800 */
[----:B----4-:R-:W-:Y:S01]  /*4b30*/  FADD.FTZ R19, R23, R197 ;  /* 0x000000c517137221 */ /* 0x010fe20000010000 */
[C---:B------:R-:W-:Y:S01]  /*4b40*/  FADD.FTZ R16, R21.reuse, R178 ;  /* 0x000000b215107221 */ /* 0x040fe20000010000 */
[----:B------:R-:W-:Y:S01]  /*4b50*/  FFMA.FTZ R18, R18, UR5, -R9 ;  /* 0x0000000512127c23 */ /* 0x000fe20008010809 */
[C---:B------:R-:W-:Y:S06]  /*4b60*/  HMMA.16816.F32.BF16 R56, R112.reuse, R4, R56 ;  /* 0x000000047038723c */ /* 0x040fec0000041838 */
[----:B------:R4:W-:Y:S01]  /*4b70*/  MUFU.EX2 R152, R18 ;  /* 0x0000001200987308 */ /* 0x0009e20000000800 */
[----:B------:R-:W-:Y:S01]  /*4b80*/  @!P0 FSEL R16, R16, -INF , !P2 ;  /* 0xff80000010108808 */ /* 0x000fe20005000000 */
[----:B-1----:R-:W-:Y:S01]  /*4b90*/  FADD.FTZ R17, R21, R249 ;  /* 0x000000f915117221 */ /* 0x002fe20000010000 */
[C---:B------:R-:W-:Y:S01]  /*4ba0*/  LEA R108, P2, R251.reuse, R14, 0x2 ;  /* 0x0000000efb6c7211 */ /* 0x040fe200078410ff */
[----:B------:R-:W3:Y:S01]  /*4bb0*/  LDL R21, [R1+0x18] ;  /* 0x0000180001157983 */ /* 0x000ee20000100800 */
[----:B--2---:R-:W-:Y:S01]  /*4bc0*/  MOV R15, UR11 ;  /* 0x0000000b000f7c02 */ /* 0x004fe20008000f00 */
[----:B------:R-:W-:Y:S01]  /*4bd0*/  FFMA.FTZ R16, R16, UR5, -R9 ;  /* 0x0000000510107c23 */ /* 0x000fe20008010809 */
[----:B------:R-:W-:Y:S01]  /*4be0*/  @!P0 IADD3 R14, PT, PT, R0, 0x20, RZ ;  /* 0x00000020000e8810 */ /* 0x000fe20007ffe0ff */
[-C--:B------:R-:W-:Y:S02]  /*4bf0*/  HMMA.16816.F32.BF16 R60, R112, R6.reuse, R60 ;  /* 0x00000006703c723c */ /* 0x080fe4000004183c */
[----:B------:R-:W-:Y:S01]  /*4c00*/  MUFU.EX2 R151, R16 ;  /* 0x0000001000977308 */ /* 0x000fe20000000800 */
[----:B------:R-:W-:Y:S01]  /*4c10*/  LEA.HI.X R109, R251, R15, RZ, 0x2, P2 ;  /* 0x0000000ffb6d7211 */ /* 0x000fe200010f14ff */
[----:B------:R-:W-:Y:S01]  /*4c20*/  FMUL.FTZ R52, R52, UR12 ;  /* 0x0000000c34347c20 */ /* 0x000fe20008410000 */
[----:B------:R-:W-:Y:S01]  /*4c30*/  @!P0 FSEL R17, R17, -INF , !P5 ;  /* 0xff80000011118808 */ /* 0x000fe20006800000 */
[----:B----4-:R-:W-:Y:S01]  /*4c40*/  FADD.FTZ R18, R23, R246 ;  /* 0x000000f617127221 */ /* 0x010fe20000010000 */
[C---:B------:R-:W-:Y:S01]  /*4c50*/  @!P0 ISETP.GE.AND P2, PT, R14.reuse, R8, PT ;  /* 0x000000080e00820c */ /* 0x040fe20003f46270 */
[----:B------:R-:W2:Y:S01]  /*4c60*/  LDG.E R128, desc[UR34][R108.64] ;  /* 0x000000226c807981 */ /* 0x000ea2000c1e1900 */
[C---:B------:R-:W-:Y:S01]  /*4c70*/  @!P0 ISETP.GE.AND P6, PT, R14.reuse, R13, PT ;  /* 0x0000000d0e00820c */ /* 0x040fe20003fc6270 */
[----:B------:R-:W-:Y:S01]  /*4c80*/  FFMA.FTZ R17, R17, UR5, -R10 ;  /* 0x0000000511117c23 */ /* 0x000fe2000801080a */
[C---:B------:R-:W-:Y:S01]  /*4c90*/  @!P0 ISETP.GE.AND P5, PT, R14.reuse, R12, PT ;  /* 0x0000000c0e00820c */ /* 0x040fe20003fa6270 */
[----:B------:R-:W5:Y:S01]  /*4ca0*/  LDG.E R115, desc[UR34][R108.64+0x100] ;  /* 0x000100226c737981 */ /* 0x000f62000c1e1900 */
[----:B------:R-:W-:Y:S01]  /*4cb0*/  @!P0 ISETP.GE.AND P3, PT, R14, R11, PT ;  /* 0x0000000b0e00820c */ /* 0x000fe20003f66270 */
[----:B------:R1:W-:Y:S01]  /*4cc0*/  MUFU.EX2 R252, R17 ;  /* 0x0000001100fc7308 */ /* 0x0003e20000000800 */
[----:B------:R-:W-:Y:S01]  /*4cd0*/  @!P0 IADD3 R14, PT, PT, R0, 0x21, RZ ;  /* 0x00000021000e8810 */ /* 0x000fe20007ffe0ff */
[----:B------:R-:W-:Y:S08]  /*4ce0*/  HMMA.16816.F32.BF16 R64, R104, R6, R64 ;  /* 0x000000066840723c */ /* 0x000ff00000041840 */
[----:B------:R-:W-:Y:S01]  /*4cf0*/  MUFU.TANH R242, R52 ;  /* 0x0000003400f27308 */ /* 0x000fe20000002400 */
[----:B------:R-:W-:Y:S01]  /*4d00*/  @!P0 FSEL R18, R18, -INF , !P6 ;  /* 0xff80000012128808 */ /* 0x000fe20007000000 */
[----:B------:R-:W-:Y:S01]  /*4d10*/  FMUL.FTZ R53, R53, UR12 ;  /* 0x0000000c35357c20 */ /* 0x000fe20008410000 */
[-C--:B------:R-:W-:Y:S01]  /*4d20*/  @!P0 ISETP.GE.AND P6, PT, R14, R13.reuse, PT ;  /* 0x0000000d0e00820c */ /* 0x080fe20003fc6270 */
[----:B------:R-:W-:Y:S01]  /*4d30*/  FMUL.FTZ R54, R54, UR12 ;  /* 0x0000000c36367c20 */ /* 0x000fe20008410000 */
[----:B------:R-:W-:Y:S01]  /*4d40*/  @!P0 FSEL R19, R19, -INF , !P3 ;  /* 0xff80000013138808 */ /* 0x000fe20005800000 */
[----:B------:R-:W-:Y:S01]  /*4d50*/  FMUL.FTZ R55, R55, UR12 ;  /* 0x0000000c37377c20 */ /* 0x000fe20008410000 */
[----:B------:R-:W-:Y:S03]  /*4d60*/  @!P0 IADD3 R4, PT, PT, R0, 0x28, RZ ;  /* 0x0000002800048810 */ /* 0x000fe60007ffe0ff */
[----:B------:R-:W-:Y:S01]  /*4d70*/  MUFU.TANH R241, R53 ;  /* 0x0000003500f17308 */ /* 0x000fe20000002400 */
[----:B-1----:R-:W-:Y:S01]  /*4d80*/  IADD3 R17, PT, PT, R130, 0x12000, RZ ;  /* 0x0001200082117810 */ /* 0x002fe20007ffe0ff */
[----:B------:R-:W-:Y:S01]  /*4d90*/  FFMA.FTZ R19, R19, UR5, -R3 ;  /* 0x0000000513137c23 */ /* 0x000fe20008010803 */
[----:B------:R-:W-:Y:S01]  /*4da0*/  @!P0 FSEL R30, R30, -INF , !P2 ;  /* 0xff8000001e1e8808 */ /* 0x000fe20005000000 */
[----:B------:R-:W-:Y:S01]  /*4db0*/  FMUL.FTZ R56, R56, UR12 ;  /* 0x0000000c38387c20 */ /* 0x000fe20008410000 */
[----:B------:R-:W-:Y:S01]  /*4dc0*/  @P4 IADD3 R134, PT, PT, R17, -0x40, RZ ;  /* 0xffffffc011864810 */ /* 0x000fe20007ffe0ff */
[----:B------:R-:W-:Y:S01]  /*4dd0*/  FADD.FTZ R17, R23, R172 ;  /* 0x000000ac17117221 */ /* 0x000fe20000010000 */
[C---:B------:R-:W-:Y:S03]  /*4de0*/  @!P0 ISETP.GE.AND P2, PT, R4.reuse, R13, PT ;  /* 0x0000000d0400820c */ /* 0x040fe60003f46270 */
[----:B------:R-:W-:Y:S01]  /*4df0*/  MUFU.EX2 R160, R19 ;  /* 0x0000001300a07308 */ /* 0x000fe20000000800 */
[-C--:B------:R-:W-:Y:S01]  /*4e00*/  @!P0 ISETP.GE.AND P3, PT, R4, R11.reuse, PT ;  /* 0x0000000b0400820c */ /* 0x080fe20003f66270 */
[----:B------:R-:W-:Y:S01]  /*4e10*/  FMUL.FTZ R57, R57, UR12 ;  /* 0x0000000c39397c20 */ /* 0x000fe20008410000 */
[----:B------:R-:W-:Y:S07]  /*4e20*/  @!P0 FSEL R17, R17, -INF , !P5 ;  /* 0xff80000011118808 */ /* 0x000fee0006800000 */
[----:B------:R-:W-:Y:S01]  /*4e30*/  MUFU.TANH R156, R54 ;  /* 0x00000036009c7308 */ /* 0x000fe20000002400 */
[----:B------:R-:W-:Y:S01]  /*4e40*/  @!P0 ISETP.GE.AND P5, PT, R14, R11, PT ;  /* 0x0000000b0e00820c */ /* 0x000fe20003fa6270 */
[----:B------:R-:W-:Y:S01]  /*4e50*/  FMUL.FTZ R58, R58, UR12 ;  /* 0x0000000c3a3a7c20 */ /* 0x000fe20008410000 */
[----:B------:R-:W-:Y:S01]  /*4e60*/  FMUL.FTZ R59, R59, UR12 ;  /* 0x0000000c3b3b7c20 */ /* 0x000fe20008410000 */
[----:B------:R-:W-:Y:S01]  /*4e70*/  FFMA.FTZ R17, R17, UR5, -R9 ;  /* 0x0000000511117c23 */ /* 0x000fe20008010809 */
[----:B------:R-:W-:Y:S01]  /*4e80*/  @!P0 IADD3 R5, PT, PT, R0, 0x30, RZ ;  /* 0x0000003000058810 */ /* 0x000fe20007ffe0ff */
[----:B------:R-:W-:Y:S01]  /*4e90*/  FFMA.FTZ R18, R18, UR5, -R10 ;  /* 0x0000000512127c23 */ /* 0x000fe2000801080a */
[----:B------:R-:W-:Y:S03]  /*4ea0*/  FMUL.FTZ R60, R60, UR12 ;  /* 0x0000000c3c3c7c20 */ /* 0x000fe60008410000 */
[----:B------:R-:W-:Y:S01]  /*4eb0*/  MUFU.EX2 R146, R17 ;  /* 0x0000001100927308 */ /* 0x000fe20000000800 */
[----:B------:R-:W-:Y:S01]  /*4ec0*/  FMUL.FTZ R64, R64, UR12 ;  /* 0x0000000c40407c20 */ /* 0x000fe20008410000 */
[----:B------:R-:W-:Y:S01]  /*4ed0*/  FMUL.FTZ R65, R65, UR12 ;  /* 0x0000000c41417c20 */ /* 0x000fe20008410000 */
[----:B------:R-:W-:Y:S07]  /*4ee0*/  FMUL.FTZ R61, R61, UR12 ;  /* 0x0000000c3d3d7c20 */ /* 0x000fee0008410000 */
[----:B------:R-:W1:Y:S01]  /*4ef0*/  MUFU.TANH R155, R55 ;  /* 0x00000037009b7308 */ /* 0x000e620000002400 */
[----:B------:R-:W-:Y:S01]  /*4f00*/  F2FP.BF16.F32.PACK_AB R6, R126, R70 ;  /* 0x000000467e06723e */ /* 0x000fe200000010ff */
[----:B------:R-:W-:Y:S01]  /*4f10*/  FMUL.FTZ R66, R66, UR12 ;  /* 0x0000000c42427c20 */ /* 0x000fe20008410000 */
[----:B------:R-:W-:Y:S01]  /*4f20*/  MOV R114, R127 ;  /* 0x0000007f00727202 */ /* 0x000fe20000000f00 */
[----:B------:R-:W-:Y:S01]  /*4f30*/  FMUL.FTZ R67, R67, UR12 ;  /* 0x0000000c43437c20 */ /* 0x000fe20008410000 */
[----:B------:R-:W4:Y:S01]  /*4f40*/  LDG.E R127, desc[UR34][R108.64+0x20] ;  /* 0x000020226c7f7981 */ /* 0x000f22000c1e1900 */
[----:B------:R-:W-:Y:S01]  /*4f50*/  IADD3 R129, PT, PT, R34, R134, RZ ;  /* 0x0000008622817210 */ /* 0x000fe20007ffe0ff */
[----:B------:R-:W-:Y:S03]  /*4f60*/  FMUL.FTZ R62, R62, UR12 ;  /* 0x0000000c3e3e7c20 */ /* 0x000fe60008410000 */
[----:B------:R-:W-:Y:S01]  /*4f70*/  MUFU.TANH R175, R56 ;  /* 0x0000003800af7308 */ /* 0x000fe20000002400 */
[----:B------:R1:W-:Y:S01]  /*4f80*/  STS [R130+0x12400], R6 ;  /* 0x0124000682007388 */ /* 0x0003e20000000800 */
[----:B------:R-:W-:Y:S01]  /*4f90*/  FMUL.FTZ R63, R63, UR12 ;  /* 0x0000000c3f3f7c20 */ /* 0x000fe20008410000 */
[----:B------:R-:W-:Y:S01]  /*4fa0*/  FFMA.FTZ R30, R30, UR5, -R2 ;  /* 0x000000051e1e7c23 */ /* 0x000fe20008010802 */
[----:B------:R-:W-:Y:S06]  /*4fb0*/  SEL R112, R122, 0xffffffe0, !P1 ;  /* 0xffffffe07a707807 */ /* 0x000fec0004800000 */
[----:B------:R-:W1:Y:S02]  /*4fc0*/  MUFU.TANH R174, R57 ;  /* 0x0000003900ae7308 */ /* 0x000e640000002400 */
[C---:B-1----:R-:W-:Y:S08]  /*4fd0*/  FADD.FTZ R24, R33.reuse, R155 ;  /* 0x0000009b21187221 */ /* 0x042ff00000010000 */
[----:B------:R-:W-:Y:S10]  /*4fe0*/  MUFU.TANH R195, R58 ;  /* 0x0000003a00c37308 */ /* 0x000ff40000002400 */
[----:B------:R-:W-:Y:S01]  /*4ff0*/  MUFU.TANH R192, R59 ;  /* 0x0000003b00c07308 */ /* 0x000fe20000002400 */
[----:B------:R-:W-:Y:S09]  /*5000*/  F2FP.BF16.F32.PACK_AB R6, R220, R221 ;  /* 0x000000dddc06723e */ /* 0x000ff200000010ff */
[----:B------:R1:W-:Y:S10]  /*5010*/  MUFU.EX2 R248, R18 ;  /* 0x0000001200f87308 */ /* 0x0003f40000000800 */
[----:B------:R-:W-:Y:S10]  /*5020*/  MUFU.TANH R169, R60 ;  /* 0x0000003c00a97308 */ /* 0x000ff40000002400 */
[----:B------:R-:W-:Y:S01]  /*5030*/  MUFU.TANH R234, R64 ;  /* 0x0000004000ea7308 */ /* 0x000fe20000002400 */
[----:B-1----:R-:W-:Y:S09]  /*5040*/  FADD.FTZ R18, R33, R174 ;  /* 0x000000ae21127221 */ /* 0x002ff20000010000 */
[----:B------:R-:W1:Y:S10]  /*5050*/  MUFU.TANH R233, R65 ;  /* 0x0000004100e97308 */ /* 0x000e740000002400 */
[----:B------:R-:W2:Y:S10]  /*5060*/  MUFU.TANH R168, R61 ;  /* 0x0000003d00a87308 */ /* 0x000eb40000002400 */
[----:B------:R-:W2:Y:S01]  /*5070*/  MUFU.TANH R144, R66 ;  /* 0x0000004200907308 */ /* 0x000ea20000002400 */
[----:B-1----:R-:W-:Y:S09]  /*5080*/  FADD.FTZ R7, R35, R233 ;  /* 0x000000e923077221 */ /* 0x002ff20000010000 */
[----:B------:R-:W-:Y:S10]  /*5090*/  MUFU.TANH R143, R67 ;  /* 0x00000043008f7308 */ /* 0x000ff40000002400 */
[----:B------:R-:W1:Y:S10]  /*50a0*/  MUFU.TANH R187, R62 ;  /* 0x0000003e00bb7308 */ /* 0x000e740000002400 */
[----:B------:R-:W1:Y:S10]  /*50b0*/  MUFU.TANH R186, R63 ;  /* 0x0000003f00ba7308 */ /* 0x000e740000002400 */
[----:B------:R-:W-:Y:S01]  /*50c0*/  MUFU.EX2 R183, R30 ;  /* 0x0000001e00b77308 */ /* 0x000fe20000000800 */
[C---:B---3--:R-:W-:Y:S01]  /*50d0*/  FADD.FTZ R32, R20.reuse, R190 ;  /* 0x000000be14207221 */ /* 0x048fe20000010000 */
[C---:B------:R-:W-:Y:S01]  /*50e0*/  FADD.FTZ R26, R20.reuse, R209 ;  /* 0x000000d1141a7221 */ /* 0x040fe20000010000 */
[C---:B------:R-:W-:Y:S01]  /*50f0*/  FADD.FTZ R28, R20.reuse, R244 ;  /* 0x000000f4141c7221 */ /* 0x040fe20000010000 */
[----:B------:R-:W-:Y:S02]  /*5100*/  FADD.FTZ R20, R20, R158 ;  /* 0x0000009e14147221 */ /* 0x000fe40000010000 */
[----:B------:R-:W-:Y:S02]  /*5110*/  @!P0 FSEL R32, R32, -INF , !P3 ;  /* 0xff80000020208808 */ /* 0x000fe40005800000 */
[----:B------:R-:W-:Y:S02]  /*5120*/  @!P0 FSEL R28, R28, -INF , !P2 ;  /* 0xff8000001c1c8808 */ /* 0x000fe40005000000 */
[----:B------:R-:W-:Y:S01]  /*5130*/  @!P0 ISETP.GE.AND P2, PT, R5, R13, PT ;  /* 0x0000000d0500820c */ /* 0x000fe20003f46270 */
[----:B------:R-:W-:Y:S02]  /*5140*/  FFMA.FTZ R32, R32, UR5, -R3 ;  /* 0x0000000520207c23 */ /* 0x000fe40008010803 */
[----:B------:R-:W-:Y:S02]  /*5150*/  FFMA.FTZ R28, R28, UR5, -R10 ;  /* 0x000000051c1c7c23 */ /* 0x000fe4000801080a */
[----:B------:R-:W-:Y:S10]  /*5160*/  MUFU.EX2 R154, R32 ;  /* 0x00000020009a7308 */ /* 0x000ff40000000800 */
[----:B------:R-:W-:Y:S01]  /*5170*/  MUFU.EX2 R240, R28 ;  /* 0x0000001c00f07308 */ /* 0x000fe20000000800 */
[C---:B------:R-:W-:Y:S01]  /*5180*/  FADD.FTZ R16, R22.reuse, R245 ;  /* 0x000000f516107221 */ /* 0x040fe20000010000 */
[C---:B------:R-:W-:Y:S01]  /*5190*/  FADD.FTZ R15, R22.reuse, R173 ;  /* 0x000000ad160f7221 */ /* 0x040fe20000010000 */
[----:B------:R-:W-:Y:S03]  /*51a0*/  FADD.FTZ R29, R22, R212 ;  /* 0x000000d4161d7221 */ /* 0x000fe60000010000 */
[----:B------:R-:W-:Y:S02]  /*51b0*/  @!P0 FSEL R16, R16, -INF , !P6 ;  /* 0xff80000010108808 */ /* 0x000fe40007000000 */
[----:B------:R-:W-:Y:S03]  /*51c0*/  @!P0 ISETP.GE.AND P6, PT, R14, R12, PT ;  /* 0x0000000c0e00820c */ /* 0x000fe60003fc6270 */
[----:B------:R-:W-:Y:S01]  /*51d0*/  FFMA.FTZ R16, R16, UR5, -R10 ;  /* 0x0000000510107c23 */ /* 0x000fe2000801080a */
[----:B------:R-:W-:Y:S02]  /*51e0*/  @!P0 FSEL R15, R15, -INF , !P6 ;  /* 0xff8000000f0f8808 */ /* 0x000fe40007000000 */
[----:B------:R-:W-:Y:S01]  /*51f0*/  @!P0 ISETP.GE.AND P6, PT, R14, R8, PT ;  /* 0x000000080e00820c */ /* 0x000fe20003fc6270 */
[----:B------:R3:W-:Y:S01]  /*5200*/  MUFU.EX2 R247, R16 ;  /* 0x0000001000f77308 */ /* 0x0007e20000000800 */
[----:B------:R-:W-:Y:S01]  /*5210*/  FADD.FTZ R14, R22, R196 ;  /* 0x000000c4160e7221 */ /* 0x000fe20000010000 */
[----:B------:R-:W-:Y:S01]  /*5220*/  FFMA.FTZ R15, R15, UR5, -R9 ;  /* 0x000000050f0f7c23 */ /* 0x000fe20008010809 */
[----:B------:R-:W-:Y:S02]  /*5230*/  @!P0 FSEL R29, R29, -INF , !P6 ;  /* 0xff8000001d1d8808 */ /* 0x000fe40007000000 */
[----:B------:R-:W-:Y:S05]  /*5240*/  @!P0 ISETP.GE.AND P6, PT, R4, R12, PT ;  /* 0x0000000c0400820c */ /* 0x000fea0003fc6270 */
[----:B------:R1:W-:Y:S01]  /*5250*/  MUFU.EX2 R148, R15 ;  /* 0x0000000f00947308 */ /* 0x0003e20000000800 */
[----:B------:R-:W-:Y:S01]  /*5260*/  @!P0 FSEL R14, R14, -INF , !P5 ;  /* 0xff8000000e0e8808 */ /* 0x000fe20006800000 */
[C---:B------:R-:W-:Y:S01]  /*5270*/  FADD.FTZ R31, R21.reuse, R188 ;  /* 0x000000bc151f7221 */ /* 0x040fe20000010000 */
[-C--:B------:R-:W-:Y:S01]  /*5280*/  @!P0 ISETP.GE.AND P5, PT, R4, R8.reuse, PT ;  /* 0x000000080400820c */ /* 0x080fe20003fa6270 */
[C---:B------:R-:W-:Y:S01]  /*5290*/  FADD.FTZ R17, R21.reuse, R243 ;  /* 0x000000f315117221 */ /* 0x040fe20000010000 */
[----:B------:R-:W-:Y:S01]  /*52a0*/  @!P0 IADD3 R4, PT, PT, R0, 0x29, RZ ;  /* 0x0000002900048810 */ /* 0x000fe20007ffe0ff */
[----:B------:R-:W-:Y:S01]  /*52b0*/  FFMA.FTZ R14, R14, UR5, -R3 ;  /* 0x000000050e0e7c23 */ /* 0x000fe20008010803 */
[C---:B------:R-:W-:Y:S01]  /*52c0*/  FADD.FTZ R19, R21.reuse, R157 ;  /* 0x0000009d15137221 */ /* 0x040fe20000010000 */
[----:B---3--:R-:W3:Y:S01]  /*52d0*/  LDL R16, [R1+0x14] ;  /* 0x0000140001107983 */ /* 0x008ee20000100800 */
[----:B------:R-:W-:Y:S01]  /*52e0*/  @!P0 ISETP.GE.AND P3, PT, R4, R11, PT ;  /* 0x0000000b0400820c */ /* 0x000fe20003f66270 */
[----:B------:R-:W-:Y:S01]  /*52f0*/  FADD.FTZ R27, R21, R208 ;  /* 0x000000d0151b7221 */ /* 0x000fe20000010000 */
[----:B------:R-:W-:Y:S01]  /*5300*/  @!P0 FSEL R26, R26, -INF , !P5 ;  /* 0xff8000001a1a8808 */ /* 0x000fe20006800000 */
[----:B------:R-:W-:Y:S01]  /*5310*/  FADD.FTZ R21, R33, R241 ;  /* 0x000000f121157221 */ /* 0x000fe20000010000 */
[----:B------:R-:W-:Y:S01]  /*5320*/  @!P0 FSEL R31, R31, -INF , !P3 ;  /* 0xff8000001f1f8808 */ /* 0x000fe20005800000 */
[----:B------:R2:W-:Y:S01]  /*5330*/  MUFU.EX2 R159, R14 ;  /* 0x0000000e009f7308 */ /* 0x0005e20000000800 */
[C---:B------:R-:W-:Y:S01]  /*5340*/  @!P0 ISETP.GE.AND P3, PT, R4.reuse, R8, PT ;  /* 0x000000080400820c */ /* 0x040fe20003f66270 */
[----:B-1----:R-:W-:Y:S01]  /*5350*/  FADD.FTZ R15, R33, R192 ;  /* 0x000000c0210f7221 */ /* 0x002fe20000010000 */
[----:B------:R-:W-:Y:S01]  /*5360*/  @!P0 ISETP.GE.AND P5, PT, R4, R13, PT ;  /* 0x0000000d0400820c */ /* 0x000fe20003fa6270 */
[--C-:B------:R-:W-:Y:S01]  /*5370*/  FFMA.FTZ R29, R29, UR5, -R2.reuse ;  /* 0x000000051d1d7c23 */ /* 0x100fe20008010802 */
[----:B------:R-:W-:Y:S01]  /*5380*/  @!P0 FSEL R27, R27, -INF , !P3 ;  /* 0xff8000001b1b8808 */ /* 0x000fe20005800000 */
[--C-:B------:R-:W-:Y:S01]  /*5390*/  FFMA.FTZ R26, R26, UR5, -R2.reuse ;  /* 0x000000051a1a7c23 */ /* 0x100fe20008010802 */
[-C--:B------:R-:W-:Y:S03]  /*53a0*/  @!P0 ISETP.GE.AND P3, PT, R4, R12.reuse, PT ;  /* 0x0000000c0400820c */ /* 0x080fe60003f66270 */
[----:B------:R-:W-:Y:S01]  /*53b0*/  MUFU.EX2 R182, R29 ;  /* 0x0000001d00b67308 */ /* 0x000fe20000000800 */
[----:B------:R-:W-:Y:S01]  /*53c0*/  @!P0 IADD3 R4, PT, PT, R0, 0x31, RZ ;  /* 0x0000003100048810 */ /* 0x000fe20007ffe0ff */
[----:B------:R-:W-:Y:S01]  /*53d0*/  FFMA.FTZ R27, R27, UR5, -R2 ;  /* 0x000000051b1b7c23 */ /* 0x000fe20008010802 */
[----:B------:R-:W-:Y:S01]  /*53e0*/  @!P0 FSEL R17, R17, -INF , !P5 ;  /* 0xff80000011118808 */ /* 0x000fe20006800000 */
[----:B------:R-:W-:Y:S01]  /*53f0*/  FFMA.FTZ R31, R31, UR5, -R3 ;  /* 0x000000051f1f7c23 */ /* 0x000fe20008010803 */
[----:B------:R-:W-:Y:S01]  /*5400*/  @!P0 ISETP.GE.AND P5, PT, R5, R12, PT ;  /* 0x0000000c0500820c */ /* 0x000fe20003fa6270 */
[----:B--2---:R-:W-:Y:S01]  /*5410*/  FADD.FTZ R14, R36, R169 ;  /* 0x000000a9240e7221 */ /* 0x004fe20000010000 */
[----:B------:R-:W-:Y:S01]  /*5420*/  @!P0 FSEL R20, R20, -INF , !P6 ;  /* 0xff80000014148808 */ /* 0x000fe20007000000 */
[----:B------:R-:W-:Y:S01]  /*5430*/  FFMA.FTZ R17, R17, UR5, -R10 ;  /* 0x0000000511117c23 */ /* 0x000fe2000801080a */
[----:B------:R-:W-:Y:S01]  /*5440*/  @!P0 ISETP.GE.AND P6, PT, R5, R11, PT ;  /* 0x0000000b0500820c */ /* 0x000fe20003fc6270 */
[----:B------:R-:W-:Y:S01]  /*5450*/  MUFU.EX2 R177, R26 ;  /* 0x0000001a00b17308 */ /* 0x000fe20000000800 */
[----:B------:R-:W-:Y:S01]  /*5460*/  @!P0 FSEL R19, R19, -INF , !P3 ;  /* 0xff80000013138808 */ /* 0x000fe20005800000 */
[--C-:B------:R-:W-:Y:S01]  /*5470*/  FFMA.FTZ R20, R20, UR5, -R9.reuse ;  /* 0x0000000514147c23 */ /* 0x100fe20008010809 */
[----:B------:R-:W-:Y:S07]  /*5480*/  @!P0 ISETP.GE.AND P3, PT, R5, R8, PT ;  /* 0x000000080500820c */ /* 0x000fee0003f66270 */
[----:B------:R-:W-:Y:S01]  /*5490*/  MUFU.EX2 R239, R17 ;  /* 0x0000001100ef7308 */ /* 0x000fe20000000800 */
[----:B------:R-:W-:Y:S01]  /*54a0*/  MOV R33, 0x10 ;  /* 0x0000001000217802 */ /* 0x000fe20000000f00 */
[----:B------:R-:W-:Y:S01]  /*54b0*/  FFMA.FTZ R19, R19, UR5, -R9 ;  /* 0x0000000513137c23 */ /* 0x000fe20008010809 */
[----:B------:R-:W-:Y:S07]  /*54c0*/  F2FP.BF16.F32.PACK_AB R5, R202, R203 ;  /* 0x000000cbca05723e */ /* 0x000fee00000010ff */
[----:B------:R-:W-:Y:S01]  /*54d0*/  MUFU.EX2 R142, R20 ;  /* 0x00000014008e7308 */ /* 0x000fe20000000800 */
[----:B------:R-:W-:Y:S09]  /*54e0*/  SEL R33, R33, 0xfffffff0, !P1 ;  /* 0xfffffff021217807 */ /* 0x000ff20004800000 */
[----:B------:R-:W-:Y:S01]  /*54f0*/  MUFU.EX2 R141, R19 ;  /* 0x00000013008d7308 */ /* 0x000fe20000000800 */
[C---:B------:R-:W-:Y:S02]  /*5500*/  IADD3 R136, PT, PT, R33.reuse, R130, RZ ;  /* 0x0000008221887210 */ /* 0x040fe40007ffe0ff */
[C---:B------:R-:W-:Y:S07]  /*5510*/  IADD3 R135, PT, PT, R33.reuse, R133, RZ ;  /* 0x0000008521877210 */ /* 0x040fee0007ffe0ff */
[----:B------:R-:W-:Y:S01]  /*5520*/  MUFU.EX2 R176, R27 ;  /* 0x0000001b00b07308 */ /* 0x000fe20000000800 */
[C---:B------:R-:W-:Y:S02]  /*5530*/  IADD3 R132, PT, PT, R33.reuse, R134, RZ ;  /* 0x0000008621847210 */ /* 0x040fe40007ffe0ff */
[----:B------:R-:W-:Y:S07]  /*5540*/  IADD3 R131, PT, PT, R33, R129, RZ ;  /* 0x0000008121837210 */ /* 0x000fee0007ffe0ff */
[----:B------:R-:W1:Y:S01]  /*5550*/  MUFU.EX2 R153, R31 ;  /* 0x0000001f00997308 */ /* 0x000e620000000800 */
[C---:B---3--:R-:W-:Y:S01]  /*5560*/  FADD.FTZ R25, R16.reuse, R242 ;  /* 0x000000f210197221 */ /* 0x048fe20000010000 */
[C---:B------:R-:W-:Y:S01]  /*5570*/  FADD.FTZ R23, R16.reuse, R156 ;  /* 0x0000009c10177221 */ /* 0x040fe20000010000 */
[C---:B------:R-:W-:Y:S01]  /*5580*/  FADD.FTZ R22, R16.reuse, R175 ;  /* 0x000000af10167221 */ /* 0x040fe20000010000 */
[----:B------:R-:W-:Y:S02]  /*5590*/  FADD.FTZ R16, R16, R195 ;  /* 0x000000c310107221 */ /* 0x000fe40000010000 */
[----:B------:R-:W-:Y:S02]  /*55a0*/  @!P0 FSEL R25, R25, -INF , !P2 ;  /* 0xff80000019198808 */ /* 0x000fe40005000000 */
[C---:B------:R-:W-:Y:S02]  /*55b0*/  @!P0 ISETP.GE.AND P2, PT, R4.reuse, R13, PT ;  /* 0x0000000d0400820c */ /* 0x040fe40003f46270 */
[----:B------:R-:W-:Y:S01]  /*55c0*/  @!P0 FSEL R23, R23, -INF , !P5 ;  /* 0xff80000017178808 */ /* 0x000fe20006800000 */
[--C-:B------:R-:W-:Y:S01]  /*55d0*/  FFMA.FTZ R25, R25, UR5, -R10.reuse ;  /* 0x0000000519197c23 */ /* 0x100fe2000801080a */
[----:B------:R-:W-:Y:S02]  /*55e0*/  @!P0 FSEL R21, R21, -INF , !P2 ;  /* 0xff80000015158808 */ /* 0x000fe40005000000 */
[C---:B------:R-:W-:Y:S01]  /*55f0*/  @!P0 ISETP.GE.AND P2, PT, R4.reuse, R12, PT ;  /* 0x0000000c0400820c */ /* 0x040fe20003f46270 */
[--C-:B------:R-:W-:Y:S01]  /*5600*/  FFMA.FTZ R23, R23, UR5, -R9.reuse ;  /* 0x0000000517177c23 */ /* 0x100fe20008010809 */
[-C--:B------:R-:W-:Y:S01]  /*5610*/  @!P0 ISETP.GE.AND P5, PT, R4, R11.reuse, PT ;  /* 0x0000000b0400820c */ /* 0x080fe20003fa6270 */
[----:B------:R-:W-:Y:S01]  /*5620*/  FFMA.FTZ R21, R21, UR5, -R10 ;  /* 0x0000000515157c23 */ /* 0x000fe2000801080a */
[----:B------:R-:W-:Y:S01]  /*5630*/  @!P0 FSEL R24, R24, -INF , !P2 ;  /* 0xff80000018188808 */ /* 0x000fe20005000000 */
[----:B------:R-:W-:Y:S01]  /*5640*/  MUFU.EX2 R238, R25 ;  /* 0x0000001900ee7308 */ /* 0x000fe20000000800 */
[-C--:B------:R-:W-:Y:S02]  /*5650*/  @!P0 ISETP.GE.AND P2, PT, R4, R8.reuse, PT ;  /* 0x000000080400820c */ /* 0x080fe40003f46270 */
[----:B------:R-:W-:Y:S01]  /*5660*/  @!P0 IADD3 R4, PT, PT, R0, 0x38, RZ ;  /* 0x0000003800048810 */ /* 0x000fe20007ffe0ff */
[----:B------:R-:W-:Y:S01]  /*5670*/  FFMA.FTZ R24, R24, UR5, -R9 ;  /* 0x0000000518187c23 */ /* 0x000fe20008010809 */
[----:B------:R-:W-:Y:S05]  /*5680*/  @!P0 IADD3 R0, PT, PT, R0, 0x39, RZ ;  /* 0x0000003900008810 */ /* 0x000fea0007ffe0ff */
[----:B------:R-:W2:Y:S01]  /*5690*/  MUFU.EX2 R237, R21 ;  /* 0x0000001500ed7308 */ /* 0x000ea20000000800 */
[----:B------:R-:W-:Y:S02]  /*56a0*/  @!P0 FSEL R18, R18, -INF , !P5 ;  /* 0xff80000012128808 */ /* 0x000fe40006800000 */
[----:B------:R-:W-:Y:S07]  /*56b0*/  @!P0 FSEL R22, R22, -INF , !P6 ;  /* 0xff80000016168808 */ /* 0x000fee0007000000 */
[----:B------:R-:W-:Y:S01]  /*56c0*/  MUFU.EX2 R140, R23 ;  /* 0x00000017008c7308 */ /* 0x000fe20000000800 */
[-C--:B------:R-:W-:Y:S01]  /*56d0*/  @!P0 ISETP.GE.AND P6, PT, R4, R11.reuse, PT ;  /* 0x0000000b0400820c */ /* 0x080fe20003fc6270 */
[--C-:B------:R-:W-:Y:S01]  /*56e0*/  FFMA.FTZ R18, R18, UR5, -R3.reuse ;  /* 0x0000000512127c23 */ /* 0x100fe20008010803 */
[----:B------:R-:W-:Y:S01]  /*56f0*/  @!P0 ISETP.GE.AND P5, PT, R0, R11, PT ;  /* 0x0000000b0000820c */ /* 0x000fe20003fa6270 */
[----:B------:R-:W-:Y:S01]  /*5700*/  FADD.FTZ R11, R36, R234 ;  /* 0x000000ea240b7221 */ /* 0x000fe20000010000 */
[----:B------:R-:W-:Y:S01]  /*5710*/  @!P0 FSEL R16, R16, -INF , !P3 ;  /* 0xff80000010108808 */ /* 0x000fe20005800000 */
[--C-:B------:R-:W-:Y:S01]  /*5720*/  FFMA.FTZ R22, R22, UR5, -R3.reuse ;  /* 0x0000000516167c23 */ /* 0x100fe20008010803 */
[----:B------:R-:W-:Y:S03]  /*5730*/  @!P0 FSEL R15, R15, -INF , !P2 ;  /* 0xff8000000f0f8808 */ /* 0x000fe60005000000 */
[----:B------:R-:W-:Y:S01]  /*5740*/  MUFU.EX2 R139, R24 ;  /* 0x00000018008b7308 */ /* 0x000fe20000000800 */
[-C--:B------:R-:W-:Y:S01]  /*5750*/  @!P0 ISETP.GE.AND P3, PT, R4, R13.reuse, PT ;  /* 0x0000000d0400820c */ /* 0x080fe20003f66270 */
[----:B------:R-:W-:Y:S01]  /*5760*/  FFMA.FTZ R16, R16, UR5, -R2 ;  /* 0x0000000510107c23 */ /* 0x000fe20008010802 */
[----:B------:R-:W-:Y:S01]  /*5770*/  @!P0 ISETP.GE.AND P2, PT, R0, R13, PT ;  /* 0x0000000d0000820c */ /* 0x000fe20003f46270 */
[----:B------:R-:W-:Y:S01]  /*5780*/  FADD.FTZ R13, R35, R168 ;  /* 0x000000a8230d7221 */ /* 0x000fe20000010000 */
[----:B------:R-:W-:Y:S01]  /*5790*/  @!P0 FSEL R11, R11, -INF , !P3 ;  /* 0xff8000000b0b8808 */ /* 0x000fe20005800000 */
[----:B------:R-:W-:Y:S01]  /*57a0*/  FFMA.FTZ R15, R15, UR5, -R2 ;  /* 0x000000050f0f7c23 */ /* 0x000fe20008010802 */
[----:B------:R-:W-:Y:S03]  /*57b0*/  @!P0 FSEL R7, R7, -INF , !P2 ;  /* 0xff80000007078808 */ /* 0x000fe60005000000 */
[----:B------:R-:W-:Y:S01]  /*57c0*/  MUFU.EX2 R149, R18 ;  /* 0x0000001200957308 */ /* 0x000fe20000000800 */
[----:B------:R-:W-:Y:S01]  /*57d0*/  @!P0 FSEL R14, R14, -INF , !P6 ;  /* 0xff8000000e0e8808 */ /* 0x000fe20007000000 */
[--C-:B------:R-:W-:Y:S01]  /*57e0*/  FFMA.FTZ R11, R11, UR5, -R10.reuse ;  /* 0x000000050b0b7c23 */ /* 0x100fe2000801080a */
[-C--:B------:R-:W-:Y:S01]  /*57f0*/  @!P0 ISETP.GE.AND P3, PT, R4, R8.reuse, PT ;  /* 0x000000080400820c */ /* 0x080fe20003f66270 */
[----:B------:R-:W-:Y:S01]  /*5800*/  FFMA.FTZ R10, R7, UR5, -R10 ;  /* 0x00000005070a7c23 */ /* 0x000fe2000801080a */
[----:B------:R-:W-:Y:S05]  /*5810*/  @!P0 ISETP.GE.AND P2, PT, R0, R8, PT ;  /* 0x000000080000820c */ /* 0x000fea0003f46270 */
[----:B------:R-:W-:Y:S01]  /*5820*/  MUFU.EX2 R166, R16 ;  /* 0x0000001000a67308 */ /* 0x000fe20000000800 */
[----:B------:R-:W3:Y:S01]  /*5830*/  LDL R8, [R1+0x68] ;  /* 0x0000680001087983 */ /* 0x000ee20000100800 */
[-C--:B------:R-:W-:Y:S01]  /*5840*/  @!P0 ISETP.GE.AND P6, PT, R4, R12.reuse, PT ;  /* 0x0000000c0400820c */ /* 0x080fe20003fc6270 */
[--C-:B------:R-:W-:Y:S01]  /*5850*/  FFMA.FTZ R14, R14, UR5, -R3.reuse ;  /* 0x000000050e0e7c23 */ /* 0x100fe20008010803 */
[----:B------:R-:W-:Y:S06]  /*5860*/  F2FP.BF16.F32.PACK_AB R4, R80, R125 ;  /* 0x0000007d5004723e */ /* 0x000fec00000010ff */
[----:B------:R-:W-:Y:S01]  /*5870*/  MUFU.EX2 R150, R22 ;  /* 0x0000001600967308 */ /* 0x000fe20000000800 */
[----:B------:R-:W-:Y:S02]  /*5880*/  @!P0 FSEL R13, R13, -INF , !P5 ;  /* 0xff8000000d0d8808 */ /* 0x000fe40006800000 */
[----:B------:R-:W-:Y:S01]  /*5890*/  @!P0 ISETP.GE.AND P5, PT, R0, R12, PT ;  /* 0x0000000c0000820c */ /* 0x000fe20003fa6270 */
[----:B------:R4:W-:Y:S01]  /*58a0*/  STS [R130+0x12000], R4 ;  /* 0x0120000482007388 */ /* 0x0009e20000000800 */
[----:B------:R-:W-:Y:S05]  /*58b0*/  F2FP.BF16.F32.PACK_AB R0, R170, R167 ;  /* 0x000000a7aa00723e */ /* 0x000fea00000010ff */
[----:B------:R-:W-:Y:S01]  /*58c0*/  MUFU.EX2 R235, R11 ;  /* 0x0000000b00eb7308 */ /* 0x000fe20000000800 */
[----:B------:R-:W-:Y:S01]  /*58d0*/  FFMA.FTZ R3, R13, UR5, -R3 ;  /* 0x000000050d037c23 */ /* 0x000fe20008010803 */
[----:B------:R2:W-:Y:S08]  /*58e0*/  STS [R136+0x12400], R0 ;  /* 0x0124000088007388 */ /* 0x0005f00000000800 */
[----:B------:R1:W-:Y:S10]  /*58f0*/  MUFU.EX2 R145, R3 ;  /* 0x0000000300917308 */ /* 0x0003f40000000800 */
[----:B------:R-:W2:Y:S10]  /*5900*/  MUFU.EX2 R236, R10 ;  /* 0x0000000a00ec7308 */ /* 0x000eb40000000800 */
[----:B------:R-:W-:Y:S10]  /*5910*/  MUFU.EX2 R165, R15 ;  /* 0x0000000f00a57308 */ /* 0x000ff40000000800 */
[----:B------:R-:W-:Y:S01]  /*5920*/  MUFU.EX2 R147, R14 ;  /* 0x0000000e00937308 */ /* 0x000fe20000000800 */
[----:B-1----:R-:W-:Y:S02]  /*5930*/  F2FP.BF16.F32.PACK_AB R3, R153, R154 ;  /* 0x0000009a9903723e */ /* 0x002fe400000010ff */
[----:B----4-:R-:W-:Y:S05]  /*5940*/  F2FP.BF16.F32.PACK_AB R4, R78, R79 ;  /* 0x0000004f4e04723e */ /* 0x010fea00000010ff */
[----:B------:R1:W-:Y:S01]  /*5950*/  STS [R136+0x12000], R4 ;  /* 0x0120000488007388 */ /* 0x0003e20000000800 */
[----:B--2---:R-:W-:Y:S03]  /*5960*/  F2FP.BF16.F32.PACK_AB R0, R76, R77 ;  /* 0x0000004d4c00723e */ /* 0x004fe600000010ff */
[----:B------:R2:W-:Y:S04]  /*5970*/  STS [R130+0x14000], R5 ;  /* 0x0140000582007388 */ /* 0x0005e80000000800 */
[----:B------:R4:W-:Y:S01]  /*5980*/  STS [R130+0x14400], R6 ;  /* 0x0144000682007388 */ /* 0x0009e20000000800 */
[----:B-1----:R-:W-:Y:S02]  /*5990*/  F2FP.BF16.F32.PACK_AB R4, R214, R215 ;  /* 0x000000d7d604723e */ /* 0x002fe400000010ff */
[----:B--2---:R-:W-:Y:S03]  /*59a0*/  F2FP.BF16.F32.PACK_AB R5, R198, R199 ;  /* 0x000000c7c605723e */ /* 0x004fe600000010ff */
[----:B------:R1:W-:Y:S01]  /*59b0*/  STS [R136+0x14400], R4 ;  /* 0x0144000488007388 */ /* 0x0003e20000000800 */
[----:B----4-:R-:W-:Y:S03]  /*59c0*/  FADD.FTZ R6, R36, R144 ;  /* 0x0000009024067221 */ /* 0x010fe60000010000 */
[----:B------:R2:W-:Y:S04]  /*59d0*/  STS [R136+0x14000], R5 ;  /* 0x0140000588007388 */ /* 0x0005e80000000800 */
[----:B------:R4:W-:Y:S01]  /*59e0*/  STS [R133+0x12000], R0 ;  /* 0x0120000085007388 */ /* 0x0009e20000000800 */
[----:B------:R-:W-:Y:S05]  /*59f0*/  @!P0 FSEL R6, R6, -INF , !P6 ;  /* 0xff80000006068808 */ /* 0x000fea0007000000 */
[----:B------:R-:W-:Y:S01]  /*5a00*/  FFMA.FTZ R7, R6, UR5, -R9 ;  /* 0x0000000506077c23 */ /* 0x000fe20008010809 */
[----:B------:R-:W-:Y:S03]  /*5a10*/  F2FP.BF16.F32.PACK_AB R6, R239, R240 ;  /* 0x000000f0ef06723e */ /* 0x000fe600000010ff */
[----:B------:R-:W-:Y:S01]  /*5a20*/  MUFU.EX2 R138, R7 ;  /* 0x00000007008a7308 */ /* 0x000fe20000000800 */
[----:B-1----:R-:W-:Y:S02]  /*5a30*/  F2FP.BF16.F32.PACK_AB R4, R252, R71 ;  /* 0x00000047fc04723e */ /* 0x002fe400000010ff */
[----:B--2---:R-:W-:Y:S02]  /*5a40*/  F2FP.BF16.F32.PACK_AB R5, R162, R163 ;  /* 0x000000a3a205723e */ /* 0x004fe400000010ff */
[----:B----4-:R-:W-:Y:S03]  /*5a50*/  F2FP.BF16.F32.PACK_AB R0, R151, R152 ;  /* 0x000000989700723e */ /* 0x010fe600000010ff */
[----:B------:R1:W-:Y:S04]  /*5a60*/  STS [R133+0x12400], R5 ;  /* 0x0124000585007388 */ /* 0x0003e80000000800 */
[----:B------:R2:W-:Y:S04]  /*5a70*/  STS [R135+0x12000], R4 ;  /* 0x0120000487007388 */ /* 0x0005e80000000800 */
[----:B------:R4:W-:Y:S01]  /*5a80*/  STS [R135+0x12400], R0 ;  /* 0x0124000087007388 */ /* 0x0009e20000000800 */
[----:B-1----:R-:W-:Y:S02]  /*5a90*/  F2FP.BF16.F32.PACK_AB R5, R184, R185 ;  /* 0x000000b9b805723e */ /* 0x002fe400000010ff */
[----:B--2---:R-:W-:Y:S03]  /*5aa0*/  F2FP.BF16.F32.PACK_AB R4, R205, R206 ;  /* 0x000000cecd04723e */ /* 0x004fe600000010ff */
[----:B------:R1:W-:Y:S01]  /*5ab0*/  STS [R133+0x14000], R5 ;  /* 0x0140000585007388 */ /* 0x0003e20000000800 */
[----:B----4-:R-:W-:Y:S03]  /*5ac0*/  F2FP.BF16.F32.PACK_AB R0, R179, R180 ;  /* 0x000000b4b300723e */ /* 0x010fe600000010ff */
[----:B------:R2:W-:Y:S04]  /*5ad0*/  STS [R133+0x14400], R4 ;  /* 0x0144000485007388 */ /* 0x0005e80000000800 */
[----:B------:R4:W-:Y:S01]  /*5ae0*/  STS [R135+0x14000], R0 ;  /* 0x0140000087007388 */ /* 0x0009e20000000800 */
[----:B-1----:R-:W-:Y:S02]  /*5af0*/  F2FP.BF16.F32.PACK_AB R5, R200, R201 ;  /* 0x000000c9c805723e */ /* 0x002fe400000010ff */
[----:B--2---:R-:W-:Y:S03]  /*5b00*/  F2FP.BF16.F32.PACK_AB R4, R247, R248 ;  /* 0x000000f8f704723e */ /* 0x004fe600000010ff */
[----:B------:R1:W-:Y:S01]  /*5b10*/  STS [R135+0x14400], R5 ;  /* 0x0144000587007388 */ /* 0x0003e20000000800 */
[----:B----4-:R-:W-:Y:S03]  /*5b20*/  F2FP.BF16.F32.PACK_AB R0, R148, R146 ;  /* 0x000000929400723e */ /* 0x010fe600000010ff */
[----:B------:R2:W-:Y:S04]  /*5b30*/  STS [R134], R4 ;  /* 0x0000000486007388 */ /* 0x0005e80000000800 */
[----:B------:R4:W-:Y:S04]  /*5b40*/  STS [R134+0x400], R0 ;  /* 0x0004000086007388 */ /* 0x0009e80000000800 */
[----:B------:R-:W-:Y:S01]  /*5b50*/  STS [R132], R6 ;  /* 0x0000000684007388 */ /* 0x000fe20000000800 */
[----:B-1----:R-:W-:Y:S01]  /*5b60*/  FADD.FTZ R5, R36, R187 ;  /* 0x000000bb24057221 */ /* 0x002fe20000010000 */
[----:B--2---:R-:W-:Y:S04]  /*5b70*/  FADD.FTZ R4, R35, R143 ;  /* 0x0000008f23047221 */ /* 0x004fe80000010000 */
[----:B------:R-:W-:Y:S01]  /*5b80*/  @!P0 FSEL R5, R5, -INF , !P3 ;  /* 0xff80000005058808 */ /* 0x000fe20005800000 */
[----:B----4-:R-:W-:Y:S01]  /*5b90*/  FADD.FTZ R0, R35, R186 ;  /* 0x000000ba23007221 */ /* 0x010fe20000010000 */
[----:B------:R-:W-:Y:S03]  /*5ba0*/  @!P0 FSEL R4, R4, -INF , !P5 ;  /* 0xff80000004048808 */ /* 0x000fe60006800000 */
[--C-:B------:R-:W-:Y:S01]  /*5bb0*/  FFMA.FTZ R5, R5, UR5, -R2.reuse ;  /* 0x0000000505057c23 */ /* 0x100fe20008010802 */
[----:B------:R-:W-:Y:S01]  /*5bc0*/  @!P0 FSEL R0, R0, -INF , !P2 ;  /* 0xff80000000008808 */ /* 0x000fe20005000000 */
[----:B------:R-:W-:Y:S01]  /*5bd0*/  FFMA.FTZ R9, R4, UR5, -R9 ;  /* 0x0000000504097c23 */ /* 0x000fe20008010809 */
[----:B------:R-:W-:Y:S01]  /*5be0*/  F2FP.BF16.F32.PACK_AB R4, R141, R142 ;  /* 0x0000008e8d04723e */ /* 0x000fe200000010ff */
[----:B------:R1:W-:Y:S02]  /*5bf0*/  MUFU.EX2 R164, R5 ;  /* 0x0000000500a47308 */ /* 0x0003e40000000800 */
[----:B------:R-:W-:Y:S01]  /*5c00*/  FFMA.FTZ R2, R0, UR5, -R2 ;  /* 0x0000000500027c23 */ /* 0x000fe20008010802 */
[----:B------:R-:W-:Y:S01]  /*5c10*/  F2FP.BF16.F32.PACK_AB R0, R159, R160 ;  /* 0x000000a09f00723e */ /* 0x000fe200000010ff */
[----:B------:R2:W-:Y:S06]  /*5c20*/  STS [R132+0x400], R4 ;  /* 0x0004000484007388 */ /* 0x0005ec0000000800 */
[----:B------:R-:W4:Y:S01]  /*5c30*/  MUFU.EX2 R137, R9 ;  /* 0x0000000900897308 */ /* 0x000f220000000800 */
[----:B------:R4:W-:Y:S09]  /*5c40*/  STS [R134+0x2000], R0 ;  /* 0x0020000086007388 */ /* 0x0009f20000000800 */
[----:B------:R2:W3:Y:S01]  /*5c50*/  MUFU.EX2 R161, R2 ;  /* 0x0000000200a17308 */ /* 0x0004e20000000800 */
[----:B-1----:R-:W-:Y:S02]  /*5c60*/  F2FP.BF16.F32.PACK_AB R5, R237, R238 ;  /* 0x000000eeed05723e */ /* 0x002fe400000010ff */
[----:B--2---:R-:W-:Y:S02]  /*5c70*/  F2FP.BF16.F32.PACK_AB R2, R236, R235 ;  /* 0x000000ebec02723e */ /* 0x004fe400000010ff */
[----:B------:R-:W-:Y:S02]  /*5c80*/  F2FP.BF16.F32.PACK_AB R4, R182, R183 ;  /* 0x000000b7b604723e */ /* 0x000fe400000010ff */
[----:B----4-:R-:W-:Y:S03]  /*5c90*/  F2FP.BF16.F32.PACK_AB R0, R176, R177 ;  /* 0x000000b1b000723e */ /* 0x010fe600000010ff */
[----:B------:R1:W-:Y:S04]  /*5ca0*/  STS [R134+0x2400], R4 ;  /* 0x0024000486007388 */ /* 0x0003e80000000800 */
[----:B------:R2:W-:Y:S04]  /*5cb0*/  STS [R132+0x2400], R0 ;  /* 0x0024000084007388 */ /* 0x0005e80000000800 */
[----:B------:R4:W-:Y:S04]  /*5cc0*/  STS [R132+0x2000], R3 ;  /* 0x0020000384007388 */ /* 0x0009e80000000800 */
[----:B------:R-:W-:Y:S01]  /*5cd0*/  STS [R129], R5 ;  /* 0x0000000581007388 */ /* 0x000fe20000000800 */
[----:B-1----:R-:W-:Y:S02]  /*5ce0*/  F2FP.BF16.F32.PACK_AB R4, R139, R140 ;  /* 0x0000008c8b04723e */ /* 0x002fe400000010ff */
[----:B--2---:R-:W-:Y:S03]  /*5cf0*/  F2FP.BF16.F32.PACK_AB R0, R137, R138 ;  /* 0x0000008a8900723e */ /* 0x004fe600000010ff */
[----:B------:R1:W-:Y:S01]  /*5d00*/  STS [R129+0x400], R4 ;  /* 0x0004000481007388 */ /* 0x0003e20000000800 */
[----:B----4-:R-:W-:Y:S03]  /*5d10*/  F2FP.BF16.F32.PACK_AB R3, R149, R150 ;  /* 0x000000969503723e */ /* 0x010fe600000010ff */
[----:B------:R3:W-:Y:S04]  /*5d20*/  STS [R131], R2 ;  /* 0x0000000283007388 */ /* 0x0007e80000000800 */
[----:B------:R2:W-:Y:S04]  /*5d30*/  STS [R131+0x400], R0 ;  /* 0x0004000083007388 */ /* 0x0005e80000000800 */
[----:B------:R4:W-:Y:S01]  /*5d40*/  STS [R129+0x2000], R3 ;  /* 0x0020000381007388 */ /* 0x0009e20000000800 */
[----:B-1----:R-:W-:Y:S02]  /*5d50*/  F2FP.BF16.F32.PACK_AB R4, R165, R166 ;  /* 0x000000a6a504723e */ /* 0x002fe400000010ff */
[----:B---3--:R-:W-:Y:S03]  /*5d60*/  F2FP.BF16.F32.PACK_AB R2, R161, R164 ;  /* 0x000000a4a102723e */ /* 0x008fe600000010ff */
[----:B------:R-:W-:Y:S01]  /*5d70*/  STS [R129+0x2400], R4 ;  /* 0x0024000481007388 */ /* 0x000fe20000000800 */
[----:B--2---:R-:W-:Y:S03]  /*5d80*/  LEA R0, R119, UR4, 0x1 ;  /* 0x0000000477007c11 */ /* 0x004fe6000f8e08ff */
[----:B------:R-:W-:Y:S01]  /*5d90*/  STS [R131+0x2400], R2 ;  /* 0x0024000283007388 */ /* 0x000fe20000000800 */
[----:B------:R-:W-:Y:S02]  /*5da0*/  LEA R113, R8, UR4, 0x1 ;  /* 0x0000000408717c11 */ /* 0x000fe4000f8e08ff */
[----:B----4-:R-:W-:Y:S02]  /*5db0*/  F2FP.BF16.F32.PACK_AB R3, R145, R147 ;  /* 0x000000939103723e */ /* 0x010fe400000010ff */
[----:B------:R-:W-:Y:S03]  /*5dc0*/  IADD3 R117, PT, PT, R112, R113, RZ ;  /* 0x0000007170757210 */ /* 0x000fe60007ffe0ff */
[----:B------:R-:W-:Y:S04]  /*5dd0*/  STS [R131+0x2000], R3 ;  /* 0x0020000383007388 */ /* 0x000fe80000000800 */
[----:B------:R-:W-:Y:S08]  /*5de0*/  LDSM.16.M88.4 R64, [R0+0x4000] ;  /* 0x004000000040783b */ /* 0x000ff00000000200 */
        /* <DEDUP_REMOVED lines=27> */
[----:B------:R-:W-:Y:S03]  /*5fa0*/  SHF.R.U32.HI R114, RZ, 0x1, R124 ;  /* 0x00000001ff727819 */ /* 0x000fe6000001167c */
[-C--:B--2---:R-:W-:Y:S08]  /*5fb0*/  HMMA.16816.F32.BF16 R4, R100, R104.reuse, R4 ;  /* 0x000000686404723c */ /* 0x084ff00000041804 */
[C---:B------:R-:W-:Y:S08]  /*5fc0*/  HMMA.16816.F32.BF16 R8, R108.reuse, R104, R8 ;  /* 0x000000686c08723c */ /* 0x040ff00000041808 */
[-C--:B------:R-:W-:Y:S03]  /*5fd0*/  HMMA.16816.F32.BF16 R12, R108, R106.reuse, R12 ;  /* 0x0000006a6c0c723c */ /* 0x080fe6000004180c */
[C---:B------:R-:W-:Y:S01]  /*5fe0*/  FADD.FTZ R6, -R127.reuse, R6 ;  /* 0x000000067f067221 */ /* 0x040fe20000010100 */
[C---:B------:R-:W-:Y:S01]  /*5ff0*/  FADD.FTZ R4, -R128.reuse, R4 ;  /* 0x0000000480047221 */ /* 0x040fe20000010100 */
[----:B------:R-:W-:Y:S03]  /*6000*/  FADD.FTZ R7, -R127, R7 ;  /* 0x000000077f077221 */ /* 0x000fe60000010100 */
[C---:B------:R-:W-:Y:S01]  /*6010*/  HMMA.16816.F32.BF16 R16, R100.reuse, R106, R16 ;  /* 0x0000006a6410723c */ /* 0x040fe20000041810 */
[----:B------:R-:W1:Y:S11]  /*6020*/  LDSM.16.M88.4 R104, [R117+0x8400] ;  /* 0x008400007568783b */ /* 0x000e760000000200 */
[----:B------:R-:W-:Y:S07]  /*6030*/  @!UPT UIADD3 URZ, UPT, UPT, URZ, URZ, URZ ;  /* 0x000000fffffff290 */ /* 0x000fee000fffe0ff */
        /* <DEDUP_REMOVED lines=17> */
[----:B------:R-:W-:Y:S01]  /*6150*/  LOP3.LUT R104, R114, 0x30, RZ, 0xc0, !PT ;  /* 0x0000003072687812 */ /* 0x000fe200078ec0ff */
[----:B------:R-:W-:Y:S01]  /*6160*/  FADD.FTZ R105, -R128, R5 ;  /* 0x0000000580697221 */ /* 0x000fe20000010100 */
[----:B------:R-:W-:Y:S01]  /*6170*/  FFMA.FTZ R5, -R121, R121, 1 ;  /* 0x3f80000079057423 */ /* 0x000fe20000010179 */
[----:B------:R-:W-:Y:S01]  /*6180*/  SHF.L.U32 R121, R124, 0x3, RZ ;  /* 0x000000037c797819 */ /* 0x000fe200000006ff */
[-C--:B------:R-:W-:Y:S03]  /*6190*/  HMMA.16816.F32.BF16 R60, R108, R106.reuse, R60 ;  /* 0x0000006a6c3c723c */ /* 0x080fe6000004183c */
[----:B------:R-:W-:Y:S01]  /*61a0*/  FMUL.FTZ R105, R80, R105 ;  /* 0x0000006950697220 */ /* 0x000fe20000410000 */
[----:B------:R-:W-:Y:S01]  /*61b0*/  FMUL.FTZ R5, R5, UR12 ;  /* 0x0000000c05057c20 */ /* 0x000fe20008410000 */
[----:B------:R1:W5:Y:S01]  /*61c0*/  LDL.LU R80, [R1+0xa0] ;  /* 0x0000a00001507983 */ /* 0x0003620000300800 */
[----:B------:R-:W-:Y:S01]  /*61d0*/  FMUL.FTZ R108, R125, R4 ;  /* 0x000000047d6c7220 */ /* 0x000fe20000410000 */
[----:B------:R-:W-:Y:S01]  /*61e0*/  SHF.L.U32 R125, R124, 0x6, RZ ;  /* 0x000000067c7d7819 */ /* 0x000fe200000006ff */
[----:B------:R-:W-:Y:S01]  /*61f0*/  HMMA.16816.F32.BF16 R64, R100, R106, R64 ;  /* 0x0000006a6440723c */ /* 0x000fe20000041840 */
[----:B------:R1:W5:Y:S03]  /*6200*/  LDL.LU R79, [R1+0x9c] ;  /* 0x00009c00014f7983 */ /* 0x0003660000300800 */
[----:B------:R-:W-:Y:S01]  /*6210*/  LOP3.LUT R2, R104, 0x8, R124, 0xf8, !PT ;  /* 0x0000000868027812 */ /* 0x000fe200078ef87c */
[----:B------:R-:W-:Y:S01]  /*6220*/  FMUL.FTZ R100, R5, R105 ;  /* 0x0000006905647220 */ /* 0x000fe20000410000 */
[----:B------:R-:W-:Y:S01]  /*6230*/  MOV R111, R0 ;  /* 0x00000000006f7202 */ /* 0x000fe20000000f00 */
[----:B------:R-:W-:Y:S01]  /*6240*/  FFMA.FTZ R5, -R74, R74, 1 ;  /* 0x3f8000004a057423 */ /* 0x000fe2000001014a */
[----:B------:R-:W-:Y:S01]  /*6250*/  LOP3.LUT R2, R2, 0x1c0, R125, 0xf8, !PT ;  /* 0x000001c002027812 */ /* 0x000fe200078ef87d */
[----:B------:R-:W-:Y:S01]  /*6260*/  FADD.FTZ R102, -R128, R21 ;  /* 0x0000001580667221 */ /* 0x000fe20000010100 */
[----:B------:R-:W-:Y:S01]  /*6270*/  LOP3.LUT R0, R125, 0x400, RZ, 0xc0, !PT ;  /* 0x000004007d007812 */ /* 0x000fe200078ec0ff */
[----:B------:R-:W-:Y:S01]  /*6280*/  FFMA.FTZ R4, -R111, R111, 1 ;  /* 0x3f8000006f047423 */ /* 0x000fe2000001016f */
[----:B------:R-:W-:Y:S01]  /*6290*/  LOP3.LUT R2, R2, 0x38, R121, 0x78, !PT ;  /* 0x0000003802027812 */ /* 0x000fe200078e7879 */
[----:B------:R-:W-:Y:S01]  /*62a0*/  FMUL.FTZ R102, R76, R102 ;  /* 0x000000664c667220 */ /* 0x000fe20000410000 */
[----:B------:R-:W-:Y:S01]  /*62b0*/  FMUL.FTZ R5, R5, UR12 ;  /* 0x0000000c05057c20 */ /* 0x000fe20008410000 */
[----:B------:R-:W-:Y:S01]  /*62c0*/  FMUL.FTZ R4, R4, UR12 ;  /* 0x0000000c04047c20 */ /* 0x000fe20008410000 */
[----:B------:R-:W-:Y:S01]  /*62d0*/  LEA R2, R2, R0, 0x1 ;  /* 0x0000000002027211 */ /* 0x000fe200078e08ff */
[----:B------:R-:W-:Y:S01]  /*62e0*/  FADD.FTZ R0, -R128, R20 ;  /* 0x0000001480007221 */ /* 0x000fe20000010100 */
        /* <DEDUP_REMOVED lines=8> */
[----:B------:R-:W-:Y:S01]  /*6370*/  FMUL.FTZ R5, R5, R20 ;  /* 0x0000001405057220 */ /* 0x000fe20000410000 */
[----:B------:R-:W-:Y:S01]  /*6380*/  FADD.FTZ R20, -R128, R32 ;  /* 0x0000002080147221 */ /* 0x000fe20000010100 */
[----:B------:R1:W5:Y:S01]  /*6390*/  LDL.LU R76, [R1+0x90] ;  /* 0x00009000014c7983 */ /* 0x0003620000300800 */
[----:B------:R-:W-:Y:S01]  /*63a0*/  FMUL.FTZ R17, R17, UR12 ;  /* 0x0000000c11117c20 */ /* 0x000fe20008410000 */
        /* <DEDUP_REMOVED lines=8> */
[----:B------:R-:W-:Y:S01]  /*6430*/  F2FP.BF16.F32.PACK_AB R32, R5, R17 ;  /* 0x000000110520723e */ /* 0x000fe200000010ff */
[----:B------:R-:W-:Y:S01]  /*6440*/  FMUL.FTZ R5, R71, R20 ;  /* 0x0000001447057220 */ /* 0x000fe20000410000 */
[----:B------:R1:W5:Y:S01]  /*6450*/  LDL.LU R73, [R1+0x84] ;  /* 0x0000840001497983 */ /* 0x0003620000300800 */
[----:B------:R-:W-:Y:S01]  /*6460*/  FMUL.FTZ R17, R252, R33 ;  /* 0x00000021fc117220 */ /* 0x000fe20000410000 */
[----:B------:R-:W-:Y:S01]  /*6470*/  F2FP.BF16.F32.PACK_AB R16, R100, R101 ;  /* 0x000000656410723e */ /* 0x000fe200000010ff */
[----:B------:R-:W-:Y:S01]  /*6480*/  FMUL.FTZ R21, R21, UR12 ;  /* 0x0000000c15157c20 */ /* 0x000fe20008410000 */
[----:B------:R1:W5:Y:S01]  /*6490*/  LDL.LU R72, [R1+0x80] ;  /* 0x0000800001487983 */ /* 0x0003620000300800 */
[----:B------:R-:W-:Y:S01]  /*64a0*/  FFMA.FTZ R20, -R249, R249, 1 ;  /* 0x3f800000f9147423 */ /* 0x000fe200000101f9 */
[----:B------:R-:W-:Y:S01]  /*64b0*/  F2FP.BF16.F32.PACK_AB R100, R0, R4 ;  /* 0x000000040064723e */ /* 0x000fe200000010ff */
[----:B------:R-:W-:Y:S01]  /*64c0*/  FMUL.FTZ R21, R21, R5 ;  /* 0x0000000515157220 */ /* 0x000fe20000410000 */
[----:B------:R1:W5:Y:S01]  /*64d0*/  LDL.LU R71, [R1+0x7c] ;  /* 0x00007c0001477983 */ /* 0x0003620000300800 */
[----:B------:R-:W-:Y:S01]  /*64e0*/  FMUL.FTZ R20, R20, UR12 ;  /* 0x0000000c14147c20 */ /* 0x000fe20008410000 */
[----:B------:R-:W-:Y:S01]  /*64f0*/  FFMA.FTZ R0, -R245, R245, 1 ;  /* 0x3f800000f5007423 */ /* 0x000fe200000101f5 */
[C---:B------:R-:W-:Y:S01]  /*6500*/  FADD.FTZ R33, -R128.reuse, R36 ;  /* 0x0000002480217221 */ /* 0x040fe20000010100 */
[----:B------:R-:W-:Y:S01]  /*6510*/  FADD.FTZ R36, -R128, R37 ;  /* 0x0000002580247221 */ /* 0x000fe20000010100 */
[----:B------:R-:W-:Y:S01]  /*6520*/  FMUL.FTZ R20, R20, R17 ;  /* 0x0000001114147220 */ /* 0x000fe20000410000 */
[----:B------:R-:W-:Y:S01]  /*6530*/  FMUL.FTZ R0, R0, UR12 ;  /* 0x0000000c00007c20 */ /* 0x000fe20008410000 */
[----:B------:R-:W-:Y:S01]  /*6540*/  FMUL.FTZ R33, R248, R33 ;  /* 0x00000021f8217220 */ /* 0x000fe20000410000 */
[----:B------:R-:W-:Y:S01]  /*6550*/  FMUL.FTZ R36, R247, R36 ;  /* 0x00000024f7247220 */ /* 0x000fe20000410000 */
[----:B------:R-:W-:Y:S01]  /*6560*/  FFMA.FTZ R4, -R246, R246, 1 ;  /* 0x3f800000f6047423 */ /* 0x000fe200000101f6 */
[C---:B------:R-:W-:Y:S01]  /*6570*/  FADD.FTZ R37, -R128.reuse, R48 ;  /* 0x0000003080257221 */ /* 0x040fe20000010100 */
[----:B------:R-:W-:Y:S01]  /*6580*/  FADD.FTZ R48, -R128, R49 ;  /* 0x0000003180307221 */ /* 0x000fe20000010100 */
[----:B------:R-:W-:Y:S01]  /*6590*/  FMUL.FTZ R0, R0, R36 ;  /* 0x0000002400007220 */ /* 0x000fe20000410000 */
[C---:B------:R-:W-:Y:S01]  /*65a0*/  FADD.FTZ R49, -R128.reuse, R52 ;  /* 0x0000003480317221 */ /* 0x040fe20000010100 */
[----:B------:R-:W-:Y:S01]  /*65b0*/  FADD.FTZ R52, -R128, R53 ;  /* 0x0000003580347221 */ /* 0x000fe20000010100 */
[----:B------:R-:W-:Y:S01]  /*65c0*/  F2FP.BF16.F32.PACK_AB R53, R20, R21 ;  /* 0x000000151435723e */ /* 0x000fe200000010ff */
[----:B------:R-:W-:Y:S01]  /*65d0*/  FMUL.FTZ R20, R70, R6 ;  /* 0x0000000646147220 */ /* 0x000fe20000410000 */
[----:B------:R-:W-:Y:S01]  /*65e0*/  FFMA.FTZ R6, -R68, R68, 1 ;  /* 0x3f80000044067423 */ /* 0x000fe20000010144 */
[----:B------:R1:W5:Y:S01]  /*65f0*/  LDL.LU R70, [R1+0x78] ;  /* 0x0000780001467983 */ /* 0x0003620000300800 */
[----:B------:R-:W-:Y:S01]  /*6600*/  FMUL.FTZ R52, R237, R52 ;  /* 0x00000034ed347220 */ /* 0x000fe20000410000 */
[----:B------:R-:W-:Y:S01]  /*6610*/  FFMA.FTZ R36, -R241, R241, 1 ;  /* 0x3f800000f1247423 */ /* 0x000fe200000101f1 */
[----:B------:R-:W-:Y:S01]  /*6620*/  FMUL.FTZ R48, R239, R48 ;  /* 0x00000030ef307220 */ /* 0x000fe20000410000 */
[----:B------:R-:W-:Y:S01]  /*6630*/  FMUL.FTZ R49, R238, R49 ;  /* 0x00000031ee317220 */ /* 0x000fe20000410000 */
[----:B------:R-:W-:Y:S01]  /*6640*/  FMUL.FTZ R4, R4, UR12 ;  /* 0x0000000c04047c20 */ /* 0x000fe20008410000 */
[----:B------:R-:W-:Y:S01]  /*6650*/  FMUL.FTZ R36, R36, UR12 ;  /* 0x0000000c24247c20 */ /* 0x000fe20008410000 */
        /* <DEDUP_REMOVED lines=8> */
[----:B------:R-:W-:Y:S01]  /*66e0*/  FMUL.FTZ R5, R5, R48 ;  /* 0x0000003005057220 */ /* 0x000fe20000410000 */
[----:B------:R-:W-:Y:S01]  /*66f0*/  F2FP.BF16.F32.PACK_AB R48, R0, R4 ;  /* 0x000000040030723e */ /* 0x000fe200000010ff */
[----:B------:R-:W-:Y:S01]  /*6700*/  FMUL.FTZ R0, R36, R52 ;  /* 0x0000003424007220 */ /* 0x000fe20000410000 */
[----:B------:R-:W-:Y:S01]  /*6710*/  FMUL.FTZ R4, R33, R49 ;  /* 0x0000003121047220 */ /* 0x000fe20000410000 */
[----:B------:R-:W-:Y:S01]  /*6720*/  FMUL.FTZ R17, R17, R37 ;  /* 0x0000002511117220 */ /* 0x000fe20000410000 */
[C---:B------:R-:W-:Y:S01]  /*6730*/  FADD.FTZ R21, -R128.reuse, R65 ;  /* 0x0000004180157221 */ /* 0x040fe20000010100 */
[----:B------:R-:W-:Y:S01]  /*6740*/  FADD.FTZ R33, -R128, R64 ;  /* 0x0000004080217221 */ /* 0x000fe20000010100 */
[----:B------:R-:W-:Y:S01]  /*6750*/  LOP3.LUT R103, R121, 0x18, RZ, 0xc0, !PT ;  /* 0x0000001879677812 */ /* 0x000fe200078ec0ff */
[----:B------:R-:W-:Y:S01]  /*6760*/  FMUL.FTZ R6, R6, UR12 ;  /* 0x0000000c06067c20 */ /* 0x000fe20008410000 */
[----:B------:R-:W-:Y:S01]  /*6770*/  F2FP.BF16.F32.PACK_AB R36, R0, R4 ;  /* 0x000000040024723e */ /* 0x000fe200000010ff */
[----:B------:R-:W-:Y:S01]  /*6780*/  FFMA.FTZ R0, -R69, R69, 1 ;  /* 0x3f80000045007423 */ /* 0x000fe20000010145 */
[----:B------:R-:W-:Y:S01]  /*6790*/  F2FP.BF16.F32.PACK_AB R37, R5, R17 ;  /* 0x000000110525723e */ /* 0x000fe200000010ff */
[----:B------:R1:W5:Y:S01]  /*67a0*/  LDL.LU R69, [R1+0x74] ;  /* 0x0000740001457983 */ /* 0x0003620000300800 */
[----:B------:R-:W-:Y:S01]  /*67b0*/  FFMA.FTZ R17, -R233, R233, 1 ;  /* 0x3f800000e9117423 */ /* 0x000fe200000101e9 */
[----:B------:R-:W-:Y:S01]  /*67c0*/  FFMA.FTZ R5, -R234, R234, 1 ;  /* 0x3f800000ea057423 */ /* 0x000fe200000101ea */
[----:B------:R-:W-:Y:S01]  /*67d0*/  FMUL.FTZ R21, R236, R21 ;  /* 0x00000015ec157220 */ /* 0x000fe20000410000 */
[----:B------:R1:W5:Y:S01]  /*67e0*/  LDL.LU R68, [R1+0x70] ;  /* 0x0000700001447983 */ /* 0x0003620000300800 */
[----:B------:R-:W-:Y:S01]  /*67f0*/  FMUL.FTZ R17, R17, UR12 ;  /* 0x0000000c11117c20 */ /* 0x000fe20008410000 */
[----:B------:R-:W-:Y:S01]  /*6800*/  FMUL.FTZ R33, R235, R33 ;  /* 0x00000021eb217220 */ /* 0x000fe20000410000 */
[----:B------:R-:W-:Y:S02]  /*6810*/  FMUL.FTZ R5, R5, UR12 ;  /* 0x0000000c05057c20 */ /* 0x000fe40008410000 */
[----:B------:R-:W-:Y:S01]  /*6820*/  FMUL.FTZ R21, R17, R21 ;  /* 0x0000001511157220 */ /* 0x000fe20000410000 */
[----:B------:R-:W-:Y:S01]  /*6830*/  FMUL.FTZ R17, R126, R7 ;  /* 0x000000077e117220 */ /* 0x000fe20000410000 */
[----:B------:R-:W-:Y:S01]  /*6840*/  FMUL.FTZ R33, R5, R33 ;  /* 0x0000002105217220 */ /* 0x000fe20000410000 */
[----:B------:R-:W-:Y:S01]  /*6850*/  SHF.L.U32 R126, R124, 0x5, RZ ;  /* 0x000000057c7e7819 */ /* 0x000fe200000006ff */
[----:B------:R-:W-:Y:S01]  /*6860*/  FMUL.FTZ R7, R0, UR12 ;  /* 0x0000000c00077c20 */ /* 0x000fe20008410000 */
[----:B------:R-:W-:Y:S06]  /*6870*/  BRA.U !UP0, `(.L_x_791) ;  /* 0x00000001089c7547 */ /* 0x000fec000b800000 */
[----:B------:R-:W2:Y:S01]  /*6880*/  LDL.LU R105, [R1+0x48] ;  /* 0x0000480001697983 */ /* 0x000ea20000300800 */
[----:B------:R-:W3:Y:S01]  /*6890*/  LDC R49, c[0x0][0x3b0] ;  /* 0x0000ec00ff317b82 */ /* 0x000ee20000000800 */
[----:B------:R-:W-:Y:S01]  /*68a0*/  ISETP.GE.AND P2, PT, R103, UR8, PT ;  /* 0x0000000867007c0c */ /* 0x000fe2000bf46270 */
[----:B------:R-:W-:Y:S01]  /*68b0*/  ULOP3.LUT UR14, UR36, 0x1, URZ, 0xc0, !UPT ;  /* 0x00000001240e7892 */ /* 0x000fe2000f8ec0ff */
[----:B------:R-:W4:Y:S01]  /*68c0*/  LDL.LU R102, [R1+0x44] ;  /* 0x0000440001667983 */ /* 0x000f220000300800 */
[----:B------:R-:W-:Y:S02]  /*68d0*/  IADD3 R4, P0, PT, RZ, -UR31, RZ ;  /* 0x8000001fff047c10 */ /* 0x000fe4000ff1e0ff */
[----:B------:R-:W-:Y:S01]  /*68e0*/  UISETP.NE.U32.AND UP1, UPT, UR14, 0x1, UPT ;  /* 0x000000010e00788c */ /* 0x000fe2000bf25070 */
[----:B------:R-:W3:Y:S03]  /*68f0*/  LDL.LU R101, [R1+0x4] ;  /* 0x0000040001657983 */ /* 0x000ee60000300800 */
[----:B------:R-:W-:Y:S06]  /*6900*/  USEL UR14, UR30, 0x2000, !UP1 ;  /* 0x000020001e0e7887 */ /* 0x000fec000c800000 */
[----:B------:R-:W-:Y:S02]  /*6910*/  VIADD R219, R219, UR14 ;  /* 0x0000000edbdb7c36 */ /* 0x000fe40008000000 */
[----:B------:R-:W-:Y:S02]  /*6920*/  VIADD R118, R118, UR14 ;  /* 0x0000000e76767c36 */ /* 0x000fe40008000000 */
[----:B---3--:R-:W-:Y:S02]  /*6930*/  VIADD R101, R101, UR14 ;  /* 0x0000000e65657c36 */ /* 0x008fe40008000000 */
[----:B------:R-:W-:Y:S04]  /*6940*/  IMAD.SHL.U32 R0, R49, 0x80, RZ ;  /* 0x0000008031007824 */ /* 0x000fe800078e00ff */
[----:B------:R-:W-:Y:S01]  /*6950*/  IMAD.X R0, RZ, RZ, ~R0, P0 ;  /* 0x000000ffff007224 */ /* 0x000fe200000e0e00 */
[----:B------:R-:W-:Y:S04]  /*6960*/  ISETP.GE.AND P0, PT, R103, UR8, PT ;  /* 0x0000000867007c0c */ /* 0x000fe8000bf06270 */
[----:B------:R-:W-:Y:S04]  /*6970*/  SHF.R.S64 R4, R4, 0x1f, R0 ;  /* 0x0000001f04047819 */ /* 0x000fe80000001000 */
[----:B--2---:R-:W-:Y:S04]  /*6980*/  IADD3 R105, P3, PT, R4, R105, RZ ;  /* 0x0000006904697210 */ /* 0x004fe80007f7e0ff */
        /* <DEDUP_REMOVED lines=22> */
.L_x_791:
[----:B------:R2:W-:Y:S01]  /*6af0*/  STS [R130+0xa000], R16 ;  /* 0x00a0001082007388 */ /* 0x0005e20000000800 */
[----:B---3--:R-:W-:Y:S01]  /*6b00*/  FFMA.FTZ R4, -R194, R194, 1 ;  /* 0x3f800000c2047423 */ /* 0x008fe200000101c2 */
[----:B------:R-:W-:Y:S01]  /*6b10*/  FADD.FTZ R22, -R127, R22 ;  /* 0x000000167f167221 */ /* 0x000fe20000010100 */
[----:B------:R-:W-:Y:S01]  /*6b20*/  FFMA.FTZ R5, -R191, R191, 1 ;  /* 0x3f800000bf057423 */ /* 0x000fe200000101bf */
[----:B------:R-:W-:Y:S01]  /*6b30*/  FADD.FTZ R0, -R127, R23 ;  /* 0x000000177f007221 */ /* 0x000fe20000010100 */
[----:B------:R-:W-:Y:S01]  /*6b40*/  FMUL.FTZ R20, R7, R20 ;  /* 0x0000001407147220 */ /* 0x000fe20000410000 */
[----:B------:R-:W-:Y:S01]  /*6b50*/  FMUL.FTZ R22, R163, R22 ;  /* 0x00000016a3167220 */ /* 0x000fe20000410000 */
[----:B------:R-:W-:Y:S01]  /*6b60*/  FMUL.FTZ R5, R5, UR12 ;  /* 0x0000000c05057c20 */ /* 0x000fe20008410000 */
[----:B------:R-:W-:Y:S01]  /*6b70*/  FMUL.FTZ R0, R162, R0 ;  /* 0x00000000a2007220 */ /* 0x000fe20000410000 */
[----:B------:R-:W-:Y:S01]  /*6b80*/  FMUL.FTZ R7, R6, R17 ;  /* 0x0000001106077220 */ /* 0x000fe20000410000 */
[----:B------:R-:W-:Y:S01]  /*6b90*/  FADD.FTZ R18, -R127, R18 ;  /* 0x000000127f127221 */ /* 0x000fe20000010100 */
[----:B------:R-:W-:Y:S01]  /*6ba0*/  FMUL.FTZ R22, R5, R22 ;  /* 0x0000001605167220 */ /* 0x000fe20000410000 */
[----:B------:R-:W-:Y:S01]  /*6bb0*/  FADD.FTZ R19, -R127, R19 ;  /* 0x000000137f137221 */ /* 0x000fe20000010100 */
[----:B------:R-:W-:Y:S01]  /*6bc0*/  FFMA.FTZ R6, -R193, R193, 1 ;  /* 0x3f800000c1067423 */ /* 0x000fe200000101c1 */
[----:B------:R-:W-:Y:S01]  /*6bd0*/  FMUL.FTZ R18, R167, R18 ;  /* 0x00000012a7127220 */ /* 0x000fe20000410000 */
[C---:B------:R-:W-:Y:S01]  /*6be0*/  FADD.FTZ R38, -R127.reuse, R38 ;  /* 0x000000267f267221 */ /* 0x040fe20000010100 */
[----:B------:R-:W-:Y:S01]  /*6bf0*/  FMUL.FTZ R19, R170, R19 ;  /* 0x00000013aa137220 */ /* 0x000fe20000410000 */
[----:B------:R-:W-:Y:S01]  /*6c00*/  FMUL.FTZ R6, R6, UR12 ;  /* 0x0000000c06067c20 */ /* 0x000fe20008410000 */
[C---:B------:R-:W-:Y:S01]  /*6c10*/  FADD.FTZ R39, -R127.reuse, R39 ;  /* 0x000000277f277221 */ /* 0x040fe20000010100 */
[----:B------:R-:W-:Y:S01]  /*6c20*/  FMUL.FTZ R38, R146, R38 ;  /* 0x0000002692267220 */ /* 0x000fe20000410000 */
[----:B------:R-:W-:Y:S01]  /*6c30*/  FADD.FTZ R35, -R127, R35 ;  /* 0x000000237f237221 */ /* 0x000fe20000010100 */
[----:B------:R-:W-:Y:S01]  /*6c40*/  FMUL.FTZ R19, R6, R19 ;  /* 0x0000001306137220 */ /* 0x000fe20000410000 */
[----:B------:R-:W-:Y:S01]  /*6c50*/  FFMA.FTZ R6, -R172, R172, 1 ;  /* 0x3f800000ac067423 */ /* 0x000fe200000101ac */
[----:B------:R-:W-:Y:S01]  /*6c60*/  FMUL.FTZ R39, R148, R39 ;  /* 0x0000002794277220 */ /* 0x000fe20000410000 */
[----:B------:R-:W-:Y:S01]  /*6c70*/  F2FP.BF16.F32.PACK_AB R33, R21, R33 ;  /* 0x000000211521723e */ /* 0x000fe200000010ff */
[----:B--2---:R-:W-:Y:S01]  /*6c80*/  FMUL.FTZ R16, R4, UR12 ;  /* 0x0000000c04107c20 */ /* 0x004fe20008410000 */
[----:B------:R-:W-:Y:S01]  /*6c90*/  FFMA.FTZ R4, -R189, R189, 1 ;  /* 0x3f800000bd047423 */ /* 0x000fe200000101bd */
[----:B------:R-:W-:Y:S01]  /*6ca0*/  FMUL.FTZ R6, R6, UR12 ;  /* 0x0000000c06067c20 */ /* 0x000fe20008410000 */
[----:B------:R-:W-:Y:S01]  /*6cb0*/  FMUL.FTZ R35, R151, R35 ;  /* 0x0000002397237220 */ /* 0x000fe20000410000 */
[----:B------:R-:W-:Y:S01]  /*6cc0*/  FMUL.FTZ R18, R16, R18 ;  /* 0x0000001210127220 */ /* 0x000fe20000410000 */
[----:B------:R-:W-:Y:S01]  /*6cd0*/  FMUL.FTZ R4, R4, UR12 ;  /* 0x0000000c04047c20 */ /* 0x000fe20008410000 */
[----:B------:R-:W-:Y:S01]  /*6ce0*/  FMUL.FTZ R38, R6, R38 ;  /* 0x0000002606267220 */ /* 0x000fe20000410000 */
[----:B------:R-:W-:Y:S01]  /*6cf0*/  FFMA.FTZ R6, -R158, R158, 1 ;  /* 0x3f8000009e067423 */ /* 0x000fe2000001019e */
[----:B------:R-:W-:Y:S01]  /*6d00*/  FADD.FTZ R50, -R127, R50 ;  /* 0x000000327f327221 */ /* 0x000fe20000010100 */
[----:B------:R-:W-:Y:S01]  /*6d10*/  FMUL.FTZ R5, R4, R0 ;  /* 0x0000000004057220 */ /* 0x000fe20000410000 */
[----:B------:R-:W-:Y:S01]  /*6d20*/  F2FP.BF16.F32.PACK_AB R4, R7, R20 ;  /* 0x000000140704723e */ /* 0x000fe200000010ff */
[----:B------:R-:W-:Y:S01]  /*6d30*/  FFMA.FTZ R7, -R181, R181, 1 ;  /* 0x3f800000b5077423 */ /* 0x000fe200000101b5 */
[----:B------:R-:W-:Y:S01]  /*6d40*/  FADD.FTZ R51, -R127, R51 ;  /* 0x000000337f337221 */ /* 0x000fe20000010100 */
[----:B------:R-:W-:Y:S01]  /*6d50*/  FMUL.FTZ R50, R142, R50 ;  /* 0x000000328e327220 */ /* 0x000fe20000410000 */
[----:B------:R-:W-:Y:S01]  /*6d60*/  F2FP.BF16.F32.PACK_AB R22, R5, R22 ;  /* 0x000000160516723e */ /* 0x000fe200000010ff */
[----:B------:R-:W-:Y:S01]  /*6d70*/  FFMA.FTZ R5, -R178, R178, 1 ;  /* 0x3f800000b2057423 */ /* 0x000fe200000101b2 */
[----:B------:R-:W-:Y:S01]  /*6d80*/  FMUL.FTZ R16, R7, UR12 ;  /* 0x0000000c07107c20 */ /* 0x000fe20008410000 */
[----:B------:R2:W-:Y:S01]  /*6d90*/  STS [R130+0xa400], R4 ;  /* 0x00a4000482007388 */ /* 0x0005e20000000800 */
[----:B------:R-:W-:Y:S01]  /*6da0*/  FMUL.FTZ R51, R141, R51 ;  /* 0x000000338d337220 */ /* 0x000fe20000410000 */
[----:B------:R-:W-:Y:S01]  /*6db0*/  FMUL.FTZ R7, R5, UR12 ;  /* 0x0000000c05077c20 */ /* 0x000fe20008410000 */
[----:B------:R-:W-:Y:S01]  /*6dc0*/  FFMA.FTZ R5, -R173, R173, 1 ;  /* 0x3f800000ad057423 */ /* 0x000fe200000101ad */
[----:B------:R-:W-:Y:S01]  /*6dd0*/  FADD.FTZ R66, -R127, R66 ;  /* 0x000000427f427221 */ /* 0x000fe20000010100 */
[----:B------:R-:W-:Y:S01]  /*6de0*/  F2FP.BF16.F32.PACK_AB R0, R19, R18 ;  /* 0x000000121300723e */ /* 0x000fe200000010ff */
[----:B------:R-:W-:Y:S01]  /*6df0*/  FMUL.FTZ R35, R7, R35 ;  /* 0x0000002307237220 */ /* 0x000fe20000410000 */
[----:B------:R-:W-:Y:S01]  /*6e00*/  FMUL.FTZ R5, R5, UR12 ;  /* 0x0000000c05057c20 */ /* 0x000fe20008410000 */
[----:B------:R-:W-:Y:S01]  /*6e10*/  FMUL.FTZ R7, R6, UR12 ;  /* 0x0000000c06077c20 */ /* 0x000fe20008410000 */
[----:B------:R-:W-:Y:S01]  /*6e20*/  FMUL.FTZ R66, R138, R66 ;  /* 0x000000428a427220 */ /* 0x000fe20000410000 */
[----:B------:R3:W-:Y:S01]  /*6e30*/  STS [R136+0xa400], R0 ;  /* 0x00a4000088007388 */ /* 0x0007e20000000800 */
[----:B------:R-:W-:Y:S01]  /*6e40*/  FMUL.FTZ R21, R5, R39 ;  /* 0x0000002705157220 */ /* 0x000fe20000410000 */
[----:B------:R-:W-:Y:S01]  /*6e50*/  FFMA.FTZ R5, -R157, R157, 1 ;  /* 0x3f8000009d057423 */ /* 0x000fe2000001019d */
[----:B------:R-:W-:Y:S01]  /*6e60*/  FMUL.FTZ R50, R7, R50 ;  /* 0x0000003207327220 */ /* 0x000fe20000410000 */
[----:B------:R-:W-:Y:S01]  /*6e70*/  FFMA.FTZ R7, -R144, R144, 1 ;  /* 0x3f80000090077423 */ /* 0x000fe20000010190 */
[----:B-----5:R-:W-:Y:S01]  /*6e80*/  FADD.FTZ R12, -R115, R12 ;  /* 0x0000000c730c7221 */ /* 0x020fe20000010100 */
[----:B------:R-:W-:Y:S01]  /*6e90*/  FMUL.FTZ R6, R5, UR12 ;  /* 0x0000000c05067c20 */ /* 0x000fe20008410000 */
[----:B------:R-:W-:Y:S01]  /*6ea0*/  FADD.FTZ R5, -R127, R67 ;  /* 0x000000437f057221 */ /* 0x000fe20000010100 */
[----:B------:R-:W-:Y:S01]  /*6eb0*/  FMUL.FTZ R7, R7, UR12 ;  /* 0x0000000c07077c20 */ /* 0x000fe20008410000 */
[----:B------:R-:W-:Y:S01]  /*6ec0*/  FMUL.FTZ R12, R199, R12 ;  /* 0x0000000cc70c7220 */ /* 0x000fe20000410000 */
[----:B------:R-:W-:Y:S01]  /*6ed0*/  FMUL.FTZ R51, R6, R51 ;  /* 0x0000003306337220 */ /* 0x000fe20000410000 */
[----:B------:R-:W-:Y:S01]  /*6ee0*/  FFMA.FTZ R6, -R143, R143, 1 ;  /* 0x3f8000008f067423 */ /* 0x000fe2000001018f */
[----:B------:R-:W-:Y:S01]  /*6ef0*/  FMUL.FTZ R5, R137, R5 ;  /* 0x0000000589057220 */ /* 0x000fe20000410000 */
[----:B------:R-:W-:Y:S01]  /*6f00*/  FMUL.FTZ R66, R7, R66 ;  /* 0x0000004207427220 */ /* 0x000fe20000410000 */
[C---:B------:R-:W-:Y:S01]  /*6f10*/  FADD.FTZ R8, -R115.reuse, R8 ;  /* 0x0000000873087221 */ /* 0x040fe20000010100 */
[----:B------:R-:W-:Y:S01]  /*6f20*/  FMUL.FTZ R6, R6, UR12 ;  /* 0x0000000c06067c20 */ /* 0x000fe20008410000 */
[C---:B--2---:R-:W-:Y:S01]  /*6f30*/  FADD.FTZ R4, -R115.reuse, R13 ;  /* 0x0000000d73047221 */ /* 0x044fe20000010100 */
[----:B------:R-:W-:Y:S01]  /*6f40*/  FADD.FTZ R28, -R115, R28 ;  /* 0x0000001c731c7221 */ /* 0x000fe20000010100 */
[----:B------:R-:W-:Y:S01]  /*6f50*/  FMUL.FTZ R13, R203, R8 ;  /* 0x00000008cb0d7220 */ /* 0x000fe20000410000 */
[----:B------:R-:W-:Y:S01]  /*6f60*/  FMUL.FTZ R5, R6, R5 ;  /* 0x0000000506057220 */ /* 0x000fe20000410000 */
[----:B------:R-:W-:Y:S01]  /*6f70*/  FFMA.FTZ R6, -R217, R217, 1 ;  /* 0x3f800000d9067423 */ /* 0x000fe200000101d9 */
[----:B------:R-:W-:Y:S01]  /*6f80*/  FMUL.FTZ R4, R198, R4 ;  /* 0x00000004c6047220 */ /* 0x000fe20000410000 */
[----:B------:R-:W-:Y:S01]  /*6f90*/  FADD.FTZ R9, -R115, R9 ;  /* 0x0000000973097221 */ /* 0x000fe20000010100 */
[----:B------:R-:W-:Y:S01]  /*6fa0*/  FFMA.FTZ R8, -R222, R222, 1 ;  /* 0x3f800000de087423 */ /* 0x000fe200000101de */
[----:B------:R-:W-:Y:S01]  /*6fb0*/  F2FP.BF16.F32.PACK_AB R66, R5, R66 ;  /* 0x000000420542723e */ /* 0x000fe200000010ff */
[----:B------:R-:W-:Y:S01]  /*6fc0*/  FFMA.FTZ R5, -R216, R216, 1 ;  /* 0x3f800000d8057423 */ /* 0x000fe200000101d8 */
[----:B------:R-:W-:Y:S01]  /*6fd0*/  FMUL.FTZ R6, R6, UR12 ;  /* 0x0000000c06067c20 */ /* 0x000fe20008410000 */
[----:B------:R-:W-:Y:S01]  /*6fe0*/  FFMA.FTZ R7, -R218, R218, 1 ;  /* 0x3f800000da077423 */ /* 0x000fe200000101da */
[----:B------:R-:W-:Y:S01]  /*6ff0*/  FMUL.FTZ R28, R180, R28 ;  /* 0x0000001cb41c7220 */ /* 0x000fe20000410000 */
[----:B------:R-:W-:Y:S01]  /*7000*/  FMUL.FTZ R5, R5, UR12 ;  /* 0x0000000c05057c20 */ /* 0x000fe20008410000 */
[----:B------:R-:W-:Y:S01]  /*7010*/  FMUL.FTZ R12, R6, R12 ;  /* 0x0000000c060c7220 */ /* 0x000fe20000410000 */
[----:B------:R-:W-:Y:S01]  /*7020*/  FFMA.FTZ R6, -R207, R207, 1 ;  /* 0x3f800000cf067423 */ /* 0x000fe200000101cf */
[----:B------:R-:W-:Y:S01]  /*7030*/  FMUL.FTZ R9, R202, R9 ;  /* 0x00000009ca097220 */ /* 0x000fe20000410000 */
[----:B------:R-:W-:Y:S01]  /*7040*/  FMUL.FTZ R19, R5, R4 ;  /* 0x0000000405137220 */ /* 0x000fe20000410000 */
[----:B------:R-:W-:Y:S01]  /*7050*/  FADD.FTZ R4, -R115, R29 ;  /* 0x0000001d73047221 */ /* 0x000fe20000010100 */
[----:B------:R-:W-:Y:S01]  /*7060*/  FFMA.FTZ R5, -R204, R204, 1 ;  /* 0x3f800000cc057423 */ /* 0x000fe200000101cc */
[----:B------:R-:W-:Y:S01]  /*7070*/  FMUL.FTZ R6, R6, UR12 ;  /* 0x0000000c06067c20 */ /* 0x000fe20008410000 */
        /* <DEDUP_REMOVED lines=10> */
[----:B------:R-:W-:Y:S01]  /*7120*/  STS [R136+0xa000], R32 ;  /* 0x00a0002088007388 */ /* 0x000fe20000000800 */
[----:B---3--:R-:W-:Y:S01]  /*7130*/  F2FP.BF16.F32.PACK_AB R0, R9, R13 ;  /* 0x0000000d0900723e */ /* 0x008fe200000010ff */
[----:B------:R-:W-:Y:S01]  /*7140*/  FMUL.FTZ R24, R185, R24 ;  /* 0x00000018b9187220 */ /* 0x000fe20000410000 */
[----:B------:R-:W-:Y:S01]  /*7150*/  F2FP.BF16.F32.PACK_AB R20, R4, R20 ;  /* 0x000000140414723e */ /* 0x000fe200000010ff */
[----:B------:R-:W-:Y:S01]  /*7160*/  FMUL.FTZ R8, R8, UR12 ;  /* 0x0000000c08087c20 */ /* 0x000fe20008410000 */
[----:B------:R-:W-:Y:S01]  /*7170*/  FADD.FTZ R4, -R115, R45 ;  /* 0x0000002d73047221 */ /* 0x000fe20000010100 */
[----:B------:R-:W-:Y:S01]  /*7180*/  FFMA.FTZ R5, -R188, R188, 1 ;  /* 0x3f800000bc057423 */ /* 0x000fe200000101bc */
[----:B------:R2:W-:Y:S01]  /*7190*/  STS [R130+0xc000], R0 ;  /* 0x00c0000082007388 */ /* 0x0005e20000000800 */
[----:B------:R-:W-:Y:S01]  /*71a0*/  FMUL.FTZ R24, R8, R24 ;  /* 0x0000001808187220 */ /* 0x000fe20000410000 */
[----:B------:R-:W-:Y:S01]  /*71b0*/  FMUL.FTZ R4, R153, R4 ;  /* 0x0000000499047220 */ /* 0x000fe20000410000 */
[----:B------:R-:W-:Y:S01]  /*71c0*/  FMUL.FTZ R5, R5, UR12 ;  /* 0x0000000c05057c20 */ /* 0x000fe20008410000 */
[----:B------:R-:W-:Y:S01]  /*71d0*/  FADD.FTZ R34, -R127, R34 ;  /* 0x000000227f227221 */ /* 0x000fe20000010100 */
[----:B------:R-:W-:Y:S01]  /*71e0*/  FADD.FTZ R40, -R115, R40 ;  /* 0x0000002873287221 */ /* 0x000fe20000010100 */
[----:B------:R-:W-:Y:S01]  /*71f0*/  FFMA.FTZ R8, -R197, R197, 1 ;  /* 0x3f800000c5087423 */ /* 0x000fe200000101c5 */
[----:B------:R-:W-:Y:S01]  /*7200*/  FADD.FTZ R44, -R115, R44 ;  /* 0x0000002c732c7221 */ /* 0x000fe20000010100 */
[----:B------:R-:W-:Y:S01]  /*7210*/  FFMA.FTZ R6, -R190, R190, 1 ;  /* 0x3f800000be067423 */ /* 0x000fe200000101be */
[----:B------:R-:W-:Y:S01]  /*7220*/  F2FP.BF16.F32.PACK_AB R19, R19, R12 ;  /* 0x0000000c1313723e */ /* 0x000fe200000010ff */
[----:B------:R-:W-:Y:S01]  /*7230*/  FMUL.FTZ R12, R5, R4 ;  /* 0x00000004050c7220 */ /* 0x000fe20000410000 */
[----:B------:R-:W-:Y:S01]  /*7240*/  FMUL.FTZ R34, R152, R34 ;  /* 0x0000002298227220 */ /* 0x000fe20000410000 */
[----:B------:R-:W-:Y:S01]  /*7250*/  FMUL.FTZ R40, R160, R40 ;  /* 0x00000028a0287220 */ /* 0x000fe20000410000 */
[----:B------:R-:W-:Y:S01]  /*7260*/  FMUL.FTZ R8, R8, UR12 ;  /* 0x0000000c08087c20 */ /* 0x000fe20008410000 */
[----:B------:R-:W-:Y:S01]  /*7270*/  FMUL.FTZ R44, R154, R44 ;  /* 0x0000002c9a2c7220 */ /* 0x000fe20000410000 */
[----:B------:R-:W-:Y:S01]  /*7280*/  FMUL.FTZ R6, R6, UR12 ;  /* 0x0000000c06067c20 */ /* 0x000fe20008410000 */
[----:B------:R-:W-:Y:S01]  /*7290*/  FFMA.FTZ R5, -R175, R175, 1 ;  /* 0x3f800000af057423 */ /* 0x000fe200000101af */
[----:B------:R-:W-:Y:S01]  /*72a0*/  FMUL.FTZ R34, R16, R34 ;  /* 0x0000002210227220 */ /* 0x000fe20000410000 */
[----:B------:R-:W-:Y:S01]  /*72b0*/  FMUL.FTZ R40, R8, R40 ;  /* 0x0000002808287220 */ /* 0x000fe20000410000 */
[----:B------:R-:W-:Y:S01]  /*72c0*/  FMUL.FTZ R44, R6, R44 ;  /* 0x0000002c062c7220 */ /* 0x000fe20000410000 */
[----:B------:R-:W-:Y:S01]  /*72d0*/  FMUL.FTZ R8, R5, UR12 ;  /* 0x0000000c05087c20 */ /* 0x000fe20008410000 */
[----:B------:R-:W-:Y:S01]  /*72e0*/  FADD.FTZ R55, -R127, R55 ;  /* 0x000000377f377221 */ /* 0x000fe20000010100 */
[----:B------:R-:W-:Y:S01]  /*72f0*/  FFMA.FTZ R16, -R155, R155, 1 ;  /* 0x3f8000009b107423 */ /* 0x000fe2000001019b */
[C---:B------:R-:W-:Y:S01]  /*7300*/  FADD.FTZ R60, -R115.reuse, R60 ;  /* 0x0000003c733c7221 */ /* 0x040fe20000010100 */
[----:B------:R-:W-:Y:S01]  /*7310*/  FADD.FTZ R4, -R115, R61 ;  /* 0x0000003d73047221 */ /* 0x000fe20000010100 */
[----:B------:R-:W-:Y:S01]  /*7320*/  FFMA.FTZ R6, -R169, R169, 1 ;  /* 0x3f800000a9067423 */ /* 0x000fe200000101a9 */
[----:B------:R-:W-:Y:S01]  /*7330*/  FFMA.FTZ R5, -R168, R168, 1 ;  /* 0x3f800000a8057423 */ /* 0x000fe200000101a8 */
[----:B------:R-:W-:Y:S01]  /*7340*/  FMUL.FTZ R55, R139, R55 ;  /* 0x000000378b377220 */ /* 0x000fe20000410000 */
[----:B------:R-:W-:Y:S01]  /*7350*/  FMUL.FTZ R16, R16, UR12 ;  /* 0x0000000c10107c20 */ /* 0x000fe20008410000 */
[----:B------:R-:W-:Y:S01]  /*7360*/  FMUL.FTZ R60, R147, R60 ;  /* 0x0000003c933c7220 */ /* 0x000fe20000410000 */
[----:B------:R-:W-:Y:S01]  /*7370*/  FMUL.FTZ R4, R145, R4 ;  /* 0x0000000491047220 */ /* 0x000fe20000410000 */
[----:B------:R-:W-:Y:S01]  /*7380*/  FMUL.FTZ R6, R6, UR12 ;  /* 0x0000000c06067c20 */ /* 0x000fe20008410000 */
[----:B------:R-:W-:Y:S01]  /*7390*/  FMUL.FTZ R5, R5, UR12 ;  /* 0x0000000c05057c20 */ /* 0x000fe20008410000 */
[----:B------:R-:W-:Y:S01]  /*73a0*/  FMUL.FTZ R55, R16, R55 ;  /* 0x0000003710377220 */ /* 0x000fe20000410000 */
[----:B------:R-:W-:Y:S01]  /*73b0*/  FADD.FTZ R25, -R115, R25 ;  /* 0x0000001973197221 */ /* 0x000fe20000010100 */
[----:B------:R-:W-:Y:S01]  /*73c0*/  FMUL.FTZ R16, R6, R60 ;  /* 0x0000003c06107220 */ /* 0x000fe20000410000 */
[----:B------:R-:W-:Y:S01]  /*73d0*/  FMUL.FTZ R4, R5, R4 ;  /* 0x0000000405047220 */ /* 0x000fe20000410000 */
[----:B------:R-:W-:Y:S01]  /*73e0*/  FFMA.FTZ R7, -R210, R210, 1 ;  /* 0x3f800000d2077423 */ /* 0x000fe200000101d2 */
[----:B--2---:R-:W-:Y:S01]  /*73f0*/  FFMA.FTZ R0, -R231, R231, 1 ;  /* 0x3f800000e7007423 */ /* 0x004fe200000101e7 */
[----:B------:R-:W-:Y:S01]  /*7400*/  FMUL.FTZ R25, R184, R25 ;  /* 0x00000019b8197220 */ /* 0x000fe20000410000 */
[----:B------:R-:W-:Y:S01]  /*7410*/  FADD.FTZ R14, -R3, R14 ;  /* 0x0000000e030e7221 */ /* 0x000fe20000010100 */
[----:B------:R-:W-:Y:S01]  /*7420*/  F2FP.BF16.F32.PACK_AB R16, R4, R16 ;  /* 0x000000100410723e */ /* 0x000fe200000010ff */
[----:B------:R-:W-:Y:S01]  /*7430*/  FFMA.FTZ R4, -R232, R232, 1 ;  /* 0x3f800000e8047423 */ /* 0x000fe200000101e8 */
[----:B------:R-:W-:Y:S01]  /*7440*/  FMUL.FTZ R7, R7, UR12 ;  /* 0x0000000c07077c20 */ /* 0x000fe20008410000 */
[----:B------:R-:W-:Y:S01]  /*7450*/  FMUL.FTZ R5, R0, UR12 ;  /* 0x0000000c00057c20 */ /* 0x000fe20008410000 */
[----:B------:R-:W-:Y:S01]  /*7460*/  FADD.FTZ R15, -R3, R15 ;  /* 0x0000000f030f7221 */ /* 0x000fe20000010100 */
[----:B------:R-:W-:Y:S01]  /*7470*/  FMUL.FTZ R6, R4, UR12 ;  /* 0x0000000c04067c20 */ /* 0x000fe20008410000 */
[----:B------:R-:W-:Y:S01]  /*7480*/  FFMA.FTZ R4, -R230, R230, 1 ;  /* 0x3f800000e6047423 */ /* 0x000fe200000101e6 */
[----:B------:R-:W-:Y:S01]  /*7490*/  FFMA.FTZ R0, -R229, R229, 1 ;  /* 0x3f800000e5007423 */ /* 0x000fe200000101e5 */
[----:B------:R-:W-:Y:S01]  /*74a0*/  FADD.FTZ R56, -R115, R56 ;  /* 0x0000003873387221 */ /* 0x000fe20000010100 */
[----:B------:R-:W-:Y:S01]  /*74b0*/  FMUL.FTZ R18, R7, R25 ;  /* 0x0000001907127220 */ /* 0x000fe20000410000 */
[----:B------:R-:W-:Y:S01]  /*74c0*/  FADD.FTZ R11, -R3, R11 ;  /* 0x0000000b030b7221 */ /* 0x000fe20000010100 */
        /* <DEDUP_REMOVED lines=19> */
[----:B------:R-:W-:Y:S01]  /*7600*/  FMUL.FTZ R26, R206, R26 ;  /* 0x0000001ace1a7220 */ /* 0x000fe20000410000 */
[----:B------:R-:W-:Y:S01]  /*7610*/  FMUL.FTZ R5, R4, UR12 ;  /* 0x0000000c04057c20 */ /* 0x000fe20008410000 */
[----:B------:R-:W-:Y:S01]  /*7620*/  FMUL.FTZ R10, R221, R10 ;  /* 0x0000000add0a7220 */ /* 0x000fe20000410000 */
[----:B------:R-:W-:Y:S01]  /*7630*/  FADD.FTZ R54, -R127, R54 ;  /* 0x000000367f367221 */ /* 0x000fe20000010100 */
[----:B------:R-:W-:Y:S01]  /*7640*/  FFMA.FTZ R17, -R156, R156, 1 ;  /* 0x3f8000009c117423 */ /* 0x000fe2000001019c */
[----:B------:R-:W-:Y:S01]  /*7650*/  FMUL.FTZ R9, R0, UR12 ;  /* 0x0000000c00097c20 */ /* 0x000fe20008410000 */
[----:B------:R-:W-:Y:S01]  /*7660*/  FFMA.FTZ R4, -R224, R224, 1 ;  /* 0x3f800000e0047423 */ /* 0x000fe200000101e0 */
[----:B------:R-:W-:Y:S01]  /*7670*/  FADD.FTZ R57, -R115, R57 ;  /* 0x0000003973397221 */ /* 0x000fe20000010100 */
[----:B------:R-:W-:Y:S01]  /*7680*/  FFMA.FTZ R7, -R174, R174, 1 ;  /* 0x3f800000ae077423 */ /* 0x000fe200000101ae */
[----:B------:R-:W-:Y:S01]  /*7690*/  FFMA.FTZ R0, -R223, R223, 1 ;  /* 0x3f800000df007423 */ /* 0x000fe200000101df */
[C---:B------:R-:W-:Y:S01]  /*76a0*/  FADD.FTZ R30, -R3.reuse, R30 ;  /* 0x0000001e031e7221 */ /* 0x040fe20000010100 */
[----:B------:R-:W-:Y:S01]  /*76b0*/  FADD.FTZ R31, -R3, R31 ;  /* 0x0000001f031f7221 */ /* 0x000fe20000010100 */
[----:B------:R-:W-:Y:S01]  /*76c0*/  FMUL.FTZ R26, R5, R26 ;  /* 0x0000001a051a7220 */ /* 0x000fe20000410000 */
        /* <DEDUP_REMOVED lines=8> */
[----:B------:R-:W-:Y:S01]  /*7750*/  FMUL.FTZ R4, R0, UR12 ;  /* 0x0000000c00047c20 */ /* 0x000fe20008410000 */
[----:B------:R-:W-:Y:S01]  /*7760*/  FMUL.FTZ R54, R17, R54 ;  /* 0x0000003611367220 */ /* 0x000fe20000410000 */
[----:B------:R-:W-:Y:S01]  /*7770*/  F2FP.BF16.F32.PACK_AB R8, R8, R6 ;  /* 0x000000060808723e */ /* 0x000fe200000010ff */
[----:B------:R-:W-:Y:S01]  /*7780*/  FMUL.FTZ R17, R7, R57 ;  /* 0x0000003907117220 */ /* 0x000fe20000410000 */
[----:B------:R-:W-:Y:S01]  /*7790*/  FMUL.FTZ R30, R5, R30 ;  /* 0x0000001e051e7220 */ /* 0x000fe20000410000 */
[----:B------:R-:W-:Y:S01]  /*77a0*/  FMUL.FTZ R31, R4, R31 ;  /* 0x0000001f041f7220 */ /* 0x000fe20000410000 */
[----:B------:R-:W-:Y:S01]  /*77b0*/  FFMA.FTZ R10, -R213, R213, 1 ;  /* 0x3f800000d50a7423 */ /* 0x000fe200000101d5 */
[C---:B------:R-:W-:Y:S01]  /*77c0*/  FADD.FTZ R42, -R3.reuse, R42 ;  /* 0x0000002a032a7221 */ /* 0x040fe20000010100 */
[C---:B------:R-:W-:Y:S01]  /*77d0*/  FADD.FTZ R43, -R3.reuse, R43 ;  /* 0x0000002b032b7221 */ /* 0x040fe20000010100 */
[----:B------:R-:W-:Y:S01]  /*77e0*/  FFMA.FTZ R7, -R212, R212, 1 ;  /* 0x3f800000d4077423 */ /* 0x000fe200000101d4 */
[C---:B------:R-:W-:Y:S01]  /*77f0*/  FADD.FTZ R4, -R3.reuse, R47 ;  /* 0x0000002f03047221 */ /* 0x040fe20000010100 */
[----:B------:R-:W-:Y:S01]  /*7800*/  FFMA.FTZ R5, -R208, R208, 1 ;  /* 0x3f800000d0057423 */ /* 0x000fe200000101d0 */
[----:B------:R-:W-:Y:S01]  /*7810*/  FADD.FTZ R27, -R3, R27 ;  /* 0x0000001b031b7221 */ /* 0x000fe20000010100 */
[----:B------:R-:W-:Y:S01]  /*7820*/  F2FP.BF16.F32.PACK_AB R0, R15, R14 ;  /* 0x0000000e0f00723e */ /* 0x000fe200000010ff */
[----:B------:R-:W-:Y:S01]  /*7830*/  STS [R130+0xc400], R8 ;  /* 0x00c4000882007388 */ /* 0x000fe20000000800 */
[----:B------:R-:W-:Y:S01]  /*7840*/  FMUL.FTZ R10, R10, UR12 ;  /* 0x0000000c0a0a7c20 */ /* 0x000fe20008410000 */
[----:B------:R-:W-:Y:S01]  /*7850*/  FMUL.FTZ R42, R183, R42 ;  /* 0x0000002ab72a7220 */ /* 0x000fe20000410000 */
[----:B------:R-:W-:Y:S01]  /*7860*/  FMUL.FTZ R43, R182, R43 ;  /* 0x0000002bb62b7220 */ /* 0x000fe20000410000 */
[----:B------:R-:W-:Y:S01]  /*7870*/  FMUL.FTZ R7, R7, UR12 ;  /* 0x0000000c07077c20 */ /* 0x000fe20008410000 */
[----:B------:R-:W-:Y:S01]  /*7880*/  FMUL.FTZ R4, R176, R4 ;  /* 0x00000004b0047220 */ /* 0x000fe20000410000 */
[----:B------:R-:W-:Y:S01]  /*7890*/  FMUL.FTZ R5, R5, UR12 ;  /* 0x0000000c05057c20 */ /* 0x000fe20008410000 */
[----:B------:R-:W-:Y:S01]  /*78a0*/  FMUL.FTZ R27, R205, R27 ;  /* 0x0000001bcd1b7220 */ /* 0x000fe20000410000 */
[----:B------:R-:W-:Y:S01]  /*78b0*/  STS [R136+0xc000], R19 ;  /* 0x00c0001388007388 */ /* 0x000fe20000000800 */
[----:B------:R-:W-:Y:S01]  /*78c0*/  FMUL.FTZ R42, R10, R42 ;  /* 0x0000002a0a2a7220 */ /* 0x000fe20000410000 */
[----:B------:R-:W-:Y:S01]  /*78d0*/  FMUL.FTZ R43, R7, R43 ;  /* 0x0000002b072b7220 */ /* 0x000fe20000410000 */
[----:B------:R-:W-:Y:S01]  /*78e0*/  FMUL.FTZ R10, R5, R4 ;  /* 0x00000004050a7220 */ /* 0x000fe20000410000 */
[----:B------:R2:W-:Y:S01]  /*78f0*/  STS [R136+0xc400], R0 ;  /* 0x00c4000088007388 */ /* 0x0005e20000000800 */
[C---:B------:R-:W-:Y:S01]  /*7900*/  FADD.FTZ R46, -R3.reuse, R46 ;  /* 0x0000002e032e7221 */ /* 0x040fe20000010100 */
[C---:B------:R-:W-:Y:S01]  /*7910*/  FADD.FTZ R58, -R3.reuse, R58 ;  /* 0x0000003a033a7221 */ /* 0x040fe20000010100 */
[C---:B------:R-:W-:Y:S01]  /*7920*/  FADD.FTZ R59, -R3.reuse, R59 ;  /* 0x0000003b033b7221 */ /* 0x040fe20000010100 */
[----:B------:R-:W-:Y:S01]  /*7930*/  FADD.FTZ R62, -R3, R62 ;  /* 0x0000003e033e7221 */ /* 0x000fe20000010100 */
[----:B------:R-:W-:Y:S01]  /*7940*/  FFMA.FTZ R7, -R195, R195, 1 ;  /* 0x3f800000c3077423 */ /* 0x000fe200000101c3 */
[----:B------:R-:W-:Y:S01]  /*7950*/  FMUL.FTZ R9, R9, R27 ;  /* 0x0000001b09097220 */ /* 0x000fe20000410000 */
[----:B------:R-:W-:Y:S01]  /*7960*/  FADD.FTZ R3, -R3, R63 ;  /* 0x0000003f03037221 */ /* 0x000fe20000010100 */
[----:B------:R-:W-:Y:S01]  /*7970*/  FFMA.FTZ R4, -R186, R186, 1 ;  /* 0x3f800000ba047423 */ /* 0x000fe200000101ba */
[----:B------:R-:W-:Y:S01]  /*7980*/  F2FP.BF16.F32.PACK_AB R34, R35, R34 ;  /* 0x000000222322723e */ /* 0x000fe200000010ff */
[----:B------:R-:W-:Y:S01]  /*7990*/  STS [R133+0xa000], R100 ;  /* 0x00a0006485007388 */ /* 0x000fe20000000800 */
[----:B------:R-:W-:Y:S01]  /*79a0*/  FMUL.FTZ R58, R166, R58 ;  /* 0x0000003aa63a7220 */ /* 0x000fe20000410000 */
[----:B------:R-:W-:Y:S01]  /*79b0*/  FMUL.FTZ R7, R7, UR12 ;  /* 0x0000000c07077c20 */ /* 0x000fe20008410000 */
[----:B------:R-:W-:Y:S01]  /*79c0*/  FMUL.FTZ R3, R161, R3 ;  /* 0x00000003a1037220 */ /* 0x000fe20000410000 */
[----:B------:R-:W-:Y:S01]  /*79d0*/  STS [R133+0xa400], R22 ;  /* 0x00a4001685007388 */ /* 0x000fe20000000800 */
[----:B------:R-:W-:Y:S01]  /*79e0*/  FMUL.FTZ R4, R4, UR12 ;  /* 0x0000000c04047c20 */ /* 0x000fe20008410000 */
[----:B------:R-:W-:Y:S01]  /*79f0*/  F2FP.BF16.F32.PACK_AB R18, R18, R24 ;  /* 0x000000181212723e */ /* 0x000fe200000010ff */
[----:B------:R-:W-:Y:S01]  /*7a00*/  FMUL.FTZ R58, R7, R58 ;  /* 0x0000003a073a7220 */ /* 0x000fe20000410000 */
[----:B------:R-:W-:Y:S01]  /*7a10*/  F2FP.BF16.F32.PACK_AB R9, R9, R26 ;  /* 0x0000001a0909723e */ /* 0x000fe200000010ff */
[----:B------:R-:W-:Y:S01]  /*7a20*/  STS [R135+0xa000], R53 ;  /* 0x00a0003587007388 */ /* 0x000fe20000000800 */
[----:B------:R-:W-:Y:S01]  /*7a30*/  FMUL.FTZ R7, R4, R3 ;  /* 0x0000000304077220 */ /* 0x000fe20000410000 */
[----:B------:R-:W-:Y:S01]  /*7a40*/  F2FP.BF16.F32.PACK_AB R3, R31, R30 ;  /* 0x0000001e1f03723e */ /* 0x000fe200000010ff */
[----:B------:R-:W-:Y:S01]  /*7a50*/  FFMA.FTZ R5, -R187, R187, 1 ;  /* 0x3f800000bb057423 */ /* 0x000fe200000101bb */
[----:B------:R-:W-:Y:S01]  /*7a60*/  STS [R135+0xa400], R34 ;  /* 0x00a4002287007388 */ /* 0x000fe20000000800 */
[----:B------:R-:W-:Y:S01]  /*7a70*/  FFMA.FTZ R6, -R209, R209, 1 ;  /* 0x3f800000d1067423 */ /* 0x000fe200000101d1 */
[----:B------:R-:W-:Y:S01]  /*7a80*/  F2FP.BF16.F32.PACK_AB R21, R21, R38 ;  /* 0x000000261515723e */ /* 0x000fe200000010ff */
        /* <DEDUP_REMOVED lines=8> */
[----:B------:R-:W-:Y:S01]  /*7b10*/  FMUL.FTZ R62, R5, R62 ;  /* 0x0000003e053e7220 */ /* 0x000fe20000410000 */
[----:B------:R-:W-:Y:S01]  /*7b20*/  STS [R135+0xc000], R20 ;  /* 0x00c0001487007388 */ /* 0x000fe20000000800 */
[----:B------:R-:W-:Y:S01]  /*7b30*/  F2FP.BF16.F32.PACK_AB R13, R13, R40 ;  /* 0x000000280d0d723e */ /* 0x000fe200000010ff */
[----:B------:R-:W-:Y:S01]  /*7b40*/  FFMA.FTZ R6, -R192, R192, 1 ;  /* 0x3f800000c0067423 */ /* 0x000fe200000101c0 */
[----:B------:R-:W-:Y:S01]  /*7b50*/  F2FP.BF16.F32.PACK_AB R5, R43, R42 ;  /* 0x0000002a2b05723e */ /* 0x000fe200000010ff */
[----:B------:R3:W-:Y:S01]  /*7b60*/  STS [R135+0xc400], R3 ;  /* 0x00c4000387007388 */ /* 0x0007e20000000800 */
[----:B------:R-:W-:Y:S01]  /*7b70*/  F2FP.BF16.F32.PACK_AB R12, R12, R44 ;  /* 0x0000002c0c0c723e */ /* 0x000fe200000010ff */
[----:B------:R-:W-:Y:S01]  /*7b80*/  FMUL.FTZ R59, R165, R59 ;  /* 0x0000003ba53b7220 */ /* 0x000fe20000410000 */
[----:B------:R-:W-:Y:S01]  /*7b90*/  F2FP.BF16.F32.PACK_AB R4, R10, R46 ;  /* 0x0000002e0a04723e */ /* 0x000fe200000010ff */
[----:B------:R-:W-:Y:S01]  /*7ba0*/  STS [R134+-0x8000], R48 ;  /* 0xff80003086007388 */ /* 0x000fe20000000800 */
[----:B------:R-:W-:Y:S01]  /*7bb0*/  FMUL.FTZ R6, R6, UR12 ;  /* 0x0000000c06067c20 */ /* 0x000fe20008410000 */
[----:B------:R-:W-:Y:S01]  /*7bc0*/  F2FP.BF16.F32.PACK_AB R54, R55, R54 ;  /* 0x000000363736723e */ /* 0x000fe200000010ff */
[----:B------:R-:W4:Y:S01]  /*7bd0*/  LDC R49, c[0x0][0x44c] ;  /* 0x00011300ff317b82 */ /* 0x000f220000000800 */
[----:B------:R-:W-:Y:S01]  /*7be0*/  STS [R134+-0x7c00], R21 ;  /* 0xff84001586007388 */ /* 0x000fe20000000800 */
[----:B------:R-:W-:Y:S01]  /*7bf0*/  FMUL.FTZ R6, R6, R59 ;  /* 0x0000003b06067220 */ /* 0x000fe20000410000 */
[----:B------:R-:W-:Y:S02]  /*7c00*/  F2FP.BF16.F32.PACK_AB R17, R17, R56 ;  /* 0x000000381111723e */ /* 0x000fe400000010ff */
[----:B------:R-:W-:Y:S01]  /*7c10*/  STS [R132+-0x8000], R37 ;  /* 0xff80002584007388 */ /* 0x000fe20000000800 */
[----:B------:R-:W-:Y:S02]  /*7c20*/  F2FP.BF16.F32.PACK_AB R7, R7, R62 ;  /* 0x0000003e0707723e */ /* 0x000fe400000010ff */
[----:B------:R-:W-:Y:S01]  /*7c30*/  F2FP.BF16.F32.PACK_AB R6, R6, R58 ;  /* 0x0000003a0606723e */ /* 0x000fe200000010ff */
[----:B------:R-:W-:Y:S01]  /*7c40*/  STS [R132+-0x7c00], R50 ;  /* 0xff84003284007388 */ /* 0x000fe20000000800 */
[--C-:B--2---:R-:W-:Y:S02]  /*7c50*/  SHF.R.U32.HI R0, RZ, 0x4, R124.reuse ;  /* 0x00000004ff007819 */ /* 0x104fe4000001167c */
[----:B------:R-:W-:Y:S01]  /*7c60*/  SHF.L.U32 R60, R124, 0x2, RZ ;  /* 0x000000027c3c7819 */ /* 0x000fe200000006ff */
[----:B------:R-:W-:Y:S01]  /*7c70*/  STS [R134+-0x6000], R13 ;  /* 0xffa0000d86007388 */ /* 0x000fe20000000800 */
[----:B------:R-:W-:Y:S03]  /*7c80*/  LOP3.LUT R59, R0, 0x8, RZ, 0xc0, !PT ;  /* 0x00000008003b7812 */ /* 0x000fe600078ec0ff */
[----:B------:R-:W-:Y:S01]  /*7c90*/  STS [R134+-0x5c00], R5 ;  /* 0xffa4000586007388 */ /* 0x000fe20000000800 */
[----:B------:R-:W-:Y:S03]  /*7ca0*/  LOP3.LUT R0, R59, 0x10, R124, 0xf8, !PT ;  /* 0x000000103b007812 */ /* 0x000fe600078ef87c */
[----:B------:R-:W-:Y:S01]  /*7cb0*/  STS [R132+-0x6000], R12 ;  /* 0xffa0000c84007388 */ /* 0x000fe20000000800 */
[----:B------:R-:W-:Y:S01]  /*7cc0*/  LOP3.LUT R0, R0, 0xc0, R126, 0xf8, !PT ;  /* 0x000000c000007812 */ /* 0x000fe200078ef87e */
[----:B----4-:R-:W-:Y:S02]  /*7cd0*/  IMAD R102, R49, UR9, RZ ;  /* 0x0000000931667c24 */ /* 0x010fe4000f8e02ff */
[----:B------:R-:W-:Y:S01]  /*7ce0*/  STS [R132+-0x5c00], R4 ;  /* 0xffa4000484007388 */ /* 0x000fe20000000800 */
[----:B------:R-:W-:Y:S03]  /*7cf0*/  LOP3.LUT R0, R0, 0x18, R60, 0x78, !PT ;  /* 0x0000001800007812 */ /* 0x000fe600078e783c */
[----:B------:R-:W-:Y:S01]  /*7d00*/  STS [R129+-0x8000], R36 ;  /* 0xff80002481007388 */ /* 0x000fe20000000800 */
[----:B------:R-:W-:Y:S03]  /*7d10*/  LOP3.LUT R0, R0, 0x120, R126, 0xf8, !PT ;  /* 0x0000012000007812 */ /* 0x000fe600078ef87e */
[----:B------:R-:W-:Y:S01]  /*7d20*/  STS [R129+-0x7c00], R54 ;  /* 0xff84003681007388 */ /* 0x000fe20000000800 */
[----:B---3--:R-:W-:Y:S02]  /*7d30*/  LEA R3, R0, UR4, 0x1 ;  /* 0x0000000400037c11 */ /* 0x008fe4000f8e08ff */
[----:B------:R-:W-:Y:S01]  /*7d40*/  LEA R0, -R102, RZ, 0x7 ;  /* 0x000000ff66007211 */ /* 0x000fe200078e39ff */
        /* <DEDUP_REMOVED lines=8> */
[----:B------:R-:W2:Y:S04]  /*7dd0*/  LDSM.16.MT88.4 R8, [R3+0x4000] ;  /* 0x004000000308783b */ /* 0x000ea80000004200 */
[----:B------:R-:W3:Y:S04]  /*7de0*/  LDSM.16.MT88.4 R12, [R2+UR4+0x16000] ;  /* 0x01600004020c783b */ /* 0x000ee80008004200 */
[----:B------:R-:W-:Y:S04]  /*7df0*/  LDSM.16.MT88.4 R16, [R2+UR4+0x12800] ;  /* 0x012800040210783b */ /* 0x000fe80008004200 */
[----:B------:R-:W4:Y:S04]  /*7e00*/  LDSM.16.MT88.4 R20, [R3+0x4400] ;  /* 0x004400000314783b */ /* 0x000f280000004200 */
[----:B------:R-:W1:Y:S04]  /*7e10*/  LDSM.16.MT88.4 R24, [R2+UR4+0x16800] ;  /* 0x016800040218783b */ /* 0x000e680008004200 */
[----:B------:R-:W-:Y:S04]  /*7e20*/  LDSM.16.MT88.4 R28, [R2+UR4+0x13000] ;  /* 0x01300004021c783b */ /* 0x000fe80008004200 */
        /* <DEDUP_REMOVED lines=46> */
[----:B------:R-:W-:Y:S02]  /*8110*/  LOP3.LUT R4, R121, 0xd8, RZ, 0xc0, !PT ;  /* 0x000000d879047812 */ /* 0x000fe400078ec0ff */
[----:B------:R-:W-:Y:S02]  /*8120*/  LEA R6, P0, R0, R226, 0x2 ;  /* 0x000000e200067211 */ /* 0x000fe400078010ff */
[-C--:B-1----:R-:W-:Y:S05]  /*8130*/  HMMA.16816.F32.BF16 R68, R16, R20.reuse, R68 ;  /* 0x000000141044723c */ /* 0x082fea0000041844 */
        /* <DEDUP_REMOVED lines=41> */
.L_x_792:
[----:B------:R-:W2:Y:S01]  /*83d0*/  LDL R108, [R1+0x60] ;  /* 0x00006000016c7983 */ /* 0x000ea20000100800 */
[----:B------:R-:W-:Y:S01]  /*83e0*/  LOP3.LUT R0, R0, 0x38, R121, 0xf8, !PT ;  /* 0x0000003800007812 */ /* 0x000fe200078ef879 */
        /* <DEDUP_REMOVED lines=8> */
[----:B------:R-:W-:Y:S01]  /*8470*/  @UP0 UIADD3 UR16, UP1, UPT, UR56, -0x200, URZ ;  /* 0xfffffe0038100890 */ /* 0x000fe2000ff3e0ff */
[----:B------:R-:W-:Y:S01]  /*8480*/  VIADD R171, R171, 0xffffff80 ;  /* 0xffffff80abab7836 */ /* 0x000fe20000000000 */
[----:B------:R-:W5:Y:S01]  /*8490*/  LDL R105, [R1+0x54] ;  /* 0x0000540001697983 */ /* 0x000f620000100800 */
[----:B------:R-:W-:Y:S01]  /*84a0*/  LEA R0, R0, UR4, 0x1 ;  /* 0x0000000400007c11 */ /* 0x000fe2000f8e08ff */
[----:B------:R-:W-:Y:S02]  /*84b0*/  @UP0 UIADD3.X UR15, UPT, UPT, UR57, -0x1, URZ, UP1, !UPT ;  /* 0xffffffff390f0890 */ /* 0x000fe40008ffe4ff */
[----:B------:R-:W-:Y:S01]  /*84c0*/  LDSM.16.MT88.4 R20, [R3+0x6000] ;  /* 0x006000000314783b */ /* 0x000fe20000004200 */
[----:B------:R-:W-:Y:S01]  /*84d0*/  @UP0 UIADD3 UR10, UP1, UPT, UR10, -0x200, URZ ;  /* 0xfffffe000a0a0890 */ /* 0x000fe2000ff3e0ff */
[C---:B------:R-:W-:Y:S01]  /*84e0*/  IMAD.IADD R57, R0.reuse, 0x1, R123 ;  /* 0x0000000100397824 */ /* 0x040fe200078e027b */
[----:B------:R-:W-:Y:S01]  /*84f0*/  ULOP3.LUT UR14, UR36, 0x1, URZ, 0xc0, !UPT ;  /* 0x00000001240e7892 */ /* 0x000fe2000f8ec0ff */
[----:B------:R-:W1:Y:S01]  /*8500*/  LDSM.16.M88.4 R16, [R0+0xa000] ;  /* 0x00a000000010783b */ /* 0x000e620000000200 */
[C---:B------:R-:W-:Y:S01]  /*8510*/  VIADD R8, R0.reuse, 0xa000 ;  /* 0x0000a00000087836 */ /* 0x040fe20000000000 */
[----:B------:R-:W-:Y:S01]  /*8520*/  @UP0 UIADD3.X UR11, UPT, UPT, UR11, -0x1, URZ, UP1, !UPT ;  /* 0xffffffff0b0b0890 */ /* 0x000fe20008ffe4ff */
[----:B------:R-:W-:Y:S01]  /*8530*/  VIADD R56, R0, 0xa040 ;  /* 0x0000a04000387836 */ /* 0x000fe20000000000 */
[----:B------:R-:W1:Y:S01]  /*8540*/  LDSM.16.M88.4 R12, [R0+0xc000] ;  /* 0x00c00000000c783b */ /* 0x000e620000000200 */
[----:B------:R-:W-:Y:S01]  /*8550*/  @P1 VIADD R56, R8, 0xffffffc0 ;  /* 0xffffffc008381836 */ /* 0x000fe20000000000 */
[----:B------:R-:W-:Y:S02]  /*8560*/  UISETP.NE.U32.AND UP1, UPT, UR14, 0x1, UPT ;  /* 0x000000010e00788c */ /* 0x000fe4000bf25070 */
[----:B------:R-:W-:Y:S01]  /*8570*/  LDSM.16.MT88.4 R28, [R3+0x6400] ;  /* 0x00640000031c783b */ /* 0x000fe20000004200 */
[----:B------:R-:W-:Y:S03]  /*8580*/  IMAD.IADD R58, R123, 0x1, R56 ;  /* 0x000000017b3a7824 */ /* 0x000fe600078e0238 */
[----:B------:R-:W1:Y:S01]  /*8590*/  LDSM.16.M88.4 R24, [R57+0xa000] ;  /* 0x00a000003918783b */ /* 0x000e620000000200 */
[----:B------:R-:W-:Y:S03]  /*85a0*/  PLOP3.LUT P2, PT, PT, PT, UP1, 0x80, 0x8 ;  /* 0x000000000008781c */ /* 0x000fe60003f4f018 */
[----:B------:R-:W1:Y:S04]  /*85b0*/  LDSM.16.M88.4 R32, [R57+0xc000] ;  /* 0x00c000003920783b */ /* 0x000e680000000200 */
[----:B------:R-:W-:Y:S04]  /*85c0*/  LDSM.16.MT88.4 R40, [R3+0x6800] ;  /* 0x006800000328783b */ /* 0x000fe80000004200 */
[----:B------:R-:W1:Y:S04]  /*85d0*/  LDSM.16.M88.4 R36, [R56] ;  /* 0x000000003824783b */ /* 0x000e680000000200 */
[----:B------:R-:W1:Y:S04]  /*85e0*/  LDSM.16.M88.4 R44, [R56+0x2000] ;  /* 0x00200000382c783b */ /* 0x000e680000000200 */
[----:B-1----:R-:W-:Y:S04]  /*85f0*/  LDSM.16.MT88.4 R48, [R3+0x6c00] ;  /* 0x006c00000330783b */ /* 0x002fe80000004200 */
[----:B------:R-:W-:Y:S01]  /*8600*/  LDSM.16.M88.4 R52, [R58+0x2000] ;  /* 0x002000003a34783b */ /* 0x000fe20000000200 */
        /* <DEDUP_REMOVED lines=241> */
.L_x_794:
[----:B------:R-:W2:Y:S01]  /*9520*/  LDCU.64 UR10, c[0x0][0x5c0] ;  /* 0x0000b800ff0a77ac */ /* 0x000ea20008000a00 */
[----:B------:R-:W-:-:S04]  /*9530*/  UIADD3 UR5, UPT, UPT, UR38, UR40, URZ ;  /* 0x0000002826057290 */ /* 0x000fc8000fffe0ff */
[----:B--2---:R-:W-:Y:S02]  /*9540*/  UIMAD.WIDE.U32 UR16, UR5, UR10, URZ ;  /* 0x0000000a051072a5 */ /* 0x004fe4000f8e00ff */
[----:B------:R-:W-:-:S04]  /*9550*/  UIMAD UR5, UR5, UR11, URZ ;  /* 0x0000000b050572a4 */ /* 0x000fc8000f8e02ff */
[----:B------:R-:W-:-:S06]  /*9560*/  UIADD3 UR5, UPT, UPT, UR17, UR5, URZ ;  /* 0x0000000511057290 */ /* 0x000fcc000fffe0ff */
[----:B-1----:R-:W-:Y:S02]  /*9570*/  MOV R0, UR5 ;  /* 0x0000000500007c02 */ /* 0x002fe40008000f00 */
.L_x_795:
        /* <DEDUP_REMOVED lines=13> */
.L_x_796:
[----:B------:R-:W1:Y:S01]  /*9650*/  LDCU.64 UR8, c[0x0][0x5c8] ;  /* 0x0000b900ff0877ac */ /* 0x000e620008000a00 */
[----:B------:R-:W-:-:S04]  /*9660*/  UIADD3 UR5, UPT, UPT, UR38, UR40, URZ ;  /* 0x0000002826057290 */ /* 0x000fc8000fffe0ff */
[----:B-1----:R-:W-:Y:S02]  /*9670*/  UIMAD.WIDE.U32 UR12, UR5, UR8, URZ ;  /* 0x00000008050c72a5 */ /* 0x002fe4000f8e00ff */
[----:B------:R-:W-:-:S04]  /*9680*/  UIMAD UR5, UR5, UR9, URZ ;  /* 0x00000009050572a4 */ /* 0x000fc8000f8e02ff */
[----:B------:R-:W-:Y:S01]  /*9690*/  UIADD3 UR5, UPT, UPT, UR13, UR5, URZ ;  /* 0x000000050d057290 */ /* 0x000fe2000fffe0ff */
[----:B------:R-:W-:-:S05]  /*96a0*/  UMOV UR36, UR12 ;  /* 0x0000000c00247c82 */ /* 0x000fca0008000000 */
[----:B------:R-:W-:-:S07]  /*96b0*/  MOV R18, UR5 ;  /* 0x0000000500127c02 */ /* 0x000fce0008000f00 */
.L_x_797:
        /* <DEDUP_REMOVED lines=42> */
.L_x_799:
[----:B------:R-:W-:Y:S05]  /*9960*/  BSYNC.RECONVERGENT B0 ;  /* 0x0000000000007941 */ /* 0x000fea0003800200 */
.L_x_798:
        /* <DEDUP_REMOVED lines=11> */
.L_x_801:
[----:B------:R-:W-:Y:S05]  /*9a20*/  BSYNC.RECONVERGENT B0 ;  /* 0x0000000000007941 */ /* 0x000fea0003800200 */
.L_x_800:
        /* <DEDUP_REMOVED lines=25> */
.L_x_766:
[----:B------:R-:W-:Y:S05]  /*9bc0*/  BSYNC.RECONVERGENT B1 ;  /* 0x0000000000017941 */ /* 0x000fea0003800200 */
.L_x_748:
        /* <DEDUP_REMOVED lines=11> */
.L_x_803:
        /* <DEDUP_REMOVED lines=16> */
.L_x_835:


//--------------------- .text._ZN5flash25flash_bwd_dot_do_o_kernelILb0E23Flash_bwd_kernel_traitsILi32ELi128ELi128ELi8ELi4ELi4ELi4ELb0ELb0EN7cutlass10bfloat16_tE19Flash_kernel_traitsILi32ELi128ELi128ELi8ES3_EEEEvNS_16Flash_bwd_paramsE --------------------------
	.section	.text._ZN5flash25flash_bwd_dot_do_o_kernelILb0E23Flash_bwd_kernel_traitsILi32ELi128ELi128ELi8ELi4ELi4ELi4ELb0ELb0EN7cutlass10bfloat16_tE19Flash_kernel_traitsILi32ELi128ELi128ELi8ES3_EEEEvNS_16Flash_bwd_paramsE,"ax",@progbits
	.align	128
        .global         _ZN5flash25flash_bwd_dot_do_o_kernelILb0E23Flash_bwd_kernel_traitsILi32ELi128ELi128ELi8ELi4ELi4ELi4ELb0ELb0EN7cutlass10bfloat16_tE19Flash_kernel_traitsILi32ELi128ELi128ELi8ES3_EEEEvNS_16Flash_bwd_paramsE
        .type           _ZN5flash25flash_bwd_dot_do_o_kernelILb0E23Flash_bwd_kernel_traitsILi32ELi128ELi128ELi8ELi4ELi4ELi4ELb0ELb0EN7cutlass10bfloat16_tE19Flash_kernel_traitsILi32ELi128ELi128ELi8ES3_EEEEvNS_16Flash_bwd_paramsE,@function
        .size           _ZN5flash25flash_bwd_dot_do_o_kernelILb0E23Flash_bwd_kernel_traitsILi32ELi128ELi128ELi8ELi4ELi4ELi4ELb0ELb0EN7cutlass10bfloat16_tE19Flash_kernel_traitsILi32ELi128ELi128ELi8ES3_EEEEvNS_16Flash_bwd_paramsE,(.L_x_836 - _ZN5flash25flash_bwd_dot_do_o_kernelILb0E23Flash_bwd_kernel_traitsILi32ELi128ELi128ELi8ELi4ELi4ELi4ELb0ELb0EN7cutlass10bfloat16_tE19Flash_kernel_traitsILi32ELi128ELi128ELi8ES3_EEEEvNS_16Flash_bwd_paramsE)
        .other          _ZN5flash25flash_bwd_dot_do_o_kernelILb0E23Flash_bwd_kernel_traitsILi32ELi128ELi128ELi8ELi4ELi4ELi4ELb0ELb0EN7cutlass10bfloat16_tE19Flash_kernel_traitsILi32ELi128ELi128ELi8ES3_EEEEvNS_16Flash_bwd_paramsE,@"STO_CUDA_ENTRY STV_DEFAULT"
_ZN5flash25flash_bwd_dot_do_o_kernelILb0E23Flash_bwd_kernel_traitsILi32ELi128ELi128ELi8ELi4ELi4ELi4ELb0ELb0EN7cutlass10bfloat16_tE19Flash_kernel_traitsILi32ELi128ELi128ELi8ES3_EEEEvNS_16Flash_bwd_paramsE:
.text._ZN5flash25flash_bwd_dot_do_o_kernelILb0E23Flash_bwd_kernel_traitsILi32ELi128ELi128ELi8ELi4ELi4ELi4ELb0ELb0EN7cutlass10bfloat16_tE19Flash_kernel_traitsILi32ELi128ELi128ELi8ES3_EEEEvNS_16Flash_bwd_paramsE:
        /* <DEDUP_REMOVED lines=51> */
.L_x_804:
[----:B------:R-:W0:Y:S08]  /*0330*/  LDC R3, c[0x0][0x3e0] ;  /* 0x0000f800ff037b82 */ /* 0x000e300000000800 */
[----:B------:R-:W1:Y:S01]  /*0340*/  LDC R23, c[0x0][0x444] ;  /* 0x00011100ff177b82 */ /* 0x000e620000000800 */
[----:B0-----:R-:W-:-:S04]  /*0350*/  IMAD R0, R0, R3, UR5 ;  /* 0x0000000500007e24 */ /* 0x001fc8000f8e0203 */
[----:B-1----:R-:W-:-:S07]  /*0360*/  IMAD R23, R0, R23, RZ ;  /* 0x0000001700177224 */ /* 0x002fce00078e02ff */
.L_x_805:
        /* <DEDUP_REMOVED lines=142> */
.L_x_806:
        /* <DEDUP_REMOVED lines=11> */
.L_x_836:


//--------------------- .text._ZN5flash25flash_bwd_dot_do_o_kernelILb1E23Flash_bwd_kernel_traitsILi32ELi128ELi128ELi8ELi4ELi4ELi4ELb0ELb0EN7cutlass10bfloat16_tE19Flash_kernel_traitsILi32ELi128ELi128ELi8ES3_EEEEvNS_16Flash_bwd_paramsE --------------------------
	.section	.text._ZN5flash25flash_bwd_dot_do_o_kernelILb1E23Flash_bwd_kernel_traitsILi32ELi128ELi128ELi8ELi4ELi4ELi4ELb0ELb0EN7cutlass10bfloat16_tE19Flash_kernel_traitsILi32ELi128ELi128ELi8ES3_EEEEvNS_16Flash_bwd_paramsE,"ax",@progbits
	.align	128
        .global         _ZN5flash25flash_bwd_dot_do_o_kernelILb1E23Flash_bwd_kernel_traitsILi32ELi128ELi128ELi8ELi4ELi4ELi4ELb0ELb0EN7cutlass10bfloat16_tE19Flash_kernel_traitsILi32ELi128ELi128ELi8ES3_EEEEvNS_16Flash_bwd_paramsE
        .type           _ZN5flash25flash_bwd_dot_do_o_kernelILb1E23Flash_bwd_kernel_traitsILi32ELi128ELi128ELi8ELi4ELi4ELi4ELb0ELb0EN7cutlass10bfloat16_tE19Flash_kernel_traitsILi32ELi128ELi128ELi8ES3_EEEEvNS_16Flash_bwd_paramsE,@function
        .size           _ZN5flash25flash_bwd_dot_do_o_kernelILb1E23Flash_bwd_kernel_traitsILi32ELi128ELi128ELi8ELi4ELi4ELi4ELb0ELb0EN7cutlass10bfloat16_tE19Flash_kernel_traitsILi32ELi128ELi128ELi8ES3_EEEEvNS_16Flash_bwd_paramsE,(.L_x_837 - _ZN5flash25flash_bwd_dot_do_o_kernelILb1E23Flash_bwd_kernel_traitsILi32ELi128ELi128ELi8ELi4ELi4ELi4ELb0ELb0EN7cutlass10bfloat16_tE19Flash_kernel_traitsILi32ELi128ELi128ELi8ES3_EEEEvNS_16Flash_bwd_paramsE)
        .other          _ZN5flash25flash_bwd_dot_do_o_kernelILb1E23Flash_bwd_kernel_traitsILi32ELi128ELi128ELi8ELi4ELi4ELi4ELb0ELb0EN7cutlass10bfloat16_tE19Flash_kernel_traitsILi32ELi128ELi128ELi8ES3_EEEEvNS_16Flash_bwd_paramsE,@"STO_CUDA_ENTRY STV_DEFAULT"
_ZN5flash25flash_bwd_dot_do_o_kernelILb1E23Flash_bwd_kernel_traitsILi32ELi128ELi128ELi8ELi4ELi4ELi4ELb0ELb0EN7cutlass10bfloat16_tE19Flash_kernel_traitsILi32ELi128ELi128ELi8ES3_EEEEvNS_16Flash_bwd_paramsE:
.text._ZN5flash25flash_bwd_dot_do_o_kernelILb1E23Flash_bwd_kernel_traitsILi32ELi128ELi128ELi8ELi4ELi4ELi4ELb0ELb0EN7cutlass10bfloat16_tE19Flash_kernel_traitsILi32ELi128ELi128ELi8ES3_EEEEvNS_16Flash_bwd_paramsE:
        /* <DEDUP_REMOVED lines=57> */
.L_x_807:
[-C--:B------:R-:W-:Y:S02]  /*0390*/  IMAD R5, R9, R4.reuse, RZ ;  /* 0x0000000409057224 */ /* 0x080fe400078e02ff */
[----:B------:R-:W-:-:S04]  /*03a0*/  IMAD.WIDE.U32 R20, R8, R4, RZ ;  /* 0x0000000408147225 */ /* 0x000fc800078e00ff */
[----:B------:R-:W-:-:S07]  /*03b0*/  IMAD.IADD R21, R21, 0x1, R5 ;  /* 0x0000000115157824 */ /* 0x000fce00078e0205 */
.L_x_808:
        /* <DEDUP_REMOVED lines=20> */
.L_x_809:
[----:B------:R-:W0:Y:S01]  /*0500*/  LDC R5, c[0x0][0x444] ;  /* 0x00011100ff057b82 */ /* 0x000e220000000800 */
[----:B------:R-:W-:-:S04]  /*0510*/  IMAD R2, R2, R3, UR5 ;  /* 0x0000000502027e24 */ /* 0x000fc8000f8e0203 */
[----:B0-----:R-:W-:-:S07]  /*0520*/  IMAD R2, R2, R5, RZ ;  /* 0x0000000502027224 */ /* 0x001fce00078e02ff */
.L_x_810:
        /* <DEDUP_REMOVED lines=165> */
.L_x_811:
        /* <DEDUP_REMOVED lines=16> */
.L_x_837:


//--------------------- .nv.shared._ZN5flash44flash_bwd_dq_dk_dv_loop_seqk_parallel_kernelI23Flash_bwd_kernel_traitsILi32ELi128ELi128ELi8ELi4ELi4ELi4ELb1ELb0EN7cutlass10bfloat16_tE19Flash_kernel_traitsILi32ELi128ELi128ELi8ES3_EELb0ELb1ELb0ELb0ELb0ELb0ELb0EEEvNS_16Flash_bwd_paramsE --------------------------
	.section	.nv.shared._ZN5flash44flash_bwd_dq_dk_dv_loop_seqk_parallel_kernelI23Flash_bwd_kernel_traitsILi32ELi128ELi128ELi8ELi4ELi4ELi4ELb1ELb0EN7cutlass10bfloat16_tE19Flash_kernel_traitsILi32ELi128ELi128ELi8ES3_EELb0ELb1ELb0ELb0ELb0ELb0ELb0EEEvNS_16Flash_bwd_paramsE,"aw",@nobits
	.sectionflags	@""
	.align	16
	.zero		1024


//--------------------- .nv.shared.reserved.0     --------------------------
	.section	.nv.shared.reserved.0,"aw",@nobits
	.weak		__nv_reservedSMEM_offset_0_alias
	.size		__nv_reservedSMEM_offset_0_alias, 0, 64
	.other		__nv_reservedSMEM_offset_0_alias,@"STO_CUDA_RESERVED_SHARED STV_DEFAULT"
__nv_reservedSMEM_offset_0_alias:
	.zero		0
	.zero		64


//--------------------- .nv.global                --------------------------
	.section	.nv.global,"aw",@nobits
.nv.global:
	.type		_ZN72_INTERNAL_2fda2f0d_36_flash_bwd_hdim32_bf16_causal_sm80_cu_a6473388_26714cute1_E,@object
	.size		_ZN72_INTERNAL_2fda2f0d_36_flash_bwd_hdim32_bf16_causal_sm80_cu_a6473388_26714cute1_E,(_ZN72_INTERNAL_2fda2f0d_36_flash_bwd_hdim32_bf16_causal_sm80_cu_a6473388_26714cuda3std3__45__cpo6cbeginE - _ZN72_INTERNAL_2fda2f0d_36_flash_bwd_hdim32_bf16_causal_sm80_cu_a6473388_26714cute1_E)
_ZN72_INTERNAL_2fda2f0d_36_flash_bwd_hdim32_bf16_causal_sm80_cu_a6473388_26714cute1_E:
	.zero		1
	.type		_ZN72_INTERNAL_2fda2f0d_36_flash_bwd_hdim32_bf16_causal_sm80_cu_a6473388_26714cuda3std3__45__cpo6cbeginE,@object
	.size		_ZN72_INTERNAL_2fda2f0d_36_flash_bwd_hdim32_bf16_causal_sm80_cu_a6473388_26714cuda3std3__45__cpo6cbeginE,(_ZN72_INTERNAL_2fda2f0d_36_flash_bwd_hdim32_bf16_causal_sm80_cu_a6473388_26714cuda3std3__48in_placeE - _ZN72_INTERNAL_2fda2f0d_36_flash_bwd_hdim32_bf16_causal_sm80_cu_a6473388_26714cuda3std3__45__cpo6cbeginE)
_ZN72_INTERNAL_2fda2f0d_36_flash_bwd_hdim32_bf16_causal_sm80_cu_a6473388_26714cuda3std3__45__cpo6cbeginE:
	.zero		1
	.type		_ZN72_INTERNAL_2fda2f0d_36_flash_bwd_hdim32_bf16_causal_sm80_cu_a6473388_26714cuda3std3__48in_placeE,@object
	.size		_ZN72_INTERNAL_2fda2f0d_36_flash_bwd_hdim32_bf16_causal_sm80_cu_a6473388_26714cuda3std3__48in_placeE,(_ZN72_INTERNAL_2fda2f0d_36_flash_bwd_hdim32_bf16_causal_sm80_cu_a6473388_26714cuda3std6ranges3__45__cpo9iter_moveE - _ZN72_INTERNAL_2fda2f0d_36_flash_bwd_hdim32_bf16_causal_sm80_cu_a6473388_26714cuda3std3__48in_placeE)
_ZN72_INTERNAL_2fda2f0d_36_flash_bwd_hdim32_bf16_causal_sm80_cu_a6473388_26714cuda3std3__48in_placeE:
	.zero		1
	.type		_ZN72_INTERNAL_2fda2f0d_36_flash_bwd_hdim32_bf16_causal_sm80_cu_a6473388_26714cuda3std6ranges3__45__cpo9iter_moveE,@object
	.size		_ZN72_INTERNAL_2fda2f0d_36_flash_bwd_hdim32_bf16_causal_sm80_cu_a6473388_26714cuda3std6ranges3__45__cpo9iter_moveE,(_ZN72_INTERNAL_2fda2f0d_36_flash_bwd_hdim32_bf16_causal_sm80_cu_a6473388_26714cuda3std3__45__cpo5beginE - _ZN72_INTERNAL_2fda2f0d_36_flash_bwd_hdim32_bf16_causal_sm80_cu_a6473388_26714cuda3std6ranges3__45__cpo9iter_moveE)
_ZN72_INTERNAL_2fda2f0d_36_flash_bwd_hdim32_bf16_causal_sm80_cu_a6473388_26714cuda3std6ranges3__45__cpo9iter_moveE:
	.zero		1
	.type		_ZN72_INTERNAL_2fda2f0d_36_flash_bwd_hdim32_bf16_causal_sm80_cu_a6473388_26714cuda3std3__45__cpo5beginE,@object
	.size		_ZN72_INTERNAL_2fda2f0d_36_flash_bwd_hdim32_bf16_causal_sm80_cu_a6473388_26714cuda3std3__45__cpo5beginE,(_ZN72_INTERNAL_2fda2f0d_36_flash_bwd_hdim32_bf16_causal_sm80_cu_a6473388_26714cuda3std3__474_GLOBAL__N__2fda2f0d_36_flash_bwd_hdim32_bf16_causal_sm80_cu_a6473388_26716ignoreE - _ZN72_INTERNAL_2fda2f0d_36_flash_bwd_hdim32_bf16_causal_sm80_cu_a6473388_26714cuda3std3__45__cpo5beginE)
_ZN72_INTERNAL_2fda2f0d_36_flash_bwd_hdim32_bf16_causal_sm80_cu_a6473388_26714cuda3std3__45__cpo5beginE:
	.zero		1
	.type		_ZN72_INTERNAL_2fda2f0d_36_flash_bwd_hdim32_bf16_causal_sm80_cu_a6473388_26714cuda3std3__474_GLOBAL__N__2fda2f0d_36_flash_bwd_hdim32_bf16_causal_sm80_cu_a6473388_26716ignoreE,@object
	.size		_ZN72_INTERNAL_2fda2f0d_36_flash_bwd_hdim32_bf16_causal_sm80_cu_a6473388_26714cuda3std3__474_GLOBAL__N__2fda2f0d_36_flash_bwd_hdim32_bf16_causal_sm80_cu_a6473388_26716ignoreE,(_ZN72_INTERNAL_2fda2f0d_36_flash_bwd_hdim32_bf16_causal_sm80_cu_a6473388_26714cute7productE - _ZN72_INTERNAL_2fda2f0d_36_flash_bwd_hdim32_bf16_causal_sm80_cu_a6473388_26714cuda3std3__474_GLOBAL__N__2fda2f0d_36_flash_bwd_hdim32_bf16_causal_sm80_cu_a6473388_26716ignoreE)
_ZN72_INTERNAL_2fda2f0d_36_flash_bwd_hdim32_bf16_causal_sm80_cu_a6473388_26714cuda3std3__474_GLOBAL__N__2fda2f0d_36_flash_bwd_hdim32_bf16_causal_sm80_cu_a6473388_26716ignoreE:
	.zero		1
	.type		_ZN72_INTERNAL_2fda2f0d_36_flash_bwd_hdim32_bf16_causal_sm80_cu_a6473388_26714cute7productE,@object
	.size		_ZN72_INTERNAL_2fda2f0d_36_flash_bwd_hdim32_bf16_causal_sm80_cu_a6473388_26714cute7productE,(_ZN72_INTERNAL_2fda2f0d_36_flash_bwd_hdim32_bf16_causal_sm80_cu_a6473388_26714cuda3std3__45__cpo3endE - _ZN72_INTERNAL_2fda2f0d_36_flash_bwd_hdim32_bf16_causal_sm80_cu_a6473388_26714cute7productE)
_ZN72_INTERNAL_2fda2f0d_36_flash_bwd_hdim32_bf16_causal_sm80_cu_a6473388_26714cute7productE:
	.zero		1
	.type		_ZN72_INTERNAL_2fda2f0d_36_flash_bwd_hdim32_bf16_causal_sm80_cu_a6473388_26714cuda3std3__45__cpo3endE,@object
	.size		_ZN72_INTERNAL_2fda2f0d_36_flash_bwd_hdim32_bf16_causal_sm80_cu_a6473388_26714cuda3std3__45__cpo3endE,(_ZN72_INTERNAL_2fda2f0d_36_flash_bwd_hdim32_bf16_causal_sm80_cu_a6473388_26714cuda3std3__419piecewise_constructE - _ZN72_INTERNAL_2fda2f0d_36_flash_bwd_hdim32_bf16_causal_sm80_cu_a6473388_26714cuda3std3__45__cpo3endE)
_ZN72_INTERNAL_2fda2f0d_36_flash_bwd_hdim32_bf16_causal_sm80_cu_a6473388_26714cuda3std3__45__cpo3endE:
	.zero		1
	.type		_ZN72_INTERNAL_2fda2f0d_36_flash_bwd_hdim32_bf16_causal_sm80_cu_a6473388_26714cuda3std3__419piecewise_constructE,@object
	.size		_ZN72_INTERNAL_2fda2f0d_36_flash_bwd_hdim32_bf16_causal_sm80_cu_a6473388_26714cuda3std3__419piecewise_constructE,(_ZN72_INTERNAL_2fda2f0d_36_flash_bwd_hdim32_bf16_causal_sm80_cu_a6473388_26714cuda3std3__45__cpo4cendE - _ZN72_INTERNAL_2fda2f0d_36_flash_bwd_hdim32_bf16_causal_sm80_cu_a6473388_26714cuda3std3__419piecewise_constructE)
_ZN72_INTERNAL_2fda2f0d_36_flash_bwd_hdim32_bf16_causal_sm80_cu_a6473388_26714cuda3std3__419piecewise_constructE:
	.zero		1
	.type		_ZN72_INTERNAL_2fda2f0d_36_flash_bwd_hdim32_bf16_causal_sm80_cu_a6473388_26714cuda3std3__45__cpo4cendE,@object
	.size		_ZN72_INTERNAL_2fda2f0d_36_flash_bwd_hdim32_bf16_causal_sm80_cu_a6473388_26714cuda3std3__45__cpo4cendE,(_ZN72_INTERNAL_2fda2f0d_36_flash_bwd_hdim32_bf16_causal_sm80_cu_a6473388_26714cuda3std6ranges3__45__cpo4swapE - _ZN72_INTERNAL_2fda2f0d_36_flash_bwd_hdim32_bf16_causal_sm80_cu_a6473388_26714cuda3std3__45__cpo4cendE)
_ZN72_INTERNAL_2fda2f0d_36_flash_bwd_hdim32_bf16_causal_sm80_cu_a6473388_26714cuda3std3__45__cpo4cendE:
	.zero		1
	.type		_ZN72_INTERNAL_2fda2f0d_36_flash_bwd_hdim32_bf16_causal_sm80_cu_a6473388_26714cuda3std6ranges3__45__cpo4swapE,@object
	.size		_ZN72_INTERNAL_2fda2f0d_36_flash_bwd_hdim32_bf16_causal_sm80_cu_a6473388_26714cuda3std6ranges3__45__cpo4swapE,(.L_7 - _ZN72_INTERNAL_2fda2f0d_36_flash_bwd_hdim32_bf16_causal_sm80_cu_a6473388_26714cuda3std6ranges3__45__cpo4swapE)
_ZN72_INTERNAL_2fda2f0d_36_flash_bwd_hdim32_bf16_causal_sm80_cu_a6473388_26714cuda3std6ranges3__45__cpo4swapE:
	.zero		1
.L_7:


//--------------------- .nv.shared._ZN5flash44flash_bwd_dq_dk_dv_loop_seqk_parallel_kernelI23Flash_bwd_kernel_traitsILi32ELi128ELi128ELi8ELi4ELi4ELi4ELb1ELb0EN7cutlass10bfloat16_tE19Flash_kernel_traitsILi32ELi128ELi128ELi8ES3_EELb0ELb1ELb0ELb0ELb1ELb1ELb0EEEvNS_16Flash_bwd_paramsE --------------------------
	.section	.nv.shared._ZN5flash44flash_bwd_dq_dk_dv_loop_seqk_parallel_kernelI23Flash_bwd_kernel_traitsILi32ELi128ELi128ELi8ELi4ELi4ELi4ELb1ELb0EN7cutlass10bfloat16_tE19Flash_kernel_traitsILi32ELi128ELi128ELi8ES3_EELb0ELb1ELb0ELb0ELb1ELb1ELb0EEEvNS_16Flash_bwd_paramsE,"aw",@nobits
	.sectionflags	@""
	.align	16
	.zero		1024


//--------------------- .nv.shared._ZN5flash44flash_bwd_dq_dk_dv_loop_seqk_parallel_kernelI23Flash_bwd_kernel_traitsILi32ELi128ELi128ELi8ELi4ELi4ELi4ELb1ELb0EN7cutlass10bfloat16_tE19Flash_kernel_traitsILi32ELi128ELi128ELi8ES3_EELb0ELb1ELb0ELb0ELb0ELb1ELb0EEEvNS_16Flash_bwd_paramsE --------------------------
	.section	.nv.shared._ZN5flash44flash_bwd_dq_dk_dv_loop_seqk_parallel_kernelI23Flash_bwd_kernel_traitsILi32ELi128ELi128ELi8ELi4ELi4ELi4ELb1ELb0EN7cutlass10bfloat16_tE19Flash_kernel_traitsILi32ELi128ELi128ELi8ES3_EELb0ELb1ELb0ELb0ELb0ELb1ELb0EEEvNS_16Flash_bwd_paramsE,"aw",@nobits
	.sectionflags	@""
	.align	16
	.zero		1024


//--------------------- .nv.shared._ZN5flash44flash_bwd_dq_dk_dv_loop_seqk_parallel_kernelI23Flash_bwd_kernel_traitsILi32ELi128ELi128ELi8ELi4ELi4ELi4ELb1ELb0EN7cutlass10bfloat16_tE19Flash_kernel_traitsILi32ELi128ELi128ELi8ES3_EELb0ELb1ELb0ELb1ELb0ELb0ELb0EEEvNS_16Flash_bwd_paramsE --------------------------
	.section	.nv.shared._ZN5flash44flash_bwd_dq_dk_dv_loop_seqk_parallel_kernelI23Flash_bwd_kernel_traitsILi32ELi128ELi128ELi8ELi4ELi4ELi4ELb1ELb0EN7cutlass10bfloat16_tE19Flash_kernel_traitsILi32ELi128ELi128ELi8ES3_EELb0ELb1ELb0ELb1ELb0ELb0ELb0EEEvNS_16Flash_bwd_paramsE,"aw",@nobits
	.sectionflags	@""
	.align	16
	.zero		1024


//--------------------- .nv.shared._ZN5flash27flash_bwd_convert_dq_kernelI23Flash_bwd_kernel_traitsILi32ELi128ELi128ELi8ELi4ELi4ELi4ELb1ELb0EN7cutlass10bfloat16_tE19Flash_kernel_traitsILi32ELi128ELi128ELi8ES3_EEEEvNS_16Flash_bwd_paramsEi --------------------------
	.section	.nv.shared._ZN5flash27flash_bwd_convert_dq_kernelI23Flash_bwd_kernel_traitsILi32ELi128ELi128ELi8ELi4ELi4ELi4ELb1ELb0EN7cutlass10bfloat16_tE19Flash_kernel_traitsILi32ELi128ELi128ELi8ES3_EEEEvNS_16Flash_bwd_paramsEi,"aw",@nobits
	.sectionflags	@""
	.align	16
	.zero		1024


//--------------------- .nv.shared._ZN5flash44flash_bwd_dq_dk_dv_loop_seqk_parallel_kernelI23Flash_bwd_kernel_traitsILi32ELi128ELi128ELi8ELi4ELi4ELi4ELb1ELb0EN7cutlass10bfloat16_tE19Flash_kernel_traitsILi32ELi128ELi128ELi8ES3_EELb1ELb1ELb0ELb0ELb0ELb0ELb0EEEvNS_16Flash_bwd_paramsE --------------------------
	.section	.nv.shared._ZN5flash44flash_bwd_dq_dk_dv_loop_seqk_parallel_kernelI23Flash_bwd_kernel_traitsILi32ELi128ELi128ELi8ELi4ELi4ELi4ELb1ELb0EN7cutlass10bfloat16_tE19Flash_kernel_traitsILi32ELi128ELi128ELi8ES3_EELb1ELb1ELb0ELb0ELb0ELb0ELb0EEEvNS_16Flash_bwd_paramsE,"aw",@nobits
	.sectionflags	@""
	.align	16
	.zero		1024


//--------------------- .nv.shared._ZN5flash44flash_bwd_dq_dk_dv_loop_seqk_parallel_kernelI23Flash_bwd_kernel_traitsILi32ELi128ELi128ELi8ELi4ELi4ELi4ELb1ELb0EN7cutlass10bfloat16_tE19Flash_kernel_traitsILi32ELi128ELi128ELi8ES3_EELb0ELb1ELb0ELb0ELb0ELb0ELb1EEEvNS_16Flash_bwd_paramsE --------------------------
	.section	.nv.shared._ZN5flash44flash_bwd_dq_dk_dv_loop_seqk_parallel_kernelI23Flash_bwd_kernel_traitsILi32ELi128ELi128ELi8ELi4ELi4ELi4ELb1ELb0EN7cutlass10bfloat16_tE19Flash_kernel_traitsILi32ELi128ELi128ELi8ES3_EELb0ELb1ELb0ELb0ELb0ELb0ELb1EEEvNS_16Flash_bwd_paramsE,"aw",@nobits
	.sectionflags	@""
	.align	16
	.zero		1024


//--------------------- .nv.shared._ZN5flash44flash_bwd_dq_dk_dv_loop_seqk_parallel_kernelI23Flash_bwd_kernel_traitsILi32ELi128ELi128ELi8ELi4ELi4ELi4ELb1ELb0EN7cutlass10bfloat16_tE19Flash_kernel_traitsILi32ELi128ELi128ELi8ES3_EELb1ELb1ELb0ELb0ELb1ELb1ELb0EEEvNS_16Flash_bwd_paramsE --------------------------
	.section	.nv.shared._ZN5flash44flash_bwd_dq_dk_dv_loop_seqk_parallel_kernelI23Flash_bwd_kernel_traitsILi32ELi128ELi128ELi8ELi4ELi4ELi4ELb1ELb0EN7cutlass10bfloat16_tE19Flash_kernel_traitsILi32ELi128ELi128ELi8ES3_EELb1ELb1ELb0ELb0ELb1ELb1ELb0EEEvNS_16Flash_bwd_paramsE,"aw",@nobits
	.sectionflags	@""
	.align	16
	.zero		1024


//--------------------- .nv.shared._ZN5flash44flash_bwd_dq_dk_dv_loop_seqk_parallel_kernelI23Flash_bwd_kernel_traitsILi32ELi128ELi128ELi8ELi4ELi4ELi4ELb1ELb0EN7cutlass10bfloat16_tE19Flash_kernel_traitsILi32ELi128ELi128ELi8ES3_EELb0ELb1ELb0ELb0ELb1ELb1ELb1EEEvNS_16Flash_bwd_paramsE --------------------------
	.section	.nv.shared._ZN5flash44flash_bwd_dq_dk_dv_loop_seqk_parallel_kernelI23Flash_bwd_kernel_traitsILi32ELi128ELi128ELi8ELi4ELi4ELi4ELb1ELb0EN7cutlass10bfloat16_tE19Flash_kernel_traitsILi32ELi128ELi128ELi8ES3_EELb0ELb1ELb0ELb0ELb1ELb1ELb1EEEvNS_16Flash_bwd_paramsE,"aw",@nobits
	.sectionflags	@""
	.align	16
	.zero		1024


//--------------------- .nv.shared._ZN5flash44flash_bwd_dq_dk_dv_loop_seqk_parallel_kernelI23Flash_bwd_kernel_traitsILi32ELi128ELi128ELi8ELi4ELi4ELi4ELb1ELb0EN7cutlass10bfloat16_tE19Flash_kernel_traitsILi32ELi128ELi128ELi8ES3_EELb1ELb1ELb0ELb0ELb0ELb1ELb0EEEvNS_16Flash_bwd_paramsE --------------------------
	.section	.nv.shared._ZN5flash44flash_bwd_dq_dk_dv_loop_seqk_parallel_kernelI23Flash_bwd_kernel_traitsILi32ELi128ELi128ELi8ELi4ELi4ELi4ELb1ELb0EN7cutlass10bfloat16_tE19Flash_kernel_traitsILi32ELi128ELi128ELi8ES3_EELb1ELb1ELb0ELb0ELb0ELb1ELb0EEEvNS_16Flash_bwd_paramsE,"aw",@nobits
	.sectionflags	@""
	.align	16
	.zero		1024


//--------------------- .nv.shared._ZN5flash44flash_bwd_dq_dk_dv_loop_seqk_parallel_kernelI23Flash_bwd_kernel_traitsILi32ELi128ELi128ELi8ELi4ELi4ELi4ELb1ELb0EN7cutlass10bfloat16_tE19Flash_kernel_traitsILi32ELi128ELi128ELi8ES3_EELb0ELb1ELb0ELb0ELb0ELb1ELb1EEEvNS_16Flash_bwd_paramsE --------------------------
	.section	.nv.shared._ZN5flash44flash_bwd_dq_dk_dv_loop_seqk_parallel_kernelI23Flash_bwd_kernel_traitsILi32ELi128ELi128ELi8ELi4ELi4ELi4ELb1ELb0EN7cutlass10bfloat16_tE19Flash_kernel_traitsILi32ELi128ELi128ELi8ES3_EELb0ELb1ELb0ELb0ELb0ELb1ELb1EEEvNS_16Flash_bwd_paramsE,"aw",@nobits
	.sectionflags	@""
	.align	16
	.zero		1024


//--------------------- .nv.shared._ZN5flash44flash_bwd_dq_dk_dv_loop_seqk_parallel_kernelI23Flash_bwd_kernel_traitsILi32ELi128ELi128ELi8ELi4ELi4ELi4ELb1ELb0EN7cutlass10bfloat16_tE19Flash_kernel_traitsILi32ELi128ELi128ELi8ES3_EELb1ELb1ELb0ELb1ELb0ELb0ELb0EEEvNS_16Flash_bwd_paramsE --------------------------
	.section	.nv.shared._ZN5flash44flash_bwd_dq_dk_dv_loop_seqk_parallel_kernelI23Flash_bwd_kernel_traitsILi32ELi128ELi128ELi8ELi4ELi4ELi4ELb1ELb0EN7cutlass10bfloat16_tE19Flash_kernel_traitsILi32ELi128ELi128ELi8ES3_EELb1ELb1ELb0ELb1ELb0ELb0ELb0EEEvNS_16Flash_bwd_paramsE,"aw",@nobits
	.sectionflags	@""
	.align	16
	.zero		1024


//--------------------- .nv.shared._ZN5flash44flash_bwd_dq_dk_dv_loop_seqk_parallel_kernelI23Flash_bwd_kernel_traitsILi32ELi128ELi128ELi8ELi4ELi4ELi4ELb1ELb0EN7cutlass10bfloat16_tE19Flash_kernel_traitsILi32ELi128ELi128ELi8ES3_EELb0ELb1ELb0ELb1ELb0ELb0ELb1EEEvNS_16Flash_bwd_paramsE --------------------------
	.section	.nv.shared._ZN5flash44flash_bwd_dq_dk_dv_loop_seqk_parallel_kernelI23Flash_bwd_kernel_traitsILi32ELi128ELi128ELi8ELi4ELi4ELi4ELb1ELb0EN7cutlass10bfloat16_tE19Flash_kernel_traitsILi32ELi128ELi128ELi8ES3_EELb0ELb1ELb0ELb1ELb0ELb0ELb1EEEvNS_16Flash_bwd_paramsE,"aw",@nobits
	.sectionflags	@""
	.align	16
	.zero		1024


//--------------------- .nv.shared._ZN5flash25flash_bwd_dot_do_o_kernelILb0E23Flash_bwd_kernel_traitsILi32ELi128ELi128ELi8ELi4ELi4ELi4ELb1ELb0EN7cutlass10bfloat16_tE19Flash_kernel_traitsILi32ELi128ELi128ELi8ES3_EEEEvNS_16Flash_bwd_paramsE --------------------------
	.section	.nv.shared._ZN5flash25flash_bwd_dot_do_o_kernelILb0E23Flash_bwd_kernel_traitsILi32ELi128ELi128ELi8ELi4ELi4ELi4ELb1ELb0EN7cutlass10bfloat16_tE19Flash_kernel_traitsILi32ELi128ELi128ELi8ES3_EEEEvNS_16Flash_bwd_paramsE,"aw",@nobits
	.sectionflags	@""
	.align	16
	.zero		1024


//--------------------- .nv.shared._ZN5flash25flash_bwd_dot_do_o_kernelILb1E23Flash_bwd_kernel_traitsILi32ELi128ELi128ELi8ELi4ELi4ELi4ELb1ELb0EN7cutlass10bfloat16_tE19Flash_kernel_traitsILi32ELi128ELi128ELi8ES3_EEEEvNS_16Flash_bwd_paramsE --------------------------
	.section	.nv.shared._ZN5flash25flash_bwd_dot_do_o_kernelILb1E23Flash_bwd_kernel_traitsILi32ELi128ELi128ELi8ELi4ELi4ELi4ELb1ELb0EN7cutlass10bfloat16_tE19Flash_kernel_traitsILi32ELi128ELi128ELi8ES3_EEEEvNS_16Flash_bwd_paramsE,"aw",@nobits
	.sectionflags	@""
	.align	16
	.zero		1024


//--------------------- .nv.shared._ZN5flash27flash_bwd_convert_dq_kernelI23Flash_bwd_kernel_traitsILi32ELi128ELi128ELi8ELi4ELi4ELi4ELb0ELb0EN7cutlass10bfloat16_tE19Flash_kernel_traitsILi32ELi128ELi128ELi8ES3_EEEEvNS_16Flash_bwd_paramsEi --------------------------
	.section	.nv.shared._ZN5flash27flash_bwd_convert_dq_kernelI23Flash_bwd_kernel_traitsILi32ELi128ELi128ELi8ELi4ELi4ELi4ELb0ELb0EN7cutlass10bfloat16_tE19Flash_kernel_traitsILi32ELi128ELi128ELi8ES3_EEEEvNS_16Flash_bwd_paramsEi,"aw",@nobits
	.sectionflags	@""
	.align	16
	.zero		1024


//--------------------- .nv.shared._ZN5flash44flash_bwd_dq_dk_dv_loop_seqk_parallel_kernelI23Flash_bwd_kernel_traitsILi32ELi128ELi128ELi8ELi4ELi4ELi4ELb0ELb0EN7cutlass10bfloat16_tE19Flash_kernel_traitsILi32ELi128ELi128ELi8ES3_EELb1ELb1ELb0ELb0ELb0ELb0ELb0EEEvNS_16Flash_bwd_paramsE --------------------------
	.section	.nv.shared._ZN5flash44flash_bwd_dq_dk_dv_loop_seqk_parallel_kernelI23Flash_bwd_kernel_traitsILi32ELi128ELi128ELi8ELi4ELi4ELi4ELb0ELb0EN7cutlass10bfloat16_tE19Flash_kernel_traitsILi32ELi128ELi128ELi8ES3_EELb1ELb1ELb0ELb0ELb0ELb0ELb0EEEvNS_16Flash_bwd_paramsE,"aw",@nobits
	.sectionflags	@""
	.align	16
	.zero		1024


//--------------------- .nv.shared._ZN5flash44flash_bwd_dq_dk_dv_loop_seqk_parallel_kernelI23Flash_bwd_kernel_traitsILi32ELi128ELi128ELi8ELi4ELi4ELi4ELb0ELb0EN7cutlass10bfloat16_tE19Flash_kernel_traitsILi32ELi128ELi128ELi8ES3_EELb0ELb1ELb0ELb0ELb0ELb0ELb1EEEvNS_16Flash_bwd_paramsE --------------------------
	.section	.nv.shared._ZN5flash44flash_bwd_dq_dk_dv_loop_seqk_parallel_kernelI23Flash_bwd_kernel_traitsILi32ELi128ELi128ELi8ELi4ELi4ELi4ELb0ELb0EN7cutlass10bfloat16_tE19Flash_kernel_traitsILi32ELi128ELi128ELi8ES3_EELb0ELb1ELb0ELb0ELb0ELb0ELb1EEEvNS_16Flash_bwd_paramsE,"aw",@nobits
	.sectionflags	@""
	.align	16
	.zero		1024


//--------------------- .nv.shared._ZN5flash44flash_bwd_dq_dk_dv_loop_seqk_parallel_kernelI23Flash_bwd_kernel_traitsILi32ELi128ELi128ELi8ELi4ELi4ELi4ELb0ELb0EN7cutlass10bfloat16_tE19Flash_kernel_traitsILi32ELi128ELi128ELi8ES3_EELb1ELb1ELb0ELb0ELb1ELb1ELb0EEEvNS_16Flash_bwd_paramsE --------------------------
	.section	.nv.shared._ZN5flash44flash_bwd_dq_dk_dv_loop_seqk_parallel_kernelI23Flash_bwd_kernel_traitsILi32ELi128ELi128ELi8ELi4ELi4ELi4ELb0ELb0EN7cutlass10bfloat16_tE19Flash_kernel_traitsILi32ELi128ELi128ELi8ES3_EELb1ELb1ELb0ELb0ELb1ELb1ELb0EEEvNS_16Flash_bwd_paramsE,"aw",@nobits
	.sectionflags	@""
	.align	16
	.zero		1024


//--------------------- .nv.shared._ZN5flash44flash_bwd_dq_dk_dv_loop_seqk_parallel_kernelI23Flash_bwd_kernel_traitsILi32ELi128ELi128ELi8ELi4ELi4ELi4ELb0ELb0EN7cutlass10bfloat16_tE19Flash_kernel_traitsILi32ELi128ELi128ELi8ES3_EELb0ELb1ELb0ELb0ELb1ELb1ELb1EEEvNS_16Flash_bwd_paramsE --------------------------
	.section	.nv.shared._ZN5flash44flash_bwd_dq_dk_dv_loop_seqk_parallel_kernelI23Flash_bwd_kernel_traitsILi32ELi128ELi128ELi8ELi4ELi4ELi4ELb0ELb0EN7cutlass10bfloat16_tE19Flash_kernel_traitsILi32ELi128ELi128ELi8ES3_EELb0ELb1ELb0ELb0ELb1ELb1ELb1EEEvNS_16Flash_bwd_paramsE,"aw",@nobits
	.sectionflags	@""
	.align	16
	.zero		1024


//--------------------- .nv.shared._ZN5flash44flash_bwd_dq_dk_dv_loop_seqk_parallel_kernelI23Flash_bwd_kernel_traitsILi32ELi128ELi128ELi8ELi4ELi4ELi4ELb0ELb0EN7cutlass10bfloat16_tE19Flash_kernel_traitsILi32ELi128ELi128ELi8ES3_EELb1ELb1ELb0ELb0ELb0ELb1ELb0EEEvNS_16Flash_bwd_paramsE --------------------------
	.section	.nv.shared._ZN5flash44flash_bwd_dq_dk_dv_loop_seqk_parallel_kernelI23Flash_bwd_kernel_traitsILi32ELi128ELi128ELi8ELi4ELi4ELi4ELb0ELb0EN7cutlass10bfloat16_tE19Flash_kernel_traitsILi32ELi128ELi128ELi8ES3_EELb1ELb1ELb0ELb0ELb0ELb1ELb0EEEvNS_16Flash_bwd_paramsE,"aw",@nobits
	.sectionflags	@""
	.align	16
	.zero		1024


//--------------------- .nv.shared._ZN5flash44flash_bwd_dq_dk_dv_loop_seqk_parallel_kernelI23Flash_bwd_kernel_traitsILi32ELi128ELi128ELi8ELi4ELi4ELi4ELb0ELb0EN7cutlass10bfloat16_tE19Flash_kernel_traitsILi32ELi128ELi128ELi8ES3_EELb0ELb1ELb0ELb0ELb0ELb1ELb1EEEvNS_16Flash_bwd_paramsE --------------------------
	.section	.nv.shared._ZN5flash44flash_bwd_dq_dk_dv_loop_seqk_parallel_kernelI23Flash_bwd_kernel_traitsILi32ELi128ELi128ELi8ELi4ELi4ELi4ELb0ELb0EN7cutlass10bfloat16_tE19Flash_kernel_traitsILi32ELi128ELi128ELi8ES3_EELb0ELb1ELb0ELb0ELb0ELb1ELb1EEEvNS_16Flash_bwd_paramsE,"aw",@nobits
	.sectionflags	@""
	.align	16
	.zero		1024


//--------------------- .nv.shared._ZN5flash44flash_bwd_dq_dk_dv_loop_seqk_parallel_kernelI23Flash_bwd_kernel_traitsILi32ELi128ELi128ELi8ELi4ELi4ELi4ELb0ELb0EN7cutlass10bfloat16_tE19Flash_kernel_traitsILi32ELi128ELi128ELi8ES3_EELb1ELb1ELb0ELb1ELb0ELb0ELb0EEEvNS_16Flash_bwd_paramsE --------------------------
	.section	.nv.shared._ZN5flash44flash_bwd_dq_dk_dv_loop_seqk_parallel_kernelI23Flash_bwd_kernel_traitsILi32ELi128ELi128ELi8ELi4ELi4ELi4ELb0ELb0EN7cutlass10bfloat16_tE19Flash_kernel_traitsILi32ELi128ELi128ELi8ES3_EELb1ELb1ELb0ELb1ELb0ELb0ELb0EEEvNS_16Flash_bwd_paramsE,"aw",@nobits
	.sectionflags	@""
	.align	16
	.zero		1024


//--------------------- .nv.shared._ZN5flash44flash_bwd_dq_dk_dv_loop_seqk_parallel_kernelI23Flash_bwd_kernel_traitsILi32ELi128ELi128ELi8ELi4ELi4ELi4ELb0ELb0EN7cutlass10bfloat16_tE19Flash_kernel_traitsILi32ELi128ELi128ELi8ES3_EELb0ELb1ELb0ELb1ELb0ELb0ELb1EEEvNS_16Flash_bwd_paramsE --------------------------
	.section	.nv.shared._ZN5flash44flash_bwd_dq_dk_dv_loop_seqk_parallel_kernelI23Flash_bwd_kernel_traitsILi32ELi128ELi128ELi8ELi4ELi4ELi4ELb0ELb0EN7cutlass10bfloat16_tE19Flash_kernel_traitsILi32ELi128ELi128ELi8ES3_EELb0ELb1ELb0ELb1ELb0ELb0ELb1EEEvNS_16Flash_bwd_paramsE,"aw",@nobits
	.sectionflags	@""
	.align	16
	.zero		1024


//--------------------- .nv.shared._ZN5flash25flash_bwd_dot_do_o_kernelILb0E23Flash_bwd_kernel_traitsILi32ELi128ELi128ELi8ELi4ELi4ELi4ELb0ELb0EN7cutlass10bfloat16_tE19Flash_kernel_traitsILi32ELi128ELi128ELi8ES3_EEEEvNS_16Flash_bwd_paramsE --------------------------
	.section	.nv.shared._ZN5flash25flash_bwd_dot_do_o_kernelILb0E23Flash_bwd_kernel_traitsILi32ELi128ELi128ELi8ELi4ELi4ELi4ELb0ELb0EN7cutlass10bfloat16_tE19Flash_kernel_traitsILi32ELi128ELi128ELi8ES3_EEEEvNS_16Flash_bwd_paramsE,"aw",@nobits
	.sectionflags	@""
	.align	16
	.zero		1024


//--------------------- .nv.shared._ZN5flash25flash_bwd_dot_do_o_kernelILb1E23Flash_bwd_kernel_traitsILi32ELi128ELi128ELi8ELi4ELi4ELi4ELb0ELb0EN7cutlass10bfloat16_tE19Flash_kernel_traitsILi32ELi128ELi128ELi8ES3_EEEEvNS_16Flash_bwd_paramsE --------------------------
	.section	.nv.shared._ZN5flash25flash_bwd_dot_do_o_kernelILb1E23Flash_bwd_kernel_traitsILi32ELi128ELi128ELi8ELi4ELi4ELi4ELb0ELb0EN7cutlass10bfloat16_tE19Flash_kernel_traitsILi32ELi128ELi128ELi8ES3_EEEEvNS_16Flash_bwd_paramsE,"aw",@nobits
	.sectionflags	@""
	.align	16
	.zero		1024


//--------------------- .nv.constant0._ZN5flash44flash_bwd_dq_dk_dv_loop_seqk_parallel_kernelI23Flash_bwd_kernel_traitsILi32ELi128ELi128ELi8ELi4ELi4ELi4ELb1ELb0EN7cutlass10bfloat16_tE19Flash_kernel_traitsILi32ELi128ELi128ELi8ES3_EELb0ELb1ELb0ELb0ELb0ELb0ELb0EEEvNS_16Flash_bwd_paramsE --------------------------
	.section	.nv.constant0._ZN5flash44flash_bwd_dq_dk_dv_loop_seqk_parallel_kernelI23Flash_bwd_kernel_traitsILi32ELi128ELi128ELi8ELi4ELi4ELi4ELb1ELb0EN7cutlass10bfloat16_tE19Flash_kernel_traitsILi32ELi128ELi128ELi8ES3_EELb0ELb1ELb0ELb0ELb0ELb0ELb0EEEvNS_16Flash_bwd_paramsE,"a",@progbits
	.sectionflags	@""
	.align	4
.nv.constant0._ZN5flash44flash_bwd_dq_dk_dv_loop_seqk_parallel_kernelI23Flash_bwd_kernel_traitsILi32ELi128ELi128ELi8ELi4ELi4ELi4ELb1ELb0EN7cutlass10bfloat16_tE19Flash_kernel_traitsILi32ELi128ELi128ELi8ES3_EELb0ELb1ELb0ELb0ELb0ELb0ELb0EEEvNS_16Flash_bwd_paramsE:
	.zero		1536


//--------------------- .nv.constant0._ZN5flash44flash_bwd_dq_dk_dv_loop_seqk_parallel_kernelI23Flash_bwd_kernel_traitsILi32ELi128ELi128ELi8ELi4ELi4ELi4ELb1ELb0EN7cutlass10bfloat16_tE19Flash_kernel_traitsILi32ELi128ELi128ELi8ES3_EELb0ELb1ELb0ELb0ELb1ELb1ELb0EEEvNS_16Flash_bwd_paramsE --------------------------
	.section	.nv.constant0._ZN5flash44flash_bwd_dq_dk_dv_loop_seqk_parallel_kernelI23Flash_bwd_kernel_traitsILi32ELi128ELi128ELi8ELi4ELi4ELi4ELb1ELb0EN7cutlass10bfloat16_tE19Flash_kernel_traitsILi32ELi128ELi128ELi8ES3_EELb0ELb1ELb0ELb0ELb1ELb1ELb0EEEvNS_16Flash_bwd_paramsE,"a",@progbits
	.sectionflags	@""
	.align	4
.nv.constant0._ZN5flash44flash_bwd_dq_dk_dv_loop_seqk_parallel_kernelI23Flash_bwd_kernel_traitsILi32ELi128ELi128ELi8ELi4ELi4ELi4ELb1ELb0EN7cutlass10bfloat16_tE19Flash_kernel_traitsILi32ELi128ELi128ELi8ES3_EELb0ELb1ELb0ELb0ELb1ELb1ELb0EEEvNS_16Flash_bwd_paramsE:
	.zero		1536


//--------------------- .nv.constant0._ZN5flash44flash_bwd_dq_dk_dv_loop_seqk_parallel_kernelI23Flash_bwd_kernel_traitsILi32ELi128ELi128ELi8ELi4ELi4ELi4ELb1ELb0EN7cutlass10bfloat16_tE19Flash_kernel_traitsILi32ELi128ELi128ELi8ES3_EELb0ELb1ELb0ELb0ELb0ELb1ELb0EEEvNS_16Flash_bwd_paramsE --------------------------
	.section	.nv.constant0._ZN5flash44flash_bwd_dq_dk_dv_loop_seqk_parallel_kernelI23Flash_bwd_kernel_traitsILi32ELi128ELi128ELi8ELi4ELi4ELi4ELb1ELb0EN7cutlass10bfloat16_tE19Flash_kernel_traitsILi32ELi128ELi128ELi8ES3_EELb0ELb1ELb0ELb0ELb0ELb1ELb0EEEvNS_16Flash_bwd_paramsE,"a",@progbits
	.sectionflags	@""
	.align	4
.nv.constant0._ZN5flash44flash_bwd_dq_dk_dv_loop_seqk_parallel_kernelI23Flash_bwd_kernel_traitsILi32ELi128ELi128ELi8ELi4ELi4ELi4ELb1ELb0EN7cutlass10bfloat16_tE19Flash_kernel_traitsILi32ELi128ELi128ELi8ES3_EELb0ELb1ELb0ELb0ELb0ELb1ELb0EEEvNS_16Flash_bwd_paramsE:
	.zero		1536


//--------------------- .nv.constant0._ZN5flash44flash_bwd_dq_dk_dv_loop_seqk_parallel_kernelI23Flash_bwd_kernel_traitsILi32ELi128ELi128ELi8ELi4ELi4ELi4ELb1ELb0EN7cutlass10bfloat16_tE19Flash_kernel_traitsILi32ELi128ELi128ELi8ES3_EELb0ELb1ELb0ELb1ELb0ELb0ELb0EEEvNS_16Flash_bwd_paramsE --------------------------
	.section	.nv.constant0._ZN5flash44flash_bwd_dq_dk_dv_loop_seqk_parallel_kernelI23Flash_bwd_kernel_traitsILi32ELi128ELi128ELi8ELi4ELi4ELi4ELb1ELb0EN7cutlass10bfloat16_tE19Flash_kernel_traitsILi32ELi128ELi128ELi8ES3_EELb0ELb1ELb0ELb1ELb0ELb0ELb0EEEvNS_16Flash_bwd_paramsE,"a",@progbits
	.sectionflags	@""
	.align	4
.nv.constant0._ZN5flash44flash_bwd_dq_dk_dv_loop_seqk_parallel_kernelI23Flash_bwd_kernel_traitsILi32ELi128ELi128ELi8ELi4ELi4ELi4ELb1ELb0EN7cutlass10bfloat16_tE19Flash_kernel_traitsILi32ELi128ELi128ELi8ES3_EELb0ELb1ELb0ELb1ELb0ELb0ELb0EEEvNS_16Flash_bwd_paramsE:
	.zero		1536


//--------------------- .nv.constant0._ZN5flash27flash_bwd_convert_dq_kernelI23Flash_bwd_kernel_traitsILi32ELi128ELi128ELi8ELi4ELi4ELi4ELb1ELb0EN7cutlass10bfloat16_tE19Flash_kernel_traitsILi32ELi128ELi128ELi8ES3_EEEEvNS_16Flash_bwd_paramsEi --------------------------
	.section	.nv.constant0._ZN5flash27flash_bwd_convert_dq_kernelI23Flash_bwd_kernel_traitsILi32ELi128ELi128ELi8ELi4ELi4ELi4ELb1ELb0EN7cutlass10bfloat16_tE19Flash_kernel_traitsILi32ELi128ELi128ELi8ES3_EEEEvNS_16Flash_bwd_paramsEi,"a",@progbits
	.sectionflags	@""
	.align	4
.nv.constant0._ZN5flash27flash_bwd_convert_dq_kernelI23Flash_bwd_kernel_traitsILi32ELi128ELi128ELi8ELi4ELi4ELi4ELb1ELb0EN7cutlass10bfloat16_tE19Flash_kernel_traitsILi32ELi128ELi128ELi8ES3_EEEEvNS_16Flash_bwd_paramsEi:
	.zero		1540


//--------------------- .nv.constant0._ZN5flash44flash_bwd_dq_dk_dv_loop_seqk_parallel_kernelI23Flash_bwd_kernel_traitsILi32ELi128ELi128ELi8ELi4ELi4ELi4ELb1ELb0EN7cutlass10bfloat16_tE19Flash_kernel_traitsILi32ELi128ELi128ELi8ES3_EELb1ELb1ELb0ELb0ELb0ELb0ELb0EEEvNS_16Flash_bwd_paramsE --------------------------
	.section	.nv.constant0._ZN5flash44flash_bwd_dq_dk_dv_loop_seqk_parallel_kernelI23Flash_bwd_kernel_traitsILi32ELi128ELi128ELi8ELi4ELi4ELi4ELb1ELb0EN7cutlass10bfloat16_tE19Flash_kernel_traitsILi32ELi128ELi128ELi8ES3_EELb1ELb1ELb0ELb0ELb0ELb0ELb0EEEvNS_16Flash_bwd_paramsE,"a",@progbits
	.sectionflags	@""
	.align	4
.nv.constant0._ZN5flash44flash_bwd_dq_dk_dv_loop_seqk_parallel_kernelI23Flash_bwd_kernel_traitsILi32ELi128ELi128ELi8ELi4ELi4ELi4ELb1ELb0EN7cutlass10bfloat16_tE19Flash_kernel_traitsILi32ELi128ELi128ELi8ES3_EELb1ELb1ELb0ELb0ELb0ELb0ELb0EEEvNS_16Flash_bwd_paramsE:
	.zero		1536


//--------------------- .nv.constant0._ZN5flash44flash_bwd_dq_dk_dv_loop_seqk_parallel_kernelI23Flash_bwd_kernel_traitsILi32ELi128ELi128ELi8ELi4ELi4ELi4ELb1ELb0EN7cutlass10bfloat16_tE19Flash_kernel_traitsILi32ELi128ELi128ELi8ES3_EELb0ELb1ELb0ELb0ELb0ELb0ELb1EEEvNS_16Flash_bwd_paramsE --------------------------
	.section	.nv.constant0._ZN5flash44flash_bwd_dq_dk_dv_loop_seqk_parallel_kernelI23Flash_bwd_kernel_traitsILi32ELi128ELi128ELi8ELi4ELi4ELi4ELb1ELb0EN7cutlass10bfloat16_tE19Flash_kernel_traitsILi32ELi128ELi128ELi8ES3_EELb0ELb1ELb0ELb0ELb0ELb0ELb1EEEvNS_16Flash_bwd_paramsE,"a",@progbits
	.sectionflags	@""
	.align	4
.nv.constant0._ZN5flash44flash_bwd_dq_dk_dv_loop_seqk_parallel_kernelI23Flash_bwd_kernel_traitsILi32ELi128ELi128ELi8ELi4ELi4ELi4ELb1ELb0EN7cutlass10bfloat16_tE19Flash_kernel_traitsILi32ELi128ELi128ELi8ES3_EELb0ELb1ELb0ELb0ELb0ELb0ELb1EEEvNS_16Flash_bwd_paramsE:
	.zero		1536


//--------------------- .nv.constant0._ZN5flash44flash_bwd_dq_dk_dv_loop_seqk_parallel_kernelI23Flash_bwd_kernel_traitsILi32ELi128ELi128ELi8ELi4ELi4ELi4ELb1ELb0EN7cutlass10bfloat16_tE19Flash_kernel_traitsILi32ELi128ELi128ELi8ES3_EELb1ELb1ELb0ELb0ELb1ELb1ELb0EEEvNS_16Flash_bwd_paramsE --------------------------
	.section	.nv.constant0._ZN5flash44flash_bwd_dq_dk_dv_loop_seqk_parallel_kernelI23Flash_bwd_kernel_traitsILi32ELi128ELi128ELi8ELi4ELi4ELi4ELb1ELb0EN7cutlass10bfloat16_tE19Flash_kernel_traitsILi32ELi128ELi128ELi8ES3_EELb1ELb1ELb0ELb0ELb1ELb1ELb0EEEvNS_16Flash_bwd_paramsE,"a",@progbits
	.sectionflags	@""
	.align	4
.nv.constant0._ZN5flash44flash_bwd_dq_dk_dv_loop_seqk_parallel_kernelI23Flash_bwd_kernel_traitsILi32ELi128ELi128ELi8ELi4ELi4ELi4ELb1ELb0EN7cutlass10bfloat16_tE19Flash_kernel_traitsILi32ELi128ELi128ELi8ES3_EELb1ELb1ELb0ELb0ELb1ELb1ELb0EEEvNS_16Flash_bwd_paramsE:
	.zero		1536


//--------------------- .nv.constant0._ZN5flash44flash_bwd_dq_dk_dv_loop_seqk_parallel_kernelI23Flash_bwd_kernel_traitsILi32ELi128ELi128ELi8ELi4ELi4ELi4ELb1ELb0EN7cutlass10bfloat16_tE19Flash_kernel_traitsILi32ELi128ELi128ELi8ES3_EELb0ELb1ELb0ELb0ELb1ELb1ELb1EEEvNS_16Flash_bwd_paramsE --------------------------
	.section	.nv.constant0._ZN5flash44flash_bwd_dq_dk_dv_loop_seqk_parallel_kernelI23Flash_bwd_kernel_traitsILi32ELi128ELi128ELi8ELi4ELi4ELi4ELb1ELb0EN7cutlass10bfloat16_tE19Flash_kernel_traitsILi32ELi128ELi128ELi8ES3_EELb0ELb1ELb0ELb0ELb1ELb1ELb1EEEvNS_16Flash_bwd_paramsE,"a",@progbits
	.sectionflags	@""
	.align	4
.nv.constant0._ZN5flash44flash_bwd_dq_dk_dv_loop_seqk_parallel_kernelI23Flash_bwd_kernel_traitsILi32ELi128ELi128ELi8ELi4ELi4ELi4ELb1ELb0EN7cutlass10bfloat16_tE19Flash_kernel_traitsILi32ELi128ELi128ELi8ES3_EELb0ELb1ELb0ELb0ELb1ELb1ELb1EEEvNS_16Flash_bwd_paramsE:
	.zero		1536


//--------------------- .nv.constant0._ZN5flash44flash_bwd_dq_dk_dv_loop_seqk_parallel_kernelI23Flash_bwd_kernel_traitsILi32ELi128ELi128ELi8ELi4ELi4ELi4ELb1ELb0EN7cutlass10bfloat16_tE19Flash_kernel_traitsILi32ELi128ELi128ELi8ES3_EELb1ELb1ELb0ELb0ELb0ELb1ELb0EEEvNS_16Flash_bwd_paramsE --------------------------
	.section	.nv.constant0._ZN5flash44flash_bwd_dq_dk_dv_loop_seqk_parallel_kernelI23Flash_bwd_kernel_traitsILi32ELi128ELi128ELi8ELi4ELi4ELi4ELb1ELb0EN7cutlass10bfloat16_tE19Flash_kernel_traitsILi32ELi128ELi128ELi8ES3_EELb1ELb1ELb0ELb0ELb0ELb1ELb0EEEvNS_16Flash_bwd_paramsE,"a",@progbits
	.sectionflags	@""
	.align	4
.nv.constant0._ZN5flash44flash_bwd_dq_dk_dv_loop_seqk_parallel_kernelI23Flash_bwd_kernel_traitsILi32ELi128ELi128ELi8ELi4ELi4ELi4ELb1ELb0EN7cutlass10bfloat16_tE19Flash_kernel_traitsILi32ELi128ELi128ELi8ES3_EELb1ELb1ELb0ELb0ELb0ELb1ELb0EEEvNS_16Flash_bwd_paramsE:
	.zero		1536


//--------------------- .nv.constant0._ZN5flash44flash_bwd_dq_dk_dv_loop_seqk_parallel_kernelI23Flash_bwd_kernel_traitsILi32ELi128ELi128ELi8ELi4ELi4ELi4ELb1ELb0EN7cutlass10bfloat16_tE19Flash_kernel_traitsILi32ELi128ELi128ELi8ES3_EELb0ELb1ELb0ELb0ELb0ELb1ELb1EEEvNS_16Flash_bwd_paramsE --------------------------
	.section	.nv.constant0._ZN5flash44flash_bwd_dq_dk_dv_loop_seqk_parallel_kernelI23Flash_bwd_kernel_traitsILi32ELi128ELi128ELi8ELi4ELi4ELi4ELb1ELb0EN7cutlass10bfloat16_tE19Flash_kernel_traitsILi32ELi128ELi128ELi8ES3_EELb0ELb1ELb0ELb0ELb0ELb1ELb1EEEvNS_16Flash_bwd_paramsE,"a",@progbits
	.sectionflags	@""
	.align	4
.nv.constant0._ZN5flash44flash_bwd_dq_dk_dv_loop_seqk_parallel_kernelI23Flash_bwd_kernel_traitsILi32ELi128ELi128ELi8ELi4ELi4ELi4ELb1ELb0EN7cutlass10bfloat16_tE19Flash_kernel_traitsILi32ELi128ELi128ELi8ES3_EELb0ELb1ELb0ELb0ELb0ELb1ELb1EEEvNS_16Flash_bwd_paramsE:
	.zero		1536


//--------------------- .nv.constant0._ZN5flash44flash_bwd_dq_dk_dv_loop_seqk_parallel_kernelI23Flash_bwd_kernel_traitsILi32ELi128ELi128ELi8ELi4ELi4ELi4ELb1ELb0EN7cutlass10bfloat16_tE19Flash_kernel_traitsILi32ELi128ELi128ELi8ES3_EELb1ELb1ELb0ELb1ELb0ELb0ELb0EEEvNS_16Flash_bwd_paramsE --------------------------
	.section	.nv.constant0._ZN5flash44flash_bwd_dq_dk_dv_loop_seqk_parallel_kernelI23Flash_bwd_kernel_traitsILi32ELi128ELi128ELi8ELi4ELi4ELi4ELb1ELb0EN7cutlass10bfloat16_tE19Flash_kernel_traitsILi32ELi128ELi128ELi8ES3_EELb1ELb1ELb0ELb1ELb0ELb0ELb0EEEvNS_16Flash_bwd_paramsE,"a",@progbits
	.sectionflags	@""
	.align	4
.nv.constant0._ZN5flash44flash_bwd_dq_dk_dv_loop_seqk_parallel_kernelI23Flash_bwd_kernel_traitsILi32ELi128ELi128ELi8ELi4ELi4ELi4ELb1ELb0EN7cutlass10bfloat16_tE19Flash_kernel_traitsILi32ELi128ELi128ELi8ES3_EELb1ELb1ELb0ELb1ELb0ELb0ELb0EEEvNS_16Flash_bwd_paramsE:
	.zero		1536


//--------------------- .nv.constant0._ZN5flash44flash_bwd_dq_dk_dv_loop_seqk_parallel_kernelI23Flash_bwd_kernel_traitsILi32ELi128ELi128ELi8ELi4ELi4ELi4ELb1ELb0EN7cutlass10bfloat16_tE19Flash_kernel_traitsILi32ELi128ELi128ELi8ES3_EELb0ELb1ELb0ELb1ELb0ELb0ELb1EEEvNS_16Flash_bwd_paramsE --------------------------
	.section	.nv.constant0._ZN5flash44flash_bwd_dq_dk_dv_loop_seqk_parallel_kernelI23Flash_bwd_kernel_traitsILi32ELi128ELi128ELi8ELi4ELi4ELi4ELb1ELb0EN7cutlass10bfloat16_tE19Flash_kernel_traitsILi32ELi128ELi128ELi8ES3_EELb0ELb1ELb0ELb1ELb0ELb0ELb1EEEvNS_16Flash_bwd_paramsE,"a",@progbits
	.sectionflags	@""
	.align	4
.nv.constant0._ZN5flash44flash_bwd_dq_dk_dv_loop_seqk_parallel_kernelI23Flash_bwd_kernel_traitsILi32ELi128ELi128ELi8ELi4ELi4ELi4ELb1ELb0EN7cutlass10bfloat16_tE19Flash_kernel_traitsILi32ELi128ELi128ELi8ES3_EELb0ELb1ELb0ELb1ELb0ELb0ELb1EEEvNS_16Flash_bwd_paramsE:
	.zero		1536


//--------------------- .nv.constant0._ZN5flash25flash_bwd_dot_do_o_kernelILb0E23Flash_bwd_kernel_traitsILi32ELi128ELi128ELi8ELi4ELi4ELi4ELb1ELb0EN7cutlass10bfloat16_tE19Flash_kernel_traitsILi32ELi128ELi128ELi8ES3_EEEEvNS_16Flash_bwd_paramsE --------------------------
	.section	.nv.constant0._ZN5flash25flash_bwd_dot_do_o_kernelILb0E23Flash_bwd_kernel_traitsILi32ELi128ELi128ELi8ELi4ELi4ELi4ELb1ELb0EN7cutlass10bfloat16_tE19Flash_kernel_traitsILi32ELi128ELi128ELi8ES3_EEEEvNS_16Flash_bwd_paramsE,"a",@progbits
	.sectionflags	@""
	.align	4
.nv.constant0._ZN5flash25flash_bwd_dot_do_o_kernelILb0E23Flash_bwd_kernel_traitsILi32ELi128ELi128ELi8ELi4ELi4ELi4ELb1ELb0EN7cutlass10bfloat16_tE19Flash_kernel_traitsILi32ELi128ELi128ELi8ES3_EEEEvNS_16Flash_bwd_paramsE:
	.zero		1536


//--------------------- .nv.constant0._ZN5flash25flash_bwd_dot_do_o_kernelILb1E23Flash_bwd_kernel_traitsILi32ELi128ELi128ELi8ELi4ELi4ELi4ELb1ELb0EN7cutlass10bfloat16_tE19Flash_kernel_traitsILi32ELi128ELi128ELi8ES3_EEEEvNS_16Flash_bwd_paramsE --------------------------
	.section	.nv.constant0._ZN5flash25flash_bwd_dot_do_o_kernelILb1E23Flash_bwd_kernel_traitsILi32ELi128ELi128ELi8ELi4ELi4ELi4ELb1ELb0EN7cutlass10bfloat16_tE19Flash_kernel_traitsILi32ELi128ELi128ELi8ES3_EEEEvNS_16Flash_bwd_paramsE,"a",@progbits
	.sectionflags	@""
	.align	4
.nv.constant0._ZN5flash25flash_bwd_dot_do_o_kernelILb1E23Flash_bwd_kernel_traitsILi32ELi128ELi128ELi8ELi4ELi4ELi4ELb1ELb0EN7cutlass10bfloat16_tE19Flash_kernel_traitsILi32ELi128ELi128ELi8ES3_EEEEvNS_16Flash_bwd_paramsE:
	.zero		1536


//--------------------- .nv.constant0._ZN5flash27flash_bwd_convert_dq_kernelI23Flash_bwd_kernel_traitsILi32ELi128ELi128ELi8ELi4ELi4ELi4ELb0ELb0EN7cutlass10bfloat16_tE19Flash_kernel_traitsILi32ELi128ELi128ELi8ES3_EEEEvNS_16Flash_bwd_paramsEi --------------------------
	.section	.nv.constant0._ZN5flash27flash_bwd_convert_dq_kernelI23Flash_bwd_kernel_traitsILi32ELi128ELi128ELi8ELi4ELi4ELi4ELb0ELb0EN7cutlass10bfloat16_tE19Flash_kernel_traitsILi32ELi128ELi128ELi8ES3_EEEEvNS_16Flash_bwd_paramsEi,"a",@progbits
	.sectionflags	@""
	.align	4
.nv.constant0._ZN5flash27flash_bwd_convert_dq_kernelI23Flash_bwd_kernel_traitsILi32ELi128ELi128ELi8ELi4ELi4ELi4ELb0ELb0EN7cutlass10bfloat16_tE19Flash_kernel_traitsILi32ELi128ELi128ELi8ES3_EEEEvNS_16Flash_bwd_paramsEi:
	.zero		1540


//--------------------- .nv.constant0._ZN5flash44flash_bwd_dq_dk_dv_loop_seqk_parallel_kernelI23Flash_bwd_kernel_traitsILi32ELi128ELi128ELi8ELi4ELi4ELi4ELb0ELb0EN7cutlass10bfloat16_tE19Flash_kernel_traitsILi32ELi128ELi128ELi8ES3_EELb1ELb1ELb0ELb0ELb0ELb0ELb0EEEvNS_16Flash_bwd_paramsE --------------------------
	.section	.nv.constant0._ZN5flash44flash_bwd_dq_dk_dv_loop_seqk_parallel_kernelI23Flash_bwd_kernel_traitsILi32ELi128ELi128ELi8ELi4ELi4ELi4ELb0ELb0EN7cutlass10bfloat16_tE19Flash_kernel_traitsILi32ELi128ELi128ELi8ES3_EELb1ELb1ELb0ELb0ELb0ELb0ELb0EEEvNS_16Flash_bwd_paramsE,"a",@progbits
	.sectionflags	@""
	.align	4
.nv.constant0._ZN5flash44flash_bwd_dq_dk_dv_loop_seqk_parallel_kernelI23Flash_bwd_kernel_traitsILi32ELi128ELi128ELi8ELi4ELi4ELi4ELb0ELb0EN7cutlass10bfloat16_tE19Flash_kernel_traitsILi32ELi128ELi128ELi8ES3_EELb1ELb1ELb0ELb0ELb0ELb0ELb0EEEvNS_16Flash_bwd_paramsE:
	.zero		1536


//--------------------- .nv.constant0._ZN5flash44flash_bwd_dq_dk_dv_loop_seqk_parallel_kernelI23Flash_bwd_kernel_traitsILi32ELi128ELi128ELi8ELi4ELi4ELi4ELb0ELb0EN7cutlass10bfloat16_tE19Flash_kernel_traitsILi32ELi128ELi128ELi8ES3_EELb0ELb1ELb0ELb0ELb0ELb0ELb1EEEvNS_16Flash_bwd_paramsE --------------------------
	.section	.nv.constant0._ZN5flash44flash_bwd_dq_dk_dv_loop_seqk_parallel_kernelI23Flash_bwd_kernel_traitsILi32ELi128ELi128ELi8ELi4ELi4ELi4ELb0ELb0EN7cutlass10bfloat16_tE19Flash_kernel_traitsILi32ELi128ELi128ELi8ES3_EELb0ELb1ELb0ELb0ELb0ELb0ELb1EEEvNS_16Flash_bwd_paramsE,"a",@progbits
	.sectionflags	@""
	.align	4
.nv.constant0._ZN5flash44flash_bwd_dq_dk_dv_loop_seqk_parallel_kernelI23Flash_bwd_kernel_traitsILi32ELi128ELi128ELi8ELi4ELi4ELi4ELb0ELb0EN7cutlass10bfloat16_tE19Flash_kernel_traitsILi32ELi128ELi128ELi8ES3_EELb0ELb1ELb0ELb0ELb0ELb0ELb1EEEvNS_16Flash_bwd_paramsE:
	.zero		1536


//--------------------- .nv.constant0._ZN5flash44flash_bwd_dq_dk_dv_loop_seqk_parallel_kernelI23Flash_bwd_kernel_traitsILi32ELi128ELi128ELi8ELi4ELi4ELi4ELb0ELb0EN7cutlass10bfloat16_tE19Flash_kernel_traitsILi32ELi128ELi128ELi8ES3_EELb1ELb1ELb0ELb0ELb1ELb1ELb0EEEvNS_16Flash_bwd_paramsE --------------------------
	.section	.nv.constant0._ZN5flash44flash_bwd_dq_dk_dv_loop_seqk_parallel_kernelI23Flash_bwd_kernel_traitsILi32ELi128ELi128ELi8ELi4ELi4ELi4ELb0ELb0EN7cutlass10bfloat16_tE19Flash_kernel_traitsILi32ELi128ELi128ELi8ES3_EELb1ELb1ELb0ELb0ELb1ELb1ELb0EEEvNS_16Flash_bwd_paramsE,"a",@progbits
	.sectionflags	@""
	.align	4
.nv.constant0._ZN5flash44flash_bwd_dq_dk_dv_loop_seqk_parallel_kernelI23Flash_bwd_kernel_traitsILi32ELi128ELi128ELi8ELi4ELi4ELi4ELb0ELb0EN7cutlass10bfloat16_tE19Flash_kernel_traitsILi32ELi128ELi128ELi8ES3_EELb1ELb1ELb0ELb0ELb1ELb1ELb0EEEvNS_16Flash_bwd_paramsE:
	.zero		1536


//--------------------- .nv.constant0._ZN5flash44flash_bwd_dq_dk_dv_loop_seqk_parallel_kernelI23Flash_bwd_kernel_traitsILi32ELi128ELi128ELi8ELi4ELi4ELi4ELb0ELb0EN7cutlass10bfloat16_tE19Flash_kernel_traitsILi32ELi128ELi128ELi8ES3_EELb0ELb1ELb0ELb0ELb1ELb1ELb1EEEvNS_16Flash_bwd_paramsE --------------------------
	.section	.nv.constant0._ZN5flash44flash_bwd_dq_dk_dv_loop_seqk_parallel_kernelI23Flash_bwd_kernel_traitsILi32ELi128ELi128ELi8ELi4ELi4ELi4ELb0ELb0EN7cutlass10bfloat16_tE19Flash_kernel_traitsILi32ELi128ELi128ELi8ES3_EELb0ELb1ELb0ELb0ELb1ELb1ELb1EEEvNS_16Flash_bwd_paramsE,"a",@progbits
	.sectionflags	@""
	.align	4
.nv.constant0._ZN5flash44flash_bwd_dq_dk_dv_loop_seqk_parallel_kernelI23Flash_bwd_kernel_traitsILi32ELi128ELi128ELi8ELi4ELi4ELi4ELb0ELb0EN7cutlass10bfloat16_tE19Flash_kernel_traitsILi32ELi128ELi128ELi8ES3_EELb0ELb1ELb0ELb0ELb1ELb1ELb1EEEvNS_16Flash_bwd_paramsE:
	.zero		1536


//--------------------- .nv.constant0._ZN5flash44flash_bwd_dq_dk_dv_loop_seqk_parallel_kernelI23Flash_bwd_kernel_traitsILi32ELi128ELi128ELi8ELi4ELi4ELi4ELb0ELb0EN7cutlass10bfloat16_tE19Flash_kernel_traitsILi32ELi128ELi128ELi8ES3_EELb1ELb1ELb0ELb0ELb0ELb1ELb0EEEvNS_16Flash_bwd_paramsE --------------------------
	.section	.nv.constant0._ZN5flash44flash_bwd_dq_dk_dv_loop_seqk_parallel_kernelI23Flash_bwd_kernel_traitsILi32ELi128ELi128ELi8ELi4ELi4ELi4ELb0ELb0EN7cutlass10bfloat16_tE19Flash_kernel_traitsILi32ELi128ELi128ELi8ES3_EELb1ELb1ELb0ELb0ELb0ELb1ELb0EEEvNS_16Flash_bwd_paramsE,"a",@progbits
	.sectionflags	@""
	.align	4
.nv.constant0._ZN5flash44flash_bwd_dq_dk_dv_loop_seqk_parallel_kernelI23Flash_bwd_kernel_traitsILi32ELi128ELi128ELi8ELi4ELi4ELi4ELb0ELb0EN7cutlass10bfloat16_tE19Flash_kernel_traitsILi32ELi128ELi128ELi8ES3_EELb1ELb1ELb0ELb0ELb0ELb1ELb0EEEvNS_16Flash_bwd_paramsE:
	.zero		1536


//--------------------- .nv.constant0._ZN5flash44flash_bwd_dq_dk_dv_loop_seqk_parallel_kernelI23Flash_bwd_kernel_traitsILi32ELi128ELi128ELi8ELi4ELi4ELi4ELb0ELb0EN7cutlass10bfloat16_tE19Flash_kernel_traitsILi32ELi128ELi128ELi8ES3_EELb0ELb1ELb0ELb0ELb0ELb1ELb1EEEvNS_16Flash_bwd_paramsE --------------------------
	.section	.nv.constant0._ZN5flash44flash_bwd_dq_dk_dv_loop_seqk_parallel_kernelI23Flash_bwd_kernel_traitsILi32ELi128ELi128ELi8ELi4ELi4ELi4ELb0ELb0EN7cutlass10bfloat16_tE19Flash_kernel_traitsILi32ELi128ELi128ELi8ES3_EELb0ELb1ELb0ELb0ELb0ELb1ELb1EEEvNS_16Flash_bwd_paramsE,"a",@progbits
	.sectionflags	@""
	.align	4
.nv.constant0._ZN5flash44flash_bwd_dq_dk_dv_loop_seqk_parallel_kernelI23Flash_bwd_kernel_traitsILi32ELi128ELi128ELi8ELi4ELi4ELi4ELb0ELb0EN7cutlass10bfloat16_tE19Flash_kernel_traitsILi32ELi128ELi128ELi8ES3_EELb0ELb1ELb0ELb0ELb0ELb1ELb1EEEvNS_16Flash_bwd_paramsE:
	.zero		1536


//--------------------- .nv.constant0._ZN5flash44flash_bwd_dq_dk_dv_loop_seqk_parallel_kernelI23Flash_bwd_kernel_traitsILi32ELi128ELi128ELi8ELi4ELi4ELi4ELb0ELb0EN7cutlass10bfloat16_tE19Flash_kernel_traitsILi32ELi128ELi128ELi8ES3_EELb1ELb1ELb0ELb1ELb0ELb0ELb0EEEvNS_16Flash_bwd_paramsE --------------------------
	.section	.nv.constant0._ZN5flash44flash_bwd_dq_dk_dv_loop_seqk_parallel_kernelI23Flash_bwd_kernel_traitsILi32ELi128ELi128ELi8ELi4ELi4ELi4ELb0ELb0EN7cutlass10bfloat16_tE19Flash_kernel_traitsILi32ELi128ELi128ELi8ES3_EELb1ELb1ELb0ELb1ELb0ELb0ELb0EEEvNS_16Flash_bwd_paramsE,"a",@progbits
	.sectionflags	@""
	.align	4
.nv.constant0._ZN5flash44flash_bwd_dq_dk_dv_loop_seqk_parallel_kernelI23Flash_bwd_kernel_traitsILi32ELi128ELi128ELi8ELi4ELi4ELi4ELb0ELb0EN7cutlass10bfloat16_tE19Flash_kernel_traitsILi32ELi128ELi128ELi8ES3_EELb1ELb1ELb0ELb1ELb0ELb0ELb0EEEvNS_16Flash_bwd_paramsE:
	.zero		1536


//--------------------- .nv.constant0._ZN5flash44flash_bwd_dq_dk_dv_loop_seqk_parallel_kernelI23Flash_bwd_kernel_traitsILi32ELi128ELi128ELi8ELi4ELi4ELi4ELb0ELb0EN7cutlass10bfloat16_tE19Flash_kernel_traitsILi32ELi128ELi128ELi8ES3_EELb0ELb1ELb0ELb1ELb0ELb0ELb1EEEvNS_16Flash_bwd_paramsE --------------------------
	.section	.nv.constant0._ZN5flash44flash_bwd_dq_dk_dv_loop_seqk_parallel_kernelI23Flash_bwd_kernel_traitsILi32ELi128ELi128ELi8ELi4ELi4ELi4ELb0ELb0EN7cutlass10bfloat16_tE19Flash_kernel_traitsILi32ELi128ELi128ELi8ES3_EELb0ELb1ELb0ELb1ELb0ELb0ELb1EEEvNS_16Flash_bwd_paramsE,"a",@progbits
	.sectionflags	@""
	.align	4
.nv.constant0._ZN5flash44flash_bwd_dq_dk_dv_loop_seqk_parallel_kernelI23Flash_bwd_kernel_traitsILi32ELi128ELi128ELi8ELi4ELi4ELi4ELb0ELb0EN7cutlass10bfloat16_tE19Flash_kernel_traitsILi32ELi128ELi128ELi8ES3_EELb0ELb1ELb0ELb1ELb0ELb0ELb1EEEvNS_16Flash_bwd_paramsE:
	.zero		1536


//--------------------- .nv.constant0._ZN5flash25flash_bwd_dot_do_o_kernelILb0E23Flash_bwd_kernel_traitsILi32ELi128ELi128ELi8ELi4ELi4ELi4ELb0ELb0EN7cutlass10bfloat16_tE19Flash_kernel_traitsILi32ELi128ELi128ELi8ES3_EEEEvNS_16Flash_bwd_paramsE --------------------------
	.section	.nv.constant0._ZN5flash25flash_bwd_dot_do_o_kernelILb0E23Flash_bwd_kernel_traitsILi32ELi128ELi128ELi8ELi4ELi4ELi4ELb0ELb0EN7cutlass10bfloat16_tE19Flash_kernel_traitsILi32ELi128ELi128ELi8ES3_EEEEvNS_16Flash_bwd_paramsE,"a",@progbits
	.sectionflags	@""
	.align	4
.nv.constant0._ZN5flash25flash_bwd_dot_do_o_kernelILb0E23Flash_bwd_kernel_traitsILi32ELi128ELi128ELi8ELi4ELi4ELi4ELb0ELb0EN7cutlass10bfloat16_tE19Flash_kernel_traitsILi32ELi128ELi128ELi8ES3_EEEEvNS_16Flash_bwd_paramsE:
	.zero		1536


//--------------------- .nv.constant0._ZN5flash25flash_bwd_dot_do_o_kernelILb1E23Flash_bwd_kernel_traitsILi32ELi128ELi128ELi8ELi4ELi4ELi4ELb0ELb0EN7cutlass10bfloat16_tE19Flash_kernel_traitsILi32ELi128ELi128ELi8ES3_EEEEvNS_16Flash_bwd_paramsE --------------------------
	.section	.nv.constant0._ZN5flash25flash_bwd_dot_do_o_kernelILb1E23Flash_bwd_kernel_traitsILi32ELi128ELi128ELi8ELi4ELi4ELi4ELb0ELb0EN7cutlass10bfloat16_tE19Flash_kernel_traitsILi32ELi128ELi128ELi8ES3_EEEEvNS_16Flash_bwd_paramsE,"a",@progbits
	.sectionflags	@""
	.align	4
.nv.constant0._ZN5flash25flash_bwd_dot_do_o_kernelILb1E23Flash_bwd_kernel_traitsILi32ELi128ELi128ELi8ELi4ELi4ELi4ELb0ELb0EN7cutlass10bfloat16_tE19Flash_kernel_traitsILi32ELi128ELi128ELi8ES3_EEEEvNS_16Flash_bwd_paramsE:
	.zero		1536


//--------------------- SYMBOLS --------------------------

	.type		.nv.reservedSmem.offset0,@object
	.size		.nv.reservedSmem.offset0,0x4
	.type		.nv.reservedSmem.cap,@object
	.size		.nv.reservedSmem.cap,0x4
